	.target	sm_90

	.elftype	@"ET_EXEC"


//--------------------- .note.nv.tkinfo           --------------------------
	.section	.note.nv.tkinfo,"",@"SHT_NOTE"
	.sectionflags	@"SHF_NOTE_NV_TKINFO"
	.tkinfo
        /*0018*/ 	.word	0x00000002
        /*0030*/ 	.string	""
        /*0030*/ 	.string	"ptxas"
        /*0030*/ 	.string	"Cuda compilation tools, release 13.0, V13.0.88"
        /*0030*/ 	.string	"Build cuda_13.0.r13.0/compiler.36424714_0"
        /*0030*/ 	.string	"-arch sm_90 -m 64 "



//--------------------- .note.nv.cuinfo           --------------------------
	.section	.note.nv.cuinfo,"",@"SHT_NOTE"
	.sectionflags	@"SHF_NOTE_NV_CUINFO"
        /*0018*/ 	.short	0x0002
        /*001a*/ 	.short	0x005a
        /*001c*/ 	.short	0x0082
	.zero		2


//--------------------- .nv.info                  --------------------------
	.section	.nv.info,"",@"SHT_CUDA_INFO"
	.align	4


	//----- nvinfo : EIATTR_REGCOUNT
	.align		4
        /*0000*/ 	.byte	0x04, 0x2f
        /*0002*/ 	.short	(.L_31 - .L_30)
	.align		4
.L_30:
        /*0004*/ 	.word	index@(_ZN2at6native57_GLOBAL__N__f3eca4a2_24_ForeachBinaryOpScalar_cu_86b9896c25multi_tensor_apply_kernelINS1_18TensorListMetadataILi1EEENS1_21BinaryOpScalarFunctorIhLi1ELi1ELi0EEEJSt4plusIhEhEEEvT_T0_DpT1_)
        /*0008*/ 	.word	0x0000001a


	//----- nvinfo : EIATTR_FRAME_SIZE
	.align		4
.L_31:
        /*000c*/ 	.byte	0x04, 0x11
        /*000e*/ 	.short	(.L_33 - .L_32)
	.align		4
.L_32:
        /*0010*/ 	.word	index@(_ZN2at6native57_GLOBAL__N__f3eca4a2_24_ForeachBinaryOpScalar_cu_86b9896c25multi_tensor_apply_kernelINS1_18TensorListMetadataILi1EEENS1_21BinaryOpScalarFunctorIhLi1ELi1ELi0EEEJSt4plusIhEhEEEvT_T0_DpT1_)
        /*0014*/ 	.word	0x00000000


	//----- nvinfo : EIATTR_REGCOUNT
	.align		4
.L_33:
        /*0018*/ 	.byte	0x04, 0x2f
        /*001a*/ 	.short	(.L_35 - .L_34)
	.align		4
.L_34:
        /*001c*/ 	.word	index@(_ZN2at6native57_GLOBAL__N__f3eca4a2_24_ForeachBinaryOpScalar_cu_86b9896c25multi_tensor_apply_kernelINS1_18TensorListMetadataILi1EEENS1_21BinaryOpScalarFunctorIaLi1ELi1ELi0EEEJSt4plusIaEaEEEvT_T0_DpT1_)
        /*0020*/ 	.word	0x0000001a


	//----- nvinfo : EIATTR_FRAME_SIZE
	.align		4
.L_35:
        /*0024*/ 	.byte	0x04, 0x11
        /*0026*/ 	.short	(.L_37 - .L_36)
	.align		4
.L_36:
        /*0028*/ 	.word	index@(_ZN2at6native57_GLOBAL__N__f3eca4a2_24_ForeachBinaryOpScalar_cu_86b9896c25multi_tensor_apply_kernelINS1_18TensorListMetadataILi1EEENS1_21BinaryOpScalarFunctorIaLi1ELi1ELi0EEEJSt4plusIaEaEEEvT_T0_DpT1_)
        /*002c*/ 	.word	0x00000000


	//----- nvinfo : EIATTR_REGCOUNT
	.align		4
.L_37:
        /*0030*/ 	.byte	0x04, 0x2f
        /*0032*/ 	.short	(.L_39 - .L_38)
	.align		4
.L_38:
        /*0034*/ 	.word	index@(_ZN2at6native57_GLOBAL__N__f3eca4a2_24_ForeachBinaryOpScalar_cu_86b9896c25multi_tensor_apply_kernelINS1_18TensorListMetadataILi1EEENS1_21BinaryOpScalarFunctorIiLi1ELi1ELi0EEEJSt4plusIiEiEEEvT_T0_DpT1_)
        /*0038*/ 	.word	0x0000001b


	//----- nvinfo : EIATTR_FRAME_SIZE
	.align		4
.L_39:
        /*003c*/ 	.byte	0x04, 0x11
        /*003e*/ 	.short	(.L_41 - .L_40)
	.align		4
.L_40:
        /*0040*/ 	.word	index@(_ZN2at6native57_GLOBAL__N__f3eca4a2_24_ForeachBinaryOpScalar_cu_86b9896c25multi_tensor_apply_kernelINS1_18TensorListMetadataILi1EEENS1_21BinaryOpScalarFunctorIiLi1ELi1ELi0EEEJSt4plusIiEiEEEvT_T0_DpT1_)
        /*0044*/ 	.word	0x00000000


	//----- nvinfo : EIATTR_REGCOUNT
	.align		4
.L_41:
        /*0048*/ 	.byte	0x04, 0x2f
        /*004a*/ 	.short	(.L_43 - .L_42)
	.align		4
.L_42:
        /*004c*/ 	.word	index@(_ZN2at6native57_GLOBAL__N__f3eca4a2_24_ForeachBinaryOpScalar_cu_86b9896c25multi_tensor_apply_kernelINS1_18TensorListMetadataILi1EEENS1_21BinaryOpScalarFunctorIlLi1ELi1ELi0EEEJSt4plusIlElEEEvT_T0_DpT1_)
        /*0050*/ 	.word	0x00000020


	//----- nvinfo : EIATTR_FRAME_SIZE
	.align		4
.L_43:
        /*0054*/ 	.byte	0x04, 0x11
        /*0056*/ 	.short	(.L_45 - .L_44)
	.align		4
.L_44:
        /*0058*/ 	.word	index@(_ZN2at6native57_GLOBAL__N__f3eca4a2_24_ForeachBinaryOpScalar_cu_86b9896c25multi_tensor_apply_kernelINS1_18TensorListMetadataILi1EEENS1_21BinaryOpScalarFunctorIlLi1ELi1ELi0EEEJSt4plusIlElEEEvT_T0_DpT1_)
        /*005c*/ 	.word	0x00000000


	//----- nvinfo : EIATTR_REGCOUNT
	.align		4
.L_45:
        /*0060*/ 	.byte	0x04, 0x2f
        /*0062*/ 	.short	(.L_47 - .L_46)
	.align		4
.L_46:
        /*0064*/ 	.word	index@(_ZN2at6native57_GLOBAL__N__f3eca4a2_24_ForeachBinaryOpScalar_cu_86b9896c25multi_tensor_apply_kernelINS1_18TensorListMetadataILi1EEENS1_21BinaryOpScalarFunctorIsLi1ELi1ELi0EEEJSt4plusIsEsEEEvT_T0_DpT1_)
        /*0068*/ 	.word	0x0000001a


	//----- nvinfo : EIATTR_FRAME_SIZE
	.align		4
.L_47:
        /*006c*/ 	.byte	0x04, 0x11
        /*006e*/ 	.short	(.L_49 - .L_48)
	.align		4
.L_48:
        /*0070*/ 	.word	index@(_ZN2at6native57_GLOBAL__N__f3eca4a2_24_ForeachBinaryOpScalar_cu_86b9896c25multi_tensor_apply_kernelINS1_18TensorListMetadataILi1EEENS1_21BinaryOpScalarFunctorIsLi1ELi1ELi0EEEJSt4plusIsEsEEEvT_T0_DpT1_)
        /*0074*/ 	.word	0x00000000


	//----- nvinfo : EIATTR_REGCOUNT
	.align		4
.L_49:
        /*0078*/ 	.byte	0x04, 0x2f
        /*007a*/ 	.short	(.L_51 - .L_50)
	.align		4
.L_50:
        /*007c*/ 	.word	index@(_ZN2at6native57_GLOBAL__N__f3eca4a2_24_ForeachBinaryOpScalar_cu_86b9896c25multi_tensor_apply_kernelINS1_18TensorListMetadataILi1EEENS1_21BinaryOpScalarFunctorIdLi1ELi1ELi0EEEJSt4plusIdEdEEEvT_T0_DpT1_)
        /*0080*/ 	.word	0x0000001e


	//----- nvinfo : EIATTR_FRAME_SIZE
	.align		4
.L_51:
        /*0084*/ 	.byte	0x04, 0x11
        /*0086*/ 	.short	(.L_53 - .L_52)
	.align		4
.L_52:
        /*0088*/ 	.word	index@(_ZN2at6native57_GLOBAL__N__f3eca4a2_24_ForeachBinaryOpScalar_cu_86b9896c25multi_tensor_apply_kernelINS1_18TensorListMetadataILi1EEENS1_21BinaryOpScalarFunctorIdLi1ELi1ELi0EEEJSt4plusIdEdEEEvT_T0_DpT1_)
        /*008c*/ 	.word	0x00000000


	//----- nvinfo : EIATTR_REGCOUNT
	.align		4
.L_53:
        /*0090*/ 	.byte	0x04, 0x2f
        /*0092*/ 	.short	(.L_55 - .L_54)
	.align		4
.L_54:
        /*0094*/ 	.word	index@(_ZN2at6native57_GLOBAL__N__f3eca4a2_24_ForeachBinaryOpScalar_cu_86b9896c25multi_tensor_apply_kernelINS1_18TensorListMetadataILi1EEENS1_21BinaryOpScalarFunctorIfLi1ELi1ELi0EEEJSt4plusIfEfEEEvT_T0_DpT1_)
        /*0098*/ 	.word	0x0000001b


	//----- nvinfo : EIATTR_FRAME_SIZE
	.align		4
.L_55:
        /*009c*/ 	.byte	0x04, 0x11
        /*009e*/ 	.short	(.L_57 - .L_56)
	.align		4
.L_56:
        /*00a0*/ 	.word	index@(_ZN2at6native57_GLOBAL__N__f3eca4a2_24_ForeachBinaryOpScalar_cu_86b9896c25multi_tensor_apply_kernelINS1_18TensorListMetadataILi1EEENS1_21BinaryOpScalarFunctorIfLi1ELi1ELi0EEEJSt4plusIfEfEEEvT_T0_DpT1_)
        /*00a4*/ 	.word	0x00000000


	//----- nvinfo : EIATTR_REGCOUNT
	.align		4
.L_57:
        /*00a8*/ 	.byte	0x04, 0x2f
        /*00aa*/ 	.short	(.L_59 - .L_58)
	.align		4
.L_58:
        /*00ac*/ 	.word	index@(_ZN2at6native57_GLOBAL__N__f3eca4a2_24_ForeachBinaryOpScalar_cu_86b9896c25multi_tensor_apply_kernelINS1_18TensorListMetadataILi1EEENS1_21BinaryOpScalarFunctorIN3c107complexIdEELi1ELi1ELi0EEEJSt4plusIS8_ES8_EEEvT_T0_DpT1_)
        /*00b0*/ 	.word	0x00000020


	//----- nvinfo : EIATTR_FRAME_SIZE
	.align		4
.L_59:
        /*00b4*/ 	.byte	0x04, 0x11
        /*00b6*/ 	.short	(.L_61 - .L_60)
	.align		4
.L_60:
        /*00b8*/ 	.word	index@(_ZN2at6native57_GLOBAL__N__f3eca4a2_24_ForeachBinaryOpScalar_cu_86b9896c25multi_tensor_apply_kernelINS1_18TensorListMetadataILi1EEENS1_21BinaryOpScalarFunctorIN3c107complexIdEELi1ELi1ELi0EEEJSt4plusIS8_ES8_EEEvT_T0_DpT1_)
        /*00bc*/ 	.word	0x00000000


	//----- nvinfo : EIATTR_REGCOUNT
	.align		4
.L_61:
        /*00c0*/ 	.byte	0x04, 0x2f
        /*00c2*/ 	.short	(.L_63 - .L_62)
	.align		4
.L_62:
        /*00c4*/ 	.word	index@(_ZN2at6native57_GLOBAL__N__f3eca4a2_24_ForeachBinaryOpScalar_cu_86b9896c25multi_tensor_apply_kernelINS1_18TensorListMetadataILi1EEENS1_21BinaryOpScalarFunctorIN3c107complexIfEELi1ELi1ELi0EEEJSt4plusIS8_ES8_EEEvT_T0_DpT1_)
        /*00c8*/ 	.word	0x00000020


	//----- nvinfo : EIATTR_FRAME_SIZE
	.align		4
.L_63:
        /*00cc*/ 	.byte	0x04, 0x11
        /*00ce*/ 	.short	(.L_65 - .L_64)
	.align		4
.L_64:
        /*00d0*/ 	.word	index@(_ZN2at6native57_GLOBAL__N__f3eca4a2_24_ForeachBinaryOpScalar_cu_86b9896c25multi_tensor_apply_kernelINS1_18TensorListMetadataILi1EEENS1_21BinaryOpScalarFunctorIN3c107complexIfEELi1ELi1ELi0EEEJSt4plusIS8_ES8_EEEvT_T0_DpT1_)
        /*00d4*/ 	.word	0x00000000


	//----- nvinfo : EIATTR_REGCOUNT
	.align		4
.L_65:
        /*00d8*/ 	.byte	0x04, 0x2f
        /*00da*/ 	.short	(.L_67 - .L_66)
	.align		4
.L_66:
        /*00dc*/ 	.word	index@(_ZN2at6native57_GLOBAL__N__f3eca4a2_24_ForeachBinaryOpScalar_cu_86b9896c25multi_tensor_apply_kernelINS1_18TensorListMetadataILi1EEENS1_21BinaryOpScalarFunctorIbLi1ELi1ELi0EEEJSt4plusIbEbEEEvT_T0_DpT1_)
        /*00e0*/ 	.word	0x0000001a


	//----- nvinfo : EIATTR_FRAME_SIZE
	.align		4
.L_67:
        /*00e4*/ 	.byte	0x04, 0x11
        /*00e6*/ 	.short	(.L_69 - .L_68)
	.align		4
.L_68:
        /*00e8*/ 	.word	index@(_ZN2at6native57_GLOBAL__N__f3eca4a2_24_ForeachBinaryOpScalar_cu_86b9896c25multi_tensor_apply_kernelINS1_18TensorListMetadataILi1EEENS1_21BinaryOpScalarFunctorIbLi1ELi1ELi0EEEJSt4plusIbEbEEEvT_T0_DpT1_)
        /*00ec*/ 	.word	0x00000000


	//----- nvinfo : EIATTR_REGCOUNT
	.align		4
.L_69:
        /*00f0*/ 	.byte	0x04, 0x2f
        /*00f2*/ 	.short	(.L_71 - .L_70)
	.align		4
.L_70:
        /*00f4*/ 	.word	index@(_ZN2at6native57_GLOBAL__N__f3eca4a2_24_ForeachBinaryOpScalar_cu_86b9896c25multi_tensor_apply_kernelINS1_18TensorListMetadataILi1EEENS1_21BinaryOpScalarFunctorIN3c104HalfELi1ELi1ELi0EEEJSt4plusIfEfEEEvT_T0_DpT1_)
        /*00f8*/ 	.word	0x00000018


	//----- nvinfo : EIATTR_FRAME_SIZE
	.align		4
.L_71:
        /*00fc*/ 	.byte	0x04, 0x11
        /*00fe*/ 	.short	(.L_73 - .L_72)
	.align		4
.L_72:
        /*0100*/ 	.word	index@(_ZN2at6native57_GLOBAL__N__f3eca4a2_24_ForeachBinaryOpScalar_cu_86b9896c25multi_tensor_apply_kernelINS1_18TensorListMetadataILi1EEENS1_21BinaryOpScalarFunctorIN3c104HalfELi1ELi1ELi0EEEJSt4plusIfEfEEEvT_T0_DpT1_)
        /*0104*/ 	.word	0x00000000


	//----- nvinfo : EIATTR_REGCOUNT
	.align		4
.L_73:
        /*0108*/ 	.byte	0x04, 0x2f
        /*010a*/ 	.short	(.L_75 - .L_74)
	.align		4
.L_74:
        /*010c*/ 	.word	index@(_ZN2at6native57_GLOBAL__N__f3eca4a2_24_ForeachBinaryOpScalar_cu_86b9896c25multi_tensor_apply_kernelINS1_18TensorListMetadataILi1EEENS1_21BinaryOpScalarFunctorIN3c108BFloat16ELi1ELi1ELi0EEEJSt4plusIfEfEEEvT_T0_DpT1_)
        /*0110*/ 	.word	0x00000018


	//----- nvinfo : EIATTR_FRAME_SIZE
	.align		4
.L_75:
        /*0114*/ 	.byte	0x04, 0x11
        /*0116*/ 	.short	(.L_77 - .L_76)
	.align		4
.L_76:
        /*0118*/ 	.word	index@(_ZN2at6native57_GLOBAL__N__f3eca4a2_24_ForeachBinaryOpScalar_cu_86b9896c25multi_tensor_apply_kernelINS1_18TensorListMetadataILi1EEENS1_21BinaryOpScalarFunctorIN3c108BFloat16ELi1ELi1ELi0EEEJSt4plusIfEfEEEvT_T0_DpT1_)
        /*011c*/ 	.word	0x00000000


	//----- nvinfo : EIATTR_REGCOUNT
	.align		4
.L_77:
        /*0120*/ 	.byte	0x04, 0x2f
        /*0122*/ 	.short	(.L_79 - .L_78)
	.align		4
.L_78:
        /*0124*/ 	.word	index@(_ZN2at6native57_GLOBAL__N__f3eca4a2_24_ForeachBinaryOpScalar_cu_86b9896c25multi_tensor_apply_kernelINS1_18TensorListMetadataILi2EEENS1_21BinaryOpScalarFunctorIhLi2ELi1ELi1EEEJSt4plusIhEhEEEvT_T0_DpT1_)
        /*0128*/ 	.word	0x00000020


	//----- nvinfo : EIATTR_FRAME_SIZE
	.align		4
.L_79:
        /*012c*/ 	.byte	0x04, 0x11
        /*012e*/ 	.short	(.L_81 - .L_80)
	.align		4
.L_80:
        /*0130*/ 	.word	index@(_ZN2at6native57_GLOBAL__N__f3eca4a2_24_ForeachBinaryOpScalar_cu_86b9896c25multi_tensor_apply_kernelINS1_18TensorListMetadataILi2EEENS1_21BinaryOpScalarFunctorIhLi2ELi1ELi1EEEJSt4plusIhEhEEEvT_T0_DpT1_)
        /*0134*/ 	.word	0x00000000


	//----- nvinfo : EIATTR_REGCOUNT
	.align		4
.L_81:
        /*0138*/ 	.byte	0x04, 0x2f
        /*013a*/ 	.short	(.L_83 - .L_82)
	.align		4
.L_82:
        /*013c*/ 	.word	index@(_ZN2at6native57_GLOBAL__N__f3eca4a2_24_ForeachBinaryOpScalar_cu_86b9896c25multi_tensor_apply_kernelINS1_18TensorListMetadataILi2EEENS1_21BinaryOpScalarFunctorIaLi2ELi1ELi1EEEJSt4plusIaEaEEEvT_T0_DpT1_)
        /*0140*/ 	.word	0x00000020


	//----- nvinfo : EIATTR_FRAME_SIZE
	.align		4
.L_83:
        /*0144*/ 	.byte	0x04, 0x11
        /*0146*/ 	.short	(.L_85 - .L_84)
	.align		4
.L_84:
        /*0148*/ 	.word	index@(_ZN2at6native57_GLOBAL__N__f3eca4a2_24_ForeachBinaryOpScalar_cu_86b9896c25multi_tensor_apply_kernelINS1_18TensorListMetadataILi2EEENS1_21BinaryOpScalarFunctorIaLi2ELi1ELi1EEEJSt4plusIaEaEEEvT_T0_DpT1_)
        /*014c*/ 	.word	0x00000000


	//----- nvinfo : EIATTR_REGCOUNT
	.align		4
.L_85:
        /*0150*/ 	.byte	0x04, 0x2f
        /*0152*/ 	.short	(.L_87 - .L_86)
	.align		4
.L_86:
        /*0154*/ 	.word	index@(_ZN2at6native57_GLOBAL__N__f3eca4a2_24_ForeachBinaryOpScalar_cu_86b9896c25multi_tensor_apply_kernelINS1_18TensorListMetadataILi2EEENS1_21BinaryOpScalarFunctorIiLi2ELi1ELi1EEEJSt4plusIiEiEEEvT_T0_DpT1_)
        /*0158*/ 	.word	0x00000020


	//----- nvinfo : EIATTR_FRAME_SIZE
	.align		4
.L_87:
        /*015c*/ 	.byte	0x04, 0x11
        /*015e*/ 	.short	(.L_89 - .L_88)
	.align		4
.L_88:
        /*0160*/ 	.word	index@(_ZN2at6native57_GLOBAL__N__f3eca4a2_24_ForeachBinaryOpScalar_cu_86b9896c25multi_tensor_apply_kernelINS1_18TensorListMetadataILi2EEENS1_21BinaryOpScalarFunctorIiLi2ELi1ELi1EEEJSt4plusIiEiEEEvT_T0_DpT1_)
        /*0164*/ 	.word	0x00000000


	//----- nvinfo : EIATTR_REGCOUNT
	.align		4
.L_89:
        /*0168*/ 	.byte	0x04, 0x2f
        /*016a*/ 	.short	(.L_91 - .L_90)
	.align		4
.L_90:
        /*016c*/ 	.word	index@(_ZN2at6native57_GLOBAL__N__f3eca4a2_24_ForeachBinaryOpScalar_cu_86b9896c25multi_tensor_apply_kernelINS1_18TensorListMetadataILi2EEENS1_21BinaryOpScalarFunctorIlLi2ELi1ELi1EEEJSt4plusIlElEEEvT_T0_DpT1_)
        /*0170*/ 	.word	0x00000020


	//----- nvinfo : EIATTR_FRAME_SIZE
	.align		4
.L_91:
        /*0174*/ 	.byte	0x04, 0x11
        /*0176*/ 	.short	(.L_93 - .L_92)
	.align		4
.L_92:
        /*0178*/ 	.word	index@(_ZN2at6native57_GLOBAL__N__f3eca4a2_24_ForeachBinaryOpScalar_cu_86b9896c25multi_tensor_apply_kernelINS1_18TensorListMetadataILi2EEENS1_21BinaryOpScalarFunctorIlLi2ELi1ELi1EEEJSt4plusIlElEEEvT_T0_DpT1_)
        /*017c*/ 	.word	0x00000000


	//----- nvinfo : EIATTR_REGCOUNT
	.align		4
.L_93:
        /*0180*/ 	.byte	0x04, 0x2f
        /*0182*/ 	.short	(.L_95 - .L_94)
	.align		4
.L_94:
        /*0184*/ 	.word	index@(_ZN2at6native57_GLOBAL__N__f3eca4a2_24_ForeachBinaryOpScalar_cu_86b9896c25multi_tensor_apply_kernelINS1_18TensorListMetadataILi2EEENS1_21BinaryOpScalarFunctorIsLi2ELi1ELi1EEEJSt4plusIsEsEEEvT_T0_DpT1_)
        /*0188*/ 	.word	0x00000020


	//----- nvinfo : EIATTR_FRAME_SIZE
	.align		4
.L_95:
        /*018c*/ 	.byte	0x04, 0x11
        /*018e*/ 	.short	(.L_97 - .L_96)
	.align		4
.L_96:
        /*0190*/ 	.word	index@(_ZN2at6native57_GLOBAL__N__f3eca4a2_24_ForeachBinaryOpScalar_cu_86b9896c25multi_tensor_apply_kernelINS1_18TensorListMetadataILi2EEENS1_21BinaryOpScalarFunctorIsLi2ELi1ELi1EEEJSt4plusIsEsEEEvT_T0_DpT1_)
        /*0194*/ 	.word	0x00000000


	//----- nvinfo : EIATTR_REGCOUNT
	.align		4
.L_97:
        /*0198*/ 	.byte	0x04, 0x2f
        /*019a*/ 	.short	(.L_99 - .L_98)
	.align		4
.L_98:
        /*019c*/ 	.word	index@(_ZN2at6native57_GLOBAL__N__f3eca4a2_24_ForeachBinaryOpScalar_cu_86b9896c25multi_tensor_apply_kernelINS1_18TensorListMetadataILi2EEENS1_21BinaryOpScalarFunctorIdLi2ELi1ELi1EEEJSt4plusIdEdEEEvT_T0_DpT1_)
        /*01a0*/ 	.word	0x0000001f


	//----- nvinfo : EIATTR_FRAME_SIZE
	.align		4
.L_99:
        /*01a4*/ 	.byte	0x04, 0x11
        /*01a6*/ 	.short	(.L_101 - .L_100)
	.align		4
.L_100:
        /*01a8*/ 	.word	index@(_ZN2at6native57_GLOBAL__N__f3eca4a2_24_ForeachBinaryOpScalar_cu_86b9896c25multi_tensor_apply_kernelINS1_18TensorListMetadataILi2EEENS1_21BinaryOpScalarFunctorIdLi2ELi1ELi1EEEJSt4plusIdEdEEEvT_T0_DpT1_)
        /*01ac*/ 	.word	0x00000000


	//----- nvinfo : EIATTR_REGCOUNT
	.align		4
.L_101:
        /*01b0*/ 	.byte	0x04, 0x2f
        /*01b2*/ 	.short	(.L_103 - .L_102)
	.align		4
.L_102:
        /*01b4*/ 	.word	index@(_ZN2at6native57_GLOBAL__N__f3eca4a2_24_ForeachBinaryOpScalar_cu_86b9896c25multi_tensor_apply_kernelINS1_18TensorListMetadataILi2EEENS1_21BinaryOpScalarFunctorIfLi2ELi1ELi1EEEJSt4plusIfEfEEEvT_T0_DpT1_)
        /*01b8*/ 	.word	0x00000020


	//----- nvinfo : EIATTR_FRAME_SIZE
	.align		4
.L_103:
        /*01bc*/ 	.byte	0x04, 0x11
        /*01be*/ 	.short	(.L_105 - .L_104)
	.align		4
.L_104:
        /*01c0*/ 	.word	index@(_ZN2at6native57_GLOBAL__N__f3eca4a2_24_ForeachBinaryOpScalar_cu_86b9896c25multi_tensor_apply_kernelINS1_18TensorListMetadataILi2EEENS1_21BinaryOpScalarFunctorIfLi2ELi1ELi1EEEJSt4plusIfEfEEEvT_T0_DpT1_)
        /*01c4*/ 	.word	0x00000000


	//----- nvinfo : EIATTR_REGCOUNT
	.align		4
.L_105:
        /*01c8*/ 	.byte	0x04, 0x2f
        /*01ca*/ 	.short	(.L_107 - .L_106)
	.align		4
.L_106:
        /*01cc*/ 	.word	index@(_ZN2at6native57_GLOBAL__N__f3eca4a2_24_ForeachBinaryOpScalar_cu_86b9896c25multi_tensor_apply_kernelINS1_18TensorListMetadataILi2EEENS1_21BinaryOpScalarFunctorIN3c107complexIdEELi2ELi1ELi1EEEJSt4plusIS8_ES8_EEEvT_T0_DpT1_)
        /*01d0*/ 	.word	0x00000020


	//----- nvinfo : EIATTR_FRAME_SIZE
	.align		4
.L_107:
        /*01d4*/ 	.byte	0x04, 0x11
        /*01d6*/ 	.short	(.L_109 - .L_108)
	.align		4
.L_108:
        /*01d8*/ 	.word	index@(_ZN2at6native57_GLOBAL__N__f3eca4a2_24_ForeachBinaryOpScalar_cu_86b9896c25multi_tensor_apply_kernelINS1_18TensorListMetadataILi2EEENS1_21BinaryOpScalarFunctorIN3c107complexIdEELi2ELi1ELi1EEEJSt4plusIS8_ES8_EEEvT_T0_DpT1_)
        /*01dc*/ 	.word	0x00000000


	//----- nvinfo : EIATTR_REGCOUNT
	.align		4
.L_109:
        /*01e0*/ 	.byte	0x04, 0x2f
        /*01e2*/ 	.short	(.L_111 - .L_110)
	.align		4
.L_110:
        /*01e4*/ 	.word	index@(_ZN2at6native57_GLOBAL__N__f3eca4a2_24_ForeachBinaryOpScalar_cu_86b9896c25multi_tensor_apply_kernelINS1_18TensorListMetadataILi2EEENS1_21BinaryOpScalarFunctorIN3c107complexIfEELi2ELi1ELi1EEEJSt4plusIS8_ES8_EEEvT_T0_DpT1_)
        /*01e8*/ 	.word	0x00000020


	//----- nvinfo : EIATTR_FRAME_SIZE
	.align		4
.L_111:
        /*01ec*/ 	.byte	0x04, 0x11
        /*01ee*/ 	.short	(.L_113 - .L_112)
	.align		4
.L_112:
        /*01f0*/ 	.word	index@(_ZN2at6native57_GLOBAL__N__f3eca4a2_24_ForeachBinaryOpScalar_cu_86b9896c25multi_tensor_apply_kernelINS1_18TensorListMetadataILi2EEENS1_21BinaryOpScalarFunctorIN3c107complexIfEELi2ELi1ELi1EEEJSt4plusIS8_ES8_EEEvT_T0_DpT1_)
        /*01f4*/ 	.word	0x00000000


	//----- nvinfo : EIATTR_REGCOUNT
	.align		4
.L_113:
        /*01f8*/ 	.byte	0x04, 0x2f
        /*01fa*/ 	.short	(.L_115 - .L_114)
	.align		4
.L_114:
        /*01fc*/ 	.word	index@(_ZN2at6native57_GLOBAL__N__f3eca4a2_24_ForeachBinaryOpScalar_cu_86b9896c25multi_tensor_apply_kernelINS1_18TensorListMetadataILi2EEENS1_21BinaryOpScalarFunctorIbLi2ELi1ELi1EEEJSt4plusIbEbEEEvT_T0_DpT1_)
        /*0200*/ 	.word	0x00000020


	//----- nvinfo : EIATTR_FRAME_SIZE
	.align		4
.L_115:
        /*0204*/ 	.byte	0x04, 0x11
        /*0206*/ 	.short	(.L_117 - .L_116)
	.align		4
.L_116:
        /*0208*/ 	.word	index@(_ZN2at6native57_GLOBAL__N__f3eca4a2_24_ForeachBinaryOpScalar_cu_86b9896c25multi_tensor_apply_kernelINS1_18TensorListMetadataILi2EEENS1_21BinaryOpScalarFunctorIbLi2ELi1ELi1EEEJSt4plusIbEbEEEvT_T0_DpT1_)
        /*020c*/ 	.word	0x00000000


	//----- nvinfo : EIATTR_REGCOUNT
	.align		4
.L_117:
        /*0210*/ 	.byte	0x04, 0x2f
        /*0212*/ 	.short	(.L_119 - .L_118)
	.align		4
.L_118:
        /*0214*/ 	.word	index@(_ZN2at6native57_GLOBAL__N__f3eca4a2_24_ForeachBinaryOpScalar_cu_86b9896c25multi_tensor_apply_kernelINS1_18TensorListMetadataILi2EEENS1_21BinaryOpScalarFunctorIN3c104HalfELi2ELi1ELi1EEEJSt4plusIfEfEEEvT_T0_DpT1_)
        /*0218*/ 	.word	0x00000020


	//----- nvinfo : EIATTR_FRAME_SIZE
	.align		4
.L_119:
        /*021c*/ 	.byte	0x04, 0x11
        /*021e*/ 	.short	(.L_121 - .L_120)
	.align		4
.L_120:
        /*0220*/ 	.word	index@(_ZN2at6native57_GLOBAL__N__f3eca4a2_24_ForeachBinaryOpScalar_cu_86b9896c25multi_tensor_apply_kernelINS1_18TensorListMetadataILi2EEENS1_21BinaryOpScalarFunctorIN3c104HalfELi2ELi1ELi1EEEJSt4plusIfEfEEEvT_T0_DpT1_)
        /*0224*/ 	.word	0x00000000


	//----- nvinfo : EIATTR_REGCOUNT
	.align		4
.L_121:
        /*0228*/ 	.byte	0x04, 0x2f
        /*022a*/ 	.short	(.L_123 - .L_122)
	.align		4
.L_122:
        /*022c*/ 	.word	index@(_ZN2at6native57_GLOBAL__N__f3eca4a2_24_ForeachBinaryOpScalar_cu_86b9896c25multi_tensor_apply_kernelINS1_18TensorListMetadataILi2EEENS1_21BinaryOpScalarFunctorIN3c108BFloat16ELi2ELi1ELi1EEEJSt4plusIfEfEEEvT_T0_DpT1_)
        /*0230*/ 	.word	0x00000020


	//----- nvinfo : EIATTR_FRAME_SIZE
	.align		4
.L_123:
        /*0234*/ 	.byte	0x04, 0x11
        /*0236*/ 	.short	(.L_125 - .L_124)
	.align		4
.L_124:
        /*0238*/ 	.word	index@(_ZN2at6native57_GLOBAL__N__f3eca4a2_24_ForeachBinaryOpScalar_cu_86b9896c25multi_tensor_apply_kernelINS1_18TensorListMetadataILi2EEENS1_21BinaryOpScalarFunctorIN3c108BFloat16ELi2ELi1ELi1EEEJSt4plusIfEfEEEvT_T0_DpT1_)
        /*023c*/ 	.word	0x00000000


	//----- nvinfo : EIATTR_REGCOUNT
	.align		4
.L_125:
        /*0240*/ 	.byte	0x04, 0x2f
        /*0242*/ 	.short	(.L_127 - .L_126)
	.align		4
.L_126:
        /*0244*/ 	.word	index@(_ZN2at6native57_GLOBAL__N__f3eca4a2_24_ForeachBinaryOpScalar_cu_86b9896c25multi_tensor_apply_kernelINS1_18TensorListMetadataILi1EEENS1_21BinaryOpScalarFunctorIhLi1ELi1ELi0EEEJSt10multipliesIhEhEEEvT_T0_DpT1_)
        /*0248*/ 	.word	0x0000001d


	//----- nvinfo : EIATTR_FRAME_SIZE
	.align		4
.L_127:
        /*024c*/ 	.byte	0x04, 0x11
        /*024e*/ 	.short	(.L_129 - .L_128)
	.align		4
.L_128:
        /*0250*/ 	.word	index@(_ZN2at6native57_GLOBAL__N__f3eca4a2_24_ForeachBinaryOpScalar_cu_86b9896c25multi_tensor_apply_kernelINS1_18TensorListMetadataILi1EEENS1_21BinaryOpScalarFunctorIhLi1ELi1ELi0EEEJSt10multipliesIhEhEEEvT_T0_DpT1_)
        /*0254*/ 	.word	0x00000000


	//----- nvinfo : EIATTR_REGCOUNT
	.align		4
.L_129:
        /*0258*/ 	.byte	0x04, 0x2f
        /*025a*/ 	.short	(.L_131 - .L_130)
	.align		4
.L_130:
        /*025c*/ 	.word	index@(_ZN2at6native57_GLOBAL__N__f3eca4a2_24_ForeachBinaryOpScalar_cu_86b9896c25multi_tensor_apply_kernelINS1_18TensorListMetadataILi1EEENS1_21BinaryOpScalarFunctorIaLi1ELi1ELi0EEEJSt10multipliesIaEaEEEvT_T0_DpT1_)
        /*0260*/ 	.word	0x0000001c


	//----- nvinfo : EIATTR_FRAME_SIZE
	.align		4
.L_131:
        /*0264*/ 	.byte	0x04, 0x11
        /*0266*/ 	.short	(.L_133 - .L_132)
	.align		4
.L_132:
        /*0268*/ 	.word	index@(_ZN2at6native57_GLOBAL__N__f3eca4a2_24_ForeachBinaryOpScalar_cu_86b9896c25multi_tensor_apply_kernelINS1_18TensorListMetadataILi1EEENS1_21BinaryOpScalarFunctorIaLi1ELi1ELi0EEEJSt10multipliesIaEaEEEvT_T0_DpT1_)
        /*026c*/ 	.word	0x00000000


	//----- nvinfo : EIATTR_REGCOUNT
	.align		4
.L_133:
        /*0270*/ 	.byte	0x04, 0x2f
        /*0272*/ 	.short	(.L_135 - .L_134)
	.align		4
.L_134:
        /*0274*/ 	.word	index@(_ZN2at6native57_GLOBAL__N__f3eca4a2_24_ForeachBinaryOpScalar_cu_86b9896c25multi_tensor_apply_kernelINS1_18TensorListMetadataILi1EEENS1_21BinaryOpScalarFunctorIiLi1ELi1ELi0EEEJSt10multipliesIiEiEEEvT_T0_DpT1_)
        /*0278*/ 	.word	0x0000001b


	//----- nvinfo : EIATTR_FRAME_SIZE
	.align		4
.L_135:
        /*027c*/ 	.byte	0x04, 0x11
        /*027e*/ 	.short	(.L_137 - .L_136)
	.align		4
.L_136:
        /*0280*/ 	.word	index@(_ZN2at6native57_GLOBAL__N__f3eca4a2_24_ForeachBinaryOpScalar_cu_86b9896c25multi_tensor_apply_kernelINS1_18TensorListMetadataILi1EEENS1_21BinaryOpScalarFunctorIiLi1ELi1ELi0EEEJSt10multipliesIiEiEEEvT_T0_DpT1_)
        /*0284*/ 	.word	0x00000000


	//----- nvinfo : EIATTR_REGCOUNT
	.align		4
.L_137:
        /*0288*/ 	.byte	0x04, 0x2f
        /*028a*/ 	.short	(.L_139 - .L_138)
	.align		4
.L_138:
        /*028c*/ 	.word	index@(_ZN2at6native57_GLOBAL__N__f3eca4a2_24_ForeachBinaryOpScalar_cu_86b9896c25multi_tensor_apply_kernelINS1_18TensorListMetadataILi1EEENS1_21BinaryOpScalarFunctorIlLi1ELi1ELi0EEEJSt10multipliesIlElEEEvT_T0_DpT1_)
        /*0290*/ 	.word	0x00000020


	//----- nvinfo : EIATTR_FRAME_SIZE
	.align		4
.L_139:
        /*0294*/ 	.byte	0x04, 0x11
        /*0296*/ 	.short	(.L_141 - .L_140)
	.align		4
.L_140:
        /*0298*/ 	.word	index@(_ZN2at6native57_GLOBAL__N__f3eca4a2_24_ForeachBinaryOpScalar_cu_86b9896c25multi_tensor_apply_kernelINS1_18TensorListMetadataILi1EEENS1_21BinaryOpScalarFunctorIlLi1ELi1ELi0EEEJSt10multipliesIlElEEEvT_T0_DpT1_)
        /*029c*/ 	.word	0x00000000


	//----- nvinfo : EIATTR_REGCOUNT
	.align		4
.L_141:
        /*02a0*/ 	.byte	0x04, 0x2f
        /*02a2*/ 	.short	(.L_143 - .L_142)
	.align		4
.L_142:
        /*02a4*/ 	.word	index@(_ZN2at6native57_GLOBAL__N__f3eca4a2_24_ForeachBinaryOpScalar_cu_86b9896c25multi_tensor_apply_kernelINS1_18TensorListMetadataILi1EEENS1_21BinaryOpScalarFunctorIsLi1ELi1ELi0EEEJSt10multipliesIsEsEEEvT_T0_DpT1_)
        /*02a8*/ 	.word	0x0000001d


	//----- nvinfo : EIATTR_FRAME_SIZE
	.align		4
.L_143:
        /*02ac*/ 	.byte	0x04, 0x11
        /*02ae*/ 	.short	(.L_145 - .L_144)
	.align		4
.L_144:
        /*02b0*/ 	.word	index@(_ZN2at6native57_GLOBAL__N__f3eca4a2_24_ForeachBinaryOpScalar_cu_86b9896c25multi_tensor_apply_kernelINS1_18TensorListMetadataILi1EEENS1_21BinaryOpScalarFunctorIsLi1ELi1ELi0EEEJSt10multipliesIsEsEEEvT_T0_DpT1_)
        /*02b4*/ 	.word	0x00000000


	//----- nvinfo : EIATTR_REGCOUNT
	.align		4
.L_145:
        /*02b8*/ 	.byte	0x04, 0x2f
        /*02ba*/ 	.short	(.L_147 - .L_146)
	.align		4
.L_146:
        /*02bc*/ 	.word	index@(_ZN2at6native57_GLOBAL__N__f3eca4a2_24_ForeachBinaryOpScalar_cu_86b9896c25multi_tensor_apply_kernelINS1_18TensorListMetadataILi1EEENS1_21BinaryOpScalarFunctorIdLi1ELi1ELi0EEEJSt10multipliesIdEdEEEvT_T0_DpT1_)
        /*02c0*/ 	.word	0x0000001e


	//----- nvinfo : EIATTR_FRAME_SIZE
	.align		4
.L_147:
        /*02c4*/ 	.byte	0x04, 0x11
        /*02c6*/ 	.short	(.L_149 - .L_148)
	.align		4
.L_148:
        /*02c8*/ 	.word	index@(_ZN2at6native57_GLOBAL__N__f3eca4a2_24_ForeachBinaryOpScalar_cu_86b9896c25multi_tensor_apply_kernelINS1_18TensorListMetadataILi1EEENS1_21BinaryOpScalarFunctorIdLi1ELi1ELi0EEEJSt10multipliesIdEdEEEvT_T0_DpT1_)
        /*02cc*/ 	.word	0x00000000


	//----- nvinfo : EIATTR_REGCOUNT
	.align		4
.L_149:
        /*02d0*/ 	.byte	0x04, 0x2f
        /*02d2*/ 	.short	(.L_151 - .L_150)
	.align		4
.L_150:
        /*02d4*/ 	.word	index@(_ZN2at6native57_GLOBAL__N__f3eca4a2_24_ForeachBinaryOpScalar_cu_86b9896c25multi_tensor_apply_kernelINS1_18TensorListMetadataILi1EEENS1_21BinaryOpScalarFunctorIfLi1ELi1ELi0EEEJSt10multipliesIfEfEEEvT_T0_DpT1_)
        /*02d8*/ 	.word	0x0000001b


	//----- nvinfo : EIATTR_FRAME_SIZE
	.align		4
.L_151:
        /*02dc*/ 	.byte	0x04, 0x11
        /*02de*/ 	.short	(.L_153 - .L_152)
	.align		4
.L_152:
        /*02e0*/ 	.word	index@(_ZN2at6native57_GLOBAL__N__f3eca4a2_24_ForeachBinaryOpScalar_cu_86b9896c25multi_tensor_apply_kernelINS1_18TensorListMetadataILi1EEENS1_21BinaryOpScalarFunctorIfLi1ELi1ELi0EEEJSt10multipliesIfEfEEEvT_T0_DpT1_)
        /*02e4*/ 	.word	0x00000000


	//----- nvinfo : EIATTR_REGCOUNT
	.align		4
.L_153:
        /*02e8*/ 	.byte	0x04, 0x2f
        /*02ea*/ 	.short	(.L_155 - .L_154)
	.align		4
.L_154:
        /*02ec*/ 	.word	index@(_ZN2at6native57_GLOBAL__N__f3eca4a2_24_ForeachBinaryOpScalar_cu_86b9896c25multi_tensor_apply_kernelINS1_18TensorListMetadataILi1EEENS1_21BinaryOpScalarFunctorIN3c107complexIdEELi1ELi1ELi0EEEJSt10multipliesIS8_ES8_EEEvT_T0_DpT1_)
        /*02f0*/ 	.word	0x00000020


	//----- nvinfo : EIATTR_FRAME_SIZE
	.align		4
.L_155:
        /*02f4*/ 	.byte	0x04, 0x11
        /*02f6*/ 	.short	(.L_157 - .L_156)
	.align		4
.L_156:
        /*02f8*/ 	.word	index@(_ZN2at6native57_GLOBAL__N__f3eca4a2_24_ForeachBinaryOpScalar_cu_86b9896c25multi_tensor_apply_kernelINS1_18TensorListMetadataILi1EEENS1_21BinaryOpScalarFunctorIN3c107complexIdEELi1ELi1ELi0EEEJSt10multipliesIS8_ES8_EEEvT_T0_DpT1_)
        /*02fc*/ 	.word	0x00000000


	//----- nvinfo : EIATTR_REGCOUNT
	.align		4
.L_157:
        /*0300*/ 	.byte	0x04, 0x2f
        /*0302*/ 	.short	(.L_159 - .L_158)
	.align		4
.L_158:
        /*0304*/ 	.word	index@(_ZN2at6native57_GLOBAL__N__f3eca4a2_24_ForeachBinaryOpScalar_cu_86b9896c25multi_tensor_apply_kernelINS1_18TensorListMetadataILi1EEENS1_21BinaryOpScalarFunctorIN3c107complexIfEELi1ELi1ELi0EEEJSt10multipliesIS8_ES8_EEEvT_T0_DpT1_)
        /*0308*/ 	.word	0x00000020


	//----- nvinfo : EIATTR_FRAME_SIZE
	.align		4
.L_159:
        /*030c*/ 	.byte	0x04, 0x11
        /*030e*/ 	.short	(.L_161 - .L_160)
	.align		4
.L_160:
        /*0310*/ 	.word	index@(_ZN2at6native57_GLOBAL__N__f3eca4a2_24_ForeachBinaryOpScalar_cu_86b9896c25multi_tensor_apply_kernelINS1_18TensorListMetadataILi1EEENS1_21BinaryOpScalarFunctorIN3c107complexIfEELi1ELi1ELi0EEEJSt10multipliesIS8_ES8_EEEvT_T0_DpT1_)
        /*0314*/ 	.word	0x00000000


	//----- nvinfo : EIATTR_REGCOUNT
	.align		4
.L_161:
        /*0318*/ 	.byte	0x04, 0x2f
        /*031a*/ 	.short	(.L_163 - .L_162)
	.align		4
.L_162:
        /*031c*/ 	.word	index@(_ZN2at6native57_GLOBAL__N__f3eca4a2_24_ForeachBinaryOpScalar_cu_86b9896c25multi_tensor_apply_kernelINS1_18TensorListMetadataILi1EEENS1_21BinaryOpScalarFunctorIbLi1ELi1ELi0EEEJSt10multipliesIbEbEEEvT_T0_DpT1_)
        /*0320*/ 	.word	0x0000001a


	//----- nvinfo : EIATTR_FRAME_SIZE
	.align		4
.L_163:
        /*0324*/ 	.byte	0x04, 0x11
        /*0326*/ 	.short	(.L_165 - .L_164)
	.align		4
.L_164:
        /*0328*/ 	.word	index@(_ZN2at6native57_GLOBAL__N__f3eca4a2_24_ForeachBinaryOpScalar_cu_86b9896c25multi_tensor_apply_kernelINS1_18TensorListMetadataILi1EEENS1_21BinaryOpScalarFunctorIbLi1ELi1ELi0EEEJSt10multipliesIbEbEEEvT_T0_DpT1_)
        /*032c*/ 	.word	0x00000000


	//----- nvinfo : EIATTR_REGCOUNT
	.align		4
.L_165:
        /*0330*/ 	.byte	0x04, 0x2f
        /*0332*/ 	.short	(.L_167 - .L_166)
	.align		4
.L_166:
        /*0334*/ 	.word	index@(_ZN2at6native57_GLOBAL__N__f3eca4a2_24_ForeachBinaryOpScalar_cu_86b9896c25multi_tensor_apply_kernelINS1_18TensorListMetadataILi1EEENS1_21BinaryOpScalarFunctorIN3c104HalfELi1ELi1ELi0EEEJSt10multipliesIfEfEEEvT_T0_DpT1_)
        /*0338*/ 	.word	0x00000018


	//----- nvinfo : EIATTR_FRAME_SIZE
	.align		4
.L_167:
        /*033c*/ 	.byte	0x04, 0x11
        /*033e*/ 	.short	(.L_169 - .L_168)
	.align		4
.L_168:
        /*0340*/ 	.word	index@(_ZN2at6native57_GLOBAL__N__f3eca4a2_24_ForeachBinaryOpScalar_cu_86b9896c25multi_tensor_apply_kernelINS1_18TensorListMetadataILi1EEENS1_21BinaryOpScalarFunctorIN3c104HalfELi1ELi1ELi0EEEJSt10multipliesIfEfEEEvT_T0_DpT1_)
        /*0344*/ 	.word	0x00000000


	//----- nvinfo : EIATTR_REGCOUNT
	.align		4
.L_169:
        /*0348*/ 	.byte	0x04, 0x2f
        /*034a*/ 	.short	(.L_171 - .L_170)
	.align		4
.L_170:
        /*034c*/ 	.word	index@(_ZN2at6native57_GLOBAL__N__f3eca4a2_24_ForeachBinaryOpScalar_cu_86b9896c25multi_tensor_apply_kernelINS1_18TensorListMetadataILi1EEENS1_21BinaryOpScalarFunctorIN3c108BFloat16ELi1ELi1ELi0EEEJSt10multipliesIfEfEEEvT_T0_DpT1_)
        /*0350*/ 	.word	0x00000018


	//----- nvinfo : EIATTR_FRAME_SIZE
	.align		4
.L_171:
        /*0354*/ 	.byte	0x04, 0x11
        /*0356*/ 	.short	(.L_173 - .L_172)
	.align		4
.L_172:
        /*0358*/ 	.word	index@(_ZN2at6native57_GLOBAL__N__f3eca4a2_24_ForeachBinaryOpScalar_cu_86b9896c25multi_tensor_apply_kernelINS1_18TensorListMetadataILi1EEENS1_21BinaryOpScalarFunctorIN3c108BFloat16ELi1ELi1ELi0EEEJSt10multipliesIfEfEEEvT_T0_DpT1_)
        /*035c*/ 	.word	0x00000000


	//----- nvinfo : EIATTR_REGCOUNT
	.align		4
.L_173:
        /*0360*/ 	.byte	0x04, 0x2f
        /*0362*/ 	.short	(.L_175 - .L_174)
	.align		4
.L_174:
        /*0364*/ 	.word	index@(_ZN2at6native57_GLOBAL__N__f3eca4a2_24_ForeachBinaryOpScalar_cu_86b9896c25multi_tensor_apply_kernelINS1_18TensorListMetadataILi2EEENS1_21BinaryOpScalarFunctorIhLi2ELi1ELi1EEEJSt10multipliesIhEhEEEvT_T0_DpT1_)
        /*0368*/ 	.word	0x00000020


	//----- nvinfo : EIATTR_FRAME_SIZE
	.align		4
.L_175:
        /*036c*/ 	.byte	0x04, 0x11
        /*036e*/ 	.short	(.L_177 - .L_176)
	.align		4
.L_176:
        /*0370*/ 	.word	index@(_ZN2at6native57_GLOBAL__N__f3eca4a2_24_ForeachBinaryOpScalar_cu_86b9896c25multi_tensor_apply_kernelINS1_18TensorListMetadataILi2EEENS1_21BinaryOpScalarFunctorIhLi2ELi1ELi1EEEJSt10multipliesIhEhEEEvT_T0_DpT1_)
        /*0374*/ 	.word	0x00000000


	//----- nvinfo : EIATTR_REGCOUNT
	.align		4
.L_177:
        /*0378*/ 	.byte	0x04, 0x2f
        /*037a*/ 	.short	(.L_179 - .L_178)
	.align		4
.L_178:
        /*037c*/ 	.word	index@(_ZN2at6native57_GLOBAL__N__f3eca4a2_24_ForeachBinaryOpScalar_cu_86b9896c25multi_tensor_apply_kernelINS1_18TensorListMetadataILi2EEENS1_21BinaryOpScalarFunctorIaLi2ELi1ELi1EEEJSt10multipliesIaEaEEEvT_T0_DpT1_)
        /*0380*/ 	.word	0x00000020


	//----- nvinfo : EIATTR_FRAME_SIZE
	.align		4
.L_179:
        /*0384*/ 	.byte	0x04, 0x11
        /*0386*/ 	.short	(.L_181 - .L_180)
	.align		4
.L_180:
        /*0388*/ 	.word	index@(_ZN2at6native57_GLOBAL__N__f3eca4a2_24_ForeachBinaryOpScalar_cu_86b9896c25multi_tensor_apply_kernelINS1_18TensorListMetadataILi2EEENS1_21BinaryOpScalarFunctorIaLi2ELi1ELi1EEEJSt10multipliesIaEaEEEvT_T0_DpT1_)
        /*038c*/ 	.word	0x00000000


	//----- nvinfo : EIATTR_REGCOUNT
	.align		4
.L_181:
        /*0390*/ 	.byte	0x04, 0x2f
        /*0392*/ 	.short	(.L_183 - .L_182)
	.align		4
.L_182:
        /*0394*/ 	.word	index@(_ZN2at6native57_GLOBAL__N__f3eca4a2_24_ForeachBinaryOpScalar_cu_86b9896c25multi_tensor_apply_kernelINS1_18TensorListMetadataILi2EEENS1_21BinaryOpScalarFunctorIiLi2ELi1ELi1EEEJSt10multipliesIiEiEEEvT_T0_DpT1_)
        /*0398*/ 	.word	0x00000020


	//----- nvinfo : EIATTR_FRAME_SIZE
	.align		4
.L_183:
        /*039c*/ 	.byte	0x04, 0x11
        /*039e*/ 	.short	(.L_185 - .L_184)
	.align		4
.L_184:
        /*03a0*/ 	.word	index@(_ZN2at6native57_GLOBAL__N__f3eca4a2_24_ForeachBinaryOpScalar_cu_86b9896c25multi_tensor_apply_kernelINS1_18TensorListMetadataILi2EEENS1_21BinaryOpScalarFunctorIiLi2ELi1ELi1EEEJSt10multipliesIiEiEEEvT_T0_DpT1_)
        /*03a4*/ 	.word	0x00000000


	//----- nvinfo : EIATTR_REGCOUNT
	.align		4
.L_185:
        /*03a8*/ 	.byte	0x04, 0x2f
        /*03aa*/ 	.short	(.L_187 - .L_186)
	.align		4
.L_186:
        /*03ac*/ 	.word	index@(_ZN2at6native57_GLOBAL__N__f3eca4a2_24_ForeachBinaryOpScalar_cu_86b9896c25multi_tensor_apply_kernelINS1_18TensorListMetadataILi2EEENS1_21BinaryOpScalarFunctorIlLi2ELi1ELi1EEEJSt10multipliesIlElEEEvT_T0_DpT1_)
        /*03b0*/ 	.word	0x00000020


	//----- nvinfo : EIATTR_FRAME_SIZE
	.align		4
.L_187:
        /*03b4*/ 	.byte	0x04, 0x11
        /*03b6*/ 	.short	(.L_189 - .L_188)
	.align		4
.L_188:
        /*03b8*/ 	.word	index@(_ZN2at6native57_GLOBAL__N__f3eca4a2_24_ForeachBinaryOpScalar_cu_86b9896c25multi_tensor_apply_kernelINS1_18TensorListMetadataILi2EEENS1_21BinaryOpScalarFunctorIlLi2ELi1ELi1EEEJSt10multipliesIlElEEEvT_T0_DpT1_)
        /*03bc*/ 	.word	0x00000000


	//----- nvinfo : EIATTR_REGCOUNT
	.align		4
.L_189:
        /*03c0*/ 	.byte	0x04, 0x2f
        /*03c2*/ 	.short	(.L_191 - .L_190)
	.align		4
.L_190:
        /*03c4*/ 	.word	index@(_ZN2at6native57_GLOBAL__N__f3eca4a2_24_ForeachBinaryOpScalar_cu_86b9896c25multi_tensor_apply_kernelINS1_18TensorListMetadataILi2EEENS1_21BinaryOpScalarFunctorIsLi2ELi1ELi1EEEJSt10multipliesIsEsEEEvT_T0_DpT1_)
        /*03c8*/ 	.word	0x00000020


	//----- nvinfo : EIATTR_FRAME_SIZE
	.align		4
.L_191:
        /*03cc*/ 	.byte	0x04, 0x11
        /*03ce*/ 	.short	(.L_193 - .L_192)
	.align		4
.L_192:
        /*03d0*/ 	.word	index@(_ZN2at6native57_GLOBAL__N__f3eca4a2_24_ForeachBinaryOpScalar_cu_86b9896c25multi_tensor_apply_kernelINS1_18TensorListMetadataILi2EEENS1_21BinaryOpScalarFunctorIsLi2ELi1ELi1EEEJSt10multipliesIsEsEEEvT_T0_DpT1_)
        /*03d4*/ 	.word	0x00000000


	//----- nvinfo : EIATTR_REGCOUNT
	.align		4
.L_193:
        /*03d8*/ 	.byte	0x04, 0x2f
        /*03da*/ 	.short	(.L_195 - .L_194)
	.align		4
.L_194:
        /*03dc*/ 	.word	index@(_ZN2at6native57_GLOBAL__N__f3eca4a2_24_ForeachBinaryOpScalar_cu_86b9896c25multi_tensor_apply_kernelINS1_18TensorListMetadataILi2EEENS1_21BinaryOpScalarFunctorIdLi2ELi1ELi1EEEJSt10multipliesIdEdEEEvT_T0_DpT1_)
        /*03e0*/ 	.word	0x0000001f


	//----- nvinfo : EIATTR_FRAME_SIZE
	.align		4
.L_195:
        /*03e4*/ 	.byte	0x04, 0x11
        /*03e6*/ 	.short	(.L_197 - .L_196)
	.align		4
.L_196:
        /*03e8*/ 	.word	index@(_ZN2at6native57_GLOBAL__N__f3eca4a2_24_ForeachBinaryOpScalar_cu_86b9896c25multi_tensor_apply_kernelINS1_18TensorListMetadataILi2EEENS1_21BinaryOpScalarFunctorIdLi2ELi1ELi1EEEJSt10multipliesIdEdEEEvT_T0_DpT1_)
        /*03ec*/ 	.word	0x00000000


	//----- nvinfo : EIATTR_REGCOUNT
	.align		4
.L_197:
        /*03f0*/ 	.byte	0x04, 0x2f
        /*03f2*/ 	.short	(.L_199 - .L_198)
	.align		4
.L_198:
        /*03f4*/ 	.word	index@(_ZN2at6native57_GLOBAL__N__f3eca4a2_24_ForeachBinaryOpScalar_cu_86b9896c25multi_tensor_apply_kernelINS1_18TensorListMetadataILi2EEENS1_21BinaryOpScalarFunctorIfLi2ELi1ELi1EEEJSt10multipliesIfEfEEEvT_T0_DpT1_)
        /*03f8*/ 	.word	0x00000020


	//----- nvinfo : EIATTR_FRAME_SIZE
	.align		4
.L_199:
        /*03fc*/ 	.byte	0x04, 0x11
        /*03fe*/ 	.short	(.L_201 - .L_200)
	.align		4
.L_200:
        /*0400*/ 	.word	index@(_ZN2at6native57_GLOBAL__N__f3eca4a2_24_ForeachBinaryOpScalar_cu_86b9896c25multi_tensor_apply_kernelINS1_18TensorListMetadataILi2EEENS1_21BinaryOpScalarFunctorIfLi2ELi1ELi1EEEJSt10multipliesIfEfEEEvT_T0_DpT1_)
        /*0404*/ 	.word	0x00000000


	//----- nvinfo : EIATTR_REGCOUNT
	.align		4
.L_201:
        /*0408*/ 	.byte	0x04, 0x2f
        /*040a*/ 	.short	(.L_203 - .L_202)
	.align		4
.L_202:
        /*040c*/ 	.word	index@(_ZN2at6native57_GLOBAL__N__f3eca4a2_24_ForeachBinaryOpScalar_cu_86b9896c25multi_tensor_apply_kernelINS1_18TensorListMetadataILi2EEENS1_21BinaryOpScalarFunctorIN3c107complexIdEELi2ELi1ELi1EEEJSt10multipliesIS8_ES8_EEEvT_T0_DpT1_)
        /*0410*/ 	.word	0x00000020


	//----- nvinfo : EIATTR_FRAME_SIZE
	.align		4
.L_203:
        /*0414*/ 	.byte	0x04, 0x11
        /*0416*/ 	.short	(.L_205 - .L_204)
	.align		4
.L_204:
        /*0418*/ 	.word	index@(_ZN2at6native57_GLOBAL__N__f3eca4a2_24_ForeachBinaryOpScalar_cu_86b9896c25multi_tensor_apply_kernelINS1_18TensorListMetadataILi2EEENS1_21BinaryOpScalarFunctorIN3c107complexIdEELi2ELi1ELi1EEEJSt10multipliesIS8_ES8_EEEvT_T0_DpT1_)
        /*041c*/ 	.word	0x00000000


	//----- nvinfo : EIATTR_REGCOUNT
	.align		4
.L_205:
        /*0420*/ 	.byte	0x04, 0x2f
        /*0422*/ 	.short	(.L_207 - .L_206)
	.align		4
.L_206:
        /*0424*/ 	.word	index@(_ZN2at6native57_GLOBAL__N__f3eca4a2_24_ForeachBinaryOpScalar_cu_86b9896c25multi_tensor_apply_kernelINS1_18TensorListMetadataILi2EEENS1_21BinaryOpScalarFunctorIN3c107complexIfEELi2ELi1ELi1EEEJSt10multipliesIS8_ES8_EEEvT_T0_DpT1_)
        /*0428*/ 	.word	0x0000001f


	//----- nvinfo : EIATTR_FRAME_SIZE
	.align		4
.L_207:
        /*042c*/ 	.byte	0x04, 0x11
        /*042e*/ 	.short	(.L_209 - .L_208)
	.align		4
.L_208:
        /*0430*/ 	.word	index@(_ZN2at6native57_GLOBAL__N__f3eca4a2_24_ForeachBinaryOpScalar_cu_86b9896c25multi_tensor_apply_kernelINS1_18TensorListMetadataILi2EEENS1_21BinaryOpScalarFunctorIN3c107complexIfEELi2ELi1ELi1EEEJSt10multipliesIS8_ES8_EEEvT_T0_DpT1_)
        /*0434*/ 	.word	0x00000000


	//----- nvinfo : EIATTR_REGCOUNT
	.align		4
.L_209:
        /*0438*/ 	.byte	0x04, 0x2f
        /*043a*/ 	.short	(.L_211 - .L_210)
	.align		4
.L_210:
        /*043c*/ 	.word	index@(_ZN2at6native57_GLOBAL__N__f3eca4a2_24_ForeachBinaryOpScalar_cu_86b9896c25multi_tensor_apply_kernelINS1_18TensorListMetadataILi2EEENS1_21BinaryOpScalarFunctorIbLi2ELi1ELi1EEEJSt10multipliesIbEbEEEvT_T0_DpT1_)
        /*0440*/ 	.word	0x00000020


	//----- nvinfo : EIATTR_FRAME_SIZE
	.align		4
.L_211:
        /*0444*/ 	.byte	0x04, 0x11
        /*0446*/ 	.short	(.L_213 - .L_212)
	.align		4
.L_212:
        /*0448*/ 	.word	index@(_ZN2at6native57_GLOBAL__N__f3eca4a2_24_ForeachBinaryOpScalar_cu_86b9896c25multi_tensor_apply_kernelINS1_18TensorListMetadataILi2EEENS1_21BinaryOpScalarFunctorIbLi2ELi1ELi1EEEJSt10multipliesIbEbEEEvT_T0_DpT1_)
        /*044c*/ 	.word	0x00000000


	//----- nvinfo : EIATTR_REGCOUNT
	.align		4
.L_213:
        /*0450*/ 	.byte	0x04, 0x2f
        /*0452*/ 	.short	(.L_215 - .L_214)
	.align		4
.L_214:
        /*0454*/ 	.word	index@(_ZN2at6native57_GLOBAL__N__f3eca4a2_24_ForeachBinaryOpScalar_cu_86b9896c25multi_tensor_apply_kernelINS1_18TensorListMetadataILi2EEENS1_21BinaryOpScalarFunctorIN3c104HalfELi2ELi1ELi1EEEJSt10multipliesIfEfEEEvT_T0_DpT1_)
        /*0458*/ 	.word	0x00000020


	//----- nvinfo : EIATTR_FRAME_SIZE
	.align		4
.L_215:
        /*045c*/ 	.byte	0x04, 0x11
        /*045e*/ 	.short	(.L_217 - .L_216)
	.align		4
.L_216:
        /*0460*/ 	.word	index@(_ZN2at6native57_GLOBAL__N__f3eca4a2_24_ForeachBinaryOpScalar_cu_86b9896c25multi_tensor_apply_kernelINS1_18TensorListMetadataILi2EEENS1_21BinaryOpScalarFunctorIN3c104HalfELi2ELi1ELi1EEEJSt10multipliesIfEfEEEvT_T0_DpT1_)
        /*0464*/ 	.word	0x00000000


	//----- nvinfo : EIATTR_REGCOUNT
	.align		4
.L_217:
        /*0468*/ 	.byte	0x04, 0x2f
        /*046a*/ 	.short	(.L_219 - .L_218)
	.align		4
.L_218:
        /*046c*/ 	.word	index@(_ZN2at6native57_GLOBAL__N__f3eca4a2_24_ForeachBinaryOpScalar_cu_86b9896c25multi_tensor_apply_kernelINS1_18TensorListMetadataILi2EEENS1_21BinaryOpScalarFunctorIN3c108BFloat16ELi2ELi1ELi1EEEJSt10multipliesIfEfEEEvT_T0_DpT1_)
        /*0470*/ 	.word	0x00000020


	//----- nvinfo : EIATTR_FRAME_SIZE
	.align		4
.L_219:
        /*0474*/ 	.byte	0x04, 0x11
        /*0476*/ 	.short	(.L_221 - .L_220)
	.align		4
.L_220:
        /*0478*/ 	.word	index@(_ZN2at6native57_GLOBAL__N__f3eca4a2_24_ForeachBinaryOpScalar_cu_86b9896c25multi_tensor_apply_kernelINS1_18TensorListMetadataILi2EEENS1_21BinaryOpScalarFunctorIN3c108BFloat16ELi2ELi1ELi1EEEJSt10multipliesIfEfEEEvT_T0_DpT1_)
        /*047c*/ 	.word	0x00000000


	//----- nvinfo : EIATTR_REGCOUNT
	.align		4
.L_221:
        /*0480*/ 	.byte	0x04, 0x2f
        /*0482*/ 	.short	(.L_223 - .L_222)
	.align		4
.L_222:
        /*0484*/ 	.word	index@(_ZN2at6native57_GLOBAL__N__f3eca4a2_24_ForeachBinaryOpScalar_cu_86b9896c25multi_tensor_apply_kernelINS1_18TensorListMetadataILi1EEENS1_21BinaryOpScalarFunctorIhLi1ELi1ELi0EEEJNS1_13power_functorIhEEhEEEvT_T0_DpT1_)
        /*0488*/ 	.word	0x0000001c


	//----- nvinfo : EIATTR_FRAME_SIZE
	.align		4
.L_223:
        /*048c*/ 	.byte	0x04, 0x11
        /*048e*/ 	.short	(.L_225 - .L_224)
	.align		4
.L_224:
        /*0490*/ 	.word	index@(_ZN2at6native57_GLOBAL__N__f3eca4a2_24_ForeachBinaryOpScalar_cu_86b9896c25multi_tensor_apply_kernelINS1_18TensorListMetadataILi1EEENS1_21BinaryOpScalarFunctorIhLi1ELi1ELi0EEEJNS1_13power_functorIhEEhEEEvT_T0_DpT1_)
        /*0494*/ 	.word	0x00000000


	//----- nvinfo : EIATTR_REGCOUNT
	.align		4
.L_225:
        /*0498*/ 	.byte	0x04, 0x2f
        /*049a*/ 	.short	(.L_227 - .L_226)
	.align		4
.L_226:
        /*049c*/ 	.word	index@(_ZN2at6native57_GLOBAL__N__f3eca4a2_24_ForeachBinaryOpScalar_cu_86b9896c25multi_tensor_apply_kernelINS1_18TensorListMetadataILi1EEENS1_21BinaryOpScalarFunctorIaLi1ELi1ELi0EEEJNS1_13power_functorIaEEaEEEvT_T0_DpT1_)
        /*04a0*/ 	.word	0x00000020


	//----- nvinfo : EIATTR_FRAME_SIZE
	.align		4
.L_227:
        /*04a4*/ 	.byte	0x04, 0x11
        /*04a6*/ 	.short	(.L_229 - .L_228)
	.align		4
.L_228:
        /*04a8*/ 	.word	index@(_ZN2at6native57_GLOBAL__N__f3eca4a2_24_ForeachBinaryOpScalar_cu_86b9896c25multi_tensor_apply_kernelINS1_18TensorListMetadataILi1EEENS1_21BinaryOpScalarFunctorIaLi1ELi1ELi0EEEJNS1_13power_functorIaEEaEEEvT_T0_DpT1_)
        /*04ac*/ 	.word	0x00000000


	//----- nvinfo : EIATTR_REGCOUNT
	.align		4
.L_229:
        /*04b0*/ 	.byte	0x04, 0x2f
        /*04b2*/ 	.short	(.L_231 - .L_230)
	.align		4
.L_230:
        /*04b4*/ 	.word	index@(_ZN2at6native57_GLOBAL__N__f3eca4a2_24_ForeachBinaryOpScalar_cu_86b9896c25multi_tensor_apply_kernelINS1_18TensorListMetadataILi1EEENS1_21BinaryOpScalarFunctorIiLi1ELi1ELi0EEEJNS1_13power_functorIiEEiEEEvT_T0_DpT1_)
        /*04b8*/ 	.word	0x0000001e


	//----- nvinfo : EIATTR_FRAME_SIZE
	.align		4
.L_231:
        /*04bc*/ 	.byte	0x04, 0x11
        /*04be*/ 	.short	(.L_233 - .L_232)
	.align		4
.L_232:
        /*04c0*/ 	.word	index@(_ZN2at6native57_GLOBAL__N__f3eca4a2_24_ForeachBinaryOpScalar_cu_86b9896c25multi_tensor_apply_kernelINS1_18TensorListMetadataILi1EEENS1_21BinaryOpScalarFunctorIiLi1ELi1ELi0EEEJNS1_13power_functorIiEEiEEEvT_T0_DpT1_)
        /*04c4*/ 	.word	0x00000000


	//----- nvinfo : EIATTR_REGCOUNT
	.align		4
.L_233:
        /*04c8*/ 	.byte	0x04, 0x2f
        /*04ca*/ 	.short	(.L_235 - .L_234)
	.align		4
.L_234:
        /*04cc*/ 	.word	index@(_ZN2at6native57_GLOBAL__N__f3eca4a2_24_ForeachBinaryOpScalar_cu_86b9896c25multi_tensor_apply_kernelINS1_18TensorListMetadataILi1EEENS1_21BinaryOpScalarFunctorIlLi1ELi1ELi0EEEJNS1_13power_functorIlEElEEEvT_T0_DpT1_)
        /*04d0*/ 	.word	0x0000001d


	//----- nvinfo : EIATTR_FRAME_SIZE
	.align		4
.L_235:
        /*04d4*/ 	.byte	0x04, 0x11
        /*04d6*/ 	.short	(.L_237 - .L_236)
	.align		4
.L_236:
        /*04d8*/ 	.word	index@(_ZN2at6native57_GLOBAL__N__f3eca4a2_24_ForeachBinaryOpScalar_cu_86b9896c25multi_tensor_apply_kernelINS1_18TensorListMetadataILi1EEENS1_21BinaryOpScalarFunctorIlLi1ELi1ELi0EEEJNS1_13power_functorIlEElEEEvT_T0_DpT1_)
        /*04dc*/ 	.word	0x00000000


	//----- nvinfo : EIATTR_REGCOUNT
	.align		4
.L_237:
        /*04e0*/ 	.byte	0x04, 0x2f
        /*04e2*/ 	.short	(.L_239 - .L_238)
	.align		4
.L_238:
        /*04e4*/ 	.word	index@(_ZN2at6native57_GLOBAL__N__f3eca4a2_24_ForeachBinaryOpScalar_cu_86b9896c25multi_tensor_apply_kernelINS1_18TensorListMetadataILi1EEENS1_21BinaryOpScalarFunctorIsLi1ELi1ELi0EEEJNS1_13power_functorIsEEsEEEvT_T0_DpT1_)
        /*04e8*/ 	.word	0x0000001e


	//----- nvinfo : EIATTR_FRAME_SIZE
	.align		4
.L_239:
        /*04ec*/ 	.byte	0x04, 0x11
        /*04ee*/ 	.short	(.L_241 - .L_240)
	.align		4
.L_240:
        /*04f0*/ 	.word	index@(_ZN2at6native57_GLOBAL__N__f3eca4a2_24_ForeachBinaryOpScalar_cu_86b9896c25multi_tensor_apply_kernelINS1_18TensorListMetadataILi1EEENS1_21BinaryOpScalarFunctorIsLi1ELi1ELi0EEEJNS1_13power_functorIsEEsEEEvT_T0_DpT1_)
        /*04f4*/ 	.word	0x00000000


	//----- nvinfo : EIATTR_REGCOUNT
	.align		4
.L_241:
        /*04f8*/ 	.byte	0x04, 0x2f
        /*04fa*/ 	.short	(.L_243 - .L_242)
	.align		4
.L_242:
        /*04fc*/ 	.word	index@(_ZN2at6native57_GLOBAL__N__f3eca4a2_24_ForeachBinaryOpScalar_cu_86b9896c25multi_tensor_apply_kernelINS1_18TensorListMetadataILi1EEENS1_21BinaryOpScalarFunctorIdLi1ELi1ELi0EEEJNS1_13power_functorIdEEdEEEvT_T0_DpT1_)
        /*0500*/ 	.word	0x00000030


	//----- nvinfo : EIATTR_FRAME_SIZE
	.align		4
.L_243:
        /*0504*/ 	.byte	0x04, 0x11
        /*0506*/ 	.short	(.L_245 - .L_244)
	.align		4
.L_244:
        /*0508*/ 	.word	index@($_ZN2at6native57_GLOBAL__N__f3eca4a2_24_ForeachBinaryOpScalar_cu_86b9896c25multi_tensor_apply_kernelINS1_18TensorListMetadataILi1EEENS1_21BinaryOpScalarFunctorIdLi1ELi1ELi0EEEJNS1_13power_functorIdEEdEEEvT_T0_DpT1_$__internal_accurate_pow)
        /*050c*/ 	.word	0x00000000


	//----- nvinfo : EIATTR_FRAME_SIZE
	.align		4
.L_245:
        /*0510*/ 	.byte	0x04, 0x11
        /*0512*/ 	.short	(.L_247 - .L_246)
	.align		4
.L_246:
        /*0514*/ 	.word	index@(_ZN2at6native57_GLOBAL__N__f3eca4a2_24_ForeachBinaryOpScalar_cu_86b9896c25multi_tensor_apply_kernelINS1_18TensorListMetadataILi1EEENS1_21BinaryOpScalarFunctorIdLi1ELi1ELi0EEEJNS1_13power_functorIdEEdEEEvT_T0_DpT1_)
        /*0518*/ 	.word	0x00000000


	//----- nvinfo : EIATTR_REGCOUNT
	.align		4
.L_247:
        /*051c*/ 	.byte	0x04, 0x2f
        /*051e*/ 	.short	(.L_249 - .L_248)
	.align		4
.L_248:
        /*0520*/ 	.word	index@(_ZN2at6native57_GLOBAL__N__f3eca4a2_24_ForeachBinaryOpScalar_cu_86b9896c25multi_tensor_apply_kernelINS1_18TensorListMetadataILi1EEENS1_21BinaryOpScalarFunctorIfLi1ELi1ELi0EEEJNS1_13power_functorIfEEfEEEvT_T0_DpT1_)
        /*0524*/ 	.word	0x0000001e


	//----- nvinfo : EIATTR_FRAME_SIZE
	.align		4
.L_249:
        /*0528*/ 	.byte	0x04, 0x11
        /*052a*/ 	.short	(.L_251 - .L_250)
	.align		4
.L_250:
        /*052c*/ 	.word	index@(_ZN2at6native57_GLOBAL__N__f3eca4a2_24_ForeachBinaryOpScalar_cu_86b9896c25multi_tensor_apply_kernelINS1_18TensorListMetadataILi1EEENS1_21BinaryOpScalarFunctorIfLi1ELi1ELi0EEEJNS1_13power_functorIfEEfEEEvT_T0_DpT1_)
        /*0530*/ 	.word	0x00000000


	//----- nvinfo : EIATTR_REGCOUNT
	.align		4
.L_251:
        /*0534*/ 	.byte	0x04, 0x2f
        /*0536*/ 	.short	(.L_253 - .L_252)
	.align		4
.L_252:
        /*0538*/ 	.word	index@(_ZN2at6native57_GLOBAL__N__f3eca4a2_24_ForeachBinaryOpScalar_cu_86b9896c25multi_tensor_apply_kernelINS1_18TensorListMetadataILi1EEENS1_21BinaryOpScalarFunctorIN3c107complexIdEELi1ELi1ELi0EEEJNS1_13power_functorIS8_EES8_EEEvT_T0_DpT1_)
        /*053c*/ 	.word	0x0000003c


	//----- nvinfo : EIATTR_FRAME_SIZE
	.align		4
.L_253:
        /*0540*/ 	.byte	0x04, 0x11
        /*0542*/ 	.short	(.L_255 - .L_254)
	.align		4
.L_254:
        /*0544*/ 	.word	index@($_ZN2at6native57_GLOBAL__N__f3eca4a2_24_ForeachBinaryOpScalar_cu_86b9896c25multi_tensor_apply_kernelINS1_18TensorListMetadataILi1EEENS1_21BinaryOpScalarFunctorIN3c107complexIdEELi1ELi1ELi0EEEJNS1_13power_functorIS8_EES8_EEEvT_T0_DpT1_$__internal_trig_reduction_slowpathd)
        /*0548*/ 	.word	0x00000028


	//----- nvinfo : EIATTR_FRAME_SIZE
	.align		4
.L_255:
        /*054c*/ 	.byte	0x04, 0x11
        /*054e*/ 	.short	(.L_257 - .L_256)
	.align		4
.L_256:
        /*0550*/ 	.word	index@($__internal_5_$__cuda_sm20_div_rn_f64_full)
        /*0554*/ 	.word	0x00000028


	//----- nvinfo : EIATTR_FRAME_SIZE
	.align		4
.L_257:
        /*0558*/ 	.byte	0x04, 0x11
        /*055a*/ 	.short	(.L_259 - .L_258)
	.align		4
.L_258:
        /*055c*/ 	.word	index@(_ZN2at6native57_GLOBAL__N__f3eca4a2_24_ForeachBinaryOpScalar_cu_86b9896c25multi_tensor_apply_kernelINS1_18TensorListMetadataILi1EEENS1_21BinaryOpScalarFunctorIN3c107complexIdEELi1ELi1ELi0EEEJNS1_13power_functorIS8_EES8_EEEvT_T0_DpT1_)
        /*0560*/ 	.word	0x00000028


	//----- nvinfo : EIATTR_REGCOUNT
	.align		4
.L_259:
        /*0564*/ 	.byte	0x04, 0x2f
        /*0566*/ 	.short	(.L_261 - .L_260)
	.align		4
.L_260:
        /*0568*/ 	.word	index@(_ZN2at6native57_GLOBAL__N__f3eca4a2_24_ForeachBinaryOpScalar_cu_86b9896c25multi_tensor_apply_kernelINS1_18TensorListMetadataILi1EEENS1_21BinaryOpScalarFunctorIN3c107complexIfEELi1ELi1ELi0EEEJNS1_13power_functorIS8_EES8_EEEvT_T0_DpT1_)
        /*056c*/ 	.word	0x00000026


	//----- nvinfo : EIATTR_FRAME_SIZE
	.align		4
.L_261:
        /*0570*/ 	.byte	0x04, 0x11
        /*0572*/ 	.short	(.L_263 - .L_262)
	.align		4
.L_262:
        /*0574*/ 	.word	index@($__internal_4_$__cuda_sm3x_div_rn_ftz_f32_slowpath)
        /*0578*/ 	.word	0x00000000


	//----- nvinfo : EIATTR_FRAME_SIZE
	.align		4
.L_263:
        /*057c*/ 	.byte	0x04, 0x11
        /*057e*/ 	.short	(.L_265 - .L_264)
	.align		4
.L_264:
        /*0580*/ 	.word	index@(_ZN2at6native57_GLOBAL__N__f3eca4a2_24_ForeachBinaryOpScalar_cu_86b9896c25multi_tensor_apply_kernelINS1_18TensorListMetadataILi1EEENS1_21BinaryOpScalarFunctorIN3c107complexIfEELi1ELi1ELi0EEEJNS1_13power_functorIS8_EES8_EEEvT_T0_DpT1_)
        /*0584*/ 	.word	0x00000000


	//----- nvinfo : EIATTR_REGCOUNT
	.align		4
.L_265:
        /*0588*/ 	.byte	0x04, 0x2f
        /*058a*/ 	.short	(.L_267 - .L_266)
	.align		4
.L_266:
        /*058c*/ 	.word	index@(_ZN2at6native57_GLOBAL__N__f3eca4a2_24_ForeachBinaryOpScalar_cu_86b9896c25multi_tensor_apply_kernelINS1_18TensorListMetadataILi1EEENS1_21BinaryOpScalarFunctorIN3c104HalfELi1ELi1ELi0EEEJNS1_13power_functorIfEEfEEEvT_T0_DpT1_)
        /*0590*/ 	.word	0x0000001b


	//----- nvinfo : EIATTR_FRAME_SIZE
	.align		4
.L_267:
        /*0594*/ 	.byte	0x04, 0x11
        /*0596*/ 	.short	(.L_269 - .L_268)
	.align		4
.L_268:
        /*0598*/ 	.word	index@(_ZN2at6native57_GLOBAL__N__f3eca4a2_24_ForeachBinaryOpScalar_cu_86b9896c25multi_tensor_apply_kernelINS1_18TensorListMetadataILi1EEENS1_21BinaryOpScalarFunctorIN3c104HalfELi1ELi1ELi0EEEJNS1_13power_functorIfEEfEEEvT_T0_DpT1_)
        /*059c*/ 	.word	0x00000000


	//----- nvinfo : EIATTR_REGCOUNT
	.align		4
.L_269:
        /*05a0*/ 	.byte	0x04, 0x2f
        /*05a2*/ 	.short	(.L_271 - .L_270)
	.align		4
.L_270:
        /*05a4*/ 	.word	index@(_ZN2at6native57_GLOBAL__N__f3eca4a2_24_ForeachBinaryOpScalar_cu_86b9896c25multi_tensor_apply_kernelINS1_18TensorListMetadataILi1EEENS1_21BinaryOpScalarFunctorIN3c108BFloat16ELi1ELi1ELi0EEEJNS1_13power_functorIfEEfEEEvT_T0_DpT1_)
        /*05a8*/ 	.word	0x0000001b


	//----- nvinfo : EIATTR_FRAME_SIZE
	.align		4
.L_271:
        /*05ac*/ 	.byte	0x04, 0x11
        /*05ae*/ 	.short	(.L_273 - .L_272)
	.align		4
.L_272:
        /*05b0*/ 	.word	index@(_ZN2at6native57_GLOBAL__N__f3eca4a2_24_ForeachBinaryOpScalar_cu_86b9896c25multi_tensor_apply_kernelINS1_18TensorListMetadataILi1EEENS1_21BinaryOpScalarFunctorIN3c108BFloat16ELi1ELi1ELi0EEEJNS1_13power_functorIfEEfEEEvT_T0_DpT1_)
        /*05b4*/ 	.word	0x00000000


	//----- nvinfo : EIATTR_REGCOUNT
	.align		4
.L_273:
        /*05b8*/ 	.byte	0x04, 0x2f
        /*05ba*/ 	.short	(.L_275 - .L_274)
	.align		4
.L_274:
        /*05bc*/ 	.word	index@(_ZN2at6native57_GLOBAL__N__f3eca4a2_24_ForeachBinaryOpScalar_cu_86b9896c25multi_tensor_apply_kernelINS1_18TensorListMetadataILi2EEENS1_21BinaryOpScalarFunctorIhLi2ELi1ELi1EEEJNS1_13power_functorIhEEhEEEvT_T0_DpT1_)
        /*05c0*/ 	.word	0x00000020


	//----- nvinfo : EIATTR_FRAME_SIZE
	.align		4
.L_275:
        /*05c4*/ 	.byte	0x04, 0x11
        /*05c6*/ 	.short	(.L_277 - .L_276)
	.align		4
.L_276:
        /*05c8*/ 	.word	index@(_ZN2at6native57_GLOBAL__N__f3eca4a2_24_ForeachBinaryOpScalar_cu_86b9896c25multi_tensor_apply_kernelINS1_18TensorListMetadataILi2EEENS1_21BinaryOpScalarFunctorIhLi2ELi1ELi1EEEJNS1_13power_functorIhEEhEEEvT_T0_DpT1_)
        /*05cc*/ 	.word	0x00000000


	//----- nvinfo : EIATTR_REGCOUNT
	.align		4
.L_277:
        /*05d0*/ 	.byte	0x04, 0x2f
        /*05d2*/ 	.short	(.L_279 - .L_278)
	.align		4
.L_278:
        /*05d4*/ 	.word	index@(_ZN2at6native57_GLOBAL__N__f3eca4a2_24_ForeachBinaryOpScalar_cu_86b9896c25multi_tensor_apply_kernelINS1_18TensorListMetadataILi2EEENS1_21BinaryOpScalarFunctorIaLi2ELi1ELi1EEEJNS1_13power_functorIaEEaEEEvT_T0_DpT1_)
        /*05d8*/ 	.word	0x00000020


	//----- nvinfo : EIATTR_FRAME_SIZE
	.align		4
.L_279:
        /*05dc*/ 	.byte	0x04, 0x11
        /*05de*/ 	.short	(.L_281 - .L_280)
	.align		4
.L_280:
        /*05e0*/ 	.word	index@(_ZN2at6native57_GLOBAL__N__f3eca4a2_24_ForeachBinaryOpScalar_cu_86b9896c25multi_tensor_apply_kernelINS1_18TensorListMetadataILi2EEENS1_21BinaryOpScalarFunctorIaLi2ELi1ELi1EEEJNS1_13power_functorIaEEaEEEvT_T0_DpT1_)
        /*05e4*/ 	.word	0x00000000


	//----- nvinfo : EIATTR_REGCOUNT
	.align		4
.L_281:
        /*05e8*/ 	.byte	0x04, 0x2f
        /*05ea*/ 	.short	(.L_283 - .L_282)
	.align		4
.L_282:
        /*05ec*/ 	.word	index@(_ZN2at6native57_GLOBAL__N__f3eca4a2_24_ForeachBinaryOpScalar_cu_86b9896c25multi_tensor_apply_kernelINS1_18TensorListMetadataILi2EEENS1_21BinaryOpScalarFunctorIiLi2ELi1ELi1EEEJNS1_13power_functorIiEEiEEEvT_T0_DpT1_)
        /*05f0*/ 	.word	0x00000020


	//----- nvinfo : EIATTR_FRAME_SIZE
	.align		4
.L_283:
        /*05f4*/ 	.byte	0x04, 0x11
        /*05f6*/ 	.short	(.L_285 - .L_284)
	.align		4
.L_284:
        /*05f8*/ 	.word	index@(_ZN2at6native57_GLOBAL__N__f3eca4a2_24_ForeachBinaryOpScalar_cu_86b9896c25multi_tensor_apply_kernelINS1_18TensorListMetadataILi2EEENS1_21BinaryOpScalarFunctorIiLi2ELi1ELi1EEEJNS1_13power_functorIiEEiEEEvT_T0_DpT1_)
        /*05fc*/ 	.word	0x00000000


	//----- nvinfo : EIATTR_REGCOUNT
	.align		4
.L_285:
        /*0600*/ 	.byte	0x04, 0x2f
        /*0602*/ 	.short	(.L_287 - .L_286)
	.align		4
.L_286:
        /*0604*/ 	.word	index@(_ZN2at6native57_GLOBAL__N__f3eca4a2_24_ForeachBinaryOpScalar_cu_86b9896c25multi_tensor_apply_kernelINS1_18TensorListMetadataILi2EEENS1_21BinaryOpScalarFunctorIlLi2ELi1ELi1EEEJNS1_13power_functorIlEElEEEvT_T0_DpT1_)
        /*0608*/ 	.word	0x00000020


	//----- nvinfo : EIATTR_FRAME_SIZE
	.align		4
.L_287:
        /*060c*/ 	.byte	0x04, 0x11
        /*060e*/ 	.short	(.L_289 - .L_288)
	.align		4
.L_288:
        /*0610*/ 	.word	index@(_ZN2at6native57_GLOBAL__N__f3eca4a2_24_ForeachBinaryOpScalar_cu_86b9896c25multi_tensor_apply_kernelINS1_18TensorListMetadataILi2EEENS1_21BinaryOpScalarFunctorIlLi2ELi1ELi1EEEJNS1_13power_functorIlEElEEEvT_T0_DpT1_)
        /*0614*/ 	.word	0x00000000


	//----- nvinfo : EIATTR_REGCOUNT
	.align		4
.L_289:
        /*0618*/ 	.byte	0x04, 0x2f
        /*061a*/ 	.short	(.L_291 - .L_290)
	.align		4
.L_290:
        /*061c*/ 	.word	index@(_ZN2at6native57_GLOBAL__N__f3eca4a2_24_ForeachBinaryOpScalar_cu_86b9896c25multi_tensor_apply_kernelINS1_18TensorListMetadataILi2EEENS1_21BinaryOpScalarFunctorIsLi2ELi1ELi1EEEJNS1_13power_functorIsEEsEEEvT_T0_DpT1_)
        /*0620*/ 	.word	0x00000020


	//----- nvinfo : EIATTR_FRAME_SIZE
	.align		4
.L_291:
        /*0624*/ 	.byte	0x04, 0x11
        /*0626*/ 	.short	(.L_293 - .L_292)
	.align		4
.L_292:
        /*0628*/ 	.word	index@(_ZN2at6native57_GLOBAL__N__f3eca4a2_24_ForeachBinaryOpScalar_cu_86b9896c25multi_tensor_apply_kernelINS1_18TensorListMetadataILi2EEENS1_21BinaryOpScalarFunctorIsLi2ELi1ELi1EEEJNS1_13power_functorIsEEsEEEvT_T0_DpT1_)
        /*062c*/ 	.word	0x00000000


	//----- nvinfo : EIATTR_REGCOUNT
	.align		4
.L_293:
        /*0630*/ 	.byte	0x04, 0x2f
        /*0632*/ 	.short	(.L_295 - .L_294)
	.align		4
.L_294:
        /*0634*/ 	.word	index@(_ZN2at6native57_GLOBAL__N__f3eca4a2_24_ForeachBinaryOpScalar_cu_86b9896c25multi_tensor_apply_kernelINS1_18TensorListMetadataILi2EEENS1_21BinaryOpScalarFunctorIdLi2ELi1ELi1EEEJNS1_13power_functorIdEEdEEEvT_T0_DpT1_)
        /*0638*/ 	.word	0x00000028


	//----- nvinfo : EIATTR_FRAME_SIZE
	.align		4
.L_295:
        /*063c*/ 	.byte	0x04, 0x11
        /*063e*/ 	.short	(.L_297 - .L_296)
	.align		4
.L_296:
        /*0640*/ 	.word	index@($_ZN2at6native57_GLOBAL__N__f3eca4a2_24_ForeachBinaryOpScalar_cu_86b9896c25multi_tensor_apply_kernelINS1_18TensorListMetadataILi2EEENS1_21BinaryOpScalarFunctorIdLi2ELi1ELi1EEEJNS1_13power_functorIdEEdEEEvT_T0_DpT1_$__internal_accurate_pow)
        /*0644*/ 	.word	0x00000000


	//----- nvinfo : EIATTR_FRAME_SIZE
	.align		4
.L_297:
        /*0648*/ 	.byte	0x04, 0x11
        /*064a*/ 	.short	(.L_299 - .L_298)
	.align		4
.L_298:
        /*064c*/ 	.word	index@(_ZN2at6native57_GLOBAL__N__f3eca4a2_24_ForeachBinaryOpScalar_cu_86b9896c25multi_tensor_apply_kernelINS1_18TensorListMetadataILi2EEENS1_21BinaryOpScalarFunctorIdLi2ELi1ELi1EEEJNS1_13power_functorIdEEdEEEvT_T0_DpT1_)
        /*0650*/ 	.word	0x00000000


	//----- nvinfo : EIATTR_REGCOUNT
	.align		4
.L_299:
        /*0654*/ 	.byte	0x04, 0x2f
        /*0656*/ 	.short	(.L_301 - .L_300)
	.align		4
.L_300:
        /*0658*/ 	.word	index@(_ZN2at6native57_GLOBAL__N__f3eca4a2_24_ForeachBinaryOpScalar_cu_86b9896c25multi_tensor_apply_kernelINS1_18TensorListMetadataILi2EEENS1_21BinaryOpScalarFunctorIfLi2ELi1ELi1EEEJNS1_13power_functorIfEEfEEEvT_T0_DpT1_)
        /*065c*/ 	.word	0x00000020


	//----- nvinfo : EIATTR_FRAME_SIZE
	.align		4
.L_301:
        /*0660*/ 	.byte	0x04, 0x11
        /*0662*/ 	.short	(.L_303 - .L_302)
	.align		4
.L_302:
        /*0664*/ 	.word	index@(_ZN2at6native57_GLOBAL__N__f3eca4a2_24_ForeachBinaryOpScalar_cu_86b9896c25multi_tensor_apply_kernelINS1_18TensorListMetadataILi2EEENS1_21BinaryOpScalarFunctorIfLi2ELi1ELi1EEEJNS1_13power_functorIfEEfEEEvT_T0_DpT1_)
        /*0668*/ 	.word	0x00000000


	//----- nvinfo : EIATTR_REGCOUNT
	.align		4
.L_303:
        /*066c*/ 	.byte	0x04, 0x2f
        /*066e*/ 	.short	(.L_305 - .L_304)
	.align		4
.L_304:
        /*0670*/ 	.word	index@(_ZN2at6native57_GLOBAL__N__f3eca4a2_24_ForeachBinaryOpScalar_cu_86b9896c25multi_tensor_apply_kernelINS1_18TensorListMetadataILi2EEENS1_21BinaryOpScalarFunctorIN3c107complexIdEELi2ELi1ELi1EEEJNS1_13power_functorIS8_EES8_EEEvT_T0_DpT1_)
        /*0674*/ 	.word	0x0000003e


	//----- nvinfo : EIATTR_FRAME_SIZE
	.align		4
.L_305:
        /*0678*/ 	.byte	0x04, 0x11
        /*067a*/ 	.short	(.L_307 - .L_306)
	.align		4
.L_306:
        /*067c*/ 	.word	index@($_ZN2at6native57_GLOBAL__N__f3eca4a2_24_ForeachBinaryOpScalar_cu_86b9896c25multi_tensor_apply_kernelINS1_18TensorListMetadataILi2EEENS1_21BinaryOpScalarFunctorIN3c107complexIdEELi2ELi1ELi1EEEJNS1_13power_functorIS8_EES8_EEEvT_T0_DpT1_$__internal_trig_reduction_slowpathd)
        /*0680*/ 	.word	0x00000028


	//----- nvinfo : EIATTR_FRAME_SIZE
	.align		4
.L_307:
        /*0684*/ 	.byte	0x04, 0x11
        /*0686*/ 	.short	(.L_309 - .L_308)
	.align		4
.L_308:
        /*0688*/ 	.word	index@($__internal_3_$__cuda_sm20_div_rn_f64_full)
        /*068c*/ 	.word	0x00000028


	//----- nvinfo : EIATTR_FRAME_SIZE
	.align		4
.L_309:
        /*0690*/ 	.byte	0x04, 0x11
        /*0692*/ 	.short	(.L_311 - .L_310)
	.align		4
.L_310:
        /*0694*/ 	.word	index@(_ZN2at6native57_GLOBAL__N__f3eca4a2_24_ForeachBinaryOpScalar_cu_86b9896c25multi_tensor_apply_kernelINS1_18TensorListMetadataILi2EEENS1_21BinaryOpScalarFunctorIN3c107complexIdEELi2ELi1ELi1EEEJNS1_13power_functorIS8_EES8_EEEvT_T0_DpT1_)
        /*0698*/ 	.word	0x00000028


	//----- nvinfo : EIATTR_REGCOUNT
	.align		4
.L_311:
        /*069c*/ 	.byte	0x04, 0x2f
        /*069e*/ 	.short	(.L_313 - .L_312)
	.align		4
.L_312:
        /*06a0*/ 	.word	index@(_ZN2at6native57_GLOBAL__N__f3eca4a2_24_ForeachBinaryOpScalar_cu_86b9896c25multi_tensor_apply_kernelINS1_18TensorListMetadataILi2EEENS1_21BinaryOpScalarFunctorIN3c107complexIfEELi2ELi1ELi1EEEJNS1_13power_functorIS8_EES8_EEEvT_T0_DpT1_)
        /*06a4*/ 	.word	0x00000025


	//----- nvinfo : EIATTR_FRAME_SIZE
	.align		4
.L_313:
        /*06a8*/ 	.byte	0x04, 0x11
        /*06aa*/ 	.short	(.L_315 - .L_314)
	.align		4
.L_314:
        /*06ac*/ 	.word	index@($__internal_2_$__cuda_sm3x_div_rn_ftz_f32_slowpath)
        /*06b0*/ 	.word	0x00000000


	//----- nvinfo : EIATTR_FRAME_SIZE
	.align		4
.L_315:
        /*06b4*/ 	.byte	0x04, 0x11
        /*06b6*/ 	.short	(.L_317 - .L_316)
	.align		4
.L_316:
        /*06b8*/ 	.word	index@(_ZN2at6native57_GLOBAL__N__f3eca4a2_24_ForeachBinaryOpScalar_cu_86b9896c25multi_tensor_apply_kernelINS1_18TensorListMetadataILi2EEENS1_21BinaryOpScalarFunctorIN3c107complexIfEELi2ELi1ELi1EEEJNS1_13power_functorIS8_EES8_EEEvT_T0_DpT1_)
        /*06bc*/ 	.word	0x00000000


	//----- nvinfo : EIATTR_REGCOUNT
	.align		4
.L_317:
        /*06c0*/ 	.byte	0x04, 0x2f
        /*06c2*/ 	.short	(.L_319 - .L_318)
	.align		4
.L_318:
        /*06c4*/ 	.word	index@(_ZN2at6native57_GLOBAL__N__f3eca4a2_24_ForeachBinaryOpScalar_cu_86b9896c25multi_tensor_apply_kernelINS1_18TensorListMetadataILi2EEENS1_21BinaryOpScalarFunctorIN3c104HalfELi2ELi1ELi1EEEJNS1_13power_functorIfEEfEEEvT_T0_DpT1_)
        /*06c8*/ 	.word	0x00000020


	//----- nvinfo : EIATTR_FRAME_SIZE
	.align		4
.L_319:
        /*06cc*/ 	.byte	0x04, 0x11
        /*06ce*/ 	.short	(.L_321 - .L_320)
	.align		4
.L_320:
        /*06d0*/ 	.word	index@(_ZN2at6native57_GLOBAL__N__f3eca4a2_24_ForeachBinaryOpScalar_cu_86b9896c25multi_tensor_apply_kernelINS1_18TensorListMetadataILi2EEENS1_21BinaryOpScalarFunctorIN3c104HalfELi2ELi1ELi1EEEJNS1_13power_functorIfEEfEEEvT_T0_DpT1_)
        /*06d4*/ 	.word	0x00000000


	//----- nvinfo : EIATTR_REGCOUNT
	.align		4
.L_321:
        /*06d8*/ 	.byte	0x04, 0x2f
        /*06da*/ 	.short	(.L_323 - .L_322)
	.align		4
.L_322:
        /*06dc*/ 	.word	index@(_ZN2at6native57_GLOBAL__N__f3eca4a2_24_ForeachBinaryOpScalar_cu_86b9896c25multi_tensor_apply_kernelINS1_18TensorListMetadataILi2EEENS1_21BinaryOpScalarFunctorIN3c108BFloat16ELi2ELi1ELi1EEEJNS1_13power_functorIfEEfEEEvT_T0_DpT1_)
        /*06e0*/ 	.word	0x00000020


	//----- nvinfo : EIATTR_FRAME_SIZE
	.align		4
.L_323:
        /*06e4*/ 	.byte	0x04, 0x11
        /*06e6*/ 	.short	(.L_325 - .L_324)
	.align		4
.L_324:
        /*06e8*/ 	.word	index@(_ZN2at6native57_GLOBAL__N__f3eca4a2_24_ForeachBinaryOpScalar_cu_86b9896c25multi_tensor_apply_kernelINS1_18TensorListMetadataILi2EEENS1_21BinaryOpScalarFunctorIN3c108BFloat16ELi2ELi1ELi1EEEJNS1_13power_functorIfEEfEEEvT_T0_DpT1_)
        /*06ec*/ 	.word	0x00000000


	//----- nvinfo : EIATTR_REGCOUNT
	.align		4
.L_325:
        /*06f0*/ 	.byte	0x04, 0x2f
        /*06f2*/ 	.short	(.L_327 - .L_326)
	.align		4
.L_326:
        /*06f4*/ 	.word	index@(_ZN2at6native57_GLOBAL__N__f3eca4a2_24_ForeachBinaryOpScalar_cu_86b9896c25multi_tensor_apply_kernelINS1_18TensorListMetadataILi2EEENS1_21BinaryOpScalarFunctorIhLi2ELi1ELi1EEEJNS1_21reverse_power_functorIhEEhEEEvT_T0_DpT1_)
        /*06f8*/ 	.word	0x00000020


	//----- nvinfo : EIATTR_FRAME_SIZE
	.align		4
.L_327:
        /*06fc*/ 	.byte	0x04, 0x11
        /*06fe*/ 	.short	(.L_329 - .L_328)
	.align		4
.L_328:
        /*0700*/ 	.word	index@(_ZN2at6native57_GLOBAL__N__f3eca4a2_24_ForeachBinaryOpScalar_cu_86b9896c25multi_tensor_apply_kernelINS1_18TensorListMetadataILi2EEENS1_21BinaryOpScalarFunctorIhLi2ELi1ELi1EEEJNS1_21reverse_power_functorIhEEhEEEvT_T0_DpT1_)
        /*0704*/ 	.word	0x00000000


	//----- nvinfo : EIATTR_REGCOUNT
	.align		4
.L_329:
        /*0708*/ 	.byte	0x04, 0x2f
        /*070a*/ 	.short	(.L_331 - .L_330)
	.align		4
.L_330:
        /*070c*/ 	.word	index@(_ZN2at6native57_GLOBAL__N__f3eca4a2_24_ForeachBinaryOpScalar_cu_86b9896c25multi_tensor_apply_kernelINS1_18TensorListMetadataILi2EEENS1_21BinaryOpScalarFunctorIaLi2ELi1ELi1EEEJNS1_21reverse_power_functorIaEEaEEEvT_T0_DpT1_)
        /*0710*/ 	.word	0x0000001e


	//----- nvinfo : EIATTR_FRAME_SIZE
	.align		4
.L_331:
        /*0714*/ 	.byte	0x04, 0x11
        /*0716*/ 	.short	(.L_333 - .L_332)
	.align		4
.L_332:
        /*0718*/ 	.word	index@(_ZN2at6native57_GLOBAL__N__f3eca4a2_24_ForeachBinaryOpScalar_cu_86b9896c25multi_tensor_apply_kernelINS1_18TensorListMetadataILi2EEENS1_21BinaryOpScalarFunctorIaLi2ELi1ELi1EEEJNS1_21reverse_power_functorIaEEaEEEvT_T0_DpT1_)
        /*071c*/ 	.word	0x00000000


	//----- nvinfo : EIATTR_REGCOUNT
	.align		4
.L_333:
        /*0720*/ 	.byte	0x04, 0x2f
        /*0722*/ 	.short	(.L_335 - .L_334)
	.align		4
.L_334:
        /*0724*/ 	.word	index@(_ZN2at6native57_GLOBAL__N__f3eca4a2_24_ForeachBinaryOpScalar_cu_86b9896c25multi_tensor_apply_kernelINS1_18TensorListMetadataILi2EEENS1_21BinaryOpScalarFunctorIiLi2ELi1ELi1EEEJNS1_21reverse_power_functorIiEEiEEEvT_T0_DpT1_)
        /*0728*/ 	.word	0x0000001e


	//----- nvinfo : EIATTR_FRAME_SIZE
	.align		4
.L_335:
        /*072c*/ 	.byte	0x04, 0x11
        /*072e*/ 	.short	(.L_337 - .L_336)
	.align		4
.L_336:
        /*0730*/ 	.word	index@(_ZN2at6native57_GLOBAL__N__f3eca4a2_24_ForeachBinaryOpScalar_cu_86b9896c25multi_tensor_apply_kernelINS1_18TensorListMetadataILi2EEENS1_21BinaryOpScalarFunctorIiLi2ELi1ELi1EEEJNS1_21reverse_power_functorIiEEiEEEvT_T0_DpT1_)
        /*0734*/ 	.word	0x00000000


	//----- nvinfo : EIATTR_REGCOUNT
	.align		4
.L_337:
        /*0738*/ 	.byte	0x04, 0x2f
        /*073a*/ 	.short	(.L_339 - .L_338)
	.align		4
.L_338:
        /*073c*/ 	.word	index@(_ZN2at6native57_GLOBAL__N__f3eca4a2_24_ForeachBinaryOpScalar_cu_86b9896c25multi_tensor_apply_kernelINS1_18TensorListMetadataILi2EEENS1_21BinaryOpScalarFunctorIlLi2ELi1ELi1EEEJNS1_21reverse_power_functorIlEElEEEvT_T0_DpT1_)
        /*0740*/ 	.word	0x00000020


	//----- nvinfo : EIATTR_FRAME_SIZE
	.align		4
.L_339:
        /*0744*/ 	.byte	0x04, 0x11
        /*0746*/ 	.short	(.L_341 - .L_340)
	.align		4
.L_340:
        /*0748*/ 	.word	index@(_ZN2at6native57_GLOBAL__N__f3eca4a2_24_ForeachBinaryOpScalar_cu_86b9896c25multi_tensor_apply_kernelINS1_18TensorListMetadataILi2EEENS1_21BinaryOpScalarFunctorIlLi2ELi1ELi1EEEJNS1_21reverse_power_functorIlEElEEEvT_T0_DpT1_)
        /*074c*/ 	.word	0x00000000


	//----- nvinfo : EIATTR_REGCOUNT
	.align		4
.L_341:
        /*0750*/ 	.byte	0x04, 0x2f
        /*0752*/ 	.short	(.L_343 - .L_342)
	.align		4
.L_342:
        /*0754*/ 	.word	index@(_ZN2at6native57_GLOBAL__N__f3eca4a2_24_ForeachBinaryOpScalar_cu_86b9896c25multi_tensor_apply_kernelINS1_18TensorListMetadataILi2EEENS1_21BinaryOpScalarFunctorIsLi2ELi1ELi1EEEJNS1_21reverse_power_functorIsEEsEEEvT_T0_DpT1_)
        /*0758*/ 	.word	0x0000001f


	//----- nvinfo : EIATTR_FRAME_SIZE
	.align		4
.L_343:
        /*075c*/ 	.byte	0x04, 0x11
        /*075e*/ 	.short	(.L_345 - .L_344)
	.align		4
.L_344:
        /*0760*/ 	.word	index@(_ZN2at6native57_GLOBAL__N__f3eca4a2_24_ForeachBinaryOpScalar_cu_86b9896c25multi_tensor_apply_kernelINS1_18TensorListMetadataILi2EEENS1_21BinaryOpScalarFunctorIsLi2ELi1ELi1EEEJNS1_21reverse_power_functorIsEEsEEEvT_T0_DpT1_)
        /*0764*/ 	.word	0x00000000


	//----- nvinfo : EIATTR_REGCOUNT
	.align		4
.L_345:
        /*0768*/ 	.byte	0x04, 0x2f
        /*076a*/ 	.short	(.L_347 - .L_346)
	.align		4
.L_346:
        /*076c*/ 	.word	index@(_ZN2at6native57_GLOBAL__N__f3eca4a2_24_ForeachBinaryOpScalar_cu_86b9896c25multi_tensor_apply_kernelINS1_18TensorListMetadataILi2EEENS1_21BinaryOpScalarFunctorIdLi2ELi1ELi1EEEJNS1_21reverse_power_functorIdEEdEEEvT_T0_DpT1_)
        /*0770*/ 	.word	0x0000002c


	//----- nvinfo : EIATTR_FRAME_SIZE
	.align		4
.L_347:
        /*0774*/ 	.byte	0x04, 0x11
        /*0776*/ 	.short	(.L_349 - .L_348)
	.align		4
.L_348:
        /*0778*/ 	.word	index@($_ZN2at6native57_GLOBAL__N__f3eca4a2_24_ForeachBinaryOpScalar_cu_86b9896c25multi_tensor_apply_kernelINS1_18TensorListMetadataILi2EEENS1_21BinaryOpScalarFunctorIdLi2ELi1ELi1EEEJNS1_21reverse_power_functorIdEEdEEEvT_T0_DpT1_$__internal_accurate_pow)
        /*077c*/ 	.word	0x00000000


	//----- nvinfo : EIATTR_FRAME_SIZE
	.align		4
.L_349:
        /*0780*/ 	.byte	0x04, 0x11
        /*0782*/ 	.short	(.L_351 - .L_350)
	.align		4
.L_350:
        /*0784*/ 	.word	index@(_ZN2at6native57_GLOBAL__N__f3eca4a2_24_ForeachBinaryOpScalar_cu_86b9896c25multi_tensor_apply_kernelINS1_18TensorListMetadataILi2EEENS1_21BinaryOpScalarFunctorIdLi2ELi1ELi1EEEJNS1_21reverse_power_functorIdEEdEEEvT_T0_DpT1_)
        /*0788*/ 	.word	0x00000000


	//----- nvinfo : EIATTR_REGCOUNT
	.align		4
.L_351:
        /*078c*/ 	.byte	0x04, 0x2f
        /*078e*/ 	.short	(.L_353 - .L_352)
	.align		4
.L_352:
        /*0790*/ 	.word	index@(_ZN2at6native57_GLOBAL__N__f3eca4a2_24_ForeachBinaryOpScalar_cu_86b9896c25multi_tensor_apply_kernelINS1_18TensorListMetadataILi2EEENS1_21BinaryOpScalarFunctorIfLi2ELi1ELi1EEEJNS1_21reverse_power_functorIfEEfEEEvT_T0_DpT1_)
        /*0794*/ 	.word	0x00000020


	//----- nvinfo : EIATTR_FRAME_SIZE
	.align		4
.L_353:
        /*0798*/ 	.byte	0x04, 0x11
        /*079a*/ 	.short	(.L_355 - .L_354)
	.align		4
.L_354:
        /*079c*/ 	.word	index@(_ZN2at6native57_GLOBAL__N__f3eca4a2_24_ForeachBinaryOpScalar_cu_86b9896c25multi_tensor_apply_kernelINS1_18TensorListMetadataILi2EEENS1_21BinaryOpScalarFunctorIfLi2ELi1ELi1EEEJNS1_21reverse_power_functorIfEEfEEEvT_T0_DpT1_)
        /*07a0*/ 	.word	0x00000000


	//----- nvinfo : EIATTR_REGCOUNT
	.align		4
.L_355:
        /*07a4*/ 	.byte	0x04, 0x2f
        /*07a6*/ 	.short	(.L_357 - .L_356)
	.align		4
.L_356:
        /*07a8*/ 	.word	index@(_ZN2at6native57_GLOBAL__N__f3eca4a2_24_ForeachBinaryOpScalar_cu_86b9896c25multi_tensor_apply_kernelINS1_18TensorListMetadataILi2EEENS1_21BinaryOpScalarFunctorIN3c107complexIdEELi2ELi1ELi1EEEJNS1_21reverse_power_functorIS8_EES8_EEEvT_T0_DpT1_)
        /*07ac*/ 	.word	0x00000040


	//----- nvinfo : EIATTR_FRAME_SIZE
	.align		4
.L_357:
        /*07b0*/ 	.byte	0x04, 0x11
        /*07b2*/ 	.short	(.L_359 - .L_358)
	.align		4
.L_358:
        /*07b4*/ 	.word	index@($_ZN2at6native57_GLOBAL__N__f3eca4a2_24_ForeachBinaryOpScalar_cu_86b9896c25multi_tensor_apply_kernelINS1_18TensorListMetadataILi2EEENS1_21BinaryOpScalarFunctorIN3c107complexIdEELi2ELi1ELi1EEEJNS1_21reverse_power_functorIS8_EES8_EEEvT_T0_DpT1_$__internal_trig_reduction_slowpathd)
        /*07b8*/ 	.word	0x00000028


	//----- nvinfo : EIATTR_FRAME_SIZE
	.align		4
.L_359:
        /*07bc*/ 	.byte	0x04, 0x11
        /*07be*/ 	.short	(.L_361 - .L_360)
	.align		4
.L_360:
        /*07c0*/ 	.word	index@($__internal_1_$__cuda_sm20_div_rn_f64_full)
        /*07c4*/ 	.word	0x00000028


	//----- nvinfo : EIATTR_FRAME_SIZE
	.align		4
.L_361:
        /*07c8*/ 	.byte	0x04, 0x11
        /*07ca*/ 	.short	(.L_363 - .L_362)
	.align		4
.L_362:
        /*07cc*/ 	.word	index@(_ZN2at6native57_GLOBAL__N__f3eca4a2_24_ForeachBinaryOpScalar_cu_86b9896c25multi_tensor_apply_kernelINS1_18TensorListMetadataILi2EEENS1_21BinaryOpScalarFunctorIN3c107complexIdEELi2ELi1ELi1EEEJNS1_21reverse_power_functorIS8_EES8_EEEvT_T0_DpT1_)
        /*07d0*/ 	.word	0x00000028


	//----- nvinfo : EIATTR_REGCOUNT
	.align		4
.L_363:
        /*07d4*/ 	.byte	0x04, 0x2f
        /*07d6*/ 	.short	(.L_365 - .L_364)
	.align		4
.L_364:
        /*07d8*/ 	.word	index@(_ZN2at6native57_GLOBAL__N__f3eca4a2_24_ForeachBinaryOpScalar_cu_86b9896c25multi_tensor_apply_kernelINS1_18TensorListMetadataILi2EEENS1_21BinaryOpScalarFunctorIN3c107complexIfEELi2ELi1ELi1EEEJNS1_21reverse_power_functorIS8_EES8_EEEvT_T0_DpT1_)
        /*07dc*/ 	.word	0x00000028


	//----- nvinfo : EIATTR_FRAME_SIZE
	.align		4
.L_365:
        /*07e0*/ 	.byte	0x04, 0x11
        /*07e2*/ 	.short	(.L_367 - .L_366)
	.align		4
.L_366:
        /*07e4*/ 	.word	index@($__internal_0_$__cuda_sm3x_div_rn_ftz_f32_slowpath)
        /*07e8*/ 	.word	0x00000000


	//----- nvinfo : EIATTR_FRAME_SIZE
	.align		4
.L_367:
        /*07ec*/ 	.byte	0x04, 0x11
        /*07ee*/ 	.short	(.L_369 - .L_368)
	.align		4
.L_368:
        /*07f0*/ 	.word	index@(_ZN2at6native57_GLOBAL__N__f3eca4a2_24_ForeachBinaryOpScalar_cu_86b9896c25multi_tensor_apply_kernelINS1_18TensorListMetadataILi2EEENS1_21BinaryOpScalarFunctorIN3c107complexIfEELi2ELi1ELi1EEEJNS1_21reverse_power_functorIS8_EES8_EEEvT_T0_DpT1_)
        /*07f4*/ 	.word	0x00000000


	//----- nvinfo : EIATTR_REGCOUNT
	.align		4
.L_369:
        /*07f8*/ 	.byte	0x04, 0x2f
        /*07fa*/ 	.short	(.L_371 - .L_370)
	.align		4
.L_370:
        /*07fc*/ 	.word	index@(_ZN2at6native57_GLOBAL__N__f3eca4a2_24_ForeachBinaryOpScalar_cu_86b9896c25multi_tensor_apply_kernelINS1_18TensorListMetadataILi2EEENS1_21BinaryOpScalarFunctorIN3c104HalfELi2ELi1ELi1EEEJNS1_21reverse_power_functorIfEEfEEEvT_T0_DpT1_)
        /*0800*/ 	.word	0x00000020


	//----- nvinfo : EIATTR_FRAME_SIZE
	.align		4
.L_371:
        /*0804*/ 	.byte	0x04, 0x11
        /*0806*/ 	.short	(.L_373 - .L_372)
	.align		4
.L_372:
        /*0808*/ 	.word	index@(_ZN2at6native57_GLOBAL__N__f3eca4a2_24_ForeachBinaryOpScalar_cu_86b9896c25multi_tensor_apply_kernelINS1_18TensorListMetadataILi2EEENS1_21BinaryOpScalarFunctorIN3c104HalfELi2ELi1ELi1EEEJNS1_21reverse_power_functorIfEEfEEEvT_T0_DpT1_)
        /*080c*/ 	.word	0x00000000


	//----- nvinfo : EIATTR_REGCOUNT
	.align		4
.L_373:
        /*0810*/ 	.byte	0x04, 0x2f
        /*0812*/ 	.short	(.L_375 - .L_374)
	.align		4
.L_374:
        /*0814*/ 	.word	index@(_ZN2at6native57_GLOBAL__N__f3eca4a2_24_ForeachBinaryOpScalar_cu_86b9896c25multi_tensor_apply_kernelINS1_18TensorListMetadataILi2EEENS1_21BinaryOpScalarFunctorIN3c108BFloat16ELi2ELi1ELi1EEEJNS1_21reverse_power_functorIfEEfEEEvT_T0_DpT1_)
        /*0818*/ 	.word	0x00000020


	//----- nvinfo : EIATTR_FRAME_SIZE
	.align		4
.L_375:
        /*081c*/ 	.byte	0x04, 0x11
        /*081e*/ 	.short	(.L_377 - .L_376)
	.align		4
.L_376:
        /*0820*/ 	.word	index@(_ZN2at6native57_GLOBAL__N__f3eca4a2_24_ForeachBinaryOpScalar_cu_86b9896c25multi_tensor_apply_kernelINS1_18TensorListMetadataILi2EEENS1_21BinaryOpScalarFunctorIN3c108BFloat16ELi2ELi1ELi1EEEJNS1_21reverse_power_functorIfEEfEEEvT_T0_DpT1_)
        /*0824*/ 	.word	0x00000000


	//----- nvinfo : EIATTR_REGCOUNT
	.align		4
.L_377:
        /*0828*/ 	.byte	0x04, 0x2f
        /*082a*/ 	.short	(.L_379 - .L_378)
	.align		4
.L_378:
        /*082c*/ 	.word	index@(_ZN2at6native57_GLOBAL__N__f3eca4a2_24_ForeachBinaryOpScalar_cu_86b9896c25multi_tensor_apply_kernelINS1_18TensorListMetadataILi1EEENS1_21BinaryOpScalarFunctorIhLi1ELi1ELi0EEEJSt5minusIhEhEEEvT_T0_DpT1_)
        /*0830*/ 	.word	0x0000001c


	//----- nvinfo : EIATTR_FRAME_SIZE
	.align		4
.L_379:
        /*0834*/ 	.byte	0x04, 0x11
        /*0836*/ 	.short	(.L_381 - .L_380)
	.align		4
.L_380:
        /*0838*/ 	.word	index@(_ZN2at6native57_GLOBAL__N__f3eca4a2_24_ForeachBinaryOpScalar_cu_86b9896c25multi_tensor_apply_kernelINS1_18TensorListMetadataILi1EEENS1_21BinaryOpScalarFunctorIhLi1ELi1ELi0EEEJSt5minusIhEhEEEvT_T0_DpT1_)
        /*083c*/ 	.word	0x00000000


	//----- nvinfo : EIATTR_REGCOUNT
	.align		4
.L_381:
        /*0840*/ 	.byte	0x04, 0x2f
        /*0842*/ 	.short	(.L_383 - .L_382)
	.align		4
.L_382:
        /*0844*/ 	.word	index@(_ZN2at6native57_GLOBAL__N__f3eca4a2_24_ForeachBinaryOpScalar_cu_86b9896c25multi_tensor_apply_kernelINS1_18TensorListMetadataILi1EEENS1_21BinaryOpScalarFunctorIaLi1ELi1ELi0EEEJSt5minusIaEaEEEvT_T0_DpT1_)
        /*0848*/ 	.word	0x0000001c


	//----- nvinfo : EIATTR_FRAME_SIZE
	.align		4
.L_383:
        /*084c*/ 	.byte	0x04, 0x11
        /*084e*/ 	.short	(.L_385 - .L_384)
	.align		4
.L_384:
        /*0850*/ 	.word	index@(_ZN2at6native57_GLOBAL__N__f3eca4a2_24_ForeachBinaryOpScalar_cu_86b9896c25multi_tensor_apply_kernelINS1_18TensorListMetadataILi1EEENS1_21BinaryOpScalarFunctorIaLi1ELi1ELi0EEEJSt5minusIaEaEEEvT_T0_DpT1_)
        /*0854*/ 	.word	0x00000000


	//----- nvinfo : EIATTR_REGCOUNT
	.align		4
.L_385:
        /*0858*/ 	.byte	0x04, 0x2f
        /*085a*/ 	.short	(.L_387 - .L_386)
	.align		4
.L_386:
        /*085c*/ 	.word	index@(_ZN2at6native57_GLOBAL__N__f3eca4a2_24_ForeachBinaryOpScalar_cu_86b9896c25multi_tensor_apply_kernelINS1_18TensorListMetadataILi1EEENS1_21BinaryOpScalarFunctorIiLi1ELi1ELi0EEEJSt5minusIiEiEEEvT_T0_DpT1_)
        /*0860*/ 	.word	0x0000001b


	//----- nvinfo : EIATTR_FRAME_SIZE
	.align		4
.L_387:
        /*0864*/ 	.byte	0x04, 0x11
        /*0866*/ 	.short	(.L_389 - .L_388)
	.align		4
.L_388:
        /*0868*/ 	.word	index@(_ZN2at6native57_GLOBAL__N__f3eca4a2_24_ForeachBinaryOpScalar_cu_86b9896c25multi_tensor_apply_kernelINS1_18TensorListMetadataILi1EEENS1_21BinaryOpScalarFunctorIiLi1ELi1ELi0EEEJSt5minusIiEiEEEvT_T0_DpT1_)
        /*086c*/ 	.word	0x00000000


	//----- nvinfo : EIATTR_REGCOUNT
	.align		4
.L_389:
        /*0870*/ 	.byte	0x04, 0x2f
        /*0872*/ 	.short	(.L_391 - .L_390)
	.align		4
.L_390:
        /*0874*/ 	.word	index@(_ZN2at6native57_GLOBAL__N__f3eca4a2_24_ForeachBinaryOpScalar_cu_86b9896c25multi_tensor_apply_kernelINS1_18TensorListMetadataILi1EEENS1_21BinaryOpScalarFunctorIlLi1ELi1ELi0EEEJSt5minusIlElEEEvT_T0_DpT1_)
        /*0878*/ 	.word	0x00000020


	//----- nvinfo : EIATTR_FRAME_SIZE
	.align		4
.L_391:
        /*087c*/ 	.byte	0x04, 0x11
        /*087e*/ 	.short	(.L_393 - .L_392)
	.align		4
.L_392:
        /*0880*/ 	.word	index@(_ZN2at6native57_GLOBAL__N__f3eca4a2_24_ForeachBinaryOpScalar_cu_86b9896c25multi_tensor_apply_kernelINS1_18TensorListMetadataILi1EEENS1_21BinaryOpScalarFunctorIlLi1ELi1ELi0EEEJSt5minusIlElEEEvT_T0_DpT1_)
        /*0884*/ 	.word	0x00000000


	//----- nvinfo : EIATTR_REGCOUNT
	.align		4
.L_393:
        /*0888*/ 	.byte	0x04, 0x2f
        /*088a*/ 	.short	(.L_395 - .L_394)
	.align		4
.L_394:
        /*088c*/ 	.word	index@(_ZN2at6native57_GLOBAL__N__f3eca4a2_24_ForeachBinaryOpScalar_cu_86b9896c25multi_tensor_apply_kernelINS1_18TensorListMetadataILi1EEENS1_21BinaryOpScalarFunctorIsLi1ELi1ELi0EEEJSt5minusIsEsEEEvT_T0_DpT1_)
        /*0890*/ 	.word	0x0000001b


	//----- nvinfo : EIATTR_FRAME_SIZE
	.align		4
.L_395:
        /*0894*/ 	.byte	0x04, 0x11
        /*0896*/ 	.short	(.L_397 - .L_396)
	.align		4
.L_396:
        /*0898*/ 	.word	index@(_ZN2at6native57_GLOBAL__N__f3eca4a2_24_ForeachBinaryOpScalar_cu_86b9896c25multi_tensor_apply_kernelINS1_18TensorListMetadataILi1EEENS1_21BinaryOpScalarFunctorIsLi1ELi1ELi0EEEJSt5minusIsEsEEEvT_T0_DpT1_)
        /*089c*/ 	.word	0x00000000


	//----- nvinfo : EIATTR_REGCOUNT
	.align		4
.L_397:
        /*08a0*/ 	.byte	0x04, 0x2f
        /*08a2*/ 	.short	(.L_399 - .L_398)
	.align		4
.L_398:
        /*08a4*/ 	.word	index@(_ZN2at6native57_GLOBAL__N__f3eca4a2_24_ForeachBinaryOpScalar_cu_86b9896c25multi_tensor_apply_kernelINS1_18TensorListMetadataILi1EEENS1_21BinaryOpScalarFunctorIdLi1ELi1ELi0EEEJSt5minusIdEdEEEvT_T0_DpT1_)
        /*08a8*/ 	.word	0x0000001e


	//----- nvinfo : EIATTR_FRAME_SIZE
	.align		4
.L_399:
        /*08ac*/ 	.byte	0x04, 0x11
        /*08ae*/ 	.short	(.L_401 - .L_400)
	.align		4
.L_400:
        /*08b0*/ 	.word	index@(_ZN2at6native57_GLOBAL__N__f3eca4a2_24_ForeachBinaryOpScalar_cu_86b9896c25multi_tensor_apply_kernelINS1_18TensorListMetadataILi1EEENS1_21BinaryOpScalarFunctorIdLi1ELi1ELi0EEEJSt5minusIdEdEEEvT_T0_DpT1_)
        /*08b4*/ 	.word	0x00000000


	//----- nvinfo : EIATTR_REGCOUNT
	.align		4
.L_401:
        /*08b8*/ 	.byte	0x04, 0x2f
        /*08ba*/ 	.short	(.L_403 - .L_402)
	.align		4
.L_402:
        /*08bc*/ 	.word	index@(_ZN2at6native57_GLOBAL__N__f3eca4a2_24_ForeachBinaryOpScalar_cu_86b9896c25multi_tensor_apply_kernelINS1_18TensorListMetadataILi1EEENS1_21BinaryOpScalarFunctorIfLi1ELi1ELi0EEEJSt5minusIfEfEEEvT_T0_DpT1_)
        /*08c0*/ 	.word	0x0000001b


	//----- nvinfo : EIATTR_FRAME_SIZE
	.align		4
.L_403:
        /*08c4*/ 	.byte	0x04, 0x11
        /*08c6*/ 	.short	(.L_405 - .L_404)
	.align		4
.L_404:
        /*08c8*/ 	.word	index@(_ZN2at6native57_GLOBAL__N__f3eca4a2_24_ForeachBinaryOpScalar_cu_86b9896c25multi_tensor_apply_kernelINS1_18TensorListMetadataILi1EEENS1_21BinaryOpScalarFunctorIfLi1ELi1ELi0EEEJSt5minusIfEfEEEvT_T0_DpT1_)
        /*08cc*/ 	.word	0x00000000


	//----- nvinfo : EIATTR_REGCOUNT
	.align		4
.L_405:
        /*08d0*/ 	.byte	0x04, 0x2f
        /*08d2*/ 	.short	(.L_407 - .L_406)
	.align		4
.L_406:
        /*08d4*/ 	.word	index@(_ZN2at6native57_GLOBAL__N__f3eca4a2_24_ForeachBinaryOpScalar_cu_86b9896c25multi_tensor_apply_kernelINS1_18TensorListMetadataILi1EEENS1_21BinaryOpScalarFunctorIN3c107complexIdEELi1ELi1ELi0EEEJSt5minusIS8_ES8_EEEvT_T0_DpT1_)
        /*08d8*/ 	.word	0x00000020


	//----- nvinfo : EIATTR_FRAME_SIZE
	.align		4
.L_407:
        /*08dc*/ 	.byte	0x04, 0x11
        /*08de*/ 	.short	(.L_409 - .L_408)
	.align		4
.L_408:
        /*08e0*/ 	.word	index@(_ZN2at6native57_GLOBAL__N__f3eca4a2_24_ForeachBinaryOpScalar_cu_86b9896c25multi_tensor_apply_kernelINS1_18TensorListMetadataILi1EEENS1_21BinaryOpScalarFunctorIN3c107complexIdEELi1ELi1ELi0EEEJSt5minusIS8_ES8_EEEvT_T0_DpT1_)
        /*08e4*/ 	.word	0x00000000


	//----- nvinfo : EIATTR_REGCOUNT
	.align		4
.L_409:
        /*08e8*/ 	.byte	0x04, 0x2f
        /*08ea*/ 	.short	(.L_411 - .L_410)
	.align		4
.L_410:
        /*08ec*/ 	.word	index@(_ZN2at6native57_GLOBAL__N__f3eca4a2_24_ForeachBinaryOpScalar_cu_86b9896c25multi_tensor_apply_kernelINS1_18TensorListMetadataILi1EEENS1_21BinaryOpScalarFunctorIN3c107complexIfEELi1ELi1ELi0EEEJSt5minusIS8_ES8_EEEvT_T0_DpT1_)
        /*08f0*/ 	.word	0x00000020


	//----- nvinfo : EIATTR_FRAME_SIZE
	.align		4
.L_411:
        /*08f4*/ 	.byte	0x04, 0x11
        /*08f6*/ 	.short	(.L_413 - .L_412)
	.align		4
.L_412:
        /*08f8*/ 	.word	index@(_ZN2at6native57_GLOBAL__N__f3eca4a2_24_ForeachBinaryOpScalar_cu_86b9896c25multi_tensor_apply_kernelINS1_18TensorListMetadataILi1EEENS1_21BinaryOpScalarFunctorIN3c107complexIfEELi1ELi1ELi0EEEJSt5minusIS8_ES8_EEEvT_T0_DpT1_)
        /*08fc*/ 	.word	0x00000000


	//----- nvinfo : EIATTR_REGCOUNT
	.align		4
.L_413:
        /*0900*/ 	.byte	0x04, 0x2f
        /*0902*/ 	.short	(.L_415 - .L_414)
	.align		4
.L_414:
        /*0904*/ 	.word	index@(_ZN2at6native57_GLOBAL__N__f3eca4a2_24_ForeachBinaryOpScalar_cu_86b9896c25multi_tensor_apply_kernelINS1_18TensorListMetadataILi1EEENS1_21BinaryOpScalarFunctorIbLi1ELi1ELi0EEEJSt5minusIbEbEEEvT_T0_DpT1_)
        /*0908*/ 	.word	0x0000001a


	//----- nvinfo : EIATTR_FRAME_SIZE
	.align		4
.L_415:
        /*090c*/ 	.byte	0x04, 0x11
        /*090e*/ 	.short	(.L_417 - .L_416)
	.align		4
.L_416:
        /*0910*/ 	.word	index@(_ZN2at6native57_GLOBAL__N__f3eca4a2_24_ForeachBinaryOpScalar_cu_86b9896c25multi_tensor_apply_kernelINS1_18TensorListMetadataILi1EEENS1_21BinaryOpScalarFunctorIbLi1ELi1ELi0EEEJSt5minusIbEbEEEvT_T0_DpT1_)
        /*0914*/ 	.word	0x00000000


	//----- nvinfo : EIATTR_REGCOUNT
	.align		4
.L_417:
        /*0918*/ 	.byte	0x04, 0x2f
        /*091a*/ 	.short	(.L_419 - .L_418)
	.align		4
.L_418:
        /*091c*/ 	.word	index@(_ZN2at6native57_GLOBAL__N__f3eca4a2_24_ForeachBinaryOpScalar_cu_86b9896c25multi_tensor_apply_kernelINS1_18TensorListMetadataILi1EEENS1_21BinaryOpScalarFunctorIN3c104HalfELi1ELi1ELi0EEEJSt5minusIfEfEEEvT_T0_DpT1_)
        /*0920*/ 	.word	0x00000018


	//----- nvinfo : EIATTR_FRAME_SIZE
	.align		4
.L_419:
        /*0924*/ 	.byte	0x04, 0x11
        /*0926*/ 	.short	(.L_421 - .L_420)
	.align		4
.L_420:
        /*0928*/ 	.word	index@(_ZN2at6native57_GLOBAL__N__f3eca4a2_24_ForeachBinaryOpScalar_cu_86b9896c25multi_tensor_apply_kernelINS1_18TensorListMetadataILi1EEENS1_21BinaryOpScalarFunctorIN3c104HalfELi1ELi1ELi0EEEJSt5minusIfEfEEEvT_T0_DpT1_)
        /*092c*/ 	.word	0x00000000


	//----- nvinfo : EIATTR_REGCOUNT
	.align		4
.L_421:
        /*0930*/ 	.byte	0x04, 0x2f
        /*0932*/ 	.short	(.L_423 - .L_422)
	.align		4
.L_422:
        /*0934*/ 	.word	index@(_ZN2at6native57_GLOBAL__N__f3eca4a2_24_ForeachBinaryOpScalar_cu_86b9896c25multi_tensor_apply_kernelINS1_18TensorListMetadataILi1EEENS1_21BinaryOpScalarFunctorIN3c108BFloat16ELi1ELi1ELi0EEEJSt5minusIfEfEEEvT_T0_DpT1_)
        /*0938*/ 	.word	0x00000018


	//----- nvinfo : EIATTR_FRAME_SIZE
	.align		4
.L_423:
        /*093c*/ 	.byte	0x04, 0x11
        /*093e*/ 	.short	(.L_425 - .L_424)
	.align		4
.L_424:
        /*0940*/ 	.word	index@(_ZN2at6native57_GLOBAL__N__f3eca4a2_24_ForeachBinaryOpScalar_cu_86b9896c25multi_tensor_apply_kernelINS1_18TensorListMetadataILi1EEENS1_21BinaryOpScalarFunctorIN3c108BFloat16ELi1ELi1ELi0EEEJSt5minusIfEfEEEvT_T0_DpT1_)
        /*0944*/ 	.word	0x00000000


	//----- nvinfo : EIATTR_REGCOUNT
	.align		4
.L_425:
        /*0948*/ 	.byte	0x04, 0x2f
        /*094a*/ 	.short	(.L_427 - .L_426)
	.align		4
.L_426:
        /*094c*/ 	.word	index@(_ZN2at6native57_GLOBAL__N__f3eca4a2_24_ForeachBinaryOpScalar_cu_86b9896c25multi_tensor_apply_kernelINS1_18TensorListMetadataILi2EEENS1_21BinaryOpScalarFunctorIhLi2ELi1ELi1EEEJSt5minusIhEhEEEvT_T0_DpT1_)
        /*0950*/ 	.word	0x00000020


	//----- nvinfo : EIATTR_FRAME_SIZE
	.align		4
.L_427:
        /*0954*/ 	.byte	0x04, 0x11
        /*0956*/ 	.short	(.L_429 - .L_428)
	.align		4
.L_428:
        /*0958*/ 	.word	index@(_ZN2at6native57_GLOBAL__N__f3eca4a2_24_ForeachBinaryOpScalar_cu_86b9896c25multi_tensor_apply_kernelINS1_18TensorListMetadataILi2EEENS1_21BinaryOpScalarFunctorIhLi2ELi1ELi1EEEJSt5minusIhEhEEEvT_T0_DpT1_)
        /*095c*/ 	.word	0x00000000


	//----- nvinfo : EIATTR_REGCOUNT
	.align		4
.L_429:
        /*0960*/ 	.byte	0x04, 0x2f
        /*0962*/ 	.short	(.L_431 - .L_430)
	.align		4
.L_430:
        /*0964*/ 	.word	index@(_ZN2at6native57_GLOBAL__N__f3eca4a2_24_ForeachBinaryOpScalar_cu_86b9896c25multi_tensor_apply_kernelINS1_18TensorListMetadataILi2EEENS1_21BinaryOpScalarFunctorIaLi2ELi1ELi1EEEJSt5minusIaEaEEEvT_T0_DpT1_)
        /*0968*/ 	.word	0x00000020


	//----- nvinfo : EIATTR_FRAME_SIZE
	.align		4
.L_431:
        /*096c*/ 	.byte	0x04, 0x11
        /*096e*/ 	.short	(.L_433 - .L_432)
	.align		4
.L_432:
        /*0970*/ 	.word	index@(_ZN2at6native57_GLOBAL__N__f3eca4a2_24_ForeachBinaryOpScalar_cu_86b9896c25multi_tensor_apply_kernelINS1_18TensorListMetadataILi2EEENS1_21BinaryOpScalarFunctorIaLi2ELi1ELi1EEEJSt5minusIaEaEEEvT_T0_DpT1_)
        /*0974*/ 	.word	0x00000000


	//----- nvinfo : EIATTR_REGCOUNT
	.align		4
.L_433:
        /*0978*/ 	.byte	0x04, 0x2f
        /*097a*/ 	.short	(.L_435 - .L_434)
	.align		4
.L_434:
        /*097c*/ 	.word	index@(_ZN2at6native57_GLOBAL__N__f3eca4a2_24_ForeachBinaryOpScalar_cu_86b9896c25multi_tensor_apply_kernelINS1_18TensorListMetadataILi2EEENS1_21BinaryOpScalarFunctorIiLi2ELi1ELi1EEEJSt5minusIiEiEEEvT_T0_DpT1_)
        /*0980*/ 	.word	0x00000020


	//----- nvinfo : EIATTR_FRAME_SIZE
	.align		4
.L_435:
        /*0984*/ 	.byte	0x04, 0x11
        /*0986*/ 	.short	(.L_437 - .L_436)
	.align		4
.L_436:
        /*0988*/ 	.word	index@(_ZN2at6native57_GLOBAL__N__f3eca4a2_24_ForeachBinaryOpScalar_cu_86b9896c25multi_tensor_apply_kernelINS1_18TensorListMetadataILi2EEENS1_21BinaryOpScalarFunctorIiLi2ELi1ELi1EEEJSt5minusIiEiEEEvT_T0_DpT1_)
        /*098c*/ 	.word	0x00000000


	//----- nvinfo : EIATTR_REGCOUNT
	.align		4
.L_437:
        /*0990*/ 	.byte	0x04, 0x2f
        /*0992*/ 	.short	(.L_439 - .L_438)
	.align		4
.L_438:
        /*0994*/ 	.word	index@(_ZN2at6native57_GLOBAL__N__f3eca4a2_24_ForeachBinaryOpScalar_cu_86b9896c25multi_tensor_apply_kernelINS1_18TensorListMetadataILi2EEENS1_21BinaryOpScalarFunctorIlLi2ELi1ELi1EEEJSt5minusIlElEEEvT_T0_DpT1_)
        /*0998*/ 	.word	0x00000020


	//----- nvinfo : EIATTR_FRAME_SIZE
	.align		4
.L_439:
        /*099c*/ 	.byte	0x04, 0x11
        /*099e*/ 	.short	(.L_441 - .L_440)
	.align		4
.L_440:
        /*09a0*/ 	.word	index@(_ZN2at6native57_GLOBAL__N__f3eca4a2_24_ForeachBinaryOpScalar_cu_86b9896c25multi_tensor_apply_kernelINS1_18TensorListMetadataILi2EEENS1_21BinaryOpScalarFunctorIlLi2ELi1ELi1EEEJSt5minusIlElEEEvT_T0_DpT1_)
        /*09a4*/ 	.word	0x00000000


	//----- nvinfo : EIATTR_REGCOUNT
	.align		4
.L_441:
        /*09a8*/ 	.byte	0x04, 0x2f
        /*09aa*/ 	.short	(.L_443 - .L_442)
	.align		4
.L_442:
        /*09ac*/ 	.word	index@(_ZN2at6native57_GLOBAL__N__f3eca4a2_24_ForeachBinaryOpScalar_cu_86b9896c25multi_tensor_apply_kernelINS1_18TensorListMetadataILi2EEENS1_21BinaryOpScalarFunctorIsLi2ELi1ELi1EEEJSt5minusIsEsEEEvT_T0_DpT1_)
        /*09b0*/ 	.word	0x00000020


	//----- nvinfo : EIATTR_FRAME_SIZE
	.align		4
.L_443:
        /*09b4*/ 	.byte	0x04, 0x11
        /*09b6*/ 	.short	(.L_445 - .L_444)
	.align		4
.L_444:
        /*09b8*/ 	.word	index@(_ZN2at6native57_GLOBAL__N__f3eca4a2_24_ForeachBinaryOpScalar_cu_86b9896c25multi_tensor_apply_kernelINS1_18TensorListMetadataILi2EEENS1_21BinaryOpScalarFunctorIsLi2ELi1ELi1EEEJSt5minusIsEsEEEvT_T0_DpT1_)
        /*09bc*/ 	.word	0x00000000


	//----- nvinfo : EIATTR_REGCOUNT
	.align		4
.L_445:
        /*09c0*/ 	.byte	0x04, 0x2f
        /*09c2*/ 	.short	(.L_447 - .L_446)
	.align		4
.L_446:
        /*09c4*/ 	.word	index@(_ZN2at6native57_GLOBAL__N__f3eca4a2_24_ForeachBinaryOpScalar_cu_86b9896c25multi_tensor_apply_kernelINS1_18TensorListMetadataILi2EEENS1_21BinaryOpScalarFunctorIdLi2ELi1ELi1EEEJSt5minusIdEdEEEvT_T0_DpT1_)
        /*09c8*/ 	.word	0x0000001f


	//----- nvinfo : EIATTR_FRAME_SIZE
	.align		4
.L_447:
        /*09cc*/ 	.byte	0x04, 0x11
        /*09ce*/ 	.short	(.L_449 - .L_448)
	.align		4
.L_448:
        /*09d0*/ 	.word	index@(_ZN2at6native57_GLOBAL__N__f3eca4a2_24_ForeachBinaryOpScalar_cu_86b9896c25multi_tensor_apply_kernelINS1_18TensorListMetadataILi2EEENS1_21BinaryOpScalarFunctorIdLi2ELi1ELi1EEEJSt5minusIdEdEEEvT_T0_DpT1_)
        /*09d4*/ 	.word	0x00000000


	//----- nvinfo : EIATTR_REGCOUNT
	.align		4
.L_449:
        /*09d8*/ 	.byte	0x04, 0x2f
        /*09da*/ 	.short	(.L_451 - .L_450)
	.align		4
.L_450:
        /*09dc*/ 	.word	index@(_ZN2at6native57_GLOBAL__N__f3eca4a2_24_ForeachBinaryOpScalar_cu_86b9896c25multi_tensor_apply_kernelINS1_18TensorListMetadataILi2EEENS1_21BinaryOpScalarFunctorIfLi2ELi1ELi1EEEJSt5minusIfEfEEEvT_T0_DpT1_)
        /*09e0*/ 	.word	0x00000020


	//----- nvinfo : EIATTR_FRAME_SIZE
	.align		4
.L_451:
        /*09e4*/ 	.byte	0x04, 0x11
        /*09e6*/ 	.short	(.L_453 - .L_452)
	.align		4
.L_452:
        /*09e8*/ 	.word	index@(_ZN2at6native57_GLOBAL__N__f3eca4a2_24_ForeachBinaryOpScalar_cu_86b9896c25multi_tensor_apply_kernelINS1_18TensorListMetadataILi2EEENS1_21BinaryOpScalarFunctorIfLi2ELi1ELi1EEEJSt5minusIfEfEEEvT_T0_DpT1_)
        /*09ec*/ 	.word	0x00000000


	//----- nvinfo : EIATTR_REGCOUNT
	.align		4
.L_453:
        /*09f0*/ 	.byte	0x04, 0x2f
        /*09f2*/ 	.short	(.L_455 - .L_454)
	.align		4
.L_454:
        /*09f4*/ 	.word	index@(_ZN2at6native57_GLOBAL__N__f3eca4a2_24_ForeachBinaryOpScalar_cu_86b9896c25multi_tensor_apply_kernelINS1_18TensorListMetadataILi2EEENS1_21BinaryOpScalarFunctorIN3c107complexIdEELi2ELi1ELi1EEEJSt5minusIS8_ES8_EEEvT_T0_DpT1_)
        /*09f8*/ 	.word	0x00000020


	//----- nvinfo : EIATTR_FRAME_SIZE
	.align		4
.L_455:
        /*09fc*/ 	.byte	0x04, 0x11
        /*09fe*/ 	.short	(.L_457 - .L_456)
	.align		4
.L_456:
        /*0a00*/ 	.word	index@(_ZN2at6native57_GLOBAL__N__f3eca4a2_24_ForeachBinaryOpScalar_cu_86b9896c25multi_tensor_apply_kernelINS1_18TensorListMetadataILi2EEENS1_21BinaryOpScalarFunctorIN3c107complexIdEELi2ELi1ELi1EEEJSt5minusIS8_ES8_EEEvT_T0_DpT1_)
        /*0a04*/ 	.word	0x00000000


	//----- nvinfo : EIATTR_REGCOUNT
	.align		4
.L_457:
        /*0a08*/ 	.byte	0x04, 0x2f
        /*0a0a*/ 	.short	(.L_459 - .L_458)
	.align		4
.L_458:
        /*0a0c*/ 	.word	index@(_ZN2at6native57_GLOBAL__N__f3eca4a2_24_ForeachBinaryOpScalar_cu_86b9896c25multi_tensor_apply_kernelINS1_18TensorListMetadataILi2EEENS1_21BinaryOpScalarFunctorIN3c107complexIfEELi2ELi1ELi1EEEJSt5minusIS8_ES8_EEEvT_T0_DpT1_)
        /*0a10*/ 	.word	0x00000020


	//----- nvinfo : EIATTR_FRAME_SIZE
	.align		4
.L_459:
        /*0a14*/ 	.byte	0x04, 0x11
        /*0a16*/ 	.short	(.L_461 - .L_460)
	.align		4
.L_460:
        /*0a18*/ 	.word	index@(_ZN2at6native57_GLOBAL__N__f3eca4a2_24_ForeachBinaryOpScalar_cu_86b9896c25multi_tensor_apply_kernelINS1_18TensorListMetadataILi2EEENS1_21BinaryOpScalarFunctorIN3c107complexIfEELi2ELi1ELi1EEEJSt5minusIS8_ES8_EEEvT_T0_DpT1_)
        /*0a1c*/ 	.word	0x00000000


	//----- nvinfo : EIATTR_REGCOUNT
	.align		4
.L_461:
        /*0a20*/ 	.byte	0x04, 0x2f
        /*0a22*/ 	.short	(.L_463 - .L_462)
	.align		4
.L_462:
        /*0a24*/ 	.word	index@(_ZN2at6native57_GLOBAL__N__f3eca4a2_24_ForeachBinaryOpScalar_cu_86b9896c25multi_tensor_apply_kernelINS1_18TensorListMetadataILi2EEENS1_21BinaryOpScalarFunctorIbLi2ELi1ELi1EEEJSt5minusIbEbEEEvT_T0_DpT1_)
        /*0a28*/ 	.word	0x00000020


	//----- nvinfo : EIATTR_FRAME_SIZE
	.align		4
.L_463:
        /*0a2c*/ 	.byte	0x04, 0x11
        /*0a2e*/ 	.short	(.L_465 - .L_464)
	.align		4
.L_464:
        /*0a30*/ 	.word	index@(_ZN2at6native57_GLOBAL__N__f3eca4a2_24_ForeachBinaryOpScalar_cu_86b9896c25multi_tensor_apply_kernelINS1_18TensorListMetadataILi2EEENS1_21BinaryOpScalarFunctorIbLi2ELi1ELi1EEEJSt5minusIbEbEEEvT_T0_DpT1_)
        /*0a34*/ 	.word	0x00000000


	//----- nvinfo : EIATTR_REGCOUNT
	.align		4
.L_465:
        /*0a38*/ 	.byte	0x04, 0x2f
        /*0a3a*/ 	.short	(.L_467 - .L_466)
	.align		4
.L_466:
        /*0a3c*/ 	.word	index@(_ZN2at6native57_GLOBAL__N__f3eca4a2_24_ForeachBinaryOpScalar_cu_86b9896c25multi_tensor_apply_kernelINS1_18TensorListMetadataILi2EEENS1_21BinaryOpScalarFunctorIN3c104HalfELi2ELi1ELi1EEEJSt5minusIfEfEEEvT_T0_DpT1_)
        /*0a40*/ 	.word	0x00000020


	//----- nvinfo : EIATTR_FRAME_SIZE
	.align		4
.L_467:
        /*0a44*/ 	.byte	0x04, 0x11
        /*0a46*/ 	.short	(.L_469 - .L_468)
	.align		4
.L_468:
        /*0a48*/ 	.word	index@(_ZN2at6native57_GLOBAL__N__f3eca4a2_24_ForeachBinaryOpScalar_cu_86b9896c25multi_tensor_apply_kernelINS1_18TensorListMetadataILi2EEENS1_21BinaryOpScalarFunctorIN3c104HalfELi2ELi1ELi1EEEJSt5minusIfEfEEEvT_T0_DpT1_)
        /*0a4c*/ 	.word	0x00000000


	//----- nvinfo : EIATTR_REGCOUNT
	.align		4
.L_469:
        /*0a50*/ 	.byte	0x04, 0x2f
        /*0a52*/ 	.short	(.L_471 - .L_470)
	.align		4
.L_470:
        /*0a54*/ 	.word	index@(_ZN2at6native57_GLOBAL__N__f3eca4a2_24_ForeachBinaryOpScalar_cu_86b9896c25multi_tensor_apply_kernelINS1_18TensorListMetadataILi2EEENS1_21BinaryOpScalarFunctorIN3c108BFloat16ELi2ELi1ELi1EEEJSt5minusIfEfEEEvT_T0_DpT1_)
        /*0a58*/ 	.word	0x00000020


	//----- nvinfo : EIATTR_FRAME_SIZE
	.align		4
.L_471:
        /*0a5c*/ 	.byte	0x04, 0x11
        /*0a5e*/ 	.short	(.L_473 - .L_472)
	.align		4
.L_472:
        /*0a60*/ 	.word	index@(_ZN2at6native57_GLOBAL__N__f3eca4a2_24_ForeachBinaryOpScalar_cu_86b9896c25multi_tensor_apply_kernelINS1_18TensorListMetadataILi2EEENS1_21BinaryOpScalarFunctorIN3c108BFloat16ELi2ELi1ELi1EEEJSt5minusIfEfEEEvT_T0_DpT1_)
        /*0a64*/ 	.word	0x00000000


	//----- nvinfo : EIATTR_REGCOUNT
	.align		4
.L_473:
        /*0a68*/ 	.byte	0x04, 0x2f
        /*0a6a*/ 	.short	(.L_475 - .L_474)
	.align		4
.L_474:
        /*0a6c*/ 	.word	index@(_ZN2at6native57_GLOBAL__N__f3eca4a2_24_ForeachBinaryOpScalar_cu_86b9896c25multi_tensor_apply_kernelINS1_18TensorListMetadataILi1EEENS1_21BinaryOpScalarFunctorIhLi1ELi1ELi0EEEJNS0_7minimumIhEEhEEEvT_T0_DpT1_)
        /*0a70*/ 	.word	0x00000019


	//----- nvinfo : EIATTR_FRAME_SIZE
	.align		4
.L_475:
        /*0a74*/ 	.byte	0x04, 0x11
        /*0a76*/ 	.short	(.L_477 - .L_476)
	.align		4
.L_476:
        /*0a78*/ 	.word	index@(_ZN2at6native57_GLOBAL__N__f3eca4a2_24_ForeachBinaryOpScalar_cu_86b9896c25multi_tensor_apply_kernelINS1_18TensorListMetadataILi1EEENS1_21BinaryOpScalarFunctorIhLi1ELi1ELi0EEEJNS0_7minimumIhEEhEEEvT_T0_DpT1_)
        /*0a7c*/ 	.word	0x00000000


	//----- nvinfo : EIATTR_REGCOUNT
	.align		4
.L_477:
        /*0a80*/ 	.byte	0x04, 0x2f
        /*0a82*/ 	.short	(.L_479 - .L_478)
	.align		4
.L_478:
        /*0a84*/ 	.word	index@(_ZN2at6native57_GLOBAL__N__f3eca4a2_24_ForeachBinaryOpScalar_cu_86b9896c25multi_tensor_apply_kernelINS1_18TensorListMetadataILi1EEENS1_21BinaryOpScalarFunctorIaLi1ELi1ELi0EEEJNS0_7minimumIaEEaEEEvT_T0_DpT1_)
        /*0a88*/ 	.word	0x00000019


	//----- nvinfo : EIATTR_FRAME_SIZE
	.align		4
.L_479:
        /*0a8c*/ 	.byte	0x04, 0x11
        /*0a8e*/ 	.short	(.L_481 - .L_480)
	.align		4
.L_480:
        /*0a90*/ 	.word	index@(_ZN2at6native57_GLOBAL__N__f3eca4a2_24_ForeachBinaryOpScalar_cu_86b9896c25multi_tensor_apply_kernelINS1_18TensorListMetadataILi1EEENS1_21BinaryOpScalarFunctorIaLi1ELi1ELi0EEEJNS0_7minimumIaEEaEEEvT_T0_DpT1_)
        /*0a94*/ 	.word	0x00000000


	//----- nvinfo : EIATTR_REGCOUNT
	.align		4
.L_481:
        /*0a98*/ 	.byte	0x04, 0x2f
        /*0a9a*/ 	.short	(.L_483 - .L_482)
	.align		4
.L_482:
        /*0a9c*/ 	.word	index@(_ZN2at6native57_GLOBAL__N__f3eca4a2_24_ForeachBinaryOpScalar_cu_86b9896c25multi_tensor_apply_kernelINS1_18TensorListMetadataILi1EEENS1_21BinaryOpScalarFunctorIiLi1ELi1ELi0EEEJNS0_7minimumIiEEiEEEvT_T0_DpT1_)
        /*0aa0*/ 	.word	0x0000001b


	//----- nvinfo : EIATTR_FRAME_SIZE
	.align		4
.L_483:
        /*0aa4*/ 	.byte	0x04, 0x11
        /*0aa6*/ 	.short	(.L_485 - .L_484)
	.align		4
.L_484:
        /*0aa8*/ 	.word	index@(_ZN2at6native57_GLOBAL__N__f3eca4a2_24_ForeachBinaryOpScalar_cu_86b9896c25multi_tensor_apply_kernelINS1_18TensorListMetadataILi1EEENS1_21BinaryOpScalarFunctorIiLi1ELi1ELi0EEEJNS0_7minimumIiEEiEEEvT_T0_DpT1_)
        /*0aac*/ 	.word	0x00000000


	//----- nvinfo : EIATTR_REGCOUNT
	.align		4
.L_485:
        /*0ab0*/ 	.byte	0x04, 0x2f
        /*0ab2*/ 	.short	(.L_487 - .L_486)
	.align		4
.L_486:
        /*0ab4*/ 	.word	index@(_ZN2at6native57_GLOBAL__N__f3eca4a2_24_ForeachBinaryOpScalar_cu_86b9896c25multi_tensor_apply_kernelINS1_18TensorListMetadataILi1EEENS1_21BinaryOpScalarFunctorIlLi1ELi1ELi0EEEJNS0_7minimumIlEElEEEvT_T0_DpT1_)
        /*0ab8*/ 	.word	0x00000020


	//----- nvinfo : EIATTR_FRAME_SIZE
	.align		4
.L_487:
        /*0abc*/ 	.byte	0x04, 0x11
        /*0abe*/ 	.short	(.L_489 - .L_488)
	.align		4
.L_488:
        /*0ac0*/ 	.word	index@(_ZN2at6native57_GLOBAL__N__f3eca4a2_24_ForeachBinaryOpScalar_cu_86b9896c25multi_tensor_apply_kernelINS1_18TensorListMetadataILi1EEENS1_21BinaryOpScalarFunctorIlLi1ELi1ELi0EEEJNS0_7minimumIlEElEEEvT_T0_DpT1_)
        /*0ac4*/ 	.word	0x00000000


	//----- nvinfo : EIATTR_REGCOUNT
	.align		4
.L_489:
        /*0ac8*/ 	.byte	0x04, 0x2f
        /*0aca*/ 	.short	(.L_491 - .L_490)
	.align		4
.L_490:
        /*0acc*/ 	.word	index@(_ZN2at6native57_GLOBAL__N__f3eca4a2_24_ForeachBinaryOpScalar_cu_86b9896c25multi_tensor_apply_kernelINS1_18TensorListMetadataILi1EEENS1_21BinaryOpScalarFunctorIsLi1ELi1ELi0EEEJNS0_7minimumIsEEsEEEvT_T0_DpT1_)
        /*0ad0*/ 	.word	0x0000001e


	//----- nvinfo : EIATTR_FRAME_SIZE
	.align		4
.L_491:
        /*0ad4*/ 	.byte	0x04, 0x11
        /*0ad6*/ 	.short	(.L_493 - .L_492)
	.align		4
.L_492:
        /*0ad8*/ 	.word	index@(_ZN2at6native57_GLOBAL__N__f3eca4a2_24_ForeachBinaryOpScalar_cu_86b9896c25multi_tensor_apply_kernelINS1_18TensorListMetadataILi1EEENS1_21BinaryOpScalarFunctorIsLi1ELi1ELi0EEEJNS0_7minimumIsEEsEEEvT_T0_DpT1_)
        /*0adc*/ 	.word	0x00000000


	//----- nvinfo : EIATTR_REGCOUNT
	.align		4
.L_493:
        /*0ae0*/ 	.byte	0x04, 0x2f
        /*0ae2*/ 	.short	(.L_495 - .L_494)
	.align		4
.L_494:
        /*0ae4*/ 	.word	index@(_ZN2at6native57_GLOBAL__N__f3eca4a2_24_ForeachBinaryOpScalar_cu_86b9896c25multi_tensor_apply_kernelINS1_18TensorListMetadataILi1EEENS1_21BinaryOpScalarFunctorIdLi1ELi1ELi0EEEJNS0_7minimumIdEEdEEEvT_T0_DpT1_)
        /*0ae8*/ 	.word	0x00000020


	//----- nvinfo : EIATTR_FRAME_SIZE
	.align		4
.L_495:
        /*0aec*/ 	.byte	0x04, 0x11
        /*0aee*/ 	.short	(.L_497 - .L_496)
	.align		4
.L_496:
        /*0af0*/ 	.word	index@(_ZN2at6native57_GLOBAL__N__f3eca4a2_24_ForeachBinaryOpScalar_cu_86b9896c25multi_tensor_apply_kernelINS1_18TensorListMetadataILi1EEENS1_21BinaryOpScalarFunctorIdLi1ELi1ELi0EEEJNS0_7minimumIdEEdEEEvT_T0_DpT1_)
        /*0af4*/ 	.word	0x00000000


	//----- nvinfo : EIATTR_REGCOUNT
	.align		4
.L_497:
        /*0af8*/ 	.byte	0x04, 0x2f
        /*0afa*/ 	.short	(.L_499 - .L_498)
	.align		4
.L_498:
        /*0afc*/ 	.word	index@(_ZN2at6native57_GLOBAL__N__f3eca4a2_24_ForeachBinaryOpScalar_cu_86b9896c25multi_tensor_apply_kernelINS1_18TensorListMetadataILi1EEENS1_21BinaryOpScalarFunctorIfLi1ELi1ELi0EEEJNS0_7minimumIfEEfEEEvT_T0_DpT1_)
        /*0b00*/ 	.word	0x0000001b


	//----- nvinfo : EIATTR_FRAME_SIZE
	.align		4
.L_499:
        /*0b04*/ 	.byte	0x04, 0x11
        /*0b06*/ 	.short	(.L_501 - .L_500)
	.align		4
.L_500:
        /*0b08*/ 	.word	index@(_ZN2at6native57_GLOBAL__N__f3eca4a2_24_ForeachBinaryOpScalar_cu_86b9896c25multi_tensor_apply_kernelINS1_18TensorListMetadataILi1EEENS1_21BinaryOpScalarFunctorIfLi1ELi1ELi0EEEJNS0_7minimumIfEEfEEEvT_T0_DpT1_)
        /*0b0c*/ 	.word	0x00000000


	//----- nvinfo : EIATTR_REGCOUNT
	.align		4
.L_501:
        /*0b10*/ 	.byte	0x04, 0x2f
        /*0b12*/ 	.short	(.L_503 - .L_502)
	.align		4
.L_502:
        /*0b14*/ 	.word	index@(_ZN2at6native57_GLOBAL__N__f3eca4a2_24_ForeachBinaryOpScalar_cu_86b9896c25multi_tensor_apply_kernelINS1_18TensorListMetadataILi1EEENS1_21BinaryOpScalarFunctorIN3c104HalfELi1ELi1ELi0EEEJNS0_7minimumIfEEfEEEvT_T0_DpT1_)
        /*0b18*/ 	.word	0x00000018


	//----- nvinfo : EIATTR_FRAME_SIZE
	.align		4
.L_503:
        /*0b1c*/ 	.byte	0x04, 0x11
        /*0b1e*/ 	.short	(.L_505 - .L_504)
	.align		4
.L_504:
        /*0b20*/ 	.word	index@(_ZN2at6native57_GLOBAL__N__f3eca4a2_24_ForeachBinaryOpScalar_cu_86b9896c25multi_tensor_apply_kernelINS1_18TensorListMetadataILi1EEENS1_21BinaryOpScalarFunctorIN3c104HalfELi1ELi1ELi0EEEJNS0_7minimumIfEEfEEEvT_T0_DpT1_)
        /*0b24*/ 	.word	0x00000000


	//----- nvinfo : EIATTR_REGCOUNT
	.align		4
.L_505:
        /*0b28*/ 	.byte	0x04, 0x2f
        /*0b2a*/ 	.short	(.L_507 - .L_506)
	.align		4
.L_506:
        /*0b2c*/ 	.word	index@(_ZN2at6native57_GLOBAL__N__f3eca4a2_24_ForeachBinaryOpScalar_cu_86b9896c25multi_tensor_apply_kernelINS1_18TensorListMetadataILi1EEENS1_21BinaryOpScalarFunctorIN3c108BFloat16ELi1ELi1ELi0EEEJNS0_7minimumIfEEfEEEvT_T0_DpT1_)
        /*0b30*/ 	.word	0x00000018


	//----- nvinfo : EIATTR_FRAME_SIZE
	.align		4
.L_507:
        /*0b34*/ 	.byte	0x04, 0x11
        /*0b36*/ 	.short	(.L_509 - .L_508)
	.align		4
.L_508:
        /*0b38*/ 	.word	index@(_ZN2at6native57_GLOBAL__N__f3eca4a2_24_ForeachBinaryOpScalar_cu_86b9896c25multi_tensor_apply_kernelINS1_18TensorListMetadataILi1EEENS1_21BinaryOpScalarFunctorIN3c108BFloat16ELi1ELi1ELi0EEEJNS0_7minimumIfEEfEEEvT_T0_DpT1_)
        /*0b3c*/ 	.word	0x00000000


	//----- nvinfo : EIATTR_REGCOUNT
	.align		4
.L_509:
        /*0b40*/ 	.byte	0x04, 0x2f
        /*0b42*/ 	.short	(.L_511 - .L_510)
	.align		4
.L_510:
        /*0b44*/ 	.word	index@(_ZN2at6native57_GLOBAL__N__f3eca4a2_24_ForeachBinaryOpScalar_cu_86b9896c25multi_tensor_apply_kernelINS1_18TensorListMetadataILi2EEENS1_21BinaryOpScalarFunctorIhLi2ELi1ELi1EEEJNS0_7minimumIhEEhEEEvT_T0_DpT1_)
        /*0b48*/ 	.word	0x00000020


	//----- nvinfo : EIATTR_FRAME_SIZE
	.align		4
.L_511:
        /*0b4c*/ 	.byte	0x04, 0x11
        /*0b4e*/ 	.short	(.L_513 - .L_512)
	.align		4
.L_512:
        /*0b50*/ 	.word	index@(_ZN2at6native57_GLOBAL__N__f3eca4a2_24_ForeachBinaryOpScalar_cu_86b9896c25multi_tensor_apply_kernelINS1_18TensorListMetadataILi2EEENS1_21BinaryOpScalarFunctorIhLi2ELi1ELi1EEEJNS0_7minimumIhEEhEEEvT_T0_DpT1_)
        /*0b54*/ 	.word	0x00000000


	//----- nvinfo : EIATTR_REGCOUNT
	.align		4
.L_513:
        /*0b58*/ 	.byte	0x04, 0x2f
        /*0b5a*/ 	.short	(.L_515 - .L_514)
	.align		4
.L_514:
        /*0b5c*/ 	.word	index@(_ZN2at6native57_GLOBAL__N__f3eca4a2_24_ForeachBinaryOpScalar_cu_86b9896c25multi_tensor_apply_kernelINS1_18TensorListMetadataILi2EEENS1_21BinaryOpScalarFunctorIaLi2ELi1ELi1EEEJNS0_7minimumIaEEaEEEvT_T0_DpT1_)
        /*0b60*/ 	.word	0x00000020


	//----- nvinfo : EIATTR_FRAME_SIZE
	.align		4
.L_515:
        /*0b64*/ 	.byte	0x04, 0x11
        /*0b66*/ 	.short	(.L_517 - .L_516)
	.align		4
.L_516:
        /*0b68*/ 	.word	index@(_ZN2at6native57_GLOBAL__N__f3eca4a2_24_ForeachBinaryOpScalar_cu_86b9896c25multi_tensor_apply_kernelINS1_18TensorListMetadataILi2EEENS1_21BinaryOpScalarFunctorIaLi2ELi1ELi1EEEJNS0_7minimumIaEEaEEEvT_T0_DpT1_)
        /*0b6c*/ 	.word	0x00000000


	//----- nvinfo : EIATTR_REGCOUNT
	.align		4
.L_517:
        /*0b70*/ 	.byte	0x04, 0x2f
        /*0b72*/ 	.short	(.L_519 - .L_518)
	.align		4
.L_518:
        /*0b74*/ 	.word	index@(_ZN2at6native57_GLOBAL__N__f3eca4a2_24_ForeachBinaryOpScalar_cu_86b9896c25multi_tensor_apply_kernelINS1_18TensorListMetadataILi2EEENS1_21BinaryOpScalarFunctorIiLi2ELi1ELi1EEEJNS0_7minimumIiEEiEEEvT_T0_DpT1_)
        /*0b78*/ 	.word	0x00000020


	//----- nvinfo : EIATTR_FRAME_SIZE
	.align		4
.L_519:
        /*0b7c*/ 	.byte	0x04, 0x11
        /*0b7e*/ 	.short	(.L_521 - .L_520)
	.align		4
.L_520:
        /*0b80*/ 	.word	index@(_ZN2at6native57_GLOBAL__N__f3eca4a2_24_ForeachBinaryOpScalar_cu_86b9896c25multi_tensor_apply_kernelINS1_18TensorListMetadataILi2EEENS1_21BinaryOpScalarFunctorIiLi2ELi1ELi1EEEJNS0_7minimumIiEEiEEEvT_T0_DpT1_)
        /*0b84*/ 	.word	0x00000000


	//----- nvinfo : EIATTR_REGCOUNT
	.align		4
.L_521:
        /*0b88*/ 	.byte	0x04, 0x2f
        /*0b8a*/ 	.short	(.L_523 - .L_522)
	.align		4
.L_522:
        /*0b8c*/ 	.word	index@(_ZN2at6native57_GLOBAL__N__f3eca4a2_24_ForeachBinaryOpScalar_cu_86b9896c25multi_tensor_apply_kernelINS1_18TensorListMetadataILi2EEENS1_21BinaryOpScalarFunctorIlLi2ELi1ELi1EEEJNS0_7minimumIlEElEEEvT_T0_DpT1_)
        /*0b90*/ 	.word	0x00000020


	//----- nvinfo : EIATTR_FRAME_SIZE
	.align		4
.L_523:
        /*0b94*/ 	.byte	0x04, 0x11
        /*0b96*/ 	.short	(.L_525 - .L_524)
	.align		4
.L_524:
        /*0b98*/ 	.word	index@(_ZN2at6native57_GLOBAL__N__f3eca4a2_24_ForeachBinaryOpScalar_cu_86b9896c25multi_tensor_apply_kernelINS1_18TensorListMetadataILi2EEENS1_21BinaryOpScalarFunctorIlLi2ELi1ELi1EEEJNS0_7minimumIlEElEEEvT_T0_DpT1_)
        /*0b9c*/ 	.word	0x00000000


	//----- nvinfo : EIATTR_REGCOUNT
	.align		4
.L_525:
        /*0ba0*/ 	.byte	0x04, 0x2f
        /*0ba2*/ 	.short	(.L_527 - .L_526)
	.align		4
.L_526:
        /*0ba4*/ 	.word	index@(_ZN2at6native57_GLOBAL__N__f3eca4a2_24_ForeachBinaryOpScalar_cu_86b9896c25multi_tensor_apply_kernelINS1_18TensorListMetadataILi2EEENS1_21BinaryOpScalarFunctorIsLi2ELi1ELi1EEEJNS0_7minimumIsEEsEEEvT_T0_DpT1_)
        /*0ba8*/ 	.word	0x0000001f


	//----- nvinfo : EIATTR_FRAME_SIZE
	.align		4
.L_527:
        /*0bac*/ 	.byte	0x04, 0x11
        /*0bae*/ 	.short	(.L_529 - .L_528)
	.align		4
.L_528:
        /*0bb0*/ 	.word	index@(_ZN2at6native57_GLOBAL__N__f3eca4a2_24_ForeachBinaryOpScalar_cu_86b9896c25multi_tensor_apply_kernelINS1_18TensorListMetadataILi2EEENS1_21BinaryOpScalarFunctorIsLi2ELi1ELi1EEEJNS0_7minimumIsEEsEEEvT_T0_DpT1_)
        /*0bb4*/ 	.word	0x00000000


	//----- nvinfo : EIATTR_REGCOUNT
	.align		4
.L_529:
        /*0bb8*/ 	.byte	0x04, 0x2f
        /*0bba*/ 	.short	(.L_531 - .L_530)
	.align		4
.L_530:
        /*0bbc*/ 	.word	index@(_ZN2at6native57_GLOBAL__N__f3eca4a2_24_ForeachBinaryOpScalar_cu_86b9896c25multi_tensor_apply_kernelINS1_18TensorListMetadataILi2EEENS1_21BinaryOpScalarFunctorIdLi2ELi1ELi1EEEJNS0_7minimumIdEEdEEEvT_T0_DpT1_)
        /*0bc0*/ 	.word	0x0000001e


	//----- nvinfo : EIATTR_FRAME_SIZE
	.align		4
.L_531:
        /*0bc4*/ 	.byte	0x04, 0x11
        /*0bc6*/ 	.short	(.L_533 - .L_532)
	.align		4
.L_532:
        /*0bc8*/ 	.word	index@(_ZN2at6native57_GLOBAL__N__f3eca4a2_24_ForeachBinaryOpScalar_cu_86b9896c25multi_tensor_apply_kernelINS1_18TensorListMetadataILi2EEENS1_21BinaryOpScalarFunctorIdLi2ELi1ELi1EEEJNS0_7minimumIdEEdEEEvT_T0_DpT1_)
        /*0bcc*/ 	.word	0x00000000


	//----- nvinfo : EIATTR_REGCOUNT
	.align		4
.L_533:
        /*0bd0*/ 	.byte	0x04, 0x2f
        /*0bd2*/ 	.short	(.L_535 - .L_534)
	.align		4
.L_534:
        /*0bd4*/ 	.word	index@(_ZN2at6native57_GLOBAL__N__f3eca4a2_24_ForeachBinaryOpScalar_cu_86b9896c25multi_tensor_apply_kernelINS1_18TensorListMetadataILi2EEENS1_21BinaryOpScalarFunctorIfLi2ELi1ELi1EEEJNS0_7minimumIfEEfEEEvT_T0_DpT1_)
        /*0bd8*/ 	.word	0x00000020


	//----- nvinfo : EIATTR_FRAME_SIZE
	.align		4
.L_535:
        /*0bdc*/ 	.byte	0x04, 0x11
        /*0bde*/ 	.short	(.L_537 - .L_536)
	.align		4
.L_536:
        /*0be0*/ 	.word	index@(_ZN2at6native57_GLOBAL__N__f3eca4a2_24_ForeachBinaryOpScalar_cu_86b9896c25multi_tensor_apply_kernelINS1_18TensorListMetadataILi2EEENS1_21BinaryOpScalarFunctorIfLi2ELi1ELi1EEEJNS0_7minimumIfEEfEEEvT_T0_DpT1_)
        /*0be4*/ 	.word	0x00000000


	//----- nvinfo : EIATTR_REGCOUNT
	.align		4
.L_537:
        /*0be8*/ 	.byte	0x04, 0x2f
        /*0bea*/ 	.short	(.L_539 - .L_538)
	.align		4
.L_538:
        /*0bec*/ 	.word	index@(_ZN2at6native57_GLOBAL__N__f3eca4a2_24_ForeachBinaryOpScalar_cu_86b9896c25multi_tensor_apply_kernelINS1_18TensorListMetadataILi2EEENS1_21BinaryOpScalarFunctorIN3c104HalfELi2ELi1ELi1EEEJNS0_7minimumIfEEfEEEvT_T0_DpT1_)
        /*0bf0*/ 	.word	0x00000020


	//----- nvinfo : EIATTR_FRAME_SIZE
	.align		4
.L_539:
        /*0bf4*/ 	.byte	0x04, 0x11
        /*0bf6*/ 	.short	(.L_541 - .L_540)
	.align		4
.L_540:
        /*0bf8*/ 	.word	index@(_ZN2at6native57_GLOBAL__N__f3eca4a2_24_ForeachBinaryOpScalar_cu_86b9896c25multi_tensor_apply_kernelINS1_18TensorListMetadataILi2EEENS1_21BinaryOpScalarFunctorIN3c104HalfELi2ELi1ELi1EEEJNS0_7minimumIfEEfEEEvT_T0_DpT1_)
        /*0bfc*/ 	.word	0x00000000


	//----- nvinfo : EIATTR_REGCOUNT
	.align		4
.L_541:
        /*0c00*/ 	.byte	0x04, 0x2f
        /*0c02*/ 	.short	(.L_543 - .L_542)
	.align		4
.L_542:
        /*0c04*/ 	.word	index@(_ZN2at6native57_GLOBAL__N__f3eca4a2_24_ForeachBinaryOpScalar_cu_86b9896c25multi_tensor_apply_kernelINS1_18TensorListMetadataILi2EEENS1_21BinaryOpScalarFunctorIN3c108BFloat16ELi2ELi1ELi1EEEJNS0_7minimumIfEEfEEEvT_T0_DpT1_)
        /*0c08*/ 	.word	0x00000020


	//----- nvinfo : EIATTR_FRAME_SIZE
	.align		4
.L_543:
        /*0c0c*/ 	.byte	0x04, 0x11
        /*0c0e*/ 	.short	(.L_545 - .L_544)
	.align		4
.L_544:
        /*0c10*/ 	.word	index@(_ZN2at6native57_GLOBAL__N__f3eca4a2_24_ForeachBinaryOpScalar_cu_86b9896c25multi_tensor_apply_kernelINS1_18TensorListMetadataILi2EEENS1_21BinaryOpScalarFunctorIN3c108BFloat16ELi2ELi1ELi1EEEJNS0_7minimumIfEEfEEEvT_T0_DpT1_)
        /*0c14*/ 	.word	0x00000000


	//----- nvinfo : EIATTR_REGCOUNT
	.align		4
.L_545:
        /*0c18*/ 	.byte	0x04, 0x2f
        /*0c1a*/ 	.short	(.L_547 - .L_546)
	.align		4
.L_546:
        /*0c1c*/ 	.word	index@(_ZN2at6native57_GLOBAL__N__f3eca4a2_24_ForeachBinaryOpScalar_cu_86b9896c25multi_tensor_apply_kernelINS1_18TensorListMetadataILi1EEENS1_21BinaryOpScalarFunctorIhLi1ELi1ELi0EEEJNS0_7maximumIhEEhEEEvT_T0_DpT1_)
        /*0c20*/ 	.word	0x00000019


	//----- nvinfo : EIATTR_FRAME_SIZE
	.align		4
.L_547:
        /*0c24*/ 	.byte	0x04, 0x11
        /*0c26*/ 	.short	(.L_549 - .L_548)
	.align		4
.L_548:
        /*0c28*/ 	.word	index@(_ZN2at6native57_GLOBAL__N__f3eca4a2_24_ForeachBinaryOpScalar_cu_86b9896c25multi_tensor_apply_kernelINS1_18TensorListMetadataILi1EEENS1_21BinaryOpScalarFunctorIhLi1ELi1ELi0EEEJNS0_7maximumIhEEhEEEvT_T0_DpT1_)
        /*0c2c*/ 	.word	0x00000000


	//----- nvinfo : EIATTR_REGCOUNT
	.align		4
.L_549:
        /*0c30*/ 	.byte	0x04, 0x2f
        /*0c32*/ 	.short	(.L_551 - .L_550)
	.align		4
.L_550:
        /*0c34*/ 	.word	index@(_ZN2at6native57_GLOBAL__N__f3eca4a2_24_ForeachBinaryOpScalar_cu_86b9896c25multi_tensor_apply_kernelINS1_18TensorListMetadataILi1EEENS1_21BinaryOpScalarFunctorIaLi1ELi1ELi0EEEJNS0_7maximumIaEEaEEEvT_T0_DpT1_)
        /*0c38*/ 	.word	0x00000019


	//----- nvinfo : EIATTR_FRAME_SIZE
	.align		4
.L_551:
        /*0c3c*/ 	.byte	0x04, 0x11
        /*0c3e*/ 	.short	(.L_553 - .L_552)
	.align		4
.L_552:
        /*0c40*/ 	.word	index@(_ZN2at6native57_GLOBAL__N__f3eca4a2_24_ForeachBinaryOpScalar_cu_86b9896c25multi_tensor_apply_kernelINS1_18TensorListMetadataILi1EEENS1_21BinaryOpScalarFunctorIaLi1ELi1ELi0EEEJNS0_7maximumIaEEaEEEvT_T0_DpT1_)
        /*0c44*/ 	.word	0x00000000


	//----- nvinfo : EIATTR_REGCOUNT
	.align		4
.L_553:
        /*0c48*/ 	.byte	0x04, 0x2f
        /*0c4a*/ 	.short	(.L_555 - .L_554)
	.align		4
.L_554:
        /*0c4c*/ 	.word	index@(_ZN2at6native57_GLOBAL__N__f3eca4a2_24_ForeachBinaryOpScalar_cu_86b9896c25multi_tensor_apply_kernelINS1_18TensorListMetadataILi1EEENS1_21BinaryOpScalarFunctorIiLi1ELi1ELi0EEEJNS0_7maximumIiEEiEEEvT_T0_DpT1_)
        /*0c50*/ 	.word	0x0000001b


	//----- nvinfo : EIATTR_FRAME_SIZE
	.align		4
.L_555:
        /*0c54*/ 	.byte	0x04, 0x11
        /*0c56*/ 	.short	(.L_557 - .L_556)
	.align		4
.L_556:
        /*0c58*/ 	.word	index@(_ZN2at6native57_GLOBAL__N__f3eca4a2_24_ForeachBinaryOpScalar_cu_86b9896c25multi_tensor_apply_kernelINS1_18TensorListMetadataILi1EEENS1_21BinaryOpScalarFunctorIiLi1ELi1ELi0EEEJNS0_7maximumIiEEiEEEvT_T0_DpT1_)
        /*0c5c*/ 	.word	0x00000000


	//----- nvinfo : EIATTR_REGCOUNT
	.align		4
.L_557:
        /*0c60*/ 	.byte	0x04, 0x2f
        /*0c62*/ 	.short	(.L_559 - .L_558)
	.align		4
.L_558:
        /*0c64*/ 	.word	index@(_ZN2at6native57_GLOBAL__N__f3eca4a2_24_ForeachBinaryOpScalar_cu_86b9896c25multi_tensor_apply_kernelINS1_18TensorListMetadataILi1EEENS1_21BinaryOpScalarFunctorIlLi1ELi1ELi0EEEJNS0_7maximumIlEElEEEvT_T0_DpT1_)
        /*0c68*/ 	.word	0x00000020


	//----- nvinfo : EIATTR_FRAME_SIZE
	.align		4
.L_559:
        /*0c6c*/ 	.byte	0x04, 0x11
        /*0c6e*/ 	.short	(.L_561 - .L_560)
	.align		4
.L_560:
        /*0c70*/ 	.word	index@(_ZN2at6native57_GLOBAL__N__f3eca4a2_24_ForeachBinaryOpScalar_cu_86b9896c25multi_tensor_apply_kernelINS1_18TensorListMetadataILi1EEENS1_21BinaryOpScalarFunctorIlLi1ELi1ELi0EEEJNS0_7maximumIlEElEEEvT_T0_DpT1_)
        /*0c74*/ 	.word	0x00000000


	//----- nvinfo : EIATTR_REGCOUNT
	.align		4
.L_561:
        /*0c78*/ 	.byte	0x04, 0x2f
        /*0c7a*/ 	.short	(.L_563 - .L_562)
	.align		4
.L_562:
        /*0c7c*/ 	.word	index@(_ZN2at6native57_GLOBAL__N__f3eca4a2_24_ForeachBinaryOpScalar_cu_86b9896c25multi_tensor_apply_kernelINS1_18TensorListMetadataILi1EEENS1_21BinaryOpScalarFunctorIsLi1ELi1ELi0EEEJNS0_7maximumIsEEsEEEvT_T0_DpT1_)
        /*0c80*/ 	.word	0x0000001e


	//----- nvinfo : EIATTR_FRAME_SIZE
	.align		4
.L_563:
        /*0c84*/ 	.byte	0x04, 0x11
        /*0c86*/ 	.short	(.L_565 - .L_564)
	.align		4
.L_564:
        /*0c88*/ 	.word	index@(_ZN2at6native57_GLOBAL__N__f3eca4a2_24_ForeachBinaryOpScalar_cu_86b9896c25multi_tensor_apply_kernelINS1_18TensorListMetadataILi1EEENS1_21BinaryOpScalarFunctorIsLi1ELi1ELi0EEEJNS0_7maximumIsEEsEEEvT_T0_DpT1_)
        /*0c8c*/ 	.word	0x00000000


	//----- nvinfo : EIATTR_REGCOUNT
	.align		4
.L_565:
        /*0c90*/ 	.byte	0x04, 0x2f
        /*0c92*/ 	.short	(.L_567 - .L_566)
	.align		4
.L_566:
        /*0c94*/ 	.word	index@(_ZN2at6native57_GLOBAL__N__f3eca4a2_24_ForeachBinaryOpScalar_cu_86b9896c25multi_tensor_apply_kernelINS1_18TensorListMetadataILi1EEENS1_21BinaryOpScalarFunctorIdLi1ELi1ELi0EEEJNS0_7maximumIdEEdEEEvT_T0_DpT1_)
        /*0c98*/ 	.word	0x00000020


	//----- nvinfo : EIATTR_FRAME_SIZE
	.align		4
.L_567:
        /*0c9c*/ 	.byte	0x04, 0x11
        /*0c9e*/ 	.short	(.L_569 - .L_568)
	.align		4
.L_568:
        /*0ca0*/ 	.word	index@(_ZN2at6native57_GLOBAL__N__f3eca4a2_24_ForeachBinaryOpScalar_cu_86b9896c25multi_tensor_apply_kernelINS1_18TensorListMetadataILi1EEENS1_21BinaryOpScalarFunctorIdLi1ELi1ELi0EEEJNS0_7maximumIdEEdEEEvT_T0_DpT1_)
        /*0ca4*/ 	.word	0x00000000


	//----- nvinfo : EIATTR_REGCOUNT
	.align		4
.L_569:
        /*0ca8*/ 	.byte	0x04, 0x2f
        /*0caa*/ 	.short	(.L_571 - .L_570)
	.align		4
.L_570:
        /*0cac*/ 	.word	index@(_ZN2at6native57_GLOBAL__N__f3eca4a2_24_ForeachBinaryOpScalar_cu_86b9896c25multi_tensor_apply_kernelINS1_18TensorListMetadataILi1EEENS1_21BinaryOpScalarFunctorIfLi1ELi1ELi0EEEJNS0_7maximumIfEEfEEEvT_T0_DpT1_)
        /*0cb0*/ 	.word	0x0000001b


	//----- nvinfo : EIATTR_FRAME_SIZE
	.align		4
.L_571:
        /*0cb4*/ 	.byte	0x04, 0x11
        /*0cb6*/ 	.short	(.L_573 - .L_572)
	.align		4
.L_572:
        /*0cb8*/ 	.word	index@(_ZN2at6native57_GLOBAL__N__f3eca4a2_24_ForeachBinaryOpScalar_cu_86b9896c25multi_tensor_apply_kernelINS1_18TensorListMetadataILi1EEENS1_21BinaryOpScalarFunctorIfLi1ELi1ELi0EEEJNS0_7maximumIfEEfEEEvT_T0_DpT1_)
        /*0cbc*/ 	.word	0x00000000


	//----- nvinfo : EIATTR_REGCOUNT
	.align		4
.L_573:
        /*0cc0*/ 	.byte	0x04, 0x2f
        /*0cc2*/ 	.short	(.L_575 - .L_574)
	.align		4
.L_574:
        /*0cc4*/ 	.word	index@(_ZN2at6native57_GLOBAL__N__f3eca4a2_24_ForeachBinaryOpScalar_cu_86b9896c25multi_tensor_apply_kernelINS1_18TensorListMetadataILi1EEENS1_21BinaryOpScalarFunctorIN3c104HalfELi1ELi1ELi0EEEJNS0_7maximumIfEEfEEEvT_T0_DpT1_)
        /*0cc8*/ 	.word	0x00000018


	//----- nvinfo : EIATTR_FRAME_SIZE
	.align		4
.L_575:
        /*0ccc*/ 	.byte	0x04, 0x11
        /*0cce*/ 	.short	(.L_577 - .L_576)
	.align		4
.L_576:
        /*0cd0*/ 	.word	index@(_ZN2at6native57_GLOBAL__N__f3eca4a2_24_ForeachBinaryOpScalar_cu_86b9896c25multi_tensor_apply_kernelINS1_18TensorListMetadataILi1EEENS1_21BinaryOpScalarFunctorIN3c104HalfELi1ELi1ELi0EEEJNS0_7maximumIfEEfEEEvT_T0_DpT1_)
        /*0cd4*/ 	.word	0x00000000


	//----- nvinfo : EIATTR_REGCOUNT
	.align		4
.L_577:
        /*0cd8*/ 	.byte	0x04, 0x2f
        /*0cda*/ 	.short	(.L_579 - .L_578)
	.align		4
.L_578:
        /*0cdc*/ 	.word	index@(_ZN2at6native57_GLOBAL__N__f3eca4a2_24_ForeachBinaryOpScalar_cu_86b9896c25multi_tensor_apply_kernelINS1_18TensorListMetadataILi1EEENS1_21BinaryOpScalarFunctorIN3c108BFloat16ELi1ELi1ELi0EEEJNS0_7maximumIfEEfEEEvT_T0_DpT1_)
        /*0ce0*/ 	.word	0x00000018


	//----- nvinfo : EIATTR_FRAME_SIZE
	.align		4
.L_579:
        /*0ce4*/ 	.byte	0x04, 0x11
        /*0ce6*/ 	.short	(.L_581 - .L_580)
	.align		4
.L_580:
        /*0ce8*/ 	.word	index@(_ZN2at6native57_GLOBAL__N__f3eca4a2_24_ForeachBinaryOpScalar_cu_86b9896c25multi_tensor_apply_kernelINS1_18TensorListMetadataILi1EEENS1_21BinaryOpScalarFunctorIN3c108BFloat16ELi1ELi1ELi0EEEJNS0_7maximumIfEEfEEEvT_T0_DpT1_)
        /*0cec*/ 	.word	0x00000000


	//----- nvinfo : EIATTR_REGCOUNT
	.align		4
.L_581:
        /*0cf0*/ 	.byte	0x04, 0x2f
        /*0cf2*/ 	.short	(.L_583 - .L_582)
	.align		4
.L_582:
        /*0cf4*/ 	.word	index@(_ZN2at6native57_GLOBAL__N__f3eca4a2_24_ForeachBinaryOpScalar_cu_86b9896c25multi_tensor_apply_kernelINS1_18TensorListMetadataILi2EEENS1_21BinaryOpScalarFunctorIhLi2ELi1ELi1EEEJNS0_7maximumIhEEhEEEvT_T0_DpT1_)
        /*0cf8*/ 	.word	0x00000020


	//----- nvinfo : EIATTR_FRAME_SIZE
	.align		4
.L_583:
        /*0cfc*/ 	.byte	0x04, 0x11
        /*0cfe*/ 	.short	(.L_585 - .L_584)
	.align		4
.L_584:
        /*0d00*/ 	.word	index@(_ZN2at6native57_GLOBAL__N__f3eca4a2_24_ForeachBinaryOpScalar_cu_86b9896c25multi_tensor_apply_kernelINS1_18TensorListMetadataILi2EEENS1_21BinaryOpScalarFunctorIhLi2ELi1ELi1EEEJNS0_7maximumIhEEhEEEvT_T0_DpT1_)
        /*0d04*/ 	.word	0x00000000


	//----- nvinfo : EIATTR_REGCOUNT
	.align		4
.L_585:
        /*0d08*/ 	.byte	0x04, 0x2f
        /*0d0a*/ 	.short	(.L_587 - .L_586)
	.align		4
.L_586:
        /*0d0c*/ 	.word	index@(_ZN2at6native57_GLOBAL__N__f3eca4a2_24_ForeachBinaryOpScalar_cu_86b9896c25multi_tensor_apply_kernelINS1_18TensorListMetadataILi2EEENS1_21BinaryOpScalarFunctorIaLi2ELi1ELi1EEEJNS0_7maximumIaEEaEEEvT_T0_DpT1_)
        /*0d10*/ 	.word	0x00000020


	//----- nvinfo : EIATTR_FRAME_SIZE
	.align		4
.L_587:
        /*0d14*/ 	.byte	0x04, 0x11
        /*0d16*/ 	.short	(.L_589 - .L_588)
	.align		4
.L_588:
        /*0d18*/ 	.word	index@(_ZN2at6native57_GLOBAL__N__f3eca4a2_24_ForeachBinaryOpScalar_cu_86b9896c25multi_tensor_apply_kernelINS1_18TensorListMetadataILi2EEENS1_21BinaryOpScalarFunctorIaLi2ELi1ELi1EEEJNS0_7maximumIaEEaEEEvT_T0_DpT1_)
        /*0d1c*/ 	.word	0x00000000


	//----- nvinfo : EIATTR_REGCOUNT
	.align		4
.L_589:
        /*0d20*/ 	.byte	0x04, 0x2f
        /*0d22*/ 	.short	(.L_591 - .L_590)
	.align		4
.L_590:
        /*0d24*/ 	.word	index@(_ZN2at6native57_GLOBAL__N__f3eca4a2_24_ForeachBinaryOpScalar_cu_86b9896c25multi_tensor_apply_kernelINS1_18TensorListMetadataILi2EEENS1_21BinaryOpScalarFunctorIiLi2ELi1ELi1EEEJNS0_7maximumIiEEiEEEvT_T0_DpT1_)
        /*0d28*/ 	.word	0x00000020


	//----- nvinfo : EIATTR_FRAME_SIZE
	.align		4
.L_591:
        /*0d2c*/ 	.byte	0x04, 0x11
        /*0d2e*/ 	.short	(.L_593 - .L_592)
	.align		4
.L_592:
        /*0d30*/ 	.word	index@(_ZN2at6native57_GLOBAL__N__f3eca4a2_24_ForeachBinaryOpScalar_cu_86b9896c25multi_tensor_apply_kernelINS1_18TensorListMetadataILi2EEENS1_21BinaryOpScalarFunctorIiLi2ELi1ELi1EEEJNS0_7maximumIiEEiEEEvT_T0_DpT1_)
        /*0d34*/ 	.word	0x00000000


	//----- nvinfo : EIATTR_REGCOUNT
	.align		4
.L_593:
        /*0d38*/ 	.byte	0x04, 0x2f
        /*0d3a*/ 	.short	(.L_595 - .L_594)
	.align		4
.L_594:
        /*0d3c*/ 	.word	index@(_ZN2at6native57_GLOBAL__N__f3eca4a2_24_ForeachBinaryOpScalar_cu_86b9896c25multi_tensor_apply_kernelINS1_18TensorListMetadataILi2EEENS1_21BinaryOpScalarFunctorIlLi2ELi1ELi1EEEJNS0_7maximumIlEElEEEvT_T0_DpT1_)
        /*0d40*/ 	.word	0x00000020


	//----- nvinfo : EIATTR_FRAME_SIZE
	.align		4
.L_595:
        /*0d44*/ 	.byte	0x04, 0x11
        /*0d46*/ 	.short	(.L_597 - .L_596)
	.align		4
.L_596:
        /*0d48*/ 	.word	index@(_ZN2at6native57_GLOBAL__N__f3eca4a2_24_ForeachBinaryOpScalar_cu_86b9896c25multi_tensor_apply_kernelINS1_18TensorListMetadataILi2EEENS1_21BinaryOpScalarFunctorIlLi2ELi1ELi1EEEJNS0_7maximumIlEElEEEvT_T0_DpT1_)
        /*0d4c*/ 	.word	0x00000000


	//----- nvinfo : EIATTR_REGCOUNT
	.align		4
.L_597:
        /*0d50*/ 	.byte	0x04, 0x2f
        /*0d52*/ 	.short	(.L_599 - .L_598)
	.align		4
.L_598:
        /*0d54*/ 	.word	index@(_ZN2at6native57_GLOBAL__N__f3eca4a2_24_ForeachBinaryOpScalar_cu_86b9896c25multi_tensor_apply_kernelINS1_18TensorListMetadataILi2EEENS1_21BinaryOpScalarFunctorIsLi2ELi1ELi1EEEJNS0_7maximumIsEEsEEEvT_T0_DpT1_)
        /*0d58*/ 	.word	0x0000001f


	//----- nvinfo : EIATTR_FRAME_SIZE
	.align		4
.L_599:
        /*0d5c*/ 	.byte	0x04, 0x11
        /*0d5e*/ 	.short	(.L_601 - .L_600)
	.align		4
.L_600:
        /*0d60*/ 	.word	index@(_ZN2at6native57_GLOBAL__N__f3eca4a2_24_ForeachBinaryOpScalar_cu_86b9896c25multi_tensor_apply_kernelINS1_18TensorListMetadataILi2EEENS1_21BinaryOpScalarFunctorIsLi2ELi1ELi1EEEJNS0_7maximumIsEEsEEEvT_T0_DpT1_)
        /*0d64*/ 	.word	0x00000000


	//----- nvinfo : EIATTR_REGCOUNT
	.align		4
.L_601:
        /*0d68*/ 	.byte	0x04, 0x2f
        /*0d6a*/ 	.short	(.L_603 - .L_602)
	.align		4
.L_602:
        /*0d6c*/ 	.word	index@(_ZN2at6native57_GLOBAL__N__f3eca4a2_24_ForeachBinaryOpScalar_cu_86b9896c25multi_tensor_apply_kernelINS1_18TensorListMetadataILi2EEENS1_21BinaryOpScalarFunctorIdLi2ELi1ELi1EEEJNS0_7maximumIdEEdEEEvT_T0_DpT1_)
        /*0d70*/ 	.word	0x0000001e


	//----- nvinfo : EIATTR_FRAME_SIZE
	.align		4
.L_603:
        /*0d74*/ 	.byte	0x04, 0x11
        /*0d76*/ 	.short	(.L_605 - .L_604)
	.align		4
.L_604:
        /*0d78*/ 	.word	index@(_ZN2at6native57_GLOBAL__N__f3eca4a2_24_ForeachBinaryOpScalar_cu_86b9896c25multi_tensor_apply_kernelINS1_18TensorListMetadataILi2EEENS1_21BinaryOpScalarFunctorIdLi2ELi1ELi1EEEJNS0_7maximumIdEEdEEEvT_T0_DpT1_)
        /*0d7c*/ 	.word	0x00000000


	//----- nvinfo : EIATTR_REGCOUNT
	.align		4
.L_605:
        /*0d80*/ 	.byte	0x04, 0x2f
        /*0d82*/ 	.short	(.L_607 - .L_606)
	.align		4
.L_606:
        /*0d84*/ 	.word	index@(_ZN2at6native57_GLOBAL__N__f3eca4a2_24_ForeachBinaryOpScalar_cu_86b9896c25multi_tensor_apply_kernelINS1_18TensorListMetadataILi2EEENS1_21BinaryOpScalarFunctorIfLi2ELi1ELi1EEEJNS0_7maximumIfEEfEEEvT_T0_DpT1_)
        /*0d88*/ 	.word	0x00000020


	//----- nvinfo : EIATTR_FRAME_SIZE
	.align		4
.L_607:
        /*0d8c*/ 	.byte	0x04, 0x11
        /*0d8e*/ 	.short	(.L_609 - .L_608)
	.align		4
.L_608:
        /*0d90*/ 	.word	index@(_ZN2at6native57_GLOBAL__N__f3eca4a2_24_ForeachBinaryOpScalar_cu_86b9896c25multi_tensor_apply_kernelINS1_18TensorListMetadataILi2EEENS1_21BinaryOpScalarFunctorIfLi2ELi1ELi1EEEJNS0_7maximumIfEEfEEEvT_T0_DpT1_)
        /*0d94*/ 	.word	0x00000000


	//----- nvinfo : EIATTR_REGCOUNT
	.align		4
.L_609:
        /*0d98*/ 	.byte	0x04, 0x2f
        /*0d9a*/ 	.short	(.L_611 - .L_610)
	.align		4
.L_610:
        /*0d9c*/ 	.word	index@(_ZN2at6native57_GLOBAL__N__f3eca4a2_24_ForeachBinaryOpScalar_cu_86b9896c25multi_tensor_apply_kernelINS1_18TensorListMetadataILi2EEENS1_21BinaryOpScalarFunctorIN3c104HalfELi2ELi1ELi1EEEJNS0_7maximumIfEEfEEEvT_T0_DpT1_)
        /*0da0*/ 	.word	0x00000020


	//----- nvinfo : EIATTR_FRAME_SIZE
	.align		4
.L_611:
        /*0da4*/ 	.byte	0x04, 0x11
        /*0da6*/ 	.short	(.L_613 - .L_612)
	.align		4
.L_612:
        /*0da8*/ 	.word	index@(_ZN2at6native57_GLOBAL__N__f3eca4a2_24_ForeachBinaryOpScalar_cu_86b9896c25multi_tensor_apply_kernelINS1_18TensorListMetadataILi2EEENS1_21BinaryOpScalarFunctorIN3c104HalfELi2ELi1ELi1EEEJNS0_7maximumIfEEfEEEvT_T0_DpT1_)
        /*0dac*/ 	.word	0x00000000


	//----- nvinfo : EIATTR_REGCOUNT
	.align		4
.L_613:
        /*0db0*/ 	.byte	0x04, 0x2f
        /*0db2*/ 	.short	(.L_615 - .L_614)
	.align		4
.L_614:
        /*0db4*/ 	.word	index@(_ZN2at6native57_GLOBAL__N__f3eca4a2_24_ForeachBinaryOpScalar_cu_86b9896c25multi_tensor_apply_kernelINS1_18TensorListMetadataILi2EEENS1_21BinaryOpScalarFunctorIN3c108BFloat16ELi2ELi1ELi1EEEJNS0_7maximumIfEEfEEEvT_T0_DpT1_)
        /*0db8*/ 	.word	0x00000020


	//----- nvinfo : EIATTR_FRAME_SIZE
	.align		4
.L_615:
        /*0dbc*/ 	.byte	0x04, 0x11
        /*0dbe*/ 	.short	(.L_617 - .L_616)
	.align		4
.L_616:
        /*0dc0*/ 	.word	index@(_ZN2at6native57_GLOBAL__N__f3eca4a2_24_ForeachBinaryOpScalar_cu_86b9896c25multi_tensor_apply_kernelINS1_18TensorListMetadataILi2EEENS1_21BinaryOpScalarFunctorIN3c108BFloat16ELi2ELi1ELi1EEEJNS0_7maximumIfEEfEEEvT_T0_DpT1_)
        /*0dc4*/ 	.word	0x00000000


	//----- nvinfo : EIATTR_MIN_STACK_SIZE
	.align		4
.L_617:
        /*0dc8*/ 	.byte	0x04, 0x12
        /*0dca*/ 	.short	(.L_619 - .L_618)
	.align		4
.L_618:
        /*0dcc*/ 	.word	index@(_ZN2at6native57_GLOBAL__N__f3eca4a2_24_ForeachBinaryOpScalar_cu_86b9896c25multi_tensor_apply_kernelINS1_18TensorListMetadataILi2EEENS1_21BinaryOpScalarFunctorIN3c108BFloat16ELi2ELi1ELi1EEEJNS0_7maximumIfEEfEEEvT_T0_DpT1_)
        /*0dd0*/ 	.word	0x00000000


	//----- nvinfo : EIATTR_MIN_STACK_SIZE
	.align		4
.L_619:
        /*0dd4*/ 	.byte	0x04, 0x12
        /*0dd6*/ 	.short	(.L_621 - .L_620)
	.align		4
.L_620:
        /*0dd8*/ 	.word	index@(_ZN2at6native57_GLOBAL__N__f3eca4a2_24_ForeachBinaryOpScalar_cu_86b9896c25multi_tensor_apply_kernelINS1_18TensorListMetadataILi2EEENS1_21BinaryOpScalarFunctorIN3c104HalfELi2ELi1ELi1EEEJNS0_7maximumIfEEfEEEvT_T0_DpT1_)
        /*0ddc*/ 	.word	0x00000000


	//----- nvinfo : EIATTR_MIN_STACK_SIZE
	.align		4
.L_621:
        /*0de0*/ 	.byte	0x04, 0x12
        /*0de2*/ 	.short	(.L_623 - .L_622)
	.align		4
.L_622:
        /*0de4*/ 	.word	index@(_ZN2at6native57_GLOBAL__N__f3eca4a2_24_ForeachBinaryOpScalar_cu_86b9896c25multi_tensor_apply_kernelINS1_18TensorListMetadataILi2EEENS1_21BinaryOpScalarFunctorIfLi2ELi1ELi1EEEJNS0_7maximumIfEEfEEEvT_T0_DpT1_)
        /*0de8*/ 	.word	0x00000000


	//----- nvinfo : EIATTR_MIN_STACK_SIZE
	.align		4
.L_623:
        /*0dec*/ 	.byte	0x04, 0x12
        /*0dee*/ 	.short	(.L_625 - .L_624)
	.align		4
.L_624:
        /*0df0*/ 	.word	index@(_ZN2at6native57_GLOBAL__N__f3eca4a2_24_ForeachBinaryOpScalar_cu_86b9896c25multi_tensor_apply_kernelINS1_18TensorListMetadataILi2EEENS1_21BinaryOpScalarFunctorIdLi2ELi1ELi1EEEJNS0_7maximumIdEEdEEEvT_T0_DpT1_)
        /*0df4*/ 	.word	0x00000000


	//----- nvinfo : EIATTR_MIN_STACK_SIZE
	.align		4
.L_625:
        /*0df8*/ 	.byte	0x04, 0x12
        /*0dfa*/ 	.short	(.L_627 - .L_626)
	.align		4
.L_626:
        /*0dfc*/ 	.word	index@(_ZN2at6native57_GLOBAL__N__f3eca4a2_24_ForeachBinaryOpScalar_cu_86b9896c25multi_tensor_apply_kernelINS1_18TensorListMetadataILi2EEENS1_21BinaryOpScalarFunctorIsLi2ELi1ELi1EEEJNS0_7maximumIsEEsEEEvT_T0_DpT1_)
        /*0e00*/ 	.word	0x00000000


	//----- nvinfo : EIATTR_MIN_STACK_SIZE
	.align		4
.L_627:
        /*0e04*/ 	.byte	0x04, 0x12
        /*0e06*/ 	.short	(.L_629 - .L_628)
	.align		4
.L_628:
        /*0e08*/ 	.word	index@(_ZN2at6native57_GLOBAL__N__f3eca4a2_24_ForeachBinaryOpScalar_cu_86b9896c25multi_tensor_apply_kernelINS1_18TensorListMetadataILi2EEENS1_21BinaryOpScalarFunctorIlLi2ELi1ELi1EEEJNS0_7maximumIlEElEEEvT_T0_DpT1_)
        /*0e0c*/ 	.word	0x00000000


	//----- nvinfo : EIATTR_MIN_STACK_SIZE
	.align		4
.L_629:
        /*0e10*/ 	.byte	0x04, 0x12
        /*0e12*/ 	.short	(.L_631 - .L_630)
	.align		4
.L_630:
        /*0e14*/ 	.word	index@(_ZN2at6native57_GLOBAL__N__f3eca4a2_24_ForeachBinaryOpScalar_cu_86b9896c25multi_tensor_apply_kernelINS1_18TensorListMetadataILi2EEENS1_21BinaryOpScalarFunctorIiLi2ELi1ELi1EEEJNS0_7maximumIiEEiEEEvT_T0_DpT1_)
        /*0e18*/ 	.word	0x00000000


	//----- nvinfo : EIATTR_MIN_STACK_SIZE
	.align		4
.L_631:
        /*0e1c*/ 	.byte	0x04, 0x12
        /*0e1e*/ 	.short	(.L_633 - .L_632)
	.align		4
.L_632:
        /*0e20*/ 	.word	index@(_ZN2at6native57_GLOBAL__N__f3eca4a2_24_ForeachBinaryOpScalar_cu_86b9896c25multi_tensor_apply_kernelINS1_18TensorListMetadataILi2EEENS1_21BinaryOpScalarFunctorIaLi2ELi1ELi1EEEJNS0_7maximumIaEEaEEEvT_T0_DpT1_)
        /*0e24*/ 	.word	0x00000000


	//----- nvinfo : EIATTR_MIN_STACK_SIZE
	.align		4
.L_633:
        /*0e28*/ 	.byte	0x04, 0x12
        /*0e2a*/ 	.short	(.L_635 - .L_634)
	.align		4
.L_634:
        /*0e2c*/ 	.word	index@(_ZN2at6native57_GLOBAL__N__f3eca4a2_24_ForeachBinaryOpScalar_cu_86b9896c25multi_tensor_apply_kernelINS1_18TensorListMetadataILi2EEENS1_21BinaryOpScalarFunctorIhLi2ELi1ELi1EEEJNS0_7maximumIhEEhEEEvT_T0_DpT1_)
        /*0e30*/ 	.word	0x00000000


	//----- nvinfo : EIATTR_MIN_STACK_SIZE
	.align		4
.L_635:
        /*0e34*/ 	.byte	0x04, 0x12
        /*0e36*/ 	.short	(.L_637 - .L_636)
	.align		4
.L_636:
        /*0e38*/ 	.word	index@(_ZN2at6native57_GLOBAL__N__f3eca4a2_24_ForeachBinaryOpScalar_cu_86b9896c25multi_tensor_apply_kernelINS1_18TensorListMetadataILi1EEENS1_21BinaryOpScalarFunctorIN3c108BFloat16ELi1ELi1ELi0EEEJNS0_7maximumIfEEfEEEvT_T0_DpT1_)
        /*0e3c*/ 	.word	0x00000000


	//----- nvinfo : EIATTR_MIN_STACK_SIZE
	.align		4
.L_637:
        /*0e40*/ 	.byte	0x04, 0x12
        /*0e42*/ 	.short	(.L_639 - .L_638)
	.align		4
.L_638:
        /*0e44*/ 	.word	index@(_ZN2at6native57_GLOBAL__N__f3eca4a2_24_ForeachBinaryOpScalar_cu_86b9896c25multi_tensor_apply_kernelINS1_18TensorListMetadataILi1EEENS1_21BinaryOpScalarFunctorIN3c104HalfELi1ELi1ELi0EEEJNS0_7maximumIfEEfEEEvT_T0_DpT1_)
        /*0e48*/ 	.word	0x00000000


	//----- nvinfo : EIATTR_MIN_STACK_SIZE
	.align		4
.L_639:
        /*0e4c*/ 	.byte	0x04, 0x12
        /*0e4e*/ 	.short	(.L_641 - .L_640)
	.align		4
.L_640:
        /*0e50*/ 	.word	index@(_ZN2at6native57_GLOBAL__N__f3eca4a2_24_ForeachBinaryOpScalar_cu_86b9896c25multi_tensor_apply_kernelINS1_18TensorListMetadataILi1EEENS1_21BinaryOpScalarFunctorIfLi1ELi1ELi0EEEJNS0_7maximumIfEEfEEEvT_T0_DpT1_)
        /*0e54*/ 	.word	0x00000000


	//----- nvinfo : EIATTR_MIN_STACK_SIZE
	.align		4
.L_641:
        /*0e58*/ 	.byte	0x04, 0x12
        /*0e5a*/ 	.short	(.L_643 - .L_642)
	.align		4
.L_642:
        /*0e5c*/ 	.word	index@(_ZN2at6native57_GLOBAL__N__f3eca4a2_24_ForeachBinaryOpScalar_cu_86b9896c25multi_tensor_apply_kernelINS1_18TensorListMetadataILi1EEENS1_21BinaryOpScalarFunctorIdLi1ELi1ELi0EEEJNS0_7maximumIdEEdEEEvT_T0_DpT1_)
        /*0e60*/ 	.word	0x00000000


	//----- nvinfo : EIATTR_MIN_STACK_SIZE
	.align		4
.L_643:
        /*0e64*/ 	.byte	0x04, 0x12
        /*0e66*/ 	.short	(.L_645 - .L_644)
	.align		4
.L_644:
        /*0e68*/ 	.word	index@(_ZN2at6native57_GLOBAL__N__f3eca4a2_24_ForeachBinaryOpScalar_cu_86b9896c25multi_tensor_apply_kernelINS1_18TensorListMetadataILi1EEENS1_21BinaryOpScalarFunctorIsLi1ELi1ELi0EEEJNS0_7maximumIsEEsEEEvT_T0_DpT1_)
        /*0e6c*/ 	.word	0x00000000


	//----- nvinfo : EIATTR_MIN_STACK_SIZE
	.align		4
.L_645:
        /*0e70*/ 	.byte	0x04, 0x12
        /*0e72*/ 	.short	(.L_647 - .L_646)
	.align		4
.L_646:
        /*0e74*/ 	.word	index@(_ZN2at6native57_GLOBAL__N__f3eca4a2_24_ForeachBinaryOpScalar_cu_86b9896c25multi_tensor_apply_kernelINS1_18TensorListMetadataILi1EEENS1_21BinaryOpScalarFunctorIlLi1ELi1ELi0EEEJNS0_7maximumIlEElEEEvT_T0_DpT1_)
        /*0e78*/ 	.word	0x00000000


	//----- nvinfo : EIATTR_MIN_STACK_SIZE
	.align		4
.L_647:
        /*0e7c*/ 	.byte	0x04, 0x12
        /*0e7e*/ 	.short	(.L_649 - .L_648)
	.align		4
.L_648:
        /*0e80*/ 	.word	index@(_ZN2at6native57_GLOBAL__N__f3eca4a2_24_ForeachBinaryOpScalar_cu_86b9896c25multi_tensor_apply_kernelINS1_18TensorListMetadataILi1EEENS1_21BinaryOpScalarFunctorIiLi1ELi1ELi0EEEJNS0_7maximumIiEEiEEEvT_T0_DpT1_)
        /*0e84*/ 	.word	0x00000000


	//----- nvinfo : EIATTR_MIN_STACK_SIZE
	.align		4
.L_649:
        /*0e88*/ 	.byte	0x04, 0x12
        /*0e8a*/ 	.short	(.L_651 - .L_650)
	.align		4
.L_650:
        /*0e8c*/ 	.word	index@(_ZN2at6native57_GLOBAL__N__f3eca4a2_24_ForeachBinaryOpScalar_cu_86b9896c25multi_tensor_apply_kernelINS1_18TensorListMetadataILi1EEENS1_21BinaryOpScalarFunctorIaLi1ELi1ELi0EEEJNS0_7maximumIaEEaEEEvT_T0_DpT1_)
        /*0e90*/ 	.word	0x00000000


	//----- nvinfo : EIATTR_MIN_STACK_SIZE
	.align		4
.L_651:
        /*0e94*/ 	.byte	0x04, 0x12
        /*0e96*/ 	.short	(.L_653 - .L_652)
	.align		4
.L_652:
        /*0e98*/ 	.word	index@(_ZN2at6native57_GLOBAL__N__f3eca4a2_24_ForeachBinaryOpScalar_cu_86b9896c25multi_tensor_apply_kernelINS1_18TensorListMetadataILi1EEENS1_21BinaryOpScalarFunctorIhLi1ELi1ELi0EEEJNS0_7maximumIhEEhEEEvT_T0_DpT1_)
        /*0e9c*/ 	.word	0x00000000


	//----- nvinfo : EIATTR_MIN_STACK_SIZE
	.align		4
.L_653:
        /*0ea0*/ 	.byte	0x04, 0x12
        /*0ea2*/ 	.short	(.L_655 - .L_654)
	.align		4
.L_654:
        /*0ea4*/ 	.word	index@(_ZN2at6native57_GLOBAL__N__f3eca4a2_24_ForeachBinaryOpScalar_cu_86b9896c25multi_tensor_apply_kernelINS1_18TensorListMetadataILi2EEENS1_21BinaryOpScalarFunctorIN3c108BFloat16ELi2ELi1ELi1EEEJNS0_7minimumIfEEfEEEvT_T0_DpT1_)
        /*0ea8*/ 	.word	0x00000000


	//----- nvinfo : EIATTR_MIN_STACK_SIZE
	.align		4
.L_655:
        /*0eac*/ 	.byte	0x04, 0x12
        /*0eae*/ 	.short	(.L_657 - .L_656)
	.align		4
.L_656:
        /*0eb0*/ 	.word	index@(_ZN2at6native57_GLOBAL__N__f3eca4a2_24_ForeachBinaryOpScalar_cu_86b9896c25multi_tensor_apply_kernelINS1_18TensorListMetadataILi2EEENS1_21BinaryOpScalarFunctorIN3c104HalfELi2ELi1ELi1EEEJNS0_7minimumIfEEfEEEvT_T0_DpT1_)
        /*0eb4*/ 	.word	0x00000000


	//----- nvinfo : EIATTR_MIN_STACK_SIZE
	.align		4
.L_657:
        /*0eb8*/ 	.byte	0x04, 0x12
        /*0eba*/ 	.short	(.L_659 - .L_658)
	.align		4
.L_658:
        /*0ebc*/ 	.word	index@(_ZN2at6native57_GLOBAL__N__f3eca4a2_24_ForeachBinaryOpScalar_cu_86b9896c25multi_tensor_apply_kernelINS1_18TensorListMetadataILi2EEENS1_21BinaryOpScalarFunctorIfLi2ELi1ELi1EEEJNS0_7minimumIfEEfEEEvT_T0_DpT1_)
        /*0ec0*/ 	.word	0x00000000


	//----- nvinfo : EIATTR_MIN_STACK_SIZE
	.align		4
.L_659:
        /*0ec4*/ 	.byte	0x04, 0x12
        /*0ec6*/ 	.short	(.L_661 - .L_660)
	.align		4
.L_660:
        /*0ec8*/ 	.word	index@(_ZN2at6native57_GLOBAL__N__f3eca4a2_24_ForeachBinaryOpScalar_cu_86b9896c25multi_tensor_apply_kernelINS1_18TensorListMetadataILi2EEENS1_21BinaryOpScalarFunctorIdLi2ELi1ELi1EEEJNS0_7minimumIdEEdEEEvT_T0_DpT1_)
        /*0ecc*/ 	.word	0x00000000


	//----- nvinfo : EIATTR_MIN_STACK_SIZE
	.align		4
.L_661:
        /*0ed0*/ 	.byte	0x04, 0x12
        /*0ed2*/ 	.short	(.L_663 - .L_662)
	.align		4
.L_662:
        /*0ed4*/ 	.word	index@(_ZN2at6native57_GLOBAL__N__f3eca4a2_24_ForeachBinaryOpScalar_cu_86b9896c25multi_tensor_apply_kernelINS1_18TensorListMetadataILi2EEENS1_21BinaryOpScalarFunctorIsLi2ELi1ELi1EEEJNS0_7minimumIsEEsEEEvT_T0_DpT1_)
        /*0ed8*/ 	.word	0x00000000


	//----- nvinfo : EIATTR_MIN_STACK_SIZE
	.align		4
.L_663:
        /*0edc*/ 	.byte	0x04, 0x12
        /*0ede*/ 	.short	(.L_665 - .L_664)
	.align		4
.L_664:
        /*0ee0*/ 	.word	index@(_ZN2at6native57_GLOBAL__N__f3eca4a2_24_ForeachBinaryOpScalar_cu_86b9896c25multi_tensor_apply_kernelINS1_18TensorListMetadataILi2EEENS1_21BinaryOpScalarFunctorIlLi2ELi1ELi1EEEJNS0_7minimumIlEElEEEvT_T0_DpT1_)
        /*0ee4*/ 	.word	0x00000000


	//----- nvinfo : EIATTR_MIN_STACK_SIZE
	.align		4
.L_665:
        /*0ee8*/ 	.byte	0x04, 0x12
        /*0eea*/ 	.short	(.L_667 - .L_666)
	.align		4
.L_666:
        /*0eec*/ 	.word	index@(_ZN2at6native57_GLOBAL__N__f3eca4a2_24_ForeachBinaryOpScalar_cu_86b9896c25multi_tensor_apply_kernelINS1_18TensorListMetadataILi2EEENS1_21BinaryOpScalarFunctorIiLi2ELi1ELi1EEEJNS0_7minimumIiEEiEEEvT_T0_DpT1_)
        /*0ef0*/ 	.word	0x00000000


	//----- nvinfo : EIATTR_MIN_STACK_SIZE
	.align		4
.L_667:
        /*0ef4*/ 	.byte	0x04, 0x12
        /*0ef6*/ 	.short	(.L_669 - .L_668)
	.align		4
.L_668:
        /*0ef8*/ 	.word	index@(_ZN2at6native57_GLOBAL__N__f3eca4a2_24_ForeachBinaryOpScalar_cu_86b9896c25multi_tensor_apply_kernelINS1_18TensorListMetadataILi2EEENS1_21BinaryOpScalarFunctorIaLi2ELi1ELi1EEEJNS0_7minimumIaEEaEEEvT_T0_DpT1_)
        /*0efc*/ 	.word	0x00000000


	//----- nvinfo : EIATTR_MIN_STACK_SIZE
	.align		4
.L_669:
        /*0f00*/ 	.byte	0x04, 0x12
        /*0f02*/ 	.short	(.L_671 - .L_670)
	.align		4
.L_670:
        /*0f04*/ 	.word	index@(_ZN2at6native57_GLOBAL__N__f3eca4a2_24_ForeachBinaryOpScalar_cu_86b9896c25multi_tensor_apply_kernelINS1_18TensorListMetadataILi2EEENS1_21BinaryOpScalarFunctorIhLi2ELi1ELi1EEEJNS0_7minimumIhEEhEEEvT_T0_DpT1_)
        /*0f08*/ 	.word	0x00000000


	//----- nvinfo : EIATTR_MIN_STACK_SIZE
	.align		4
.L_671:
        /*0f0c*/ 	.byte	0x04, 0x12
        /*0f0e*/ 	.short	(.L_673 - .L_672)
	.align		4
.L_672:
        /*0f10*/ 	.word	index@(_ZN2at6native57_GLOBAL__N__f3eca4a2_24_ForeachBinaryOpScalar_cu_86b9896c25multi_tensor_apply_kernelINS1_18TensorListMetadataILi1EEENS1_21BinaryOpScalarFunctorIN3c108BFloat16ELi1ELi1ELi0EEEJNS0_7minimumIfEEfEEEvT_T0_DpT1_)
        /*0f14*/ 	.word	0x00000000


	//----- nvinfo : EIATTR_MIN_STACK_SIZE
	.align		4
.L_673:
        /*0f18*/ 	.byte	0x04, 0x12
        /*0f1a*/ 	.short	(.L_675 - .L_674)
	.align		4
.L_674:
        /*0f1c*/ 	.word	index@(_ZN2at6native57_GLOBAL__N__f3eca4a2_24_ForeachBinaryOpScalar_cu_86b9896c25multi_tensor_apply_kernelINS1_18TensorListMetadataILi1EEENS1_21BinaryOpScalarFunctorIN3c104HalfELi1ELi1ELi0EEEJNS0_7minimumIfEEfEEEvT_T0_DpT1_)
        /*0f20*/ 	.word	0x00000000


	//----- nvinfo : EIATTR_MIN_STACK_SIZE
	.align		4
.L_675:
        /*0f24*/ 	.byte	0x04, 0x12
        /*0f26*/ 	.short	(.L_677 - .L_676)
	.align		4
.L_676:
        /*0f28*/ 	.word	index@(_ZN2at6native57_GLOBAL__N__f3eca4a2_24_ForeachBinaryOpScalar_cu_86b9896c25multi_tensor_apply_kernelINS1_18TensorListMetadataILi1EEENS1_21BinaryOpScalarFunctorIfLi1ELi1ELi0EEEJNS0_7minimumIfEEfEEEvT_T0_DpT1_)
        /*0f2c*/ 	.word	0x00000000


	//----- nvinfo : EIATTR_MIN_STACK_SIZE
	.align		4
.L_677:
        /*0f30*/ 	.byte	0x04, 0x12
        /*0f32*/ 	.short	(.L_679 - .L_678)
	.align		4
.L_678:
        /*0f34*/ 	.word	index@(_ZN2at6native57_GLOBAL__N__f3eca4a2_24_ForeachBinaryOpScalar_cu_86b9896c25multi_tensor_apply_kernelINS1_18TensorListMetadataILi1EEENS1_21BinaryOpScalarFunctorIdLi1ELi1ELi0EEEJNS0_7minimumIdEEdEEEvT_T0_DpT1_)
        /*0f38*/ 	.word	0x00000000


	//----- nvinfo : EIATTR_MIN_STACK_SIZE
	.align		4
.L_679:
        /*0f3c*/ 	.byte	0x04, 0x12
        /*0f3e*/ 	.short	(.L_681 - .L_680)
	.align		4
.L_680:
        /*0f40*/ 	.word	index@(_ZN2at6native57_GLOBAL__N__f3eca4a2_24_ForeachBinaryOpScalar_cu_86b9896c25multi_tensor_apply_kernelINS1_18TensorListMetadataILi1EEENS1_21BinaryOpScalarFunctorIsLi1ELi1ELi0EEEJNS0_7minimumIsEEsEEEvT_T0_DpT1_)
        /*0f44*/ 	.word	0x00000000


	//----- nvinfo : EIATTR_MIN_STACK_SIZE
	.align		4
.L_681:
        /*0f48*/ 	.byte	0x04, 0x12
        /*0f4a*/ 	.short	(.L_683 - .L_682)
	.align		4
.L_682:
        /*0f4c*/ 	.word	index@(_ZN2at6native57_GLOBAL__N__f3eca4a2_24_ForeachBinaryOpScalar_cu_86b9896c25multi_tensor_apply_kernelINS1_18TensorListMetadataILi1EEENS1_21BinaryOpScalarFunctorIlLi1ELi1ELi0EEEJNS0_7minimumIlEElEEEvT_T0_DpT1_)
        /*0f50*/ 	.word	0x00000000


	//----- nvinfo : EIATTR_MIN_STACK_SIZE
	.align		4
.L_683:
        /*0f54*/ 	.byte	0x04, 0x12
        /*0f56*/ 	.short	(.L_685 - .L_684)
	.align		4
.L_684:
        /*0f58*/ 	.word	index@(_ZN2at6native57_GLOBAL__N__f3eca4a2_24_ForeachBinaryOpScalar_cu_86b9896c25multi_tensor_apply_kernelINS1_18TensorListMetadataILi1EEENS1_21BinaryOpScalarFunctorIiLi1ELi1ELi0EEEJNS0_7minimumIiEEiEEEvT_T0_DpT1_)
        /*0f5c*/ 	.word	0x00000000


	//----- nvinfo : EIATTR_MIN_STACK_SIZE
	.align		4
.L_685:
        /*0f60*/ 	.byte	0x04, 0x12
        /*0f62*/ 	.short	(.L_687 - .L_686)
	.align		4
.L_686:
        /*0f64*/ 	.word	index@(_ZN2at6native57_GLOBAL__N__f3eca4a2_24_ForeachBinaryOpScalar_cu_86b9896c25multi_tensor_apply_kernelINS1_18TensorListMetadataILi1EEENS1_21BinaryOpScalarFunctorIaLi1ELi1ELi0EEEJNS0_7minimumIaEEaEEEvT_T0_DpT1_)
        /*0f68*/ 	.word	0x00000000


	//----- nvinfo : EIATTR_MIN_STACK_SIZE
	.align		4
.L_687:
        /*0f6c*/ 	.byte	0x04, 0x12
        /*0f6e*/ 	.short	(.L_689 - .L_688)
	.align		4
.L_688:
        /*0f70*/ 	.word	index@(_ZN2at6native57_GLOBAL__N__f3eca4a2_24_ForeachBinaryOpScalar_cu_86b9896c25multi_tensor_apply_kernelINS1_18TensorListMetadataILi1EEENS1_21BinaryOpScalarFunctorIhLi1ELi1ELi0EEEJNS0_7minimumIhEEhEEEvT_T0_DpT1_)
        /*0f74*/ 	.word	0x00000000


	//----- nvinfo : EIATTR_MIN_STACK_SIZE
	.align		4
.L_689:
        /*0f78*/ 	.byte	0x04, 0x12
        /*0f7a*/ 	.short	(.L_691 - .L_690)
	.align		4
.L_690:
        /*0f7c*/ 	.word	index@(_ZN2at6native57_GLOBAL__N__f3eca4a2_24_ForeachBinaryOpScalar_cu_86b9896c25multi_tensor_apply_kernelINS1_18TensorListMetadataILi2EEENS1_21BinaryOpScalarFunctorIN3c108BFloat16ELi2ELi1ELi1EEEJSt5minusIfEfEEEvT_T0_DpT1_)
        /*0f80*/ 	.word	0x00000000


	//----- nvinfo : EIATTR_MIN_STACK_SIZE
	.align		4
.L_691:
        /*0f84*/ 	.byte	0x04, 0x12
        /*0f86*/ 	.short	(.L_693 - .L_692)
	.align		4
.L_692:
        /*0f88*/ 	.word	index@(_ZN2at6native57_GLOBAL__N__f3eca4a2_24_ForeachBinaryOpScalar_cu_86b9896c25multi_tensor_apply_kernelINS1_18TensorListMetadataILi2EEENS1_21BinaryOpScalarFunctorIN3c104HalfELi2ELi1ELi1EEEJSt5minusIfEfEEEvT_T0_DpT1_)
        /*0f8c*/ 	.word	0x00000000


	//----- nvinfo : EIATTR_MIN_STACK_SIZE
	.align		4
.L_693:
        /*0f90*/ 	.byte	0x04, 0x12
        /*0f92*/ 	.short	(.L_695 - .L_694)
	.align		4
.L_694:
        /*0f94*/ 	.word	index@(_ZN2at6native57_GLOBAL__N__f3eca4a2_24_ForeachBinaryOpScalar_cu_86b9896c25multi_tensor_apply_kernelINS1_18TensorListMetadataILi2EEENS1_21BinaryOpScalarFunctorIbLi2ELi1ELi1EEEJSt5minusIbEbEEEvT_T0_DpT1_)
        /*0f98*/ 	.word	0x00000000


	//----- nvinfo : EIATTR_MIN_STACK_SIZE
	.align		4
.L_695:
        /*0f9c*/ 	.byte	0x04, 0x12
        /*0f9e*/ 	.short	(.L_697 - .L_696)
	.align		4
.L_696:
        /*0fa0*/ 	.word	index@(_ZN2at6native57_GLOBAL__N__f3eca4a2_24_ForeachBinaryOpScalar_cu_86b9896c25multi_tensor_apply_kernelINS1_18TensorListMetadataILi2EEENS1_21BinaryOpScalarFunctorIN3c107complexIfEELi2ELi1ELi1EEEJSt5minusIS8_ES8_EEEvT_T0_DpT1_)
        /*0fa4*/ 	.word	0x00000000


	//----- nvinfo : EIATTR_MIN_STACK_SIZE
	.align		4
.L_697:
        /*0fa8*/ 	.byte	0x04, 0x12
        /*0faa*/ 	.short	(.L_699 - .L_698)
	.align		4
.L_698:
        /*0fac*/ 	.word	index@(_ZN2at6native57_GLOBAL__N__f3eca4a2_24_ForeachBinaryOpScalar_cu_86b9896c25multi_tensor_apply_kernelINS1_18TensorListMetadataILi2EEENS1_21BinaryOpScalarFunctorIN3c107complexIdEELi2ELi1ELi1EEEJSt5minusIS8_ES8_EEEvT_T0_DpT1_)
        /*0fb0*/ 	.word	0x00000000


	//----- nvinfo : EIATTR_MIN_STACK_SIZE
	.align		4
.L_699:
        /*0fb4*/ 	.byte	0x04, 0x12
        /*0fb6*/ 	.short	(.L_701 - .L_700)
	.align		4
.L_700:
        /*0fb8*/ 	.word	index@(_ZN2at6native57_GLOBAL__N__f3eca4a2_24_ForeachBinaryOpScalar_cu_86b9896c25multi_tensor_apply_kernelINS1_18TensorListMetadataILi2EEENS1_21BinaryOpScalarFunctorIfLi2ELi1ELi1EEEJSt5minusIfEfEEEvT_T0_DpT1_)
        /*0fbc*/ 	.word	0x00000000


	//----- nvinfo : EIATTR_MIN_STACK_SIZE
	.align		4
.L_701:
        /*0fc0*/ 	.byte	0x04, 0x12
        /*0fc2*/ 	.short	(.L_703 - .L_702)
	.align		4
.L_702:
        /*0fc4*/ 	.word	index@(_ZN2at6native57_GLOBAL__N__f3eca4a2_24_ForeachBinaryOpScalar_cu_86b9896c25multi_tensor_apply_kernelINS1_18TensorListMetadataILi2EEENS1_21BinaryOpScalarFunctorIdLi2ELi1ELi1EEEJSt5minusIdEdEEEvT_T0_DpT1_)
        /*0fc8*/ 	.word	0x00000000


	//----- nvinfo : EIATTR_MIN_STACK_SIZE
	.align		4
.L_703:
        /*0fcc*/ 	.byte	0x04, 0x12
        /*0fce*/ 	.short	(.L_705 - .L_704)
	.align		4
.L_704:
        /*0fd0*/ 	.word	index@(_ZN2at6native57_GLOBAL__N__f3eca4a2_24_ForeachBinaryOpScalar_cu_86b9896c25multi_tensor_apply_kernelINS1_18TensorListMetadataILi2EEENS1_21BinaryOpScalarFunctorIsLi2ELi1ELi1EEEJSt5minusIsEsEEEvT_T0_DpT1_)
        /*0fd4*/ 	.word	0x00000000


	//----- nvinfo : EIATTR_MIN_STACK_SIZE
	.align		4
.L_705:
        /*0fd8*/ 	.byte	0x04, 0x12
        /*0fda*/ 	.short	(.L_707 - .L_706)
	.align		4
.L_706:
        /*0fdc*/ 	.word	index@(_ZN2at6native57_GLOBAL__N__f3eca4a2_24_ForeachBinaryOpScalar_cu_86b9896c25multi_tensor_apply_kernelINS1_18TensorListMetadataILi2EEENS1_21BinaryOpScalarFunctorIlLi2ELi1ELi1EEEJSt5minusIlElEEEvT_T0_DpT1_)
        /*0fe0*/ 	.word	0x00000000


	//----- nvinfo : EIATTR_MIN_STACK_SIZE
	.align		4
.L_707:
        /*0fe4*/ 	.byte	0x04, 0x12
        /*0fe6*/ 	.short	(.L_709 - .L_708)
	.align		4
.L_708:
        /*0fe8*/ 	.word	index@(_ZN2at6native57_GLOBAL__N__f3eca4a2_24_ForeachBinaryOpScalar_cu_86b9896c25multi_tensor_apply_kernelINS1_18TensorListMetadataILi2EEENS1_21BinaryOpScalarFunctorIiLi2ELi1ELi1EEEJSt5minusIiEiEEEvT_T0_DpT1_)
        /*0fec*/ 	.word	0x00000000


	//----- nvinfo : EIATTR_MIN_STACK_SIZE
	.align		4
.L_709:
        /*0ff0*/ 	.byte	0x04, 0x12
        /*0ff2*/ 	.short	(.L_711 - .L_710)
	.align		4
.L_710:
        /*0ff4*/ 	.word	index@(_ZN2at6native57_GLOBAL__N__f3eca4a2_24_ForeachBinaryOpScalar_cu_86b9896c25multi_tensor_apply_kernelINS1_18TensorListMetadataILi2EEENS1_21BinaryOpScalarFunctorIaLi2ELi1ELi1EEEJSt5minusIaEaEEEvT_T0_DpT1_)
        /*0ff8*/ 	.word	0x00000000


	//----- nvinfo : EIATTR_MIN_STACK_SIZE
	.align		4
.L_711:
        /*0ffc*/ 	.byte	0x04, 0x12
        /*0ffe*/ 	.short	(.L_713 - .L_712)
	.align		4
.L_712:
        /*1000*/ 	.word	index@(_ZN2at6native57_GLOBAL__N__f3eca4a2_24_ForeachBinaryOpScalar_cu_86b9896c25multi_tensor_apply_kernelINS1_18TensorListMetadataILi2EEENS1_21BinaryOpScalarFunctorIhLi2ELi1ELi1EEEJSt5minusIhEhEEEvT_T0_DpT1_)
        /*1004*/ 	.word	0x00000000


	//----- nvinfo : EIATTR_MIN_STACK_SIZE
	.align		4
.L_713:
        /*1008*/ 	.byte	0x04, 0x12
        /*100a*/ 	.short	(.L_715 - .L_714)
	.align		4
.L_714:
        /*100c*/ 	.word	index@(_ZN2at6native57_GLOBAL__N__f3eca4a2_24_ForeachBinaryOpScalar_cu_86b9896c25multi_tensor_apply_kernelINS1_18TensorListMetadataILi1EEENS1_21BinaryOpScalarFunctorIN3c108BFloat16ELi1ELi1ELi0EEEJSt5minusIfEfEEEvT_T0_DpT1_)
        /*1010*/ 	.word	0x00000000


	//----- nvinfo : EIATTR_MIN_STACK_SIZE
	.align		4
.L_715:
        /*1014*/ 	.byte	0x04, 0x12
        /*1016*/ 	.short	(.L_717 - .L_716)
	.align		4
.L_716:
        /*1018*/ 	.word	index@(_ZN2at6native57_GLOBAL__N__f3eca4a2_24_ForeachBinaryOpScalar_cu_86b9896c25multi_tensor_apply_kernelINS1_18TensorListMetadataILi1EEENS1_21BinaryOpScalarFunctorIN3c104HalfELi1ELi1ELi0EEEJSt5minusIfEfEEEvT_T0_DpT1_)
        /*101c*/ 	.word	0x00000000


	//----- nvinfo : EIATTR_MIN_STACK_SIZE
	.align		4
.L_717:
        /*1020*/ 	.byte	0x04, 0x12
        /*1022*/ 	.short	(.L_719 - .L_718)
	.align		4
.L_718:
        /*1024*/ 	.word	index@(_ZN2at6native57_GLOBAL__N__f3eca4a2_24_ForeachBinaryOpScalar_cu_86b9896c25multi_tensor_apply_kernelINS1_18TensorListMetadataILi1EEENS1_21BinaryOpScalarFunctorIbLi1ELi1ELi0EEEJSt5minusIbEbEEEvT_T0_DpT1_)
        /*1028*/ 	.word	0x00000000


	//----- nvinfo : EIATTR_MIN_STACK_SIZE
	.align		4
.L_719:
        /*102c*/ 	.byte	0x04, 0x12
        /*102e*/ 	.short	(.L_721 - .L_720)
	.align		4
.L_720:
        /*1030*/ 	.word	index@(_ZN2at6native57_GLOBAL__N__f3eca4a2_24_ForeachBinaryOpScalar_cu_86b9896c25multi_tensor_apply_kernelINS1_18TensorListMetadataILi1EEENS1_21BinaryOpScalarFunctorIN3c107complexIfEELi1ELi1ELi0EEEJSt5minusIS8_ES8_EEEvT_T0_DpT1_)
        /*1034*/ 	.word	0x00000000


	//----- nvinfo : EIATTR_MIN_STACK_SIZE
	.align		4
.L_721:
        /*1038*/ 	.byte	0x04, 0x12
        /*103a*/ 	.short	(.L_723 - .L_722)
	.align		4
.L_722:
        /*103c*/ 	.word	index@(_ZN2at6native57_GLOBAL__N__f3eca4a2_24_ForeachBinaryOpScalar_cu_86b9896c25multi_tensor_apply_kernelINS1_18TensorListMetadataILi1EEENS1_21BinaryOpScalarFunctorIN3c107complexIdEELi1ELi1ELi0EEEJSt5minusIS8_ES8_EEEvT_T0_DpT1_)
        /*1040*/ 	.word	0x00000000


	//----- nvinfo : EIATTR_MIN_STACK_SIZE
	.align		4
.L_723:
        /*1044*/ 	.byte	0x04, 0x12
        /*1046*/ 	.short	(.L_725 - .L_724)
	.align		4
.L_724:
        /*1048*/ 	.word	index@(_ZN2at6native57_GLOBAL__N__f3eca4a2_24_ForeachBinaryOpScalar_cu_86b9896c25multi_tensor_apply_kernelINS1_18TensorListMetadataILi1EEENS1_21BinaryOpScalarFunctorIfLi1ELi1ELi0EEEJSt5minusIfEfEEEvT_T0_DpT1_)
        /*104c*/ 	.word	0x00000000


	//----- nvinfo : EIATTR_MIN_STACK_SIZE
	.align		4
.L_725:
        /*1050*/ 	.byte	0x04, 0x12
        /*1052*/ 	.short	(.L_727 - .L_726)
	.align		4
.L_726:
        /*1054*/ 	.word	index@(_ZN2at6native57_GLOBAL__N__f3eca4a2_24_ForeachBinaryOpScalar_cu_86b9896c25multi_tensor_apply_kernelINS1_18TensorListMetadataILi1EEENS1_21BinaryOpScalarFunctorIdLi1ELi1ELi0EEEJSt5minusIdEdEEEvT_T0_DpT1_)
        /*1058*/ 	.word	0x00000000


	//----- nvinfo : EIATTR_MIN_STACK_SIZE
	.align		4
.L_727:
        /*105c*/ 	.byte	0x04, 0x12
        /*105e*/ 	.short	(.L_729 - .L_728)
	.align		4
.L_728:
        /*1060*/ 	.word	index@(_ZN2at6native57_GLOBAL__N__f3eca4a2_24_ForeachBinaryOpScalar_cu_86b9896c25multi_tensor_apply_kernelINS1_18TensorListMetadataILi1EEENS1_21BinaryOpScalarFunctorIsLi1ELi1ELi0EEEJSt5minusIsEsEEEvT_T0_DpT1_)
        /*1064*/ 	.word	0x00000000


	//----- nvinfo : EIATTR_MIN_STACK_SIZE
	.align		4
.L_729:
        /*1068*/ 	.byte	0x04, 0x12
        /*106a*/ 	.short	(.L_731 - .L_730)
	.align		4
.L_730:
        /*106c*/ 	.word	index@(_ZN2at6native57_GLOBAL__N__f3eca4a2_24_ForeachBinaryOpScalar_cu_86b9896c25multi_tensor_apply_kernelINS1_18TensorListMetadataILi1EEENS1_21BinaryOpScalarFunctorIlLi1ELi1ELi0EEEJSt5minusIlElEEEvT_T0_DpT1_)
        /*1070*/ 	.word	0x00000000


	//----- nvinfo : EIATTR_MIN_STACK_SIZE
	.align		4
.L_731:
        /*1074*/ 	.byte	0x04, 0x12
        /*1076*/ 	.short	(.L_733 - .L_732)
	.align		4
.L_732:
        /*1078*/ 	.word	index@(_ZN2at6native57_GLOBAL__N__f3eca4a2_24_ForeachBinaryOpScalar_cu_86b9896c25multi_tensor_apply_kernelINS1_18TensorListMetadataILi1EEENS1_21BinaryOpScalarFunctorIiLi1ELi1ELi0EEEJSt5minusIiEiEEEvT_T0_DpT1_)
        /*107c*/ 	.word	0x00000000


	//----- nvinfo : EIATTR_MIN_STACK_SIZE
	.align		4
.L_733:
        /*1080*/ 	.byte	0x04, 0x12
        /*1082*/ 	.short	(.L_735 - .L_734)
	.align		4
.L_734:
        /*1084*/ 	.word	index@(_ZN2at6native57_GLOBAL__N__f3eca4a2_24_ForeachBinaryOpScalar_cu_86b9896c25multi_tensor_apply_kernelINS1_18TensorListMetadataILi1EEENS1_21BinaryOpScalarFunctorIaLi1ELi1ELi0EEEJSt5minusIaEaEEEvT_T0_DpT1_)
        /*1088*/ 	.word	0x00000000


	//----- nvinfo : EIATTR_MIN_STACK_SIZE
	.align		4
.L_735:
        /*108c*/ 	.byte	0x04, 0x12
        /*108e*/ 	.short	(.L_737 - .L_736)
	.align		4
.L_736:
        /*1090*/ 	.word	index@(_ZN2at6native57_GLOBAL__N__f3eca4a2_24_ForeachBinaryOpScalar_cu_86b9896c25multi_tensor_apply_kernelINS1_18TensorListMetadataILi1EEENS1_21BinaryOpScalarFunctorIhLi1ELi1ELi0EEEJSt5minusIhEhEEEvT_T0_DpT1_)
        /*1094*/ 	.word	0x00000000


	//----- nvinfo : EIATTR_MIN_STACK_SIZE
	.align		4
.L_737:
        /*1098*/ 	.byte	0x04, 0x12
        /*109a*/ 	.short	(.L_739 - .L_738)
	.align		4
.L_738:
        /*109c*/ 	.word	index@(_ZN2at6native57_GLOBAL__N__f3eca4a2_24_ForeachBinaryOpScalar_cu_86b9896c25multi_tensor_apply_kernelINS1_18TensorListMetadataILi2EEENS1_21BinaryOpScalarFunctorIN3c108BFloat16ELi2ELi1ELi1EEEJNS1_21reverse_power_functorIfEEfEEEvT_T0_DpT1_)
        /*10a0*/ 	.word	0x00000000


	//----- nvinfo : EIATTR_MIN_STACK_SIZE
	.align		4
.L_739:
        /*10a4*/ 	.byte	0x04, 0x12
        /*10a6*/ 	.short	(.L_741 - .L_740)
	.align		4
.L_740:
        /*10a8*/ 	.word	index@(_ZN2at6native57_GLOBAL__N__f3eca4a2_24_ForeachBinaryOpScalar_cu_86b9896c25multi_tensor_apply_kernelINS1_18TensorListMetadataILi2EEENS1_21BinaryOpScalarFunctorIN3c104HalfELi2ELi1ELi1EEEJNS1_21reverse_power_functorIfEEfEEEvT_T0_DpT1_)
        /*10ac*/ 	.word	0x00000000


	//----- nvinfo : EIATTR_MIN_STACK_SIZE
	.align		4
.L_741:
        /*10b0*/ 	.byte	0x04, 0x12
        /*10b2*/ 	.short	(.L_743 - .L_742)
	.align		4
.L_742:
        /*10b4*/ 	.word	index@(_ZN2at6native57_GLOBAL__N__f3eca4a2_24_ForeachBinaryOpScalar_cu_86b9896c25multi_tensor_apply_kernelINS1_18TensorListMetadataILi2EEENS1_21BinaryOpScalarFunctorIN3c107complexIfEELi2ELi1ELi1EEEJNS1_21reverse_power_functorIS8_EES8_EEEvT_T0_DpT1_)
        /*10b8*/ 	.word	0x00000000


	//----- nvinfo : EIATTR_MIN_STACK_SIZE
	.align		4
.L_743:
        /*10bc*/ 	.byte	0x04, 0x12
        /*10be*/ 	.short	(.L_745 - .L_744)
	.align		4
.L_744:
        /*10c0*/ 	.word	index@(_ZN2at6native57_GLOBAL__N__f3eca4a2_24_ForeachBinaryOpScalar_cu_86b9896c25multi_tensor_apply_kernelINS1_18TensorListMetadataILi2EEENS1_21BinaryOpScalarFunctorIN3c107complexIdEELi2ELi1ELi1EEEJNS1_21reverse_power_functorIS8_EES8_EEEvT_T0_DpT1_)
        /*10c4*/ 	.word	0x00000028


	//----- nvinfo : EIATTR_MIN_STACK_SIZE
	.align		4
.L_745:
        /*10c8*/ 	.byte	0x04, 0x12
        /*10ca*/ 	.short	(.L_747 - .L_746)
	.align		4
.L_746:
        /*10cc*/ 	.word	index@(_ZN2at6native57_GLOBAL__N__f3eca4a2_24_ForeachBinaryOpScalar_cu_86b9896c25multi_tensor_apply_kernelINS1_18TensorListMetadataILi2EEENS1_21BinaryOpScalarFunctorIfLi2ELi1ELi1EEEJNS1_21reverse_power_functorIfEEfEEEvT_T0_DpT1_)
        /*10d0*/ 	.word	0x00000000


	//----- nvinfo : EIATTR_MIN_STACK_SIZE
	.align		4
.L_747:
        /*10d4*/ 	.byte	0x04, 0x12
        /*10d6*/ 	.short	(.L_749 - .L_748)
	.align		4
.L_748:
        /*10d8*/ 	.word	index@(_ZN2at6native57_GLOBAL__N__f3eca4a2_24_ForeachBinaryOpScalar_cu_86b9896c25multi_tensor_apply_kernelINS1_18TensorListMetadataILi2EEENS1_21BinaryOpScalarFunctorIdLi2ELi1ELi1EEEJNS1_21reverse_power_functorIdEEdEEEvT_T0_DpT1_)
        /*10dc*/ 	.word	0x00000000


	//----- nvinfo : EIATTR_MIN_STACK_SIZE
	.align		4
.L_749:
        /*10e0*/ 	.byte	0x04, 0x12
        /*10e2*/ 	.short	(.L_751 - .L_750)
	.align		4
.L_750:
        /*10e4*/ 	.word	index@(_ZN2at6native57_GLOBAL__N__f3eca4a2_24_ForeachBinaryOpScalar_cu_86b9896c25multi_tensor_apply_kernelINS1_18TensorListMetadataILi2EEENS1_21BinaryOpScalarFunctorIsLi2ELi1ELi1EEEJNS1_21reverse_power_functorIsEEsEEEvT_T0_DpT1_)
        /*10e8*/ 	.word	0x00000000


	//----- nvinfo : EIATTR_MIN_STACK_SIZE
	.align		4
.L_751:
        /*10ec*/ 	.byte	0x04, 0x12
        /*10ee*/ 	.short	(.L_753 - .L_752)
	.align		4
.L_752:
        /*10f0*/ 	.word	index@(_ZN2at6native57_GLOBAL__N__f3eca4a2_24_ForeachBinaryOpScalar_cu_86b9896c25multi_tensor_apply_kernelINS1_18TensorListMetadataILi2EEENS1_21BinaryOpScalarFunctorIlLi2ELi1ELi1EEEJNS1_21reverse_power_functorIlEElEEEvT_T0_DpT1_)
        /*10f4*/ 	.word	0x00000000


	//----- nvinfo : EIATTR_MIN_STACK_SIZE
	.align		4
.L_753:
        /*10f8*/ 	.byte	0x04, 0x12
        /*10fa*/ 	.short	(.L_755 - .L_754)
	.align		4
.L_754:
        /*10fc*/ 	.word	index@(_ZN2at6native57_GLOBAL__N__f3eca4a2_24_ForeachBinaryOpScalar_cu_86b9896c25multi_tensor_apply_kernelINS1_18TensorListMetadataILi2EEENS1_21BinaryOpScalarFunctorIiLi2ELi1ELi1EEEJNS1_21reverse_power_functorIiEEiEEEvT_T0_DpT1_)
        /*1100*/ 	.word	0x00000000


	//----- nvinfo : EIATTR_MIN_STACK_SIZE
	.align		4
.L_755:
        /*1104*/ 	.byte	0x04, 0x12
        /*1106*/ 	.short	(.L_757 - .L_756)
	.align		4
.L_756:
        /*1108*/ 	.word	index@(_ZN2at6native57_GLOBAL__N__f3eca4a2_24_ForeachBinaryOpScalar_cu_86b9896c25multi_tensor_apply_kernelINS1_18TensorListMetadataILi2EEENS1_21BinaryOpScalarFunctorIaLi2ELi1ELi1EEEJNS1_21reverse_power_functorIaEEaEEEvT_T0_DpT1_)
        /*110c*/ 	.word	0x00000000


	//----- nvinfo : EIATTR_MIN_STACK_SIZE
	.align		4
.L_757:
        /*1110*/ 	.byte	0x04, 0x12
        /*1112*/ 	.short	(.L_759 - .L_758)
	.align		4
.L_758:
        /*1114*/ 	.word	index@(_ZN2at6native57_GLOBAL__N__f3eca4a2_24_ForeachBinaryOpScalar_cu_86b9896c25multi_tensor_apply_kernelINS1_18TensorListMetadataILi2EEENS1_21BinaryOpScalarFunctorIhLi2ELi1ELi1EEEJNS1_21reverse_power_functorIhEEhEEEvT_T0_DpT1_)
        /*1118*/ 	.word	0x00000000


	//----- nvinfo : EIATTR_MIN_STACK_SIZE
	.align		4
.L_759:
        /*111c*/ 	.byte	0x04, 0x12
        /*111e*/ 	.short	(.L_761 - .L_760)
	.align		4
.L_760:
        /*1120*/ 	.word	index@(_ZN2at6native57_GLOBAL__N__f3eca4a2_24_ForeachBinaryOpScalar_cu_86b9896c25multi_tensor_apply_kernelINS1_18TensorListMetadataILi2EEENS1_21BinaryOpScalarFunctorIN3c108BFloat16ELi2ELi1ELi1EEEJNS1_13power_functorIfEEfEEEvT_T0_DpT1_)
        /*1124*/ 	.word	0x00000000


	//----- nvinfo : EIATTR_MIN_STACK_SIZE
	.align		4
.L_761:
        /*1128*/ 	.byte	0x04, 0x12
        /*112a*/ 	.short	(.L_763 - .L_762)
	.align		4
.L_762:
        /*112c*/ 	.word	index@(_ZN2at6native57_GLOBAL__N__f3eca4a2_24_ForeachBinaryOpScalar_cu_86b9896c25multi_tensor_apply_kernelINS1_18TensorListMetadataILi2EEENS1_21BinaryOpScalarFunctorIN3c104HalfELi2ELi1ELi1EEEJNS1_13power_functorIfEEfEEEvT_T0_DpT1_)
        /*1130*/ 	.word	0x00000000


	//----- nvinfo : EIATTR_MIN_STACK_SIZE
	.align		4
.L_763:
        /*1134*/ 	.byte	0x04, 0x12
        /*1136*/ 	.short	(.L_765 - .L_764)
	.align		4
.L_764:
        /*1138*/ 	.word	index@(_ZN2at6native57_GLOBAL__N__f3eca4a2_24_ForeachBinaryOpScalar_cu_86b9896c25multi_tensor_apply_kernelINS1_18TensorListMetadataILi2EEENS1_21BinaryOpScalarFunctorIN3c107complexIfEELi2ELi1ELi1EEEJNS1_13power_functorIS8_EES8_EEEvT_T0_DpT1_)
        /*113c*/ 	.word	0x00000000


	//----- nvinfo : EIATTR_MIN_STACK_SIZE
	.align		4
.L_765:
        /*1140*/ 	.byte	0x04, 0x12
        /*1142*/ 	.short	(.L_767 - .L_766)
	.align		4
.L_766:
        /*1144*/ 	.word	index@(_ZN2at6native57_GLOBAL__N__f3eca4a2_24_ForeachBinaryOpScalar_cu_86b9896c25multi_tensor_apply_kernelINS1_18TensorListMetadataILi2EEENS1_21BinaryOpScalarFunctorIN3c107complexIdEELi2ELi1ELi1EEEJNS1_13power_functorIS8_EES8_EEEvT_T0_DpT1_)
        /*1148*/ 	.word	0x00000028


	//----- nvinfo : EIATTR_MIN_STACK_SIZE
	.align		4
.L_767:
        /*114c*/ 	.byte	0x04, 0x12
        /*114e*/ 	.short	(.L_769 - .L_768)
	.align		4
.L_768:
        /*1150*/ 	.word	index@(_ZN2at6native57_GLOBAL__N__f3eca4a2_24_ForeachBinaryOpScalar_cu_86b9896c25multi_tensor_apply_kernelINS1_18TensorListMetadataILi2EEENS1_21BinaryOpScalarFunctorIfLi2ELi1ELi1EEEJNS1_13power_functorIfEEfEEEvT_T0_DpT1_)
        /*1154*/ 	.word	0x00000000


	//----- nvinfo : EIATTR_MIN_STACK_SIZE
	.align		4
.L_769:
        /*1158*/ 	.byte	0x04, 0x12
        /*115a*/ 	.short	(.L_771 - .L_770)
	.align		4
.L_770:
        /*115c*/ 	.word	index@(_ZN2at6native57_GLOBAL__N__f3eca4a2_24_ForeachBinaryOpScalar_cu_86b9896c25multi_tensor_apply_kernelINS1_18TensorListMetadataILi2EEENS1_21BinaryOpScalarFunctorIdLi2ELi1ELi1EEEJNS1_13power_functorIdEEdEEEvT_T0_DpT1_)
        /*1160*/ 	.word	0x00000000


	//----- nvinfo : EIATTR_MIN_STACK_SIZE
	.align		4
.L_771:
        /*1164*/ 	.byte	0x04, 0x12
        /*1166*/ 	.short	(.L_773 - .L_772)
	.align		4
.L_772:
        /*1168*/ 	.word	index@(_ZN2at6native57_GLOBAL__N__f3eca4a2_24_ForeachBinaryOpScalar_cu_86b9896c25multi_tensor_apply_kernelINS1_18TensorListMetadataILi2EEENS1_21BinaryOpScalarFunctorIsLi2ELi1ELi1EEEJNS1_13power_functorIsEEsEEEvT_T0_DpT1_)
        /*116c*/ 	.word	0x00000000


	//----- nvinfo : EIATTR_MIN_STACK_SIZE
	.align		4
.L_773:
        /*1170*/ 	.byte	0x04, 0x12
        /*1172*/ 	.short	(.L_775 - .L_774)
	.align		4
.L_774:
        /*1174*/ 	.word	index@(_ZN2at6native57_GLOBAL__N__f3eca4a2_24_ForeachBinaryOpScalar_cu_86b9896c25multi_tensor_apply_kernelINS1_18TensorListMetadataILi2EEENS1_21BinaryOpScalarFunctorIlLi2ELi1ELi1EEEJNS1_13power_functorIlEElEEEvT_T0_DpT1_)
        /*1178*/ 	.word	0x00000000


	//----- nvinfo : EIATTR_MIN_STACK_SIZE
	.align		4
.L_775:
        /*117c*/ 	.byte	0x04, 0x12
        /*117e*/ 	.short	(.L_777 - .L_776)
	.align		4
.L_776:
        /*1180*/ 	.word	index@(_ZN2at6native57_GLOBAL__N__f3eca4a2_24_ForeachBinaryOpScalar_cu_86b9896c25multi_tensor_apply_kernelINS1_18TensorListMetadataILi2EEENS1_21BinaryOpScalarFunctorIiLi2ELi1ELi1EEEJNS1_13power_functorIiEEiEEEvT_T0_DpT1_)
        /*1184*/ 	.word	0x00000000


	//----- nvinfo : EIATTR_MIN_STACK_SIZE
	.align		4
.L_777:
        /*1188*/ 	.byte	0x04, 0x12
        /*118a*/ 	.short	(.L_779 - .L_778)
	.align		4
.L_778:
        /*118c*/ 	.word	index@(_ZN2at6native57_GLOBAL__N__f3eca4a2_24_ForeachBinaryOpScalar_cu_86b9896c25multi_tensor_apply_kernelINS1_18TensorListMetadataILi2EEENS1_21BinaryOpScalarFunctorIaLi2ELi1ELi1EEEJNS1_13power_functorIaEEaEEEvT_T0_DpT1_)
        /*1190*/ 	.word	0x00000000


	//----- nvinfo : EIATTR_MIN_STACK_SIZE
	.align		4
.L_779:
        /*1194*/ 	.byte	0x04, 0x12
        /*1196*/ 	.short	(.L_781 - .L_780)
	.align		4
.L_780:
        /*1198*/ 	.word	index@(_ZN2at6native57_GLOBAL__N__f3eca4a2_24_ForeachBinaryOpScalar_cu_86b9896c25multi_tensor_apply_kernelINS1_18TensorListMetadataILi2EEENS1_21BinaryOpScalarFunctorIhLi2ELi1ELi1EEEJNS1_13power_functorIhEEhEEEvT_T0_DpT1_)
        /*119c*/ 	.word	0x00000000


	//----- nvinfo : EIATTR_MIN_STACK_SIZE
	.align		4
.L_781:
        /*11a0*/ 	.byte	0x04, 0x12
        /*11a2*/ 	.short	(.L_783 - .L_782)
	.align		4
.L_782:
        /*11a4*/ 	.word	index@(_ZN2at6native57_GLOBAL__N__f3eca4a2_24_ForeachBinaryOpScalar_cu_86b9896c25multi_tensor_apply_kernelINS1_18TensorListMetadataILi1EEENS1_21BinaryOpScalarFunctorIN3c108BFloat16ELi1ELi1ELi0EEEJNS1_13power_functorIfEEfEEEvT_T0_DpT1_)
        /*11a8*/ 	.word	0x00000000


	//----- nvinfo : EIATTR_MIN_STACK_SIZE
	.align		4
.L_783:
        /*11ac*/ 	.byte	0x04, 0x12
        /*11ae*/ 	.short	(.L_785 - .L_784)
	.align		4
.L_784:
        /*11b0*/ 	.word	index@(_ZN2at6native57_GLOBAL__N__f3eca4a2_24_ForeachBinaryOpScalar_cu_86b9896c25multi_tensor_apply_kernelINS1_18TensorListMetadataILi1EEENS1_21BinaryOpScalarFunctorIN3c104HalfELi1ELi1ELi0EEEJNS1_13power_functorIfEEfEEEvT_T0_DpT1_)
        /*11b4*/ 	.word	0x00000000


	//----- nvinfo : EIATTR_MIN_STACK_SIZE
	.align		4
.L_785:
        /*11b8*/ 	.byte	0x04, 0x12
        /*11ba*/ 	.short	(.L_787 - .L_786)
	.align		4
.L_786:
        /*11bc*/ 	.word	index@(_ZN2at6native57_GLOBAL__N__f3eca4a2_24_ForeachBinaryOpScalar_cu_86b9896c25multi_tensor_apply_kernelINS1_18TensorListMetadataILi1EEENS1_21BinaryOpScalarFunctorIN3c107complexIfEELi1ELi1ELi0EEEJNS1_13power_functorIS8_EES8_EEEvT_T0_DpT1_)
        /*11c0*/ 	.word	0x00000000


	//----- nvinfo : EIATTR_MIN_STACK_SIZE
	.align		4
.L_787:
        /*11c4*/ 	.byte	0x04, 0x12
        /*11c6*/ 	.short	(.L_789 - .L_788)
	.align		4
.L_788:
        /*11c8*/ 	.word	index@(_ZN2at6native57_GLOBAL__N__f3eca4a2_24_ForeachBinaryOpScalar_cu_86b9896c25multi_tensor_apply_kernelINS1_18TensorListMetadataILi1EEENS1_21BinaryOpScalarFunctorIN3c107complexIdEELi1ELi1ELi0EEEJNS1_13power_functorIS8_EES8_EEEvT_T0_DpT1_)
        /*11cc*/ 	.word	0x00000028


	//----- nvinfo : EIATTR_MIN_STACK_SIZE
	.align		4
.L_789:
        /*11d0*/ 	.byte	0x04, 0x12
        /*11d2*/ 	.short	(.L_791 - .L_790)
	.align		4
.L_790:
        /*11d4*/ 	.word	index@(_ZN2at6native57_GLOBAL__N__f3eca4a2_24_ForeachBinaryOpScalar_cu_86b9896c25multi_tensor_apply_kernelINS1_18TensorListMetadataILi1EEENS1_21BinaryOpScalarFunctorIfLi1ELi1ELi0EEEJNS1_13power_functorIfEEfEEEvT_T0_DpT1_)
        /*11d8*/ 	.word	0x00000000


	//----- nvinfo : EIATTR_MIN_STACK_SIZE
	.align		4
.L_791:
        /*11dc*/ 	.byte	0x04, 0x12
        /*11de*/ 	.short	(.L_793 - .L_792)
	.align		4
.L_792:
        /*11e0*/ 	.word	index@(_ZN2at6native57_GLOBAL__N__f3eca4a2_24_ForeachBinaryOpScalar_cu_86b9896c25multi_tensor_apply_kernelINS1_18TensorListMetadataILi1EEENS1_21BinaryOpScalarFunctorIdLi1ELi1ELi0EEEJNS1_13power_functorIdEEdEEEvT_T0_DpT1_)
        /*11e4*/ 	.word	0x00000000


	//----- nvinfo : EIATTR_MIN_STACK_SIZE
	.align		4
.L_793:
        /*11e8*/ 	.byte	0x04, 0x12
        /*11ea*/ 	.short	(.L_795 - .L_794)
	.align		4
.L_794:
        /*11ec*/ 	.word	index@(_ZN2at6native57_GLOBAL__N__f3eca4a2_24_ForeachBinaryOpScalar_cu_86b9896c25multi_tensor_apply_kernelINS1_18TensorListMetadataILi1EEENS1_21BinaryOpScalarFunctorIsLi1ELi1ELi0EEEJNS1_13power_functorIsEEsEEEvT_T0_DpT1_)
        /*11f0*/ 	.word	0x00000000


	//----- nvinfo : EIATTR_MIN_STACK_SIZE
	.align		4
.L_795:
        /*11f4*/ 	.byte	0x04, 0x12
        /*11f6*/ 	.short	(.L_797 - .L_796)
	.align		4
.L_796:
        /*11f8*/ 	.word	index@(_ZN2at6native57_GLOBAL__N__f3eca4a2_24_ForeachBinaryOpScalar_cu_86b9896c25multi_tensor_apply_kernelINS1_18TensorListMetadataILi1EEENS1_21BinaryOpScalarFunctorIlLi1ELi1ELi0EEEJNS1_13power_functorIlEElEEEvT_T0_DpT1_)
        /*11fc*/ 	.word	0x00000000


	//----- nvinfo : EIATTR_MIN_STACK_SIZE
	.align		4
.L_797:
        /*1200*/ 	.byte	0x04, 0x12
        /*1202*/ 	.short	(.L_799 - .L_798)
	.align		4
.L_798:
        /*1204*/ 	.word	index@(_ZN2at6native57_GLOBAL__N__f3eca4a2_24_ForeachBinaryOpScalar_cu_86b9896c25multi_tensor_apply_kernelINS1_18TensorListMetadataILi1EEENS1_21BinaryOpScalarFunctorIiLi1ELi1ELi0EEEJNS1_13power_functorIiEEiEEEvT_T0_DpT1_)
        /*1208*/ 	.word	0x00000000


	//----- nvinfo : EIATTR_MIN_STACK_SIZE
	.align		4
.L_799:
        /*120c*/ 	.byte	0x04, 0x12
        /*120e*/ 	.short	(.L_801 - .L_800)
	.align		4
.L_800:
        /*1210*/ 	.word	index@(_ZN2at6native57_GLOBAL__N__f3eca4a2_24_ForeachBinaryOpScalar_cu_86b9896c25multi_tensor_apply_kernelINS1_18TensorListMetadataILi1EEENS1_21BinaryOpScalarFunctorIaLi1ELi1ELi0EEEJNS1_13power_functorIaEEaEEEvT_T0_DpT1_)
        /*1214*/ 	.word	0x00000000


	//----- nvinfo : EIATTR_MIN_STACK_SIZE
	.align		4
.L_801:
        /*1218*/ 	.byte	0x04, 0x12
        /*121a*/ 	.short	(.L_803 - .L_802)
	.align		4
.L_802:
        /*121c*/ 	.word	index@(_ZN2at6native57_GLOBAL__N__f3eca4a2_24_ForeachBinaryOpScalar_cu_86b9896c25multi_tensor_apply_kernelINS1_18TensorListMetadataILi1EEENS1_21BinaryOpScalarFunctorIhLi1ELi1ELi0EEEJNS1_13power_functorIhEEhEEEvT_T0_DpT1_)
        /*1220*/ 	.word	0x00000000


	//----- nvinfo : EIATTR_MIN_STACK_SIZE
	.align		4
.L_803:
        /*1224*/ 	.byte	0x04, 0x12
        /*1226*/ 	.short	(.L_805 - .L_804)
	.align		4
.L_804:
        /*1228*/ 	.word	index@(_ZN2at6native57_GLOBAL__N__f3eca4a2_24_ForeachBinaryOpScalar_cu_86b9896c25multi_tensor_apply_kernelINS1_18TensorListMetadataILi2EEENS1_21BinaryOpScalarFunctorIN3c108BFloat16ELi2ELi1ELi1EEEJSt10multipliesIfEfEEEvT_T0_DpT1_)
        /*122c*/ 	.word	0x00000000


	//----- nvinfo : EIATTR_MIN_STACK_SIZE
	.align		4
.L_805:
        /*1230*/ 	.byte	0x04, 0x12
        /*1232*/ 	.short	(.L_807 - .L_806)
	.align		4
.L_806:
        /*1234*/ 	.word	index@(_ZN2at6native57_GLOBAL__N__f3eca4a2_24_ForeachBinaryOpScalar_cu_86b9896c25multi_tensor_apply_kernelINS1_18TensorListMetadataILi2EEENS1_21BinaryOpScalarFunctorIN3c104HalfELi2ELi1ELi1EEEJSt10multipliesIfEfEEEvT_T0_DpT1_)
        /*1238*/ 	.word	0x00000000


	//----- nvinfo : EIATTR_MIN_STACK_SIZE
	.align		4
.L_807:
        /*123c*/ 	.byte	0x04, 0x12
        /*123e*/ 	.short	(.L_809 - .L_808)
	.align		4
.L_808:
        /*1240*/ 	.word	index@(_ZN2at6native57_GLOBAL__N__f3eca4a2_24_ForeachBinaryOpScalar_cu_86b9896c25multi_tensor_apply_kernelINS1_18TensorListMetadataILi2EEENS1_21BinaryOpScalarFunctorIbLi2ELi1ELi1EEEJSt10multipliesIbEbEEEvT_T0_DpT1_)
        /*1244*/ 	.word	0x00000000


	//----- nvinfo : EIATTR_MIN_STACK_SIZE
	.align		4
.L_809:
        /*1248*/ 	.byte	0x04, 0x12
        /*124a*/ 	.short	(.L_811 - .L_810)
	.align		4
.L_810:
        /*124c*/ 	.word	index@(_ZN2at6native57_GLOBAL__N__f3eca4a2_24_ForeachBinaryOpScalar_cu_86b9896c25multi_tensor_apply_kernelINS1_18TensorListMetadataILi2EEENS1_21BinaryOpScalarFunctorIN3c107complexIfEELi2ELi1ELi1EEEJSt10multipliesIS8_ES8_EEEvT_T0_DpT1_)
        /*1250*/ 	.word	0x00000000


	//----- nvinfo : EIATTR_MIN_STACK_SIZE
	.align		4
.L_811:
        /*1254*/ 	.byte	0x04, 0x12
        /*1256*/ 	.short	(.L_813 - .L_812)
	.align		4
.L_812:
        /*1258*/ 	.word	index@(_ZN2at6native57_GLOBAL__N__f3eca4a2_24_ForeachBinaryOpScalar_cu_86b9896c25multi_tensor_apply_kernelINS1_18TensorListMetadataILi2EEENS1_21BinaryOpScalarFunctorIN3c107complexIdEELi2ELi1ELi1EEEJSt10multipliesIS8_ES8_EEEvT_T0_DpT1_)
        /*125c*/ 	.word	0x00000000


	//----- nvinfo : EIATTR_MIN_STACK_SIZE
	.align		4
.L_813:
        /*1260*/ 	.byte	0x04, 0x12
        /*1262*/ 	.short	(.L_815 - .L_814)
	.align		4
.L_814:
        /*1264*/ 	.word	index@(_ZN2at6native57_GLOBAL__N__f3eca4a2_24_ForeachBinaryOpScalar_cu_86b9896c25multi_tensor_apply_kernelINS1_18TensorListMetadataILi2EEENS1_21BinaryOpScalarFunctorIfLi2ELi1ELi1EEEJSt10multipliesIfEfEEEvT_T0_DpT1_)
        /*1268*/ 	.word	0x00000000


	//----- nvinfo : EIATTR_MIN_STACK_SIZE
	.align		4
.L_815:
        /*126c*/ 	.byte	0x04, 0x12
        /*126e*/ 	.short	(.L_817 - .L_816)
	.align		4
.L_816:
        /*1270*/ 	.word	index@(_ZN2at6native57_GLOBAL__N__f3eca4a2_24_ForeachBinaryOpScalar_cu_86b9896c25multi_tensor_apply_kernelINS1_18TensorListMetadataILi2EEENS1_21BinaryOpScalarFunctorIdLi2ELi1ELi1EEEJSt10multipliesIdEdEEEvT_T0_DpT1_)
        /*1274*/ 	.word	0x00000000


	//----- nvinfo : EIATTR_MIN_STACK_SIZE
	.align		4
.L_817:
        /*1278*/ 	.byte	0x04, 0x12
        /*127a*/ 	.short	(.L_819 - .L_818)
	.align		4
.L_818:
        /*127c*/ 	.word	index@(_ZN2at6native57_GLOBAL__N__f3eca4a2_24_ForeachBinaryOpScalar_cu_86b9896c25multi_tensor_apply_kernelINS1_18TensorListMetadataILi2EEENS1_21BinaryOpScalarFunctorIsLi2ELi1ELi1EEEJSt10multipliesIsEsEEEvT_T0_DpT1_)
        /*1280*/ 	.word	0x00000000


	//----- nvinfo : EIATTR_MIN_STACK_SIZE
	.align		4
.L_819:
        /*1284*/ 	.byte	0x04, 0x12
        /*1286*/ 	.short	(.L_821 - .L_820)
	.align		4
.L_820:
        /*1288*/ 	.word	index@(_ZN2at6native57_GLOBAL__N__f3eca4a2_24_ForeachBinaryOpScalar_cu_86b9896c25multi_tensor_apply_kernelINS1_18TensorListMetadataILi2EEENS1_21BinaryOpScalarFunctorIlLi2ELi1ELi1EEEJSt10multipliesIlElEEEvT_T0_DpT1_)
        /*128c*/ 	.word	0x00000000


	//----- nvinfo : EIATTR_MIN_STACK_SIZE
	.align		4
.L_821:
        /*1290*/ 	.byte	0x04, 0x12
        /*1292*/ 	.short	(.L_823 - .L_822)
	.align		4
.L_822:
        /*1294*/ 	.word	index@(_ZN2at6native57_GLOBAL__N__f3eca4a2_24_ForeachBinaryOpScalar_cu_86b9896c25multi_tensor_apply_kernelINS1_18TensorListMetadataILi2EEENS1_21BinaryOpScalarFunctorIiLi2ELi1ELi1EEEJSt10multipliesIiEiEEEvT_T0_DpT1_)
        /*1298*/ 	.word	0x00000000


	//----- nvinfo : EIATTR_MIN_STACK_SIZE
	.align		4
.L_823:
        /*129c*/ 	.byte	0x04, 0x12
        /*129e*/ 	.short	(.L_825 - .L_824)
	.align		4
.L_824:
        /*12a0*/ 	.word	index@(_ZN2at6native57_GLOBAL__N__f3eca4a2_24_ForeachBinaryOpScalar_cu_86b9896c25multi_tensor_apply_kernelINS1_18TensorListMetadataILi2EEENS1_21BinaryOpScalarFunctorIaLi2ELi1ELi1EEEJSt10multipliesIaEaEEEvT_T0_DpT1_)
        /*12a4*/ 	.word	0x00000000


	//----- nvinfo : EIATTR_MIN_STACK_SIZE
	.align		4
.L_825:
        /*12a8*/ 	.byte	0x04, 0x12
        /*12aa*/ 	.short	(.L_827 - .L_826)
	.align		4
.L_826:
        /*12ac*/ 	.word	index@(_ZN2at6native57_GLOBAL__N__f3eca4a2_24_ForeachBinaryOpScalar_cu_86b9896c25multi_tensor_apply_kernelINS1_18TensorListMetadataILi2EEENS1_21BinaryOpScalarFunctorIhLi2ELi1ELi1EEEJSt10multipliesIhEhEEEvT_T0_DpT1_)
        /*12b0*/ 	.word	0x00000000


	//----- nvinfo : EIATTR_MIN_STACK_SIZE
	.align		4
.L_827:
        /*12b4*/ 	.byte	0x04, 0x12
        /*12b6*/ 	.short	(.L_829 - .L_828)
	.align		4
.L_828:
        /*12b8*/ 	.word	index@(_ZN2at6native57_GLOBAL__N__f3eca4a2_24_ForeachBinaryOpScalar_cu_86b9896c25multi_tensor_apply_kernelINS1_18TensorListMetadataILi1EEENS1_21BinaryOpScalarFunctorIN3c108BFloat16ELi1ELi1ELi0EEEJSt10multipliesIfEfEEEvT_T0_DpT1_)
        /*12bc*/ 	.word	0x00000000


	//----- nvinfo : EIATTR_MIN_STACK_SIZE
	.align		4
.L_829:
        /*12c0*/ 	.byte	0x04, 0x12
        /*12c2*/ 	.short	(.L_831 - .L_830)
	.align		4
.L_830:
        /*12c4*/ 	.word	index@(_ZN2at6native57_GLOBAL__N__f3eca4a2_24_ForeachBinaryOpScalar_cu_86b9896c25multi_tensor_apply_kernelINS1_18TensorListMetadataILi1EEENS1_21BinaryOpScalarFunctorIN3c104HalfELi1ELi1ELi0EEEJSt10multipliesIfEfEEEvT_T0_DpT1_)
        /*12c8*/ 	.word	0x00000000


	//----- nvinfo : EIATTR_MIN_STACK_SIZE
	.align		4
.L_831:
        /*12cc*/ 	.byte	0x04, 0x12
        /*12ce*/ 	.short	(.L_833 - .L_832)
	.align		4
.L_832:
        /*12d0*/ 	.word	index@(_ZN2at6native57_GLOBAL__N__f3eca4a2_24_ForeachBinaryOpScalar_cu_86b9896c25multi_tensor_apply_kernelINS1_18TensorListMetadataILi1EEENS1_21BinaryOpScalarFunctorIbLi1ELi1ELi0EEEJSt10multipliesIbEbEEEvT_T0_DpT1_)
        /*12d4*/ 	.word	0x00000000


	//----- nvinfo : EIATTR_MIN_STACK_SIZE
	.align		4
.L_833:
        /*12d8*/ 	.byte	0x04, 0x12
        /*12da*/ 	.short	(.L_835 - .L_834)
	.align		4
.L_834:
        /*12dc*/ 	.word	index@(_ZN2at6native57_GLOBAL__N__f3eca4a2_24_ForeachBinaryOpScalar_cu_86b9896c25multi_tensor_apply_kernelINS1_18TensorListMetadataILi1EEENS1_21BinaryOpScalarFunctorIN3c107complexIfEELi1ELi1ELi0EEEJSt10multipliesIS8_ES8_EEEvT_T0_DpT1_)
        /*12e0*/ 	.word	0x00000000


	//----- nvinfo : EIATTR_MIN_STACK_SIZE
	.align		4
.L_835:
        /*12e4*/ 	.byte	0x04, 0x12
        /*12e6*/ 	.short	(.L_837 - .L_836)
	.align		4
.L_836:
        /*12e8*/ 	.word	index@(_ZN2at6native57_GLOBAL__N__f3eca4a2_24_ForeachBinaryOpScalar_cu_86b9896c25multi_tensor_apply_kernelINS1_18TensorListMetadataILi1EEENS1_21BinaryOpScalarFunctorIN3c107complexIdEELi1ELi1ELi0EEEJSt10multipliesIS8_ES8_EEEvT_T0_DpT1_)
        /*12ec*/ 	.word	0x00000000


	//----- nvinfo : EIATTR_MIN_STACK_SIZE
	.align		4
.L_837:
        /*12f0*/ 	.byte	0x04, 0x12
        /*12f2*/ 	.short	(.L_839 - .L_838)
	.align		4
.L_838:
        /*12f4*/ 	.word	index@(_ZN2at6native57_GLOBAL__N__f3eca4a2_24_ForeachBinaryOpScalar_cu_86b9896c25multi_tensor_apply_kernelINS1_18TensorListMetadataILi1EEENS1_21BinaryOpScalarFunctorIfLi1ELi1ELi0EEEJSt10multipliesIfEfEEEvT_T0_DpT1_)
        /*12f8*/ 	.word	0x00000000


	//----- nvinfo : EIATTR_MIN_STACK_SIZE
	.align		4
.L_839:
        /*12fc*/ 	.byte	0x04, 0x12
        /*12fe*/ 	.short	(.L_841 - .L_840)
	.align		4
.L_840:
        /*1300*/ 	.word	index@(_ZN2at6native57_GLOBAL__N__f3eca4a2_24_ForeachBinaryOpScalar_cu_86b9896c25multi_tensor_apply_kernelINS1_18TensorListMetadataILi1EEENS1_21BinaryOpScalarFunctorIdLi1ELi1ELi0EEEJSt10multipliesIdEdEEEvT_T0_DpT1_)
        /*1304*/ 	.word	0x00000000


	//----- nvinfo : EIATTR_MIN_STACK_SIZE
	.align		4
.L_841:
        /*1308*/ 	.byte	0x04, 0x12
        /*130a*/ 	.short	(.L_843 - .L_842)
	.align		4
.L_842:
        /*130c*/ 	.word	index@(_ZN2at6native57_GLOBAL__N__f3eca4a2_24_ForeachBinaryOpScalar_cu_86b9896c25multi_tensor_apply_kernelINS1_18TensorListMetadataILi1EEENS1_21BinaryOpScalarFunctorIsLi1ELi1ELi0EEEJSt10multipliesIsEsEEEvT_T0_DpT1_)
        /*1310*/ 	.word	0x00000000


	//----- nvinfo : EIATTR_MIN_STACK_SIZE
	.align		4
.L_843:
        /*1314*/ 	.byte	0x04, 0x12
        /*1316*/ 	.short	(.L_845 - .L_844)
	.align		4
.L_844:
        /*1318*/ 	.word	index@(_ZN2at6native57_GLOBAL__N__f3eca4a2_24_ForeachBinaryOpScalar_cu_86b9896c25multi_tensor_apply_kernelINS1_18TensorListMetadataILi1EEENS1_21BinaryOpScalarFunctorIlLi1ELi1ELi0EEEJSt10multipliesIlElEEEvT_T0_DpT1_)
        /*131c*/ 	.word	0x00000000


	//----- nvinfo : EIATTR_MIN_STACK_SIZE
	.align		4
.L_845:
        /*1320*/ 	.byte	0x04, 0x12
        /*1322*/ 	.short	(.L_847 - .L_846)
	.align		4
.L_846:
        /*1324*/ 	.word	index@(_ZN2at6native57_GLOBAL__N__f3eca4a2_24_ForeachBinaryOpScalar_cu_86b9896c25multi_tensor_apply_kernelINS1_18TensorListMetadataILi1EEENS1_21BinaryOpScalarFunctorIiLi1ELi1ELi0EEEJSt10multipliesIiEiEEEvT_T0_DpT1_)
        /*1328*/ 	.word	0x00000000


	//----- nvinfo : EIATTR_MIN_STACK_SIZE
	.align		4
.L_847:
        /*132c*/ 	.byte	0x04, 0x12
        /*132e*/ 	.short	(.L_849 - .L_848)
	.align		4
.L_848:
        /*1330*/ 	.word	index@(_ZN2at6native57_GLOBAL__N__f3eca4a2_24_ForeachBinaryOpScalar_cu_86b9896c25multi_tensor_apply_kernelINS1_18TensorListMetadataILi1EEENS1_21BinaryOpScalarFunctorIaLi1ELi1ELi0EEEJSt10multipliesIaEaEEEvT_T0_DpT1_)
        /*1334*/ 	.word	0x00000000


	//----- nvinfo : EIATTR_MIN_STACK_SIZE
	.align		4
.L_849:
        /*1338*/ 	.byte	0x04, 0x12
        /*133a*/ 	.short	(.L_851 - .L_850)
	.align		4
.L_850:
        /*133c*/ 	.word	index@(_ZN2at6native57_GLOBAL__N__f3eca4a2_24_ForeachBinaryOpScalar_cu_86b9896c25multi_tensor_apply_kernelINS1_18TensorListMetadataILi1EEENS1_21BinaryOpScalarFunctorIhLi1ELi1ELi0EEEJSt10multipliesIhEhEEEvT_T0_DpT1_)
        /*1340*/ 	.word	0x00000000


	//----- nvinfo : EIATTR_MIN_STACK_SIZE
	.align		4
.L_851:
        /*1344*/ 	.byte	0x04, 0x12
        /*1346*/ 	.short	(.L_853 - .L_852)
	.align		4
.L_852:
        /*1348*/ 	.word	index@(_ZN2at6native57_GLOBAL__N__f3eca4a2_24_ForeachBinaryOpScalar_cu_86b9896c25multi_tensor_apply_kernelINS1_18TensorListMetadataILi2EEENS1_21BinaryOpScalarFunctorIN3c108BFloat16ELi2ELi1ELi1EEEJSt4plusIfEfEEEvT_T0_DpT1_)
        /*134c*/ 	.word	0x00000000


	//----- nvinfo : EIATTR_MIN_STACK_SIZE
	.align		4
.L_853:
        /*1350*/ 	.byte	0x04, 0x12
        /*1352*/ 	.short	(.L_855 - .L_854)
	.align		4
.L_854:
        /*1354*/ 	.word	index@(_ZN2at6native57_GLOBAL__N__f3eca4a2_24_ForeachBinaryOpScalar_cu_86b9896c25multi_tensor_apply_kernelINS1_18TensorListMetadataILi2EEENS1_21BinaryOpScalarFunctorIN3c104HalfELi2ELi1ELi1EEEJSt4plusIfEfEEEvT_T0_DpT1_)
        /*1358*/ 	.word	0x00000000


	//----- nvinfo : EIATTR_MIN_STACK_SIZE
	.align		4
.L_855:
        /*135c*/ 	.byte	0x04, 0x12
        /*135e*/ 	.short	(.L_857 - .L_856)
	.align		4
.L_856:
        /*1360*/ 	.word	index@(_ZN2at6native57_GLOBAL__N__f3eca4a2_24_ForeachBinaryOpScalar_cu_86b9896c25multi_tensor_apply_kernelINS1_18TensorListMetadataILi2EEENS1_21BinaryOpScalarFunctorIbLi2ELi1ELi1EEEJSt4plusIbEbEEEvT_T0_DpT1_)
        /*1364*/ 	.word	0x00000000


	//----- nvinfo : EIATTR_MIN_STACK_SIZE
	.align		4
.L_857:
        /*1368*/ 	.byte	0x04, 0x12
        /*136a*/ 	.short	(.L_859 - .L_858)
	.align		4
.L_858:
        /*136c*/ 	.word	index@(_ZN2at6native57_GLOBAL__N__f3eca4a2_24_ForeachBinaryOpScalar_cu_86b9896c25multi_tensor_apply_kernelINS1_18TensorListMetadataILi2EEENS1_21BinaryOpScalarFunctorIN3c107complexIfEELi2ELi1ELi1EEEJSt4plusIS8_ES8_EEEvT_T0_DpT1_)
        /*1370*/ 	.word	0x00000000


	//----- nvinfo : EIATTR_MIN_STACK_SIZE
	.align		4
.L_859:
        /*1374*/ 	.byte	0x04, 0x12
        /*1376*/ 	.short	(.L_861 - .L_860)
	.align		4
.L_860:
        /*1378*/ 	.word	index@(_ZN2at6native57_GLOBAL__N__f3eca4a2_24_ForeachBinaryOpScalar_cu_86b9896c25multi_tensor_apply_kernelINS1_18TensorListMetadataILi2EEENS1_21BinaryOpScalarFunctorIN3c107complexIdEELi2ELi1ELi1EEEJSt4plusIS8_ES8_EEEvT_T0_DpT1_)
        /*137c*/ 	.word	0x00000000


	//----- nvinfo : EIATTR_MIN_STACK_SIZE
	.align		4
.L_861:
        /*1380*/ 	.byte	0x04, 0x12
        /*1382*/ 	.short	(.L_863 - .L_862)
	.align		4
.L_862:
        /*1384*/ 	.word	index@(_ZN2at6native57_GLOBAL__N__f3eca4a2_24_ForeachBinaryOpScalar_cu_86b9896c25multi_tensor_apply_kernelINS1_18TensorListMetadataILi2EEENS1_21BinaryOpScalarFunctorIfLi2ELi1ELi1EEEJSt4plusIfEfEEEvT_T0_DpT1_)
        /*1388*/ 	.word	0x00000000


	//----- nvinfo : EIATTR_MIN_STACK_SIZE
	.align		4
.L_863:
        /*138c*/ 	.byte	0x04, 0x12
        /*138e*/ 	.short	(.L_865 - .L_864)
	.align		4
.L_864:
        /*1390*/ 	.word	index@(_ZN2at6native57_GLOBAL__N__f3eca4a2_24_ForeachBinaryOpScalar_cu_86b9896c25multi_tensor_apply_kernelINS1_18TensorListMetadataILi2EEENS1_21BinaryOpScalarFunctorIdLi2ELi1ELi1EEEJSt4plusIdEdEEEvT_T0_DpT1_)
        /*1394*/ 	.word	0x00000000


	//----- nvinfo : EIATTR_MIN_STACK_SIZE
	.align		4
.L_865:
        /*1398*/ 	.byte	0x04, 0x12
        /*139a*/ 	.short	(.L_867 - .L_866)
	.align		4
.L_866:
        /*139c*/ 	.word	index@(_ZN2at6native57_GLOBAL__N__f3eca4a2_24_ForeachBinaryOpScalar_cu_86b9896c25multi_tensor_apply_kernelINS1_18TensorListMetadataILi2EEENS1_21BinaryOpScalarFunctorIsLi2ELi1ELi1EEEJSt4plusIsEsEEEvT_T0_DpT1_)
        /*13a0*/ 	.word	0x00000000


	//----- nvinfo : EIATTR_MIN_STACK_SIZE
	.align		4
.L_867:
        /*13a4*/ 	.byte	0x04, 0x12
        /*13a6*/ 	.short	(.L_869 - .L_868)
	.align		4
.L_868:
        /*13a8*/ 	.word	index@(_ZN2at6native57_GLOBAL__N__f3eca4a2_24_ForeachBinaryOpScalar_cu_86b9896c25multi_tensor_apply_kernelINS1_18TensorListMetadataILi2EEENS1_21BinaryOpScalarFunctorIlLi2ELi1ELi1EEEJSt4plusIlElEEEvT_T0_DpT1_)
        /*13ac*/ 	.word	0x00000000


	//----- nvinfo : EIATTR_MIN_STACK_SIZE
	.align		4
.L_869:
        /*13b0*/ 	.byte	0x04, 0x12
        /*13b2*/ 	.short	(.L_871 - .L_870)
	.align		4
.L_870:
        /*13b4*/ 	.word	index@(_ZN2at6native57_GLOBAL__N__f3eca4a2_24_ForeachBinaryOpScalar_cu_86b9896c25multi_tensor_apply_kernelINS1_18TensorListMetadataILi2EEENS1_21BinaryOpScalarFunctorIiLi2ELi1ELi1EEEJSt4plusIiEiEEEvT_T0_DpT1_)
        /*13b8*/ 	.word	0x00000000


	//----- nvinfo : EIATTR_MIN_STACK_SIZE
	.align		4
.L_871:
        /*13bc*/ 	.byte	0x04, 0x12
        /*13be*/ 	.short	(.L_873 - .L_872)
	.align		4
.L_872:
        /*13c0*/ 	.word	index@(_ZN2at6native57_GLOBAL__N__f3eca4a2_24_ForeachBinaryOpScalar_cu_86b9896c25multi_tensor_apply_kernelINS1_18TensorListMetadataILi2EEENS1_21BinaryOpScalarFunctorIaLi2ELi1ELi1EEEJSt4plusIaEaEEEvT_T0_DpT1_)
        /*13c4*/ 	.word	0x00000000


	//----- nvinfo : EIATTR_MIN_STACK_SIZE
	.align		4
.L_873:
        /*13c8*/ 	.byte	0x04, 0x12
        /*13ca*/ 	.short	(.L_875 - .L_874)
	.align		4
.L_874:
        /*13cc*/ 	.word	index@(_ZN2at6native57_GLOBAL__N__f3eca4a2_24_ForeachBinaryOpScalar_cu_86b9896c25multi_tensor_apply_kernelINS1_18TensorListMetadataILi2EEENS1_21BinaryOpScalarFunctorIhLi2ELi1ELi1EEEJSt4plusIhEhEEEvT_T0_DpT1_)
        /*13d0*/ 	.word	0x00000000


	//----- nvinfo : EIATTR_MIN_STACK_SIZE
	.align		4
.L_875:
        /*13d4*/ 	.byte	0x04, 0x12
        /*13d6*/ 	.short	(.L_877 - .L_876)
	.align		4
.L_876:
        /*13d8*/ 	.word	index@(_ZN2at6native57_GLOBAL__N__f3eca4a2_24_ForeachBinaryOpScalar_cu_86b9896c25multi_tensor_apply_kernelINS1_18TensorListMetadataILi1EEENS1_21BinaryOpScalarFunctorIN3c108BFloat16ELi1ELi1ELi0EEEJSt4plusIfEfEEEvT_T0_DpT1_)
        /*13dc*/ 	.word	0x00000000


	//----- nvinfo : EIATTR_MIN_STACK_SIZE
	.align		4
.L_877:
        /*13e0*/ 	.byte	0x04, 0x12
        /*13e2*/ 	.short	(.L_879 - .L_878)
	.align		4
.L_878:
        /*13e4*/ 	.word	index@(_ZN2at6native57_GLOBAL__N__f3eca4a2_24_ForeachBinaryOpScalar_cu_86b9896c25multi_tensor_apply_kernelINS1_18TensorListMetadataILi1EEENS1_21BinaryOpScalarFunctorIN3c104HalfELi1ELi1ELi0EEEJSt4plusIfEfEEEvT_T0_DpT1_)
        /*13e8*/ 	.word	0x00000000


	//----- nvinfo : EIATTR_MIN_STACK_SIZE
	.align		4
.L_879:
        /*13ec*/ 	.byte	0x04, 0x12
        /*13ee*/ 	.short	(.L_881 - .L_880)
	.align		4
.L_880:
        /*13f0*/ 	.word	index@(_ZN2at6native57_GLOBAL__N__f3eca4a2_24_ForeachBinaryOpScalar_cu_86b9896c25multi_tensor_apply_kernelINS1_18TensorListMetadataILi1EEENS1_21BinaryOpScalarFunctorIbLi1ELi1ELi0EEEJSt4plusIbEbEEEvT_T0_DpT1_)
        /*13f4*/ 	.word	0x00000000


	//----- nvinfo : EIATTR_MIN_STACK_SIZE
	.align		4
.L_881:
        /*13f8*/ 	.byte	0x04, 0x12
        /*13fa*/ 	.short	(.L_883 - .L_882)
	.align		4
.L_882:
        /*13fc*/ 	.word	index@(_ZN2at6native57_GLOBAL__N__f3eca4a2_24_ForeachBinaryOpScalar_cu_86b9896c25multi_tensor_apply_kernelINS1_18TensorListMetadataILi1EEENS1_21BinaryOpScalarFunctorIN3c107complexIfEELi1ELi1ELi0EEEJSt4plusIS8_ES8_EEEvT_T0_DpT1_)
        /*1400*/ 	.word	0x00000000


	//----- nvinfo : EIATTR_MIN_STACK_SIZE
	.align		4
.L_883:
        /*1404*/ 	.byte	0x04, 0x12
        /*1406*/ 	.short	(.L_885 - .L_884)
	.align		4
.L_884:
        /*1408*/ 	.word	index@(_ZN2at6native57_GLOBAL__N__f3eca4a2_24_ForeachBinaryOpScalar_cu_86b9896c25multi_tensor_apply_kernelINS1_18TensorListMetadataILi1EEENS1_21BinaryOpScalarFunctorIN3c107complexIdEELi1ELi1ELi0EEEJSt4plusIS8_ES8_EEEvT_T0_DpT1_)
        /*140c*/ 	.word	0x00000000


	//----- nvinfo : EIATTR_MIN_STACK_SIZE
	.align		4
.L_885:
        /*1410*/ 	.byte	0x04, 0x12
        /*1412*/ 	.short	(.L_887 - .L_886)
	.align		4
.L_886:
        /*1414*/ 	.word	index@(_ZN2at6native57_GLOBAL__N__f3eca4a2_24_ForeachBinaryOpScalar_cu_86b9896c25multi_tensor_apply_kernelINS1_18TensorListMetadataILi1EEENS1_21BinaryOpScalarFunctorIfLi1ELi1ELi0EEEJSt4plusIfEfEEEvT_T0_DpT1_)
        /*1418*/ 	.word	0x00000000


	//----- nvinfo : EIATTR_MIN_STACK_SIZE
	.align		4
.L_887:
        /*141c*/ 	.byte	0x04, 0x12
        /*141e*/ 	.short	(.L_889 - .L_888)
	.align		4
.L_888:
        /*1420*/ 	.word	index@(_ZN2at6native57_GLOBAL__N__f3eca4a2_24_ForeachBinaryOpScalar_cu_86b9896c25multi_tensor_apply_kernelINS1_18TensorListMetadataILi1EEENS1_21BinaryOpScalarFunctorIdLi1ELi1ELi0EEEJSt4plusIdEdEEEvT_T0_DpT1_)
        /*1424*/ 	.word	0x00000000


	//----- nvinfo : EIATTR_MIN_STACK_SIZE
	.align		4
.L_889:
        /*1428*/ 	.byte	0x04, 0x12
        /*142a*/ 	.short	(.L_891 - .L_890)
	.align		4
.L_890:
        /*142c*/ 	.word	index@(_ZN2at6native57_GLOBAL__N__f3eca4a2_24_ForeachBinaryOpScalar_cu_86b9896c25multi_tensor_apply_kernelINS1_18TensorListMetadataILi1EEENS1_21BinaryOpScalarFunctorIsLi1ELi1ELi0EEEJSt4plusIsEsEEEvT_T0_DpT1_)
        /*1430*/ 	.word	0x00000000


	//----- nvinfo : EIATTR_MIN_STACK_SIZE
	.align		4
.L_891:
        /*1434*/ 	.byte	0x04, 0x12
        /*1436*/ 	.short	(.L_893 - .L_892)
	.align		4
.L_892:
        /*1438*/ 	.word	index@(_ZN2at6native57_GLOBAL__N__f3eca4a2_24_ForeachBinaryOpScalar_cu_86b9896c25multi_tensor_apply_kernelINS1_18TensorListMetadataILi1EEENS1_21BinaryOpScalarFunctorIlLi1ELi1ELi0EEEJSt4plusIlElEEEvT_T0_DpT1_)
        /*143c*/ 	.word	0x00000000


	//----- nvinfo : EIATTR_MIN_STACK_SIZE
	.align		4
.L_893:
        /*1440*/ 	.byte	0x04, 0x12
        /*1442*/ 	.short	(.L_895 - .L_894)
	.align		4
.L_894:
        /*1444*/ 	.word	index@(_ZN2at6native57_GLOBAL__N__f3eca4a2_24_ForeachBinaryOpScalar_cu_86b9896c25multi_tensor_apply_kernelINS1_18TensorListMetadataILi1EEENS1_21BinaryOpScalarFunctorIiLi1ELi1ELi0EEEJSt4plusIiEiEEEvT_T0_DpT1_)
        /*1448*/ 	.word	0x00000000


	//----- nvinfo : EIATTR_MIN_STACK_SIZE
	.align		4
.L_895:
        /*144c*/ 	.byte	0x04, 0x12
        /*144e*/ 	.short	(.L_897 - .L_896)
	.align		4
.L_896:
        /*1450*/ 	.word	index@(_ZN2at6native57_GLOBAL__N__f3eca4a2_24_ForeachBinaryOpScalar_cu_86b9896c25multi_tensor_apply_kernelINS1_18TensorListMetadataILi1EEENS1_21BinaryOpScalarFunctorIaLi1ELi1ELi0EEEJSt4plusIaEaEEEvT_T0_DpT1_)
        /*1454*/ 	.word	0x00000000


	//----- nvinfo : EIATTR_MIN_STACK_SIZE
	.align		4
.L_897:
        /*1458*/ 	.byte	0x04, 0x12
        /*145a*/ 	.short	(.L_899 - .L_898)
	.align		4
.L_898:
        /*145c*/ 	.word	index@(_ZN2at6native57_GLOBAL__N__f3eca4a2_24_ForeachBinaryOpScalar_cu_86b9896c25multi_tensor_apply_kernelINS1_18TensorListMetadataILi1EEENS1_21BinaryOpScalarFunctorIhLi1ELi1ELi0EEEJSt4plusIhEhEEEvT_T0_DpT1_)
        /*1460*/ 	.word	0x00000000
.L_899:


//--------------------- .nv.compat                --------------------------
	.section	.nv.compat,"",@"SHT_CUDA_COMPAT_INFO"
	.align	4
        /*0000*/ 	.byte	0x02, 0x09, 0x00, 0x00, 0x02, 0x02, 0x01, 0x00, 0x02, 0x05, 0x05, 0x00, 0x03, 0x07, 0x01, 0x01
        /*0010*/ 	.byte	0x02, 0x03, 0x00, 0x00, 0x02, 0x06, 0x01, 0x00, 0x04, 0x0b, 0x08, 0x00, 0x00, 0x00, 0x00, 0x00
        /*0020*/ 	.byte	0x00, 0x00, 0x00, 0x00


//--------------------- .nv.info._ZN2at6native57_GLOBAL__N__f3eca4a2_24_ForeachBinaryOpScalar_cu_86b9896c25multi_tensor_apply_kernelINS1_18TensorListMetadataILi2EEENS1_21BinaryOpScalarFunctorIN3c108BFloat16ELi2ELi1ELi1EEEJNS0_7maximumIfEEfEEEvT_T0_DpT1_ --------------------------
	.section	.nv.info._ZN2at6native57_GLOBAL__N__f3eca4a2_24_ForeachBinaryOpScalar_cu_86b9896c25multi_tensor_apply_kernelINS1_18TensorListMetadataILi2EEENS1_21BinaryOpScalarFunctorIN3c108BFloat16ELi2ELi1ELi1EEEJNS0_7maximumIfEEfEEEvT_T0_DpT1_,"",@"SHT_CUDA_INFO"
	.sectionflags	@""
	.align	4


	//----- nvinfo : EIATTR_CUDA_API_VERSION
	.align		4
        /*0000*/ 	.byte	0x04, 0x37
        /*0002*/ 	.short	(.L_901 - .L_900)
.L_900:
        /*0004*/ 	.word	0x00000082


	//----- nvinfo : EIATTR_KPARAM_INFO
	.align		4
.L_901:
        /*0008*/ 	.byte	0x04, 0x17
        /*000a*/ 	.short	(.L_903 - .L_902)
.L_902:
        /*000c*/ 	.word	0x00000000
        /*0010*/ 	.short	0x0003
        /*0012*/ 	.short	0x0c4c
        /*0014*/ 	.byte	0x00, 0xf0, 0x11, 0x00


	//----- nvinfo : EIATTR_KPARAM_INFO
	.align		4
.L_903:
        /*0018*/ 	.byte	0x04, 0x17
        /*001a*/ 	.short	(.L_905 - .L_904)
.L_904:
        /*001c*/ 	.word	0x00000000
        /*0020*/ 	.short	0x0002
        /*0022*/ 	.short	0x0c49
        /*0024*/ 	.byte	0x00, 0xf0, 0x05, 0x00


	//----- nvinfo : EIATTR_KPARAM_INFO
	.align		4
.L_905:
        /*0028*/ 	.byte	0x04, 0x17
        /*002a*/ 	.short	(.L_907 - .L_906)
.L_906:
        /*002c*/ 	.word	0x00000000
        /*0030*/ 	.short	0x0001
        /*0032*/ 	.short	0x0c48
        /*0034*/ 	.byte	0x00, 0xf0, 0x05, 0x00


	//----- nvinfo : EIATTR_KPARAM_INFO
	.align		4
.L_907:
        /*0038*/ 	.byte	0x04, 0x17
        /*003a*/ 	.short	(.L_909 - .L_908)
.L_908:
        /*003c*/ 	.word	0x00000000
        /*0040*/ 	.short	0x0000
        /*0042*/ 	.short	0x0000
        /*0044*/ 	.byte	0x00, 0xf0, 0x21, 0x31


	//----- nvinfo : EIATTR_SPARSE_MMA_MASK
	.align		4
.L_909:
        /*0048*/ 	.byte	0x03, 0x50
        /*004a*/ 	.short	0x0000


	//----- nvinfo : EIATTR_MAXREG_COUNT
	.align		4
        /*004c*/ 	.byte	0x03, 0x1b
        /*004e*/ 	.short	0x0080


	//----- nvinfo : EIATTR_MERCURY_ISA_VERSION
	.align		4
        /*0050*/ 	.byte	0x03, 0x5f
        /*0052*/ 	.short	0x0101


	//----- nvinfo : EIATTR_EXIT_INSTR_OFFSETS
	.align		4
        /*0054*/ 	.byte	0x04, 0x1c
        /*0056*/ 	.short	(.L_911 - .L_910)


	//   ....[0]....
.L_910:
        /*0058*/ 	.word	0x00000160


	//   ....[1]....
        /*005c*/ 	.word	0x00000710


	//   ....[2]....
        /*0060*/ 	.word	0x00000770


	//   ....[3]....
        /*0064*/ 	.word	0x00000a40


	//----- nvinfo : EIATTR_MAX_THREADS
	.align		4
.L_911:
        /*0068*/ 	.byte	0x04, 0x05
        /*006a*/ 	.short	(.L_913 - .L_912)
.L_912:
        /*006c*/ 	.word	0x00000200
        /*0070*/ 	.word	0x00000001
        /*0074*/ 	.word	0x00000001


	//----- nvinfo : EIATTR_CRS_STACK_SIZE
	.align		4
.L_913:
        /*0078*/ 	.byte	0x04, 0x1e
        /*007a*/ 	.short	(.L_915 - .L_914)
.L_914:
        /*007c*/ 	.word	0x00000000


	//----- nvinfo : EIATTR_CBANK_PARAM_SIZE
	.align		4
.L_915:
        /*0080*/ 	.byte	0x03, 0x19
        /*0082*/ 	.short	0x0c50


	//----- nvinfo : EIATTR_PARAM_CBANK
	.align		4
        /*0084*/ 	.byte	0x04, 0x0a
        /*0086*/ 	.short	(.L_917 - .L_916)
	.align		4
.L_916:
        /*0088*/ 	.word	index@(.nv.constant0._ZN2at6native57_GLOBAL__N__f3eca4a2_24_ForeachBinaryOpScalar_cu_86b9896c25multi_tensor_apply_kernelINS1_18TensorListMetadataILi2EEENS1_21BinaryOpScalarFunctorIN3c108BFloat16ELi2ELi1ELi1EEEJNS0_7maximumIfEEfEEEvT_T0_DpT1_)
        /*008c*/ 	.short	0x0210
        /*008e*/ 	.short	0x0c50


	//----- nvinfo : EIATTR_SW_WAR
	.align		4
.L_917:
        /*0090*/ 	.byte	0x04, 0x36
        /*0092*/ 	.short	(.L_919 - .L_918)
.L_918:
        /*0094*/ 	.word	0x00000008
.L_919:


//--------------------- .nv.info._ZN2at6native57_GLOBAL__N__f3eca4a2_24_ForeachBinaryOpScalar_cu_86b9896c25multi_tensor_apply_kernelINS1_18TensorListMetadataILi2EEENS1_21BinaryOpScalarFunctorIN3c104HalfELi2ELi1ELi1EEEJNS0_7maximumIfEEfEEEvT_T0_DpT1_ --------------------------
	.section	.nv.info._ZN2at6native57_GLOBAL__N__f3eca4a2_24_ForeachBinaryOpScalar_cu_86b9896c25multi_tensor_apply_kernelINS1_18TensorListMetadataILi2EEENS1_21BinaryOpScalarFunctorIN3c104HalfELi2ELi1ELi1EEEJNS0_7maximumIfEEfEEEvT_T0_DpT1_,"",@"SHT_CUDA_INFO"
	.sectionflags	@""
	.align	4


	//----- nvinfo : EIATTR_CUDA_API_VERSION
	.align		4
        /*0000*/ 	.byte	0x04, 0x37
        /*0002*/ 	.short	(.L_921 - .L_920)
.L_920:
        /*0004*/ 	.word	0x00000082


	//----- nvinfo : EIATTR_KPARAM_INFO
	.align		4
.L_921:
        /*0008*/ 	.byte	0x04, 0x17
        /*000a*/ 	.short	(.L_923 - .L_922)
.L_922:
        /*000c*/ 	.word	0x00000000
        /*0010*/ 	.short	0x0003
        /*0012*/ 	.short	0x0c4c
        /*0014*/ 	.byte	0x00, 0xf0, 0x11, 0x00


	//----- nvinfo : EIATTR_KPARAM_INFO
	.align		4
.L_923:
        /*0018*/ 	.byte	0x04, 0x17
        /*001a*/ 	.short	(.L_925 - .L_924)
.L_924:
        /*001c*/ 	.word	0x00000000
        /*0020*/ 	.short	0x0002
        /*0022*/ 	.short	0x0c49
        /*0024*/ 	.byte	0x00, 0xf0, 0x05, 0x00


	//----- nvinfo : EIATTR_KPARAM_INFO
	.align		4
.L_925:
        /*0028*/ 	.byte	0x04, 0x17
        /*002a*/ 	.short	(.L_927 - .L_926)
.L_926:
        /*002c*/ 	.word	0x00000000
        /*0030*/ 	.short	0x0001
        /*0032*/ 	.short	0x0c48
        /*0034*/ 	.byte	0x00, 0xf0, 0x05, 0x00


	//----- nvinfo : EIATTR_KPARAM_INFO
	.align		4
.L_927:
        /*0038*/ 	.byte	0x04, 0x17
        /*003a*/ 	.short	(.L_929 - .L_928)
.L_928:
        /*003c*/ 	.word	0x00000000
        /*0040*/ 	.short	0x0000
        /*0042*/ 	.short	0x0000
        /*0044*/ 	.byte	0x00, 0xf0, 0x21, 0x31


	//----- nvinfo : EIATTR_SPARSE_MMA_MASK
	.align		4
.L_929:
        /*0048*/ 	.byte	0x03, 0x50
        /*004a*/ 	.short	0x0000


	//----- nvinfo : EIATTR_MAXREG_COUNT
	.align		4
        /*004c*/ 	.byte	0x03, 0x1b
        /*004e*/ 	.short	0x0080


	//----- nvinfo : EIATTR_MERCURY_ISA_VERSION
	.align		4
        /*0050*/ 	.byte	0x03, 0x5f
        /*0052*/ 	.short	0x0101


	//----- nvinfo : EIATTR_EXIT_INSTR_OFFSETS
	.align		4
        /*0054*/ 	.byte	0x04, 0x1c
        /*0056*/ 	.short	(.L_931 - .L_930)


	//   ....[0]....
.L_930:
        /*0058*/ 	.word	0x00000160


	//   ....[1]....
        /*005c*/ 	.word	0x000006e0


	//   ....[2]....
        /*0060*/ 	.word	0x00000740


	//   ....[3]....
        /*0064*/ 	.word	0x000009f0


	//----- nvinfo : EIATTR_MAX_THREADS
	.align		4
.L_931:
        /*0068*/ 	.byte	0x04, 0x05
        /*006a*/ 	.short	(.L_933 - .L_932)
.L_932:
        /*006c*/ 	.word	0x00000200
        /*0070*/ 	.word	0x00000001
        /*0074*/ 	.word	0x00000001


	//----- nvinfo : EIATTR_CRS_STACK_SIZE
	.align		4
.L_933:
        /*0078*/ 	.byte	0x04, 0x1e
        /*007a*/ 	.short	(.L_935 - .L_934)
.L_934:
        /*007c*/ 	.word	0x00000000


	//----- nvinfo : EIATTR_CBANK_PARAM_SIZE
	.align		4
.L_935:
        /*0080*/ 	.byte	0x03, 0x19
        /*0082*/ 	.short	0x0c50


	//----- nvinfo : EIATTR_PARAM_CBANK
	.align		4
        /*0084*/ 	.byte	0x04, 0x0a
        /*0086*/ 	.short	(.L_937 - .L_936)
	.align		4
.L_936:
        /*0088*/ 	.word	index@(.nv.constant0._ZN2at6native57_GLOBAL__N__f3eca4a2_24_ForeachBinaryOpScalar_cu_86b9896c25multi_tensor_apply_kernelINS1_18TensorListMetadataILi2EEENS1_21BinaryOpScalarFunctorIN3c104HalfELi2ELi1ELi1EEEJNS0_7maximumIfEEfEEEvT_T0_DpT1_)
        /*008c*/ 	.short	0x0210
        /*008e*/ 	.short	0x0c50


	//----- nvinfo : EIATTR_SW_WAR
	.align		4
.L_937:
        /*0090*/ 	.byte	0x04, 0x36
        /*0092*/ 	.short	(.L_939 - .L_938)
.L_938:
        /*0094*/ 	.word	0x00000008
.L_939:


//--------------------- .nv.info._ZN2at6native57_GLOBAL__N__f3eca4a2_24_ForeachBinaryOpScalar_cu_86b9896c25multi_tensor_apply_kernelINS1_18TensorListMetadataILi2EEENS1_21BinaryOpScalarFunctorIfLi2ELi1ELi1EEEJNS0_7maximumIfEEfEEEvT_T0_DpT1_ --------------------------
	.section	.nv.info._ZN2at6native57_GLOBAL__N__f3eca4a2_24_ForeachBinaryOpScalar_cu_86b9896c25multi_tensor_apply_kernelINS1_18TensorListMetadataILi2EEENS1_21BinaryOpScalarFunctorIfLi2ELi1ELi1EEEJNS0_7maximumIfEEfEEEvT_T0_DpT1_,"",@"SHT_CUDA_INFO"
	.sectionflags	@""
	.align	4


	//----- nvinfo : EIATTR_CUDA_API_VERSION
	.align		4
        /*0000*/ 	.byte	0x04, 0x37
        /*0002*/ 	.short	(.L_941 - .L_940)
.L_940:
        /*0004*/ 	.word	0x00000082


	//----- nvinfo : EIATTR_KPARAM_INFO
	.align		4
.L_941:
        /*0008*/ 	.byte	0x04, 0x17
        /*000a*/ 	.short	(.L_943 - .L_942)
.L_942:
        /*000c*/ 	.word	0x00000000
        /*0010*/ 	.short	0x0003
        /*0012*/ 	.short	0x0c4c
        /*0014*/ 	.byte	0x00, 0xf0, 0x11, 0x00


	//----- nvinfo : EIATTR_KPARAM_INFO
	.align		4
.L_943:
        /*0018*/ 	.byte	0x04, 0x17
        /*001a*/ 	.short	(.L_945 - .L_944)
.L_944:
        /*001c*/ 	.word	0x00000000
        /*0020*/ 	.short	0x0002
        /*0022*/ 	.short	0x0c49
        /*0024*/ 	.byte	0x00, 0xf0, 0x05, 0x00


	//----- nvinfo : EIATTR_KPARAM_INFO
	.align		4
.L_945:
        /*0028*/ 	.byte	0x04, 0x17
        /*002a*/ 	.short	(.L_947 - .L_946)
.L_946:
        /*002c*/ 	.word	0x00000000
        /*0030*/ 	.short	0x0001
        /*0032*/ 	.short	0x0c48
        /*0034*/ 	.byte	0x00, 0xf0, 0x05, 0x00


	//----- nvinfo : EIATTR_KPARAM_INFO
	.align		4
.L_947:
        /*0038*/ 	.byte	0x04, 0x17
        /*003a*/ 	.short	(.L_949 - .L_948)
.L_948:
        /*003c*/ 	.word	0x00000000
        /*0040*/ 	.short	0x0000
        /*0042*/ 	.short	0x0000
        /*0044*/ 	.byte	0x00, 0xf0, 0x21, 0x31


	//----- nvinfo : EIATTR_SPARSE_MMA_MASK
	.align		4
.L_949:
        /*0048*/ 	.byte	0x03, 0x50
        /*004a*/ 	.short	0x0000


	//----- nvinfo : EIATTR_MAXREG_COUNT
	.align		4
        /*004c*/ 	.byte	0x03, 0x1b
        /*004e*/ 	.short	0x0080


	//----- nvinfo : EIATTR_MERCURY_ISA_VERSION
	.align		4
        /*0050*/ 	.byte	0x03, 0x5f
        /*0052*/ 	.short	0x0101


	//----- nvinfo : EIATTR_EXIT_INSTR_OFFSETS
	.align		4
        /*0054*/ 	.byte	0x04, 0x1c
        /*0056*/ 	.short	(.L_951 - .L_950)


	//   ....[0]....
.L_950:
        /*0058*/ 	.word	0x00000160


	//   ....[1]....
        /*005c*/ 	.word	0x00000720


	//   ....[2]....
        /*0060*/ 	.word	0x00000780


	//   ....[3]....
        /*0064*/ 	.word	0x000009d0


	//----- nvinfo : EIATTR_MAX_THREADS
	.align		4
.L_951:
        /*0068*/ 	.byte	0x04, 0x05
        /*006a*/ 	.short	(.L_953 - .L_952)
.L_952:
        /*006c*/ 	.word	0x00000200
        /*0070*/ 	.word	0x00000001
        /*0074*/ 	.word	0x00000001


	//----- nvinfo : EIATTR_CRS_STACK_SIZE
	.align		4
.L_953:
        /*0078*/ 	.byte	0x04, 0x1e
        /*007a*/ 	.short	(.L_955 - .L_954)
.L_954:
        /*007c*/ 	.word	0x00000000


	//----- nvinfo : EIATTR_CBANK_PARAM_SIZE
	.align		4
.L_955:
        /*0080*/ 	.byte	0x03, 0x19
        /*0082*/ 	.short	0x0c50


	//----- nvinfo : EIATTR_PARAM_CBANK
	.align		4
        /*0084*/ 	.byte	0x04, 0x0a
        /*0086*/ 	.short	(.L_957 - .L_956)
	.align		4
.L_956:
        /*0088*/ 	.word	index@(.nv.constant0._ZN2at6native57_GLOBAL__N__f3eca4a2_24_ForeachBinaryOpScalar_cu_86b9896c25multi_tensor_apply_kernelINS1_18TensorListMetadataILi2EEENS1_21BinaryOpScalarFunctorIfLi2ELi1ELi1EEEJNS0_7maximumIfEEfEEEvT_T0_DpT1_)
        /*008c*/ 	.short	0x0210
        /*008e*/ 	.short	0x0c50


	//----- nvinfo : EIATTR_SW_WAR
	.align		4
.L_957:
        /*0090*/ 	.byte	0x04, 0x36
        /*0092*/ 	.short	(.L_959 - .L_958)
.L_958:
        /*0094*/ 	.word	0x00000008
.L_959:


//--------------------- .nv.info._ZN2at6native57_GLOBAL__N__f3eca4a2_24_ForeachBinaryOpScalar_cu_86b9896c25multi_tensor_apply_kernelINS1_18TensorListMetadataILi2EEENS1_21BinaryOpScalarFunctorIdLi2ELi1ELi1EEEJNS0_7maximumIdEEdEEEvT_T0_DpT1_ --------------------------
	.section	.nv.info._ZN2at6native57_GLOBAL__N__f3eca4a2_24_ForeachBinaryOpScalar_cu_86b9896c25multi_tensor_apply_kernelINS1_18TensorListMetadataILi2EEENS1_21BinaryOpScalarFunctorIdLi2ELi1ELi1EEEJNS0_7maximumIdEEdEEEvT_T0_DpT1_,"",@"SHT_CUDA_INFO"
	.sectionflags	@""
	.align	4


	//----- nvinfo : EIATTR_CUDA_API_VERSION
	.align		4
        /*0000*/ 	.byte	0x04, 0x37
        /*0002*/ 	.short	(.L_961 - .L_960)
.L_960:
        /*0004*/ 	.word	0x00000082


	//----- nvinfo : EIATTR_KPARAM_INFO
	.align		4
.L_961:
        /*0008*/ 	.byte	0x04, 0x17
        /*000a*/ 	.short	(.L_963 - .L_962)
.L_962:
        /*000c*/ 	.word	0x00000000
        /*0010*/ 	.short	0x0003
        /*0012*/ 	.short	0x0c50
        /*0014*/ 	.byte	0x00, 0xf0, 0x21, 0x00


	//----- nvinfo : EIATTR_KPARAM_INFO
	.align		4
.L_963:
        /*0018*/ 	.byte	0x04, 0x17
        /*001a*/ 	.short	(.L_965 - .L_964)
.L_964:
        /*001c*/ 	.word	0x00000000
        /*0020*/ 	.short	0x0002
        /*0022*/ 	.short	0x0c49
        /*0024*/ 	.byte	0x00, 0xf0, 0x05, 0x00


	//----- nvinfo : EIATTR_KPARAM_INFO
	.align		4
.L_965:
        /*0028*/ 	.byte	0x04, 0x17
        /*002a*/ 	.short	(.L_967 - .L_966)
.L_966:
        /*002c*/ 	.word	0x00000000
        /*0030*/ 	.short	0x0001
        /*0032*/ 	.short	0x0c48
        /*0034*/ 	.byte	0x00, 0xf0, 0x05, 0x00


	//----- nvinfo : EIATTR_KPARAM_INFO
	.align		4
.L_967:
        /*0038*/ 	.byte	0x04, 0x17
        /*003a*/ 	.short	(.L_969 - .L_968)
.L_968:
        /*003c*/ 	.word	0x00000000
        /*0040*/ 	.short	0x0000
        /*0042*/ 	.short	0x0000
        /*0044*/ 	.byte	0x00, 0xf0, 0x21, 0x31


	//----- nvinfo : EIATTR_SPARSE_MMA_MASK
	.align		4
.L_969:
        /*0048*/ 	.byte	0x03, 0x50
        /*004a*/ 	.short	0x0000


	//----- nvinfo : EIATTR_MAXREG_COUNT
	.align		4
        /*004c*/ 	.byte	0x03, 0x1b
        /*004e*/ 	.short	0x0080


	//----- nvinfo : EIATTR_MERCURY_ISA_VERSION
	.align		4
        /*0050*/ 	.byte	0x03, 0x5f
        /*0052*/ 	.short	0x0101


	//----- nvinfo : EIATTR_EXIT_INSTR_OFFSETS
	.align		4
        /*0054*/ 	.byte	0x04, 0x1c
        /*0056*/ 	.short	(.L_971 - .L_970)


	//   ....[0]....
.L_970:
        /*0058*/ 	.word	0x00000180


	//   ....[1]....
        /*005c*/ 	.word	0x00000790


	//   ....[2]....
        /*0060*/ 	.word	0x000007f0


	//   ....[3]....
        /*0064*/ 	.word	0x00000af0


	//----- nvinfo : EIATTR_MAX_THREADS
	.align		4
.L_971:
        /*0068*/ 	.byte	0x04, 0x05
        /*006a*/ 	.short	(.L_973 - .L_972)
.L_972:
        /*006c*/ 	.word	0x00000200
        /*0070*/ 	.word	0x00000001
        /*0074*/ 	.word	0x00000001


	//----- nvinfo : EIATTR_CRS_STACK_SIZE
	.align		4
.L_973:
        /*0078*/ 	.byte	0x04, 0x1e
        /*007a*/ 	.short	(.L_975 - .L_974)
.L_974:
        /*007c*/ 	.word	0x00000000


	//----- nvinfo : EIATTR_CBANK_PARAM_SIZE
	.align		4
.L_975:
        /*0080*/ 	.byte	0x03, 0x19
        /*0082*/ 	.short	0x0c58


	//----- nvinfo : EIATTR_PARAM_CBANK
	.align		4
        /*0084*/ 	.byte	0x04, 0x0a
        /*0086*/ 	.short	(.L_977 - .L_976)
	.align		4
.L_976:
        /*0088*/ 	.word	index@(.nv.constant0._ZN2at6native57_GLOBAL__N__f3eca4a2_24_ForeachBinaryOpScalar_cu_86b9896c25multi_tensor_apply_kernelINS1_18TensorListMetadataILi2EEENS1_21BinaryOpScalarFunctorIdLi2ELi1ELi1EEEJNS0_7maximumIdEEdEEEvT_T0_DpT1_)
        /*008c*/ 	.short	0x0210
        /*008e*/ 	.short	0x0c58


	//----- nvinfo : EIATTR_SW_WAR
	.align		4
.L_977:
        /*0090*/ 	.byte	0x04, 0x36
        /*0092*/ 	.short	(.L_979 - .L_978)
.L_978:
        /*0094*/ 	.word	0x00000008
.L_979:


//--------------------- .nv.info._ZN2at6native57_GLOBAL__N__f3eca4a2_24_ForeachBinaryOpScalar_cu_86b9896c25multi_tensor_apply_kernelINS1_18TensorListMetadataILi2EEENS1_21BinaryOpScalarFunctorIsLi2ELi1ELi1EEEJNS0_7maximumIsEEsEEEvT_T0_DpT1_ --------------------------
	.section	.nv.info._ZN2at6native57_GLOBAL__N__f3eca4a2_24_ForeachBinaryOpScalar_cu_86b9896c25multi_tensor_apply_kernelINS1_18TensorListMetadataILi2EEENS1_21BinaryOpScalarFunctorIsLi2ELi1ELi1EEEJNS0_7maximumIsEEsEEEvT_T0_DpT1_,"",@"SHT_CUDA_INFO"
	.sectionflags	@""
	.align	4


	//----- nvinfo : EIATTR_CUDA_API_VERSION
	.align		4
        /*0000*/ 	.byte	0x04, 0x37
        /*0002*/ 	.short	(.L_981 - .L_980)
.L_980:
        /*0004*/ 	.word	0x00000082


	//----- nvinfo : EIATTR_KPARAM_INFO
	.align		4
.L_981:
        /*0008*/ 	.byte	0x04, 0x17
        /*000a*/ 	.short	(.L_983 - .L_982)
.L_982:
        /*000c*/ 	.word	0x00000000
        /*0010*/ 	.short	0x0003
        /*0012*/ 	.short	0x0c4a
        /*0014*/ 	.byte	0x00, 0xf0, 0x09, 0x00


	//----- nvinfo : EIATTR_KPARAM_INFO
	.align		4
.L_983:
        /*0018*/ 	.byte	0x04, 0x17
        /*001a*/ 	.short	(.L_985 - .L_984)
.L_984:
        /*001c*/ 	.word	0x00000000
        /*0020*/ 	.short	0x0002
        /*0022*/ 	.short	0x0c49
        /*0024*/ 	.byte	0x00, 0xf0, 0x05, 0x00


	//----- nvinfo : EIATTR_KPARAM_INFO
	.align		4
.L_985:
        /*0028*/ 	.byte	0x04, 0x17
        /*002a*/ 	.short	(.L_987 - .L_986)
.L_986:
        /*002c*/ 	.word	0x00000000
        /*0030*/ 	.short	0x0001
        /*0032*/ 	.short	0x0c48
        /*0034*/ 	.byte	0x00, 0xf0, 0x05, 0x00


	//----- nvinfo : EIATTR_KPARAM_INFO
	.align		4
.L_987:
        /*0038*/ 	.byte	0x04, 0x17
        /*003a*/ 	.short	(.L_989 - .L_988)
.L_988:
        /*003c*/ 	.word	0x00000000
        /*0040*/ 	.short	0x0000
        /*0042*/ 	.short	0x0000
        /*0044*/ 	.byte	0x00, 0xf0, 0x21, 0x31


	//----- nvinfo : EIATTR_SPARSE_MMA_MASK
	.align		4
.L_989:
        /*0048*/ 	.byte	0x03, 0x50
        /*004a*/ 	.short	0x0000


	//----- nvinfo : EIATTR_MAXREG_COUNT
	.align		4
        /*004c*/ 	.byte	0x03, 0x1b
        /*004e*/ 	.short	0x0080


	//----- nvinfo : EIATTR_MERCURY_ISA_VERSION
	.align		4
        /*0050*/ 	.byte	0x03, 0x5f
        /*0052*/ 	.short	0x0101


	//----- nvinfo : EIATTR_EXIT_INSTR_OFFSETS
	.align		4
        /*0054*/ 	.byte	0x04, 0x1c
        /*0056*/ 	.short	(.L_991 - .L_990)


	//   ....[0]....
.L_990:
        /*0058*/ 	.word	0x00000160


	//   ....[1]....
        /*005c*/ 	.word	0x00000620


	//   ....[2]....
        /*0060*/ 	.word	0x00000680


	//   ....[3]....
        /*0064*/ 	.word	0x00000860


	//----- nvinfo : EIATTR_MAX_THREADS
	.align		4
.L_991:
        /*0068*/ 	.byte	0x04, 0x05
        /*006a*/ 	.short	(.L_993 - .L_992)
.L_992:
        /*006c*/ 	.word	0x00000200
        /*0070*/ 	.word	0x00000001
        /*0074*/ 	.word	0x00000001


	//----- nvinfo : EIATTR_CRS_STACK_SIZE
	.align		4
.L_993:
        /*0078*/ 	.byte	0x04, 0x1e
        /*007a*/ 	.short	(.L_995 - .L_994)
.L_994:
        /*007c*/ 	.word	0x00000000


	//----- nvinfo : EIATTR_CBANK_PARAM_SIZE
	.align		4
.L_995:
        /*0080*/ 	.byte	0x03, 0x19
        /*0082*/ 	.short	0x0c4c


	//----- nvinfo : EIATTR_PARAM_CBANK
	.align		4
        /*0084*/ 	.byte	0x04, 0x0a
        /*0086*/ 	.short	(.L_997 - .L_996)
	.align		4
.L_996:
        /*0088*/ 	.word	index@(.nv.constant0._ZN2at6native57_GLOBAL__N__f3eca4a2_24_ForeachBinaryOpScalar_cu_86b9896c25multi_tensor_apply_kernelINS1_18TensorListMetadataILi2EEENS1_21BinaryOpScalarFunctorIsLi2ELi1ELi1EEEJNS0_7maximumIsEEsEEEvT_T0_DpT1_)
        /*008c*/ 	.short	0x0210
        /*008e*/ 	.short	0x0c4c


	//----- nvinfo : EIATTR_SW_WAR
	.align		4
.L_997:
        /*0090*/ 	.byte	0x04, 0x36
        /*0092*/ 	.short	(.L_999 - .L_998)
.L_998:
        /*0094*/ 	.word	0x00000008
.L_999:


//--------------------- .nv.info._ZN2at6native57_GLOBAL__N__f3eca4a2_24_ForeachBinaryOpScalar_cu_86b9896c25multi_tensor_apply_kernelINS1_18TensorListMetadataILi2EEENS1_21BinaryOpScalarFunctorIlLi2ELi1ELi1EEEJNS0_7maximumIlEElEEEvT_T0_DpT1_ --------------------------
	.section	.nv.info._ZN2at6native57_GLOBAL__N__f3eca4a2_24_ForeachBinaryOpScalar_cu_86b9896c25multi_tensor_apply_kernelINS1_18TensorListMetadataILi2EEENS1_21BinaryOpScalarFunctorIlLi2ELi1ELi1EEEJNS0_7maximumIlEElEEEvT_T0_DpT1_,"",@"SHT_CUDA_INFO"
	.sectionflags	@""
	.align	4


	//----- nvinfo : EIATTR_CUDA_API_VERSION
	.align		4
        /*0000*/ 	.byte	0x04, 0x37
        /*0002*/ 	.short	(.L_1001 - .L_1000)
.L_1000:
        /*0004*/ 	.word	0x00000082


	//----- nvinfo : EIATTR_KPARAM_INFO
	.align		4
.L_1001:
        /*0008*/ 	.byte	0x04, 0x17
        /*000a*/ 	.short	(.L_1003 - .L_1002)
.L_1002:
        /*000c*/ 	.word	0x00000000
        /*0010*/ 	.short	0x0003
        /*0012*/ 	.short	0x0c50
        /*0014*/ 	.byte	0x00, 0xf0, 0x21, 0x00


	//----- nvinfo : EIATTR_KPARAM_INFO
	.align		4
.L_1003:
        /*0018*/ 	.byte	0x04, 0x17
        /*001a*/ 	.short	(.L_1005 - .L_1004)
.L_1004:
        /*001c*/ 	.word	0x00000000
        /*0020*/ 	.short	0x0002
        /*0022*/ 	.short	0x0c49
        /*0024*/ 	.byte	0x00, 0xf0, 0x05, 0x00


	//----- nvinfo : EIATTR_KPARAM_INFO
	.align		4
.L_1005:
        /*0028*/ 	.byte	0x04, 0x17
        /*002a*/ 	.short	(.L_1007 - .L_1006)
.L_1006:
        /*002c*/ 	.word	0x00000000
        /*0030*/ 	.short	0x0001
        /*0032*/ 	.short	0x0c48
        /*0034*/ 	.byte	0x00, 0xf0, 0x05, 0x00


	//----- nvinfo : EIATTR_KPARAM_INFO
	.align		4
.L_1007:
        /*0038*/ 	.byte	0x04, 0x17
        /*003a*/ 	.short	(.L_1009 - .L_1008)
.L_1008:
        /*003c*/ 	.word	0x00000000
        /*0040*/ 	.short	0x0000
        /*0042*/ 	.short	0x0000
        /*0044*/ 	.byte	0x00, 0xf0, 0x21, 0x31


	//----- nvinfo : EIATTR_SPARSE_MMA_MASK
	.align		4
.L_1009:
        /*0048*/ 	.byte	0x03, 0x50
        /*004a*/ 	.short	0x0000


	//----- nvinfo : EIATTR_MAXREG_COUNT
	.align		4
        /*004c*/ 	.byte	0x03, 0x1b
        /*004e*/ 	.short	0x0080


	//----- nvinfo : EIATTR_MERCURY_ISA_VERSION
	.align		4
        /*0050*/ 	.byte	0x03, 0x5f
        /*0052*/ 	.short	0x0101


	//----- nvinfo : EIATTR_EXIT_INSTR_OFFSETS
	.align		4
        /*0054*/ 	.byte	0x04, 0x1c
        /*0056*/ 	.short	(.L_1011 - .L_1010)


	//   ....[0]....
.L_1010:
        /*0058*/ 	.word	0x00000180


	//   ....[1]....
        /*005c*/ 	.word	0x00000740


	//   ....[2]....
        /*0060*/ 	.word	0x000007a0


	//   ....[3]....
        /*0064*/ 	.word	0x00000a90


	//----- nvinfo : EIATTR_MAX_THREADS
	.align		4
.L_1011:
        /*0068*/ 	.byte	0x04, 0x05
        /*006a*/ 	.short	(.L_1013 - .L_1012)
.L_1012:
        /*006c*/ 	.word	0x00000200
        /*0070*/ 	.word	0x00000001
        /*0074*/ 	.word	0x00000001


	//----- nvinfo : EIATTR_CRS_STACK_SIZE
	.align		4
.L_1013:
        /*0078*/ 	.byte	0x04, 0x1e
        /*007a*/ 	.short	(.L_1015 - .L_1014)
.L_1014:
        /*007c*/ 	.word	0x00000000


	//----- nvinfo : EIATTR_CBANK_PARAM_SIZE
	.align		4
.L_1015:
        /*0080*/ 	.byte	0x03, 0x19
        /*0082*/ 	.short	0x0c58


	//----- nvinfo : EIATTR_PARAM_CBANK
	.align		4
        /*0084*/ 	.byte	0x04, 0x0a
        /*0086*/ 	.short	(.L_1017 - .L_1016)
	.align		4
.L_1016:
        /*0088*/ 	.word	index@(.nv.constant0._ZN2at6native57_GLOBAL__N__f3eca4a2_24_ForeachBinaryOpScalar_cu_86b9896c25multi_tensor_apply_kernelINS1_18TensorListMetadataILi2EEENS1_21BinaryOpScalarFunctorIlLi2ELi1ELi1EEEJNS0_7maximumIlEElEEEvT_T0_DpT1_)
        /*008c*/ 	.short	0x0210
        /*008e*/ 	.short	0x0c58


	//----- nvinfo : EIATTR_SW_WAR
	.align		4
.L_1017:
        /*0090*/ 	.byte	0x04, 0x36
        /*0092*/ 	.short	(.L_1019 - .L_1018)
.L_1018:
        /*0094*/ 	.word	0x00000008
.L_1019:


//--------------------- .nv.info._ZN2at6native57_GLOBAL__N__f3eca4a2_24_ForeachBinaryOpScalar_cu_86b9896c25multi_tensor_apply_kernelINS1_18TensorListMetadataILi2EEENS1_21BinaryOpScalarFunctorIiLi2ELi1ELi1EEEJNS0_7maximumIiEEiEEEvT_T0_DpT1_ --------------------------
	.section	.nv.info._ZN2at6native57_GLOBAL__N__f3eca4a2_24_ForeachBinaryOpScalar_cu_86b9896c25multi_tensor_apply_kernelINS1_18TensorListMetadataILi2EEENS1_21BinaryOpScalarFunctorIiLi2ELi1ELi1EEEJNS0_7maximumIiEEiEEEvT_T0_DpT1_,"",@"SHT_CUDA_INFO"
	.sectionflags	@""
	.align	4


	//----- nvinfo : EIATTR_CUDA_API_VERSION
	.align		4
        /*0000*/ 	.byte	0x04, 0x37
        /*0002*/ 	.short	(.L_1021 - .L_1020)
.L_1020:
        /*0004*/ 	.word	0x00000082


	//----- nvinfo : EIATTR_KPARAM_INFO
	.align		4
.L_1021:
        /*0008*/ 	.byte	0x04, 0x17
        /*000a*/ 	.short	(.L_1023 - .L_1022)
.L_1022:
        /*000c*/ 	.word	0x00000000
        /*0010*/ 	.short	0x0003
        /*0012*/ 	.short	0x0c4c
        /*0014*/ 	.byte	0x00, 0xf0, 0x11, 0x00


	//----- nvinfo : EIATTR_KPARAM_INFO
	.align		4
.L_1023:
        /*0018*/ 	.byte	0x04, 0x17
        /*001a*/ 	.short	(.L_1025 - .L_1024)
.L_1024:
        /*001c*/ 	.word	0x00000000
        /*0020*/ 	.short	0x0002
        /*0022*/ 	.short	0x0c49
        /*0024*/ 	.byte	0x00, 0xf0, 0x05, 0x00


	//----- nvinfo : EIATTR_KPARAM_INFO
	.align		4
.L_1025:
        /*0028*/ 	.byte	0x04, 0x17
        /*002a*/ 	.short	(.L_1027 - .L_1026)
.L_1026:
        /*002c*/ 	.word	0x00000000
        /*0030*/ 	.short	0x0001
        /*0032*/ 	.short	0x0c48
        /*0034*/ 	.byte	0x00, 0xf0, 0x05, 0x00


	//----- nvinfo : EIATTR_KPARAM_INFO
	.align		4
.L_1027:
        /*0038*/ 	.byte	0x04, 0x17
        /*003a*/ 	.short	(.L_1029 - .L_1028)
.L_1028:
        /*003c*/ 	.word	0x00000000
        /*0040*/ 	.short	0x0000
        /*0042*/ 	.short	0x0000
        /*0044*/ 	.byte	0x00, 0xf0, 0x21, 0x31


	//----- nvinfo : EIATTR_SPARSE_MMA_MASK
	.align		4
.L_1029:
        /*0048*/ 	.byte	0x03, 0x50
        /*004a*/ 	.short	0x0000


	//----- nvinfo : EIATTR_MAXREG_COUNT
	.align		4
        /*004c*/ 	.byte	0x03, 0x1b
        /*004e*/ 	.short	0x0080


	//----- nvinfo : EIATTR_MERCURY_ISA_VERSION
	.align		4
        /*0050*/ 	.byte	0x03, 0x5f
        /*0052*/ 	.short	0x0101


	//----- nvinfo : EIATTR_EXIT_INSTR_OFFSETS
	.align		4
        /*0054*/ 	.byte	0x04, 0x1c
        /*0056*/ 	.short	(.L_1031 - .L_1030)


	//   ....[0]....
.L_1030:
        /*0058*/ 	.word	0x00000160


	//   ....[1]....
        /*005c*/ 	.word	0x000005f0


	//   ....[2]....
        /*0060*/ 	.word	0x00000650


	//   ....[3]....
        /*0064*/ 	.word	0x000007e0


	//----- nvinfo : EIATTR_MAX_THREADS
	.align		4
.L_1031:
        /*0068*/ 	.byte	0x04, 0x05
        /*006a*/ 	.short	(.L_1033 - .L_1032)
.L_1032:
        /*006c*/ 	.word	0x00000200
        /*0070*/ 	.word	0x00000001
        /*0074*/ 	.word	0x00000001


	//----- nvinfo : EIATTR_CRS_STACK_SIZE
	.align		4
.L_1033:
        /*0078*/ 	.byte	0x04, 0x1e
        /*007a*/ 	.short	(.L_1035 - .L_1034)
.L_1034:
        /*007c*/ 	.word	0x00000000


	//----- nvinfo : EIATTR_CBANK_PARAM_SIZE
	.align		4
.L_1035:
        /*0080*/ 	.byte	0x03, 0x19
        /*0082*/ 	.short	0x0c50


	//----- nvinfo : EIATTR_PARAM_CBANK
	.align		4
        /*0084*/ 	.byte	0x04, 0x0a
        /*0086*/ 	.short	(.L_1037 - .L_1036)
	.align		4
.L_1036:
        /*0088*/ 	.word	index@(.nv.constant0._ZN2at6native57_GLOBAL__N__f3eca4a2_24_ForeachBinaryOpScalar_cu_86b9896c25multi_tensor_apply_kernelINS1_18TensorListMetadataILi2EEENS1_21BinaryOpScalarFunctorIiLi2ELi1ELi1EEEJNS0_7maximumIiEEiEEEvT_T0_DpT1_)
        /*008c*/ 	.short	0x0210
        /*008e*/ 	.short	0x0c50


	//----- nvinfo : EIATTR_SW_WAR
	.align		4
.L_1037:
        /*0090*/ 	.byte	0x04, 0x36
        /*0092*/ 	.short	(.L_1039 - .L_1038)
.L_1038:
        /*0094*/ 	.word	0x00000008
.L_1039:


//--------------------- .nv.info._ZN2at6native57_GLOBAL__N__f3eca4a2_24_ForeachBinaryOpScalar_cu_86b9896c25multi_tensor_apply_kernelINS1_18TensorListMetadataILi2EEENS1_21BinaryOpScalarFunctorIaLi2ELi1ELi1EEEJNS0_7maximumIaEEaEEEvT_T0_DpT1_ --------------------------
	.section	.nv.info._ZN2at6native57_GLOBAL__N__f3eca4a2_24_ForeachBinaryOpScalar_cu_86b9896c25multi_tensor_apply_kernelINS1_18TensorListMetadataILi2EEENS1_21BinaryOpScalarFunctorIaLi2ELi1ELi1EEEJNS0_7maximumIaEEaEEEvT_T0_DpT1_,"",@"SHT_CUDA_INFO"
	.sectionflags	@""
	.align	4


	//----- nvinfo : EIATTR_CUDA_API_VERSION
	.align		4
        /*0000*/ 	.byte	0x04, 0x37
        /*0002*/ 	.short	(.L_1041 - .L_1040)
.L_1040:
        /*0004*/ 	.word	0x00000082


	//----- nvinfo : EIATTR_KPARAM_INFO
	.align		4
.L_1041:
        /*0008*/ 	.byte	0x04, 0x17
        /*000a*/ 	.short	(.L_1043 - .L_1042)
.L_1042:
        /*000c*/ 	.word	0x00000000
        /*0010*/ 	.short	0x0003
        /*0012*/ 	.short	0x0c4a
        /*0014*/ 	.byte	0x00, 0xf0, 0x05, 0x00


	//----- nvinfo : EIATTR_KPARAM_INFO
	.align		4
.L_1043:
        /*0018*/ 	.byte	0x04, 0x17
        /*001a*/ 	.short	(.L_1045 - .L_1044)
.L_1044:
        /*001c*/ 	.word	0x00000000
        /*0020*/ 	.short	0x0002
        /*0022*/ 	.short	0x0c49
        /*0024*/ 	.byte	0x00, 0xf0, 0x05, 0x00


	//----- nvinfo : EIATTR_KPARAM_INFO
	.align		4
.L_1045:
        /*0028*/ 	.byte	0x04, 0x17
        /*002a*/ 	.short	(.L_1047 - .L_1046)
.L_1046:
        /*002c*/ 	.word	0x00000000
        /*0030*/ 	.short	0x0001
        /*0032*/ 	.short	0x0c48
        /*0034*/ 	.byte	0x00, 0xf0, 0x05, 0x00


	//----- nvinfo : EIATTR_KPARAM_INFO
	.align		4
.L_1047:
        /*0038*/ 	.byte	0x04, 0x17
        /*003a*/ 	.short	(.L_1049 - .L_1048)
.L_1048:
        /*003c*/ 	.word	0x00000000
        /*0040*/ 	.short	0x0000
        /*0042*/ 	.short	0x0000
        /*0044*/ 	.byte	0x00, 0xf0, 0x21, 0x31


	//----- nvinfo : EIATTR_SPARSE_MMA_MASK
	.align		4
.L_1049:
        /*0048*/ 	.byte	0x03, 0x50
        /*004a*/ 	.short	0x0000


	//----- nvinfo : EIATTR_MAXREG_COUNT
	.align		4
        /*004c*/ 	.byte	0x03, 0x1b
        /*004e*/ 	.short	0x0080


	//----- nvinfo : EIATTR_MERCURY_ISA_VERSION
	.align		4
        /*0050*/ 	.byte	0x03, 0x5f
        /*0052*/ 	.short	0x0101


	//----- nvinfo : EIATTR_EXIT_INSTR_OFFSETS
	.align		4
        /*0054*/ 	.byte	0x04, 0x1c
        /*0056*/ 	.short	(.L_1051 - .L_1050)


	//   ....[0]....
.L_1050:
        /*0058*/ 	.word	0x00000190


	//   ....[1]....
        /*005c*/ 	.word	0x00000660


	//   ....[2]....
        /*0060*/ 	.word	0x000006c0


	//   ....[3]....
        /*0064*/ 	.word	0x00000910


	//----- nvinfo : EIATTR_MAX_THREADS
	.align		4
.L_1051:
        /*0068*/ 	.byte	0x04, 0x05
        /*006a*/ 	.short	(.L_1053 - .L_1052)
.L_1052:
        /*006c*/ 	.word	0x00000200
        /*0070*/ 	.word	0x00000001
        /*0074*/ 	.word	0x00000001


	//----- nvinfo : EIATTR_CRS_STACK_SIZE
	.align		4
.L_1053:
        /*0078*/ 	.byte	0x04, 0x1e
        /*007a*/ 	.short	(.L_1055 - .L_1054)
.L_1054:
        /*007c*/ 	.word	0x00000000


	//----- nvinfo : EIATTR_CBANK_PARAM_SIZE
	.align		4
.L_1055:
        /*0080*/ 	.byte	0x03, 0x19
        /*0082*/ 	.short	0x0c4b


	//----- nvinfo : EIATTR_PARAM_CBANK
	.align		4
        /*0084*/ 	.byte	0x04, 0x0a
        /*0086*/ 	.short	(.L_1057 - .L_1056)
	.align		4
.L_1056:
        /*0088*/ 	.word	index@(.nv.constant0._ZN2at6native57_GLOBAL__N__f3eca4a2_24_ForeachBinaryOpScalar_cu_86b9896c25multi_tensor_apply_kernelINS1_18TensorListMetadataILi2EEENS1_21BinaryOpScalarFunctorIaLi2ELi1ELi1EEEJNS0_7maximumIaEEaEEEvT_T0_DpT1_)
        /*008c*/ 	.short	0x0210
        /*008e*/ 	.short	0x0c4b


	//----- nvinfo : EIATTR_SW_WAR
	.align		4
.L_1057:
        /*0090*/ 	.byte	0x04, 0x36
        /*0092*/ 	.short	(.L_1059 - .L_1058)
.L_1058:
        /*0094*/ 	.word	0x00000008
.L_1059:


//--------------------- .nv.info._ZN2at6native57_GLOBAL__N__f3eca4a2_24_ForeachBinaryOpScalar_cu_86b9896c25multi_tensor_apply_kernelINS1_18TensorListMetadataILi2EEENS1_21BinaryOpScalarFunctorIhLi2ELi1ELi1EEEJNS0_7maximumIhEEhEEEvT_T0_DpT1_ --------------------------
	.section	.nv.info._ZN2at6native57_GLOBAL__N__f3eca4a2_24_ForeachBinaryOpScalar_cu_86b9896c25multi_tensor_apply_kernelINS1_18TensorListMetadataILi2EEENS1_21BinaryOpScalarFunctorIhLi2ELi1ELi1EEEJNS0_7maximumIhEEhEEEvT_T0_DpT1_,"",@"SHT_CUDA_INFO"
	.sectionflags	@""
	.align	4


	//----- nvinfo : EIATTR_CUDA_API_VERSION
	.align		4
        /*0000*/ 	.byte	0x04, 0x37
        /*0002*/ 	.short	(.L_1061 - .L_1060)
.L_1060:
        /*0004*/ 	.word	0x00000082


	//----- nvinfo : EIATTR_KPARAM_INFO
	.align		4
.L_1061:
        /*0008*/ 	.byte	0x04, 0x17
        /*000a*/ 	.short	(.L_1063 - .L_1062)
.L_1062:
        /*000c*/ 	.word	0x00000000
        /*0010*/ 	.short	0x0003
        /*0012*/ 	.short	0x0c4a
        /*0014*/ 	.byte	0x00, 0xf0, 0x05, 0x00


	//----- nvinfo : EIATTR_KPARAM_INFO
	.align		4
.L_1063:
        /*0018*/ 	.byte	0x04, 0x17
        /*001a*/ 	.short	(.L_1065 - .L_1064)
.L_1064:
        /*001c*/ 	.word	0x00000000
        /*0020*/ 	.short	0x0002
        /*0022*/ 	.short	0x0c49
        /*0024*/ 	.byte	0x00, 0xf0, 0x05, 0x00


	//----- nvinfo : EIATTR_KPARAM_INFO
	.align		4
.L_1065:
        /*0028*/ 	.byte	0x04, 0x17
        /*002a*/ 	.short	(.L_1067 - .L_1066)
.L_1066:
        /*002c*/ 	.word	0x00000000
        /*0030*/ 	.short	0x0001
        /*0032*/ 	.short	0x0c48
        /*0034*/ 	.byte	0x00, 0xf0, 0x05, 0x00


	//----- nvinfo : EIATTR_KPARAM_INFO
	.align		4
.L_1067:
        /*0038*/ 	.byte	0x04, 0x17
        /*003a*/ 	.short	(.L_1069 - .L_1068)
.L_1068:
        /*003c*/ 	.word	0x00000000
        /*0040*/ 	.short	0x0000
        /*0042*/ 	.short	0x0000
        /*0044*/ 	.byte	0x00, 0xf0, 0x21, 0x31


	//----- nvinfo : EIATTR_SPARSE_MMA_MASK
	.align		4
.L_1069:
        /*0048*/ 	.byte	0x03, 0x50
        /*004a*/ 	.short	0x0000


	//----- nvinfo : EIATTR_MAXREG_COUNT
	.align		4
        /*004c*/ 	.byte	0x03, 0x1b
        /*004e*/ 	.short	0x0080


	//----- nvinfo : EIATTR_MERCURY_ISA_VERSION
	.align		4
        /*0050*/ 	.byte	0x03, 0x5f
        /*0052*/ 	.short	0x0101


	//----- nvinfo : EIATTR_EXIT_INSTR_OFFSETS
	.align		4
        /*0054*/ 	.byte	0x04, 0x1c
        /*0056*/ 	.short	(.L_1071 - .L_1070)


	//   ....[0]....
.L_1070:
        /*0058*/ 	.word	0x00000180


	//   ....[1]....
        /*005c*/ 	.word	0x00000600


	//   ....[2]....
        /*0060*/ 	.word	0x00000660


	//   ....[3]....
        /*0064*/ 	.word	0x00000870


	//----- nvinfo : EIATTR_MAX_THREADS
	.align		4
.L_1071:
        /*0068*/ 	.byte	0x04, 0x05
        /*006a*/ 	.short	(.L_1073 - .L_1072)
.L_1072:
        /*006c*/ 	.word	0x00000200
        /*0070*/ 	.word	0x00000001
        /*0074*/ 	.word	0x00000001


	//----- nvinfo : EIATTR_CRS_STACK_SIZE
	.align		4
.L_1073:
        /*0078*/ 	.byte	0x04, 0x1e
        /*007a*/ 	.short	(.L_1075 - .L_1074)
.L_1074:
        /*007c*/ 	.word	0x00000000


	//----- nvinfo : EIATTR_CBANK_PARAM_SIZE
	.align		4
.L_1075:
        /*0080*/ 	.byte	0x03, 0x19
        /*0082*/ 	.short	0x0c4b


	//----- nvinfo : EIATTR_PARAM_CBANK
	.align		4
        /*0084*/ 	.byte	0x04, 0x0a
        /*0086*/ 	.short	(.L_1077 - .L_1076)
	.align		4
.L_1076:
        /*0088*/ 	.word	index@(.nv.constant0._ZN2at6native57_GLOBAL__N__f3eca4a2_24_ForeachBinaryOpScalar_cu_86b9896c25multi_tensor_apply_kernelINS1_18TensorListMetadataILi2EEENS1_21BinaryOpScalarFunctorIhLi2ELi1ELi1EEEJNS0_7maximumIhEEhEEEvT_T0_DpT1_)
        /*008c*/ 	.short	0x0210
        /*008e*/ 	.short	0x0c4b


	//----- nvinfo : EIATTR_SW_WAR
	.align		4
.L_1077:
        /*0090*/ 	.byte	0x04, 0x36
        /*0092*/ 	.short	(.L_1079 - .L_1078)
.L_1078:
        /*0094*/ 	.word	0x00000008
.L_1079:


//--------------------- .nv.info._ZN2at6native57_GLOBAL__N__f3eca4a2_24_ForeachBinaryOpScalar_cu_86b9896c25multi_tensor_apply_kernelINS1_18TensorListMetadataILi1EEENS1_21BinaryOpScalarFunctorIN3c108BFloat16ELi1ELi1ELi0EEEJNS0_7maximumIfEEfEEEvT_T0_DpT1_ --------------------------
	.section	.nv.info._ZN2at6native57_GLOBAL__N__f3eca4a2_24_ForeachBinaryOpScalar_cu_86b9896c25multi_tensor_apply_kernelINS1_18TensorListMetadataILi1EEENS1_21BinaryOpScalarFunctorIN3c108BFloat16ELi1ELi1ELi0EEEJNS0_7maximumIfEEfEEEvT_T0_DpT1_,"",@"SHT_CUDA_INFO"
	.sectionflags	@""
	.align	4


	//----- nvinfo : EIATTR_CUDA_API_VERSION
	.align		4
        /*0000*/ 	.byte	0x04, 0x37
        /*0002*/ 	.short	(.L_1081 - .L_1080)
.L_1080:
        /*0004*/ 	.word	0x00000082


	//----- nvinfo : EIATTR_KPARAM_INFO
	.align		4
.L_1081:
        /*0008*/ 	.byte	0x04, 0x17
        /*000a*/ 	.short	(.L_1083 - .L_1082)
.L_1082:
        /*000c*/ 	.word	0x00000000
        /*0010*/ 	.short	0x0003
        /*0012*/ 	.short	0x0d2c
        /*0014*/ 	.byte	0x00, 0xf0, 0x11, 0x00


	//----- nvinfo : EIATTR_KPARAM_INFO
	.align		4
.L_1083:
        /*0018*/ 	.byte	0x04, 0x17
        /*001a*/ 	.short	(.L_1085 - .L_1084)
.L_1084:
        /*001c*/ 	.word	0x00000000
        /*0020*/ 	.short	0x0002
        /*0022*/ 	.short	0x0d29
        /*0024*/ 	.byte	0x00, 0xf0, 0x05, 0x00


	//----- nvinfo : EIATTR_KPARAM_INFO
	.align		4
.L_1085:
        /*0028*/ 	.byte	0x04, 0x17
        /*002a*/ 	.short	(.L_1087 - .L_1086)
.L_1086:
        /*002c*/ 	.word	0x00000000
        /*0030*/ 	.short	0x0001
        /*0032*/ 	.short	0x0d28
        /*0034*/ 	.byte	0x00, 0xf0, 0x05, 0x00


	//----- nvinfo : EIATTR_KPARAM_INFO
	.align		4
.L_1087:
        /*0038*/ 	.byte	0x04, 0x17
        /*003a*/ 	.short	(.L_1089 - .L_1088)
.L_1088:
        /*003c*/ 	.word	0x00000000
        /*0040*/ 	.short	0x0000
        /*0042*/ 	.short	0x0000
        /*0044*/ 	.byte	0x00, 0xf0, 0xa1, 0x34


	//----- nvinfo : EIATTR_SPARSE_MMA_MASK
	.align		4
.L_1089:
        /*0048*/ 	.byte	0x03, 0x50
        /*004a*/ 	.short	0x0000


	//----- nvinfo : EIATTR_MAXREG_COUNT
	.align		4
        /*004c*/ 	.byte	0x03, 0x1b
        /*004e*/ 	.short	0x0080


	//----- nvinfo : EIATTR_MERCURY_ISA_VERSION
	.align		4
        /*0050*/ 	.byte	0x03, 0x5f
        /*0052*/ 	.short	0x0101


	//----- nvinfo : EIATTR_EXIT_INSTR_OFFSETS
	.align		4
        /*0054*/ 	.byte	0x04, 0x1c
        /*0056*/ 	.short	(.L_1091 - .L_1090)


	//   ....[0]....
.L_1090:
        /*0058*/ 	.word	0x00000140


	//   ....[1]....
        /*005c*/ 	.word	0x00000640


	//   ....[2]....
        /*0060*/ 	.word	0x000006a0


	//   ....[3]....
        /*0064*/ 	.word	0x00000930


	//----- nvinfo : EIATTR_MAX_THREADS
	.align		4
.L_1091:
        /*0068*/ 	.byte	0x04, 0x05
        /*006a*/ 	.short	(.L_1093 - .L_1092)
.L_1092:
        /*006c*/ 	.word	0x00000200
        /*0070*/ 	.word	0x00000001
        /*0074*/ 	.word	0x00000001


	//----- nvinfo : EIATTR_CRS_STACK_SIZE
	.align		4
.L_1093:
        /*0078*/ 	.byte	0x04, 0x1e
        /*007a*/ 	.short	(.L_1095 - .L_1094)
.L_1094:
        /*007c*/ 	.word	0x00000000


	//----- nvinfo : EIATTR_CBANK_PARAM_SIZE
	.align		4
.L_1095:
        /*0080*/ 	.byte	0x03, 0x19
        /*0082*/ 	.short	0x0d30


	//----- nvinfo : EIATTR_PARAM_CBANK
	.align		4
        /*0084*/ 	.byte	0x04, 0x0a
        /*0086*/ 	.short	(.L_1097 - .L_1096)
	.align		4
.L_1096:
        /*0088*/ 	.word	index@(.nv.constant0._ZN2at6native57_GLOBAL__N__f3eca4a2_24_ForeachBinaryOpScalar_cu_86b9896c25multi_tensor_apply_kernelINS1_18TensorListMetadataILi1EEENS1_21BinaryOpScalarFunctorIN3c108BFloat16ELi1ELi1ELi0EEEJNS0_7maximumIfEEfEEEvT_T0_DpT1_)
        /*008c*/ 	.short	0x0210
        /*008e*/ 	.short	0x0d30


	//----- nvinfo : EIATTR_SW_WAR
	.align		4
.L_1097:
        /*0090*/ 	.byte	0x04, 0x36
        /*0092*/ 	.short	(.L_1099 - .L_1098)
.L_1098:
        /*0094*/ 	.word	0x00000008
.L_1099:


//--------------------- .nv.info._ZN2at6native57_GLOBAL__N__f3eca4a2_24_ForeachBinaryOpScalar_cu_86b9896c25multi_tensor_apply_kernelINS1_18TensorListMetadataILi1EEENS1_21BinaryOpScalarFunctorIN3c104HalfELi1ELi1ELi0EEEJNS0_7maximumIfEEfEEEvT_T0_DpT1_ --------------------------
	.section	.nv.info._ZN2at6native57_GLOBAL__N__f3eca4a2_24_ForeachBinaryOpScalar_cu_86b9896c25multi_tensor_apply_kernelINS1_18TensorListMetadataILi1EEENS1_21BinaryOpScalarFunctorIN3c104HalfELi1ELi1ELi0EEEJNS0_7maximumIfEEfEEEvT_T0_DpT1_,"",@"SHT_CUDA_INFO"
	.sectionflags	@""
	.align	4


	//----- nvinfo : EIATTR_CUDA_API_VERSION
	.align		4
        /*0000*/ 	.byte	0x04, 0x37
        /*0002*/ 	.short	(.L_1101 - .L_1100)
.L_1100:
        /*0004*/ 	.word	0x00000082


	//----- nvinfo : EIATTR_KPARAM_INFO
	.align		4
.L_1101:
        /*0008*/ 	.byte	0x04, 0x17
        /*000a*/ 	.short	(.L_1103 - .L_1102)
.L_1102:
        /*000c*/ 	.word	0x00000000
        /*0010*/ 	.short	0x0003
        /*0012*/ 	.short	0x0d2c
        /*0014*/ 	.byte	0x00, 0xf0, 0x11, 0x00


	//----- nvinfo : EIATTR_KPARAM_INFO
	.align		4
.L_1103:
        /*0018*/ 	.byte	0x04, 0x17
        /*001a*/ 	.short	(.L_1105 - .L_1104)
.L_1104:
        /*001c*/ 	.word	0x00000000
        /*0020*/ 	.short	0x0002
        /*0022*/ 	.short	0x0d29
        /*0024*/ 	.byte	0x00, 0xf0, 0x05, 0x00


	//----- nvinfo : EIATTR_KPARAM_INFO
	.align		4
.L_1105:
        /*0028*/ 	.byte	0x04, 0x17
        /*002a*/ 	.short	(.L_1107 - .L_1106)
.L_1106:
        /*002c*/ 	.word	0x00000000
        /*0030*/ 	.short	0x0001
        /*0032*/ 	.short	0x0d28
        /*0034*/ 	.byte	0x00, 0xf0, 0x05, 0x00


	//----- nvinfo : EIATTR_KPARAM_INFO
	.align		4
.L_1107:
        /*0038*/ 	.byte	0x04, 0x17
        /*003a*/ 	.short	(.L_1109 - .L_1108)
.L_1108:
        /*003c*/ 	.word	0x00000000
        /*0040*/ 	.short	0x0000
        /*0042*/ 	.short	0x0000
        /*0044*/ 	.byte	0x00, 0xf0, 0xa1, 0x34


	//----- nvinfo : EIATTR_SPARSE_MMA_MASK
	.align		4
.L_1109:
        /*0048*/ 	.byte	0x03, 0x50
        /*004a*/ 	.short	0x0000


	//----- nvinfo : EIATTR_MAXREG_COUNT
	.align		4
        /*004c*/ 	.byte	0x03, 0x1b
        /*004e*/ 	.short	0x0080


	//----- nvinfo : EIATTR_MERCURY_ISA_VERSION
	.align		4
        /*0050*/ 	.byte	0x03, 0x5f
        /*0052*/ 	.short	0x0101


	//----- nvinfo : EIATTR_EXIT_INSTR_OFFSETS
	.align		4
        /*0054*/ 	.byte	0x04, 0x1c
        /*0056*/ 	.short	(.L_1111 - .L_1110)


	//   ....[0]....
.L_1110:
        /*0058*/ 	.word	0x00000140


	//   ....[1]....
        /*005c*/ 	.word	0x00000640


	//   ....[2]....
        /*0060*/ 	.word	0x000006a0


	//   ....[3]....
        /*0064*/ 	.word	0x00000910


	//----- nvinfo : EIATTR_MAX_THREADS
	.align		4
.L_1111:
        /*0068*/ 	.byte	0x04, 0x05
        /*006a*/ 	.short	(.L_1113 - .L_1112)
.L_1112:
        /*006c*/ 	.word	0x00000200
        /*0070*/ 	.word	0x00000001
        /*0074*/ 	.word	0x00000001


	//----- nvinfo : EIATTR_CRS_STACK_SIZE
	.align		4
.L_1113:
        /*0078*/ 	.byte	0x04, 0x1e
        /*007a*/ 	.short	(.L_1115 - .L_1114)
.L_1114:
        /*007c*/ 	.word	0x00000000


	//----- nvinfo : EIATTR_CBANK_PARAM_SIZE
	.align		4
.L_1115:
        /*0080*/ 	.byte	0x03, 0x19
        /*0082*/ 	.short	0x0d30


	//----- nvinfo : EIATTR_PARAM_CBANK
	.align		4
        /*0084*/ 	.byte	0x04, 0x0a
        /*0086*/ 	.short	(.L_1117 - .L_1116)
	.align		4
.L_1116:
        /*0088*/ 	.word	index@(.nv.constant0._ZN2at6native57_GLOBAL__N__f3eca4a2_24_ForeachBinaryOpScalar_cu_86b9896c25multi_tensor_apply_kernelINS1_18TensorListMetadataILi1EEENS1_21BinaryOpScalarFunctorIN3c104HalfELi1ELi1ELi0EEEJNS0_7maximumIfEEfEEEvT_T0_DpT1_)
        /*008c*/ 	.short	0x0210
        /*008e*/ 	.short	0x0d30


	//----- nvinfo : EIATTR_SW_WAR
	.align		4
.L_1117:
        /*0090*/ 	.byte	0x04, 0x36
        /*0092*/ 	.short	(.L_1119 - .L_1118)
.L_1118:
        /*0094*/ 	.word	0x00000008
.L_1119:


//--------------------- .nv.info._ZN2at6native57_GLOBAL__N__f3eca4a2_24_ForeachBinaryOpScalar_cu_86b9896c25multi_tensor_apply_kernelINS1_18TensorListMetadataILi1EEENS1_21BinaryOpScalarFunctorIfLi1ELi1ELi0EEEJNS0_7maximumIfEEfEEEvT_T0_DpT1_ --------------------------
	.section	.nv.info._ZN2at6native57_GLOBAL__N__f3eca4a2_24_ForeachBinaryOpScalar_cu_86b9896c25multi_tensor_apply_kernelINS1_18TensorListMetadataILi1EEENS1_21BinaryOpScalarFunctorIfLi1ELi1ELi0EEEJNS0_7maximumIfEEfEEEvT_T0_DpT1_,"",@"SHT_CUDA_INFO"
	.sectionflags	@""
	.align	4


	//----- nvinfo : EIATTR_CUDA_API_VERSION
	.align		4
        /*0000*/ 	.byte	0x04, 0x37
        /*0002*/ 	.short	(.L_1121 - .L_1120)
.L_1120:
        /*0004*/ 	.word	0x00000082


	//----- nvinfo : EIATTR_KPARAM_INFO
	.align		4
.L_1121:
        /*0008*/ 	.byte	0x04, 0x17
        /*000a*/ 	.short	(.L_1123 - .L_1122)
.L_1122:
        /*000c*/ 	.word	0x00000000
        /*0010*/ 	.short	0x0003
        /*0012*/ 	.short	0x0d2c
        /*0014*/ 	.byte	0x00, 0xf0, 0x11, 0x00


	//----- nvinfo : EIATTR_KPARAM_INFO
	.align		4
.L_1123:
        /*0018*/ 	.byte	0x04, 0x17
        /*001a*/ 	.short	(.L_1125 - .L_1124)
.L_1124:
        /*001c*/ 	.word	0x00000000
        /*0020*/ 	.short	0x0002
        /*0022*/ 	.short	0x0d29
        /*0024*/ 	.byte	0x00, 0xf0, 0x05, 0x00


	//----- nvinfo : EIATTR_KPARAM_INFO
	.align		4
.L_1125:
        /*0028*/ 	.byte	0x04, 0x17
        /*002a*/ 	.short	(.L_1127 - .L_1126)
.L_1126:
        /*002c*/ 	.word	0x00000000
        /*0030*/ 	.short	0x0001
        /*0032*/ 	.short	0x0d28
        /*0034*/ 	.byte	0x00, 0xf0, 0x05, 0x00


	//----- nvinfo : EIATTR_KPARAM_INFO
	.align		4
.L_1127:
        /*0038*/ 	.byte	0x04, 0x17
        /*003a*/ 	.short	(.L_1129 - .L_1128)
.L_1128:
        /*003c*/ 	.word	0x00000000
        /*0040*/ 	.short	0x0000
        /*0042*/ 	.short	0x0000
        /*0044*/ 	.byte	0x00, 0xf0, 0xa1, 0x34


	//----- nvinfo : EIATTR_SPARSE_MMA_MASK
	.align		4
.L_1129:
        /*0048*/ 	.byte	0x03, 0x50
        /*004a*/ 	.short	0x0000


	//----- nvinfo : EIATTR_MAXREG_COUNT
	.align		4
        /*004c*/ 	.byte	0x03, 0x1b
        /*004e*/ 	.short	0x0080


	//----- nvinfo : EIATTR_MERCURY_ISA_VERSION
	.align		4
        /*0050*/ 	.byte	0x03, 0x5f
        /*0052*/ 	.short	0x0101


	//----- nvinfo : EIATTR_EXIT_INSTR_OFFSETS
	.align		4
        /*0054*/ 	.byte	0x04, 0x1c
        /*0056*/ 	.short	(.L_1131 - .L_1130)


	//   ....[0]....
.L_1130:
        /*0058*/ 	.word	0x00000140


	//   ....[1]....
        /*005c*/ 	.word	0x000005f0


	//   ....[2]....
        /*0060*/ 	.word	0x00000650


	//   ....[3]....
        /*0064*/ 	.word	0x00000860


	//----- nvinfo : EIATTR_MAX_THREADS
	.align		4
.L_1131:
        /*0068*/ 	.byte	0x04, 0x05
        /*006a*/ 	.short	(.L_1133 - .L_1132)
.L_1132:
        /*006c*/ 	.word	0x00000200
        /*0070*/ 	.word	0x00000001
        /*0074*/ 	.word	0x00000001


	//----- nvinfo : EIATTR_CRS_STACK_SIZE
	.align		4
.L_1133:
        /*0078*/ 	.byte	0x04, 0x1e
        /*007a*/ 	.short	(.L_1135 - .L_1134)
.L_1134:
        /*007c*/ 	.word	0x00000000


	//----- nvinfo : EIATTR_CBANK_PARAM_SIZE
	.align		4
.L_1135:
        /*0080*/ 	.byte	0x03, 0x19
        /*0082*/ 	.short	0x0d30


	//----- nvinfo : EIATTR_PARAM_CBANK
	.align		4
        /*0084*/ 	.byte	0x04, 0x0a
        /*0086*/ 	.short	(.L_1137 - .L_1136)
	.align		4
.L_1136:
        /*0088*/ 	.word	index@(.nv.constant0._ZN2at6native57_GLOBAL__N__f3eca4a2_24_ForeachBinaryOpScalar_cu_86b9896c25multi_tensor_apply_kernelINS1_18TensorListMetadataILi1EEENS1_21BinaryOpScalarFunctorIfLi1ELi1ELi0EEEJNS0_7maximumIfEEfEEEvT_T0_DpT1_)
        /*008c*/ 	.short	0x0210
        /*008e*/ 	.short	0x0d30


	//----- nvinfo : EIATTR_SW_WAR
	.align		4
.L_1137:
        /*0090*/ 	.byte	0x04, 0x36
        /*0092*/ 	.short	(.L_1139 - .L_1138)
.L_1138:
        /*0094*/ 	.word	0x00000008
.L_1139:


//--------------------- .nv.info._ZN2at6native57_GLOBAL__N__f3eca4a2_24_ForeachBinaryOpScalar_cu_86b9896c25multi_tensor_apply_kernelINS1_18TensorListMetadataILi1EEENS1_21BinaryOpScalarFunctorIdLi1ELi1ELi0EEEJNS0_7maximumIdEEdEEEvT_T0_DpT1_ --------------------------
	.section	.nv.info._ZN2at6native57_GLOBAL__N__f3eca4a2_24_ForeachBinaryOpScalar_cu_86b9896c25multi_tensor_apply_kernelINS1_18TensorListMetadataILi1EEENS1_21BinaryOpScalarFunctorIdLi1ELi1ELi0EEEJNS0_7maximumIdEEdEEEvT_T0_DpT1_,"",@"SHT_CUDA_INFO"
	.sectionflags	@""
	.align	4


	//----- nvinfo : EIATTR_CUDA_API_VERSION
	.align		4
        /*0000*/ 	.byte	0x04, 0x37
        /*0002*/ 	.short	(.L_1141 - .L_1140)
.L_1140:
        /*0004*/ 	.word	0x00000082


	//----- nvinfo : EIATTR_KPARAM_INFO
	.align		4
.L_1141:
        /*0008*/ 	.byte	0x04, 0x17
        /*000a*/ 	.short	(.L_1143 - .L_1142)
.L_1142:
        /*000c*/ 	.word	0x00000000
        /*0010*/ 	.short	0x0003
        /*0012*/ 	.short	0x0d30
        /*0014*/ 	.byte	0x00, 0xf0, 0x21, 0x00


	//----- nvinfo : EIATTR_KPARAM_INFO
	.align		4
.L_1143:
        /*0018*/ 	.byte	0x04, 0x17
        /*001a*/ 	.short	(.L_1145 - .L_1144)
.L_1144:
        /*001c*/ 	.word	0x00000000
        /*0020*/ 	.short	0x0002
        /*0022*/ 	.short	0x0d29
        /*0024*/ 	.byte	0x00, 0xf0, 0x05, 0x00


	//----- nvinfo : EIATTR_KPARAM_INFO
	.align		4
.L_1145:
        /*0028*/ 	.byte	0x04, 0x17
        /*002a*/ 	.short	(.L_1147 - .L_1146)
.L_1146:
        /*002c*/ 	.word	0x00000000
        /*0030*/ 	.short	0x0001
        /*0032*/ 	.short	0x0d28
        /*0034*/ 	.byte	0x00, 0xf0, 0x05, 0x00


	//----- nvinfo : EIATTR_KPARAM_INFO
	.align		4
.L_1147:
        /*0038*/ 	.byte	0x04, 0x17
        /*003a*/ 	.short	(.L_1149 - .L_1148)
.L_1148:
        /*003c*/ 	.word	0x00000000
        /*0040*/ 	.short	0x0000
        /*0042*/ 	.short	0x0000
        /*0044*/ 	.byte	0x00, 0xf0, 0xa1, 0x34


	//----- nvinfo : EIATTR_SPARSE_MMA_MASK
	.align		4
.L_1149:
        /*0048*/ 	.byte	0x03, 0x50
        /*004a*/ 	.short	0x0000


	//----- nvinfo : EIATTR_MAXREG_COUNT
	.align		4
        /*004c*/ 	.byte	0x03, 0x1b
        /*004e*/ 	.short	0x0080


	//----- nvinfo : EIATTR_MERCURY_ISA_VERSION
	.align		4
        /*0050*/ 	.byte	0x03, 0x5f
        /*0052*/ 	.short	0x0101


	//----- nvinfo : EIATTR_EXIT_INSTR_OFFSETS
	.align		4
        /*0054*/ 	.byte	0x04, 0x1c
        /*0056*/ 	.short	(.L_1151 - .L_1150)


	//   ....[0]....
.L_1150:
        /*0058*/ 	.word	0x00000140


	//   ....[1]....
        /*005c*/ 	.word	0x00000660


	//   ....[2]....
        /*0060*/ 	.word	0x000006c0


	//   ....[3]....
        /*0064*/ 	.word	0x00000940


	//----- nvinfo : EIATTR_MAX_THREADS
	.align		4
.L_1151:
        /*0068*/ 	.byte	0x04, 0x05
        /*006a*/ 	.short	(.L_1153 - .L_1152)
.L_1152:
        /*006c*/ 	.word	0x00000200
        /*0070*/ 	.word	0x00000001
        /*0074*/ 	.word	0x00000001


	//----- nvinfo : EIATTR_CRS_STACK_SIZE
	.align		4
.L_1153:
        /*0078*/ 	.byte	0x04, 0x1e
        /*007a*/ 	.short	(.L_1155 - .L_1154)
.L_1154:
        /*007c*/ 	.word	0x00000000


	//----- nvinfo : EIATTR_CBANK_PARAM_SIZE
	.align		4
.L_1155:
        /*0080*/ 	.byte	0x03, 0x19
        /*0082*/ 	.short	0x0d38


	//----- nvinfo : EIATTR_PARAM_CBANK
	.align		4
        /*0084*/ 	.byte	0x04, 0x0a
        /*0086*/ 	.short	(.L_1157 - .L_1156)
	.align		4
.L_1156:
        /*0088*/ 	.word	index@(.nv.constant0._ZN2at6native57_GLOBAL__N__f3eca4a2_24_ForeachBinaryOpScalar_cu_86b9896c25multi_tensor_apply_kernelINS1_18TensorListMetadataILi1EEENS1_21BinaryOpScalarFunctorIdLi1ELi1ELi0EEEJNS0_7maximumIdEEdEEEvT_T0_DpT1_)
        /*008c*/ 	.short	0x0210
        /*008e*/ 	.short	0x0d38


	//----- nvinfo : EIATTR_SW_WAR
	.align		4
.L_1157:
        /*0090*/ 	.byte	0x04, 0x36
        /*0092*/ 	.short	(.L_1159 - .L_1158)
.L_1158:
        /*0094*/ 	.word	0x00000008
.L_1159:


//--------------------- .nv.info._ZN2at6native57_GLOBAL__N__f3eca4a2_24_ForeachBinaryOpScalar_cu_86b9896c25multi_tensor_apply_kernelINS1_18TensorListMetadataILi1EEENS1_21BinaryOpScalarFunctorIsLi1ELi1ELi0EEEJNS0_7maximumIsEEsEEEvT_T0_DpT1_ --------------------------
	.section	.nv.info._ZN2at6native57_GLOBAL__N__f3eca4a2_24_ForeachBinaryOpScalar_cu_86b9896c25multi_tensor_apply_kernelINS1_18TensorListMetadataILi1EEENS1_21BinaryOpScalarFunctorIsLi1ELi1ELi0EEEJNS0_7maximumIsEEsEEEvT_T0_DpT1_,"",@"SHT_CUDA_INFO"
	.sectionflags	@""
	.align	4


	//----- nvinfo : EIATTR_CUDA_API_VERSION
	.align		4
        /*0000*/ 	.byte	0x04, 0x37
        /*0002*/ 	.short	(.L_1161 - .L_1160)
.L_1160:
        /*0004*/ 	.word	0x00000082


	//----- nvinfo : EIATTR_KPARAM_INFO
	.align		4
.L_1161:
        /*0008*/ 	.byte	0x04, 0x17
        /*000a*/ 	.short	(.L_1163 - .L_1162)
.L_1162:
        /*000c*/ 	.word	0x00000000
        /*0010*/ 	.short	0x0003
        /*0012*/ 	.short	0x0d2a
        /*0014*/ 	.byte	0x00, 0xf0, 0x09, 0x00


	//----- nvinfo : EIATTR_KPARAM_INFO
	.align		4
.L_1163:
        /*0018*/ 	.byte	0x04, 0x17
        /*001a*/ 	.short	(.L_1165 - .L_1164)
.L_1164:
        /*001c*/ 	.word	0x00000000
        /*0020*/ 	.short	0x0002
        /*0022*/ 	.short	0x0d29
        /*0024*/ 	.byte	0x00, 0xf0, 0x05, 0x00


	//----- nvinfo : EIATTR_KPARAM_INFO
	.align		4
.L_1165:
        /*0028*/ 	.byte	0x04, 0x17
        /*002a*/ 	.short	(.L_1167 - .L_1166)
.L_1166:
        /*002c*/ 	.word	0x00000000
        /*0030*/ 	.short	0x0001
        /*0032*/ 	.short	0x0d28
        /*0034*/ 	.byte	0x00, 0xf0, 0x05, 0x00


	//----- nvinfo : EIATTR_KPARAM_INFO
	.align		4
.L_1167:
        /*0038*/ 	.byte	0x04, 0x17
        /*003a*/ 	.short	(.L_1169 - .L_1168)
.L_1168:
        /*003c*/ 	.word	0x00000000
        /*0040*/ 	.short	0x0000
        /*0042*/ 	.short	0x0000
        /*0044*/ 	.byte	0x00, 0xf0, 0xa1, 0x34


	//----- nvinfo : EIATTR_SPARSE_MMA_MASK
	.align		4
.L_1169:
        /*0048*/ 	.byte	0x03, 0x50
        /*004a*/ 	.short	0x0000


	//----- nvinfo : EIATTR_MAXREG_COUNT
	.align		4
        /*004c*/ 	.byte	0x03, 0x1b
        /*004e*/ 	.short	0x0080


	//----- nvinfo : EIATTR_MERCURY_ISA_VERSION
	.align		4
        /*0050*/ 	.byte	0x03, 0x5f
        /*0052*/ 	.short	0x0101


	//----- nvinfo : EIATTR_EXIT_INSTR_OFFSETS
	.align		4
        /*0054*/ 	.byte	0x04, 0x1c
        /*0056*/ 	.short	(.L_1171 - .L_1170)


	//   ....[0]....
.L_1170:
        /*0058*/ 	.word	0x00000140


	//   ....[1]....
        /*005c*/ 	.word	0x00000530


	//   ....[2]....
        /*0060*/ 	.word	0x00000590


	//   ....[3]....
        /*0064*/ 	.word	0x00000730


	//----- nvinfo : EIATTR_MAX_THREADS
	.align		4
.L_1171:
        /*0068*/ 	.byte	0x04, 0x05
        /*006a*/ 	.short	(.L_1173 - .L_1172)
.L_1172:
        /*006c*/ 	.word	0x00000200
        /*0070*/ 	.word	0x00000001
        /*0074*/ 	.word	0x00000001


	//----- nvinfo : EIATTR_CRS_STACK_SIZE
	.align		4
.L_1173:
        /*0078*/ 	.byte	0x04, 0x1e
        /*007a*/ 	.short	(.L_1175 - .L_1174)
.L_1174:
        /*007c*/ 	.word	0x00000000


	//----- nvinfo : EIATTR_CBANK_PARAM_SIZE
	.align		4
.L_1175:
        /*0080*/ 	.byte	0x03, 0x19
        /*0082*/ 	.short	0x0d2c


	//----- nvinfo : EIATTR_PARAM_CBANK
	.align		4
        /*0084*/ 	.byte	0x04, 0x0a
        /*0086*/ 	.short	(.L_1177 - .L_1176)
	.align		4
.L_1176:
        /*0088*/ 	.word	index@(.nv.constant0._ZN2at6native57_GLOBAL__N__f3eca4a2_24_ForeachBinaryOpScalar_cu_86b9896c25multi_tensor_apply_kernelINS1_18TensorListMetadataILi1EEENS1_21BinaryOpScalarFunctorIsLi1ELi1ELi0EEEJNS0_7maximumIsEEsEEEvT_T0_DpT1_)
        /*008c*/ 	.short	0x0210
        /*008e*/ 	.short	0x0d2c


	//----- nvinfo : EIATTR_SW_WAR
	.align		4
.L_1177:
        /*0090*/ 	.byte	0x04, 0x36
        /*0092*/ 	.short	(.L_1179 - .L_1178)
.L_1178:
        /*0094*/ 	.word	0x00000008
.L_1179:


//--------------------- .nv.info._ZN2at6native57_GLOBAL__N__f3eca4a2_24_ForeachBinaryOpScalar_cu_86b9896c25multi_tensor_apply_kernelINS1_18TensorListMetadataILi1EEENS1_21BinaryOpScalarFunctorIlLi1ELi1ELi0EEEJNS0_7maximumIlEElEEEvT_T0_DpT1_ --------------------------
	.section	.nv.info._ZN2at6native57_GLOBAL__N__f3eca4a2_24_ForeachBinaryOpScalar_cu_86b9896c25multi_tensor_apply_kernelINS1_18TensorListMetadataILi1EEENS1_21BinaryOpScalarFunctorIlLi1ELi1ELi0EEEJNS0_7maximumIlEElEEEvT_T0_DpT1_,"",@"SHT_CUDA_INFO"
	.sectionflags	@""
	.align	4


	//----- nvinfo : EIATTR_CUDA_API_VERSION
	.align		4
        /*0000*/ 	.byte	0x04, 0x37
        /*0002*/ 	.short	(.L_1181 - .L_1180)
.L_1180:
        /*0004*/ 	.word	0x00000082


	//----- nvinfo : EIATTR_KPARAM_INFO
	.align		4
.L_1181:
        /*0008*/ 	.byte	0x04, 0x17
        /*000a*/ 	.short	(.L_1183 - .L_1182)
.L_1182:
        /*000c*/ 	.word	0x00000000
        /*0010*/ 	.short	0x0003
        /*0012*/ 	.short	0x0d30
        /*0014*/ 	.byte	0x00, 0xf0, 0x21, 0x00


	//----- nvinfo : EIATTR_KPARAM_INFO
	.align		4
.L_1183:
        /*0018*/ 	.byte	0x04, 0x17
        /*001a*/ 	.short	(.L_1185 - .L_1184)
.L_1184:
        /*001c*/ 	.word	0x00000000
        /*0020*/ 	.short	0x0002
        /*0022*/ 	.short	0x0d29
        /*0024*/ 	.byte	0x00, 0xf0, 0x05, 0x00


	//----- nvinfo : EIATTR_KPARAM_INFO
	.align		4
.L_1185:
        /*0028*/ 	.byte	0x04, 0x17
        /*002a*/ 	.short	(.L_1187 - .L_1186)
.L_1186:
        /*002c*/ 	.word	0x00000000
        /*0030*/ 	.short	0x0001
        /*0032*/ 	.short	0x0d28
        /*0034*/ 	.byte	0x00, 0xf0, 0x05, 0x00


	//----- nvinfo : EIATTR_KPARAM_INFO
	.align		4
.L_1187:
        /*0038*/ 	.byte	0x04, 0x17
        /*003a*/ 	.short	(.L_1189 - .L_1188)
.L_1188:
        /*003c*/ 	.word	0x00000000
        /*0040*/ 	.short	0x0000
        /*0042*/ 	.short	0x0000
        /*0044*/ 	.byte	0x00, 0xf0, 0xa1, 0x34


	//----- nvinfo : EIATTR_SPARSE_MMA_MASK
	.align		4
.L_1189:
        /*0048*/ 	.byte	0x03, 0x50
        /*004a*/ 	.short	0x0000


	//----- nvinfo : EIATTR_MAXREG_COUNT
	.align		4
        /*004c*/ 	.byte	0x03, 0x1b
        /*004e*/ 	.short	0x0080


	//----- nvinfo : EIATTR_MERCURY_ISA_VERSION
	.align		4
        /*0050*/ 	.byte	0x03, 0x5f
        /*0052*/ 	.short	0x0101


	//----- nvinfo : EIATTR_EXIT_INSTR_OFFSETS
	.align		4
        /*0054*/ 	.byte	0x04, 0x1c
        /*0056*/ 	.short	(.L_1191 - .L_1190)


	//   ....[0]....
.L_1190:
        /*0058*/ 	.word	0x00000140


	//   ....[1]....
        /*005c*/ 	.word	0x00000620


	//   ....[2]....
        /*0060*/ 	.word	0x00000680


	//   ....[3]....
        /*0064*/ 	.word	0x000008f0


	//----- nvinfo : EIATTR_MAX_THREADS
	.align		4
.L_1191:
        /*0068*/ 	.byte	0x04, 0x05
        /*006a*/ 	.short	(.L_1193 - .L_1192)
.L_1192:
        /*006c*/ 	.word	0x00000200
        /*0070*/ 	.word	0x00000001
        /*0074*/ 	.word	0x00000001


	//----- nvinfo : EIATTR_CRS_STACK_SIZE
	.align		4
.L_1193:
        /*0078*/ 	.byte	0x04, 0x1e
        /*007a*/ 	.short	(.L_1195 - .L_1194)
.L_1194:
        /*007c*/ 	.word	0x00000000


	//----- nvinfo : EIATTR_CBANK_PARAM_SIZE
	.align		4
.L_1195:
        /*0080*/ 	.byte	0x03, 0x19
        /*0082*/ 	.short	0x0d38


	//----- nvinfo : EIATTR_PARAM_CBANK
	.align		4
        /*0084*/ 	.byte	0x04, 0x0a
        /*0086*/ 	.short	(.L_1197 - .L_1196)
	.align		4
.L_1196:
        /*0088*/ 	.word	index@(.nv.constant0._ZN2at6native57_GLOBAL__N__f3eca4a2_24_ForeachBinaryOpScalar_cu_86b9896c25multi_tensor_apply_kernelINS1_18TensorListMetadataILi1EEENS1_21BinaryOpScalarFunctorIlLi1ELi1ELi0EEEJNS0_7maximumIlEElEEEvT_T0_DpT1_)
        /*008c*/ 	.short	0x0210
        /*008e*/ 	.short	0x0d38


	//----- nvinfo : EIATTR_SW_WAR
	.align		4
.L_1197:
        /*0090*/ 	.byte	0x04, 0x36
        /*0092*/ 	.short	(.L_1199 - .L_1198)
.L_1198:
        /*0094*/ 	.word	0x00000008
.L_1199:


//--------------------- .nv.info._ZN2at6native57_GLOBAL__N__f3eca4a2_24_ForeachBinaryOpScalar_cu_86b9896c25multi_tensor_apply_kernelINS1_18TensorListMetadataILi1EEENS1_21BinaryOpScalarFunctorIiLi1ELi1ELi0EEEJNS0_7maximumIiEEiEEEvT_T0_DpT1_ --------------------------
	.section	.nv.info._ZN2at6native57_GLOBAL__N__f3eca4a2_24_ForeachBinaryOpScalar_cu_86b9896c25multi_tensor_apply_kernelINS1_18TensorListMetadataILi1EEENS1_21BinaryOpScalarFunctorIiLi1ELi1ELi0EEEJNS0_7maximumIiEEiEEEvT_T0_DpT1_,"",@"SHT_CUDA_INFO"
	.sectionflags	@""
	.align	4


	//----- nvinfo : EIATTR_CUDA_API_VERSION
	.align		4
        /*0000*/ 	.byte	0x04, 0x37
        /*0002*/ 	.short	(.L_1201 - .L_1200)
.L_1200:
        /*0004*/ 	.word	0x00000082


	//----- nvinfo : EIATTR_KPARAM_INFO
	.align		4
.L_1201:
        /*0008*/ 	.byte	0x04, 0x17
        /*000a*/ 	.short	(.L_1203 - .L_1202)
.L_1202:
        /*000c*/ 	.word	0x00000000
        /*0010*/ 	.short	0x0003
        /*0012*/ 	.short	0x0d2c
        /*0014*/ 	.byte	0x00, 0xf0, 0x11, 0x00


	//----- nvinfo : EIATTR_KPARAM_INFO
	.align		4
.L_1203:
        /*0018*/ 	.byte	0x04, 0x17
        /*001a*/ 	.short	(.L_1205 - .L_1204)
.L_1204:
        /*001c*/ 	.word	0x00000000
        /*0020*/ 	.short	0x0002
        /*0022*/ 	.short	0x0d29
        /*0024*/ 	.byte	0x00, 0xf0, 0x05, 0x00


	//----- nvinfo : EIATTR_KPARAM_INFO
	.align		4
.L_1205:
        /*0028*/ 	.byte	0x04, 0x17
        /*002a*/ 	.short	(.L_1207 - .L_1206)
.L_1206:
        /*002c*/ 	.word	0x00000000
        /*0030*/ 	.short	0x0001
        /*0032*/ 	.short	0x0d28
        /*0034*/ 	.byte	0x00, 0xf0, 0x05, 0x00


	//----- nvinfo : EIATTR_KPARAM_INFO
	.align		4
.L_1207:
        /*0038*/ 	.byte	0x04, 0x17
        /*003a*/ 	.short	(.L_1209 - .L_1208)
.L_1208:
        /*003c*/ 	.word	0x00000000
        /*0040*/ 	.short	0x0000
        /*0042*/ 	.short	0x0000
        /*0044*/ 	.byte	0x00, 0xf0, 0xa1, 0x34


	//----- nvinfo : EIATTR_SPARSE_MMA_MASK
	.align		4
.L_1209:
        /*0048*/ 	.byte	0x03, 0x50
        /*004a*/ 	.short	0x0000


	//----- nvinfo : EIATTR_MAXREG_COUNT
	.align		4
        /*004c*/ 	.byte	0x03, 0x1b
        /*004e*/ 	.short	0x0080


	//----- nvinfo : EIATTR_MERCURY_ISA_VERSION
	.align		4
        /*0050*/ 	.byte	0x03, 0x5f
        /*0052*/ 	.short	0x0101


	//----- nvinfo : EIATTR_EXIT_INSTR_OFFSETS
	.align		4
        /*0054*/ 	.byte	0x04, 0x1c
        /*0056*/ 	.short	(.L_1211 - .L_1210)


	//   ....[0]....
.L_1210:
        /*0058*/ 	.word	0x00000140


	//   ....[1]....
        /*005c*/ 	.word	0x00000520


	//   ....[2]....
        /*0060*/ 	.word	0x00000580


	//   ....[3]....
        /*0064*/ 	.word	0x000006d0


	//----- nvinfo : EIATTR_MAX_THREADS
	.align		4
.L_1211:
        /*0068*/ 	.byte	0x04, 0x05
        /*006a*/ 	.short	(.L_1213 - .L_1212)
.L_1212:
        /*006c*/ 	.word	0x00000200
        /*0070*/ 	.word	0x00000001
        /*0074*/ 	.word	0x00000001


	//----- nvinfo : EIATTR_CRS_STACK_SIZE
	.align		4
.L_1213:
        /*0078*/ 	.byte	0x04, 0x1e
        /*007a*/ 	.short	(.L_1215 - .L_1214)
.L_1214:
        /*007c*/ 	.word	0x00000000


	//----- nvinfo : EIATTR_CBANK_PARAM_SIZE
	.align		4
.L_1215:
        /*0080*/ 	.byte	0x03, 0x19
        /*0082*/ 	.short	0x0d30


	//----- nvinfo : EIATTR_PARAM_CBANK
	.align		4
        /*0084*/ 	.byte	0x04, 0x0a
        /*0086*/ 	.short	(.L_1217 - .L_1216)
	.align		4
.L_1216:
        /*0088*/ 	.word	index@(.nv.constant0._ZN2at6native57_GLOBAL__N__f3eca4a2_24_ForeachBinaryOpScalar_cu_86b9896c25multi_tensor_apply_kernelINS1_18TensorListMetadataILi1EEENS1_21BinaryOpScalarFunctorIiLi1ELi1ELi0EEEJNS0_7maximumIiEEiEEEvT_T0_DpT1_)
        /*008c*/ 	.short	0x0210
        /*008e*/ 	.short	0x0d30


	//----- nvinfo : EIATTR_SW_WAR
	.align		4
.L_1217:
        /*0090*/ 	.byte	0x04, 0x36
        /*0092*/ 	.short	(.L_1219 - .L_1218)
.L_1218:
        /*0094*/ 	.word	0x00000008
.L_1219:


//--------------------- .nv.info._ZN2at6native57_GLOBAL__N__f3eca4a2_24_ForeachBinaryOpScalar_cu_86b9896c25multi_tensor_apply_kernelINS1_18TensorListMetadataILi1EEENS1_21BinaryOpScalarFunctorIaLi1ELi1ELi0EEEJNS0_7maximumIaEEaEEEvT_T0_DpT1_ --------------------------
	.section	.nv.info._ZN2at6native57_GLOBAL__N__f3eca4a2_24_ForeachBinaryOpScalar_cu_86b9896c25multi_tensor_apply_kernelINS1_18TensorListMetadataILi1EEENS1_21BinaryOpScalarFunctorIaLi1ELi1ELi0EEEJNS0_7maximumIaEEaEEEvT_T0_DpT1_,"",@"SHT_CUDA_INFO"
	.sectionflags	@""
	.align	4


	//----- nvinfo : EIATTR_CUDA_API_VERSION
	.align		4
        /*0000*/ 	.byte	0x04, 0x37
        /*0002*/ 	.short	(.L_1221 - .L_1220)
.L_1220:
        /*0004*/ 	.word	0x00000082


	//----- nvinfo : EIATTR_KPARAM_INFO
	.align		4
.L_1221:
        /*0008*/ 	.byte	0x04, 0x17
        /*000a*/ 	.short	(.L_1223 - .L_1222)
.L_1222:
        /*000c*/ 	.word	0x00000000
        /*0010*/ 	.short	0x0003
        /*0012*/ 	.short	0x0d2a
        /*0014*/ 	.byte	0x00, 0xf0, 0x05, 0x00


	//----- nvinfo : EIATTR_KPARAM_INFO
	.align		4
.L_1223:
        /*0018*/ 	.byte	0x04, 0x17
        /*001a*/ 	.short	(.L_1225 - .L_1224)
.L_1224:
        /*001c*/ 	.word	0x00000000
        /*0020*/ 	.short	0x0002
        /*0022*/ 	.short	0x0d29
        /*0024*/ 	.byte	0x00, 0xf0, 0x05, 0x00


	//----- nvinfo : EIATTR_KPARAM_INFO
	.align		4
.L_1225:
        /*0028*/ 	.byte	0x04, 0x17
        /*002a*/ 	.short	(.L_1227 - .L_1226)
.L_1226:
        /*002c*/ 	.word	0x00000000
        /*0030*/ 	.short	0x0001
        /*0032*/ 	.short	0x0d28
        /*0034*/ 	.byte	0x00, 0xf0, 0x05, 0x00


	//----- nvinfo : EIATTR_KPARAM_INFO
	.align		4
.L_1227:
        /*0038*/ 	.byte	0x04, 0x17
        /*003a*/ 	.short	(.L_1229 - .L_1228)
.L_1228:
        /*003c*/ 	.word	0x00000000
        /*0040*/ 	.short	0x0000
        /*0042*/ 	.short	0x0000
        /*0044*/ 	.byte	0x00, 0xf0, 0xa1, 0x34


	//----- nvinfo : EIATTR_SPARSE_MMA_MASK
	.align		4
.L_1229:
        /*0048*/ 	.byte	0x03, 0x50
        /*004a*/ 	.short	0x0000


	//----- nvinfo : EIATTR_MAXREG_COUNT
	.align		4
        /*004c*/ 	.byte	0x03, 0x1b
        /*004e*/ 	.short	0x0080


	//----- nvinfo : EIATTR_MERCURY_ISA_VERSION
	.align		4
        /*0050*/ 	.byte	0x03, 0x5f
        /*0052*/ 	.short	0x0101


	//----- nvinfo : EIATTR_EXIT_INSTR_OFFSETS
	.align		4
        /*0054*/ 	.byte	0x04, 0x1c
        /*0056*/ 	.short	(.L_1231 - .L_1230)


	//   ....[0]....
.L_1230:
        /*0058*/ 	.word	0x00000150


	//   ....[1]....
        /*005c*/ 	.word	0x00000580


	//   ....[2]....
        /*0060*/ 	.word	0x000005e0


	//   ....[3]....
        /*0064*/ 	.word	0x000007e0


	//----- nvinfo : EIATTR_MAX_THREADS
	.align		4
.L_1231:
        /*0068*/ 	.byte	0x04, 0x05
        /*006a*/ 	.short	(.L_1233 - .L_1232)
.L_1232:
        /*006c*/ 	.word	0x00000200
        /*0070*/ 	.word	0x00000001
        /*0074*/ 	.word	0x00000001


	//----- nvinfo : EIATTR_CRS_STACK_SIZE
	.align		4
.L_1233:
        /*0078*/ 	.byte	0x04, 0x1e
        /*007a*/ 	.short	(.L_1235 - .L_1234)
.L_1234:
        /*007c*/ 	.word	0x00000000


	//----- nvinfo : EIATTR_CBANK_PARAM_SIZE
	.align		4
.L_1235:
        /*0080*/ 	.byte	0x03, 0x19
        /*0082*/ 	.short	0x0d2b


	//----- nvinfo : EIATTR_PARAM_CBANK
	.align		4
        /*0084*/ 	.byte	0x04, 0x0a
        /*0086*/ 	.short	(.L_1237 - .L_1236)
	.align		4
.L_1236:
        /*0088*/ 	.word	index@(.nv.constant0._ZN2at6native57_GLOBAL__N__f3eca4a2_24_ForeachBinaryOpScalar_cu_86b9896c25multi_tensor_apply_kernelINS1_18TensorListMetadataILi1EEENS1_21BinaryOpScalarFunctorIaLi1ELi1ELi0EEEJNS0_7maximumIaEEaEEEvT_T0_DpT1_)
        /*008c*/ 	.short	0x0210
        /*008e*/ 	.short	0x0d2b


	//----- nvinfo : EIATTR_SW_WAR
	.align		4
.L_1237:
        /*0090*/ 	.byte	0x04, 0x36
        /*0092*/ 	.short	(.L_1239 - .L_1238)
.L_1238:
        /*0094*/ 	.word	0x00000008
.L_1239:


//--------------------- .nv.info._ZN2at6native57_GLOBAL__N__f3eca4a2_24_ForeachBinaryOpScalar_cu_86b9896c25multi_tensor_apply_kernelINS1_18TensorListMetadataILi1EEENS1_21BinaryOpScalarFunctorIhLi1ELi1ELi0EEEJNS0_7maximumIhEEhEEEvT_T0_DpT1_ --------------------------
	.section	.nv.info._ZN2at6native57_GLOBAL__N__f3eca4a2_24_ForeachBinaryOpScalar_cu_86b9896c25multi_tensor_apply_kernelINS1_18TensorListMetadataILi1EEENS1_21BinaryOpScalarFunctorIhLi1ELi1ELi0EEEJNS0_7maximumIhEEhEEEvT_T0_DpT1_,"",@"SHT_CUDA_INFO"
	.sectionflags	@""
	.align	4


	//----- nvinfo : EIATTR_CUDA_API_VERSION
	.align		4
        /*0000*/ 	.byte	0x04, 0x37
        /*0002*/ 	.short	(.L_1241 - .L_1240)
.L_1240:
        /*0004*/ 	.word	0x00000082


	//----- nvinfo : EIATTR_KPARAM_INFO
	.align		4
.L_1241:
        /*0008*/ 	.byte	0x04, 0x17
        /*000a*/ 	.short	(.L_1243 - .L_1242)
.L_1242:
        /*000c*/ 	.word	0x00000000
        /*0010*/ 	.short	0x0003
        /*0012*/ 	.short	0x0d2a
        /*0014*/ 	.byte	0x00, 0xf0, 0x05, 0x00


	//----- nvinfo : EIATTR_KPARAM_INFO
	.align		4
.L_1243:
        /*0018*/ 	.byte	0x04, 0x17
        /*001a*/ 	.short	(.L_1245 - .L_1244)
.L_1244:
        /*001c*/ 	.word	0x00000000
        /*0020*/ 	.short	0x0002
        /*0022*/ 	.short	0x0d29
        /*0024*/ 	.byte	0x00, 0xf0, 0x05, 0x00


	//----- nvinfo : EIATTR_KPARAM_INFO
	.align		4
.L_1245:
        /*0028*/ 	.byte	0x04, 0x17
        /*002a*/ 	.short	(.L_1247 - .L_1246)
.L_1246:
        /*002c*/ 	.word	0x00000000
        /*0030*/ 	.short	0x0001
        /*0032*/ 	.short	0x0d28
        /*0034*/ 	.byte	0x00, 0xf0, 0x05, 0x00


	//----- nvinfo : EIATTR_KPARAM_INFO
	.align		4
.L_1247:
        /*0038*/ 	.byte	0x04, 0x17
        /*003a*/ 	.short	(.L_1249 - .L_1248)
.L_1248:
        /*003c*/ 	.word	0x00000000
        /*0040*/ 	.short	0x0000
        /*0042*/ 	.short	0x0000
        /*0044*/ 	.byte	0x00, 0xf0, 0xa1, 0x34


	//----- nvinfo : EIATTR_SPARSE_MMA_MASK
	.align		4
.L_1249:
        /*0048*/ 	.byte	0x03, 0x50
        /*004a*/ 	.short	0x0000


	//----- nvinfo : EIATTR_MAXREG_COUNT
	.align		4
        /*004c*/ 	.byte	0x03, 0x1b
        /*004e*/ 	.short	0x0080


	//----- nvinfo : EIATTR_MERCURY_ISA_VERSION
	.align		4
        /*0050*/ 	.byte	0x03, 0x5f
        /*0052*/ 	.short	0x0101


	//----- nvinfo : EIATTR_EXIT_INSTR_OFFSETS
	.align		4
        /*0054*/ 	.byte	0x04, 0x1c
        /*0056*/ 	.short	(.L_1251 - .L_1250)


	//   ....[0]....
.L_1250:
        /*0058*/ 	.word	0x00000140


	//   ....[1]....
        /*005c*/ 	.word	0x00000530


	//   ....[2]....
        /*0060*/ 	.word	0x00000590


	//   ....[3]....
        /*0064*/ 	.word	0x00000750


	//----- nvinfo : EIATTR_MAX_THREADS
	.align		4
.L_1251:
        /*0068*/ 	.byte	0x04, 0x05
        /*006a*/ 	.short	(.L_1253 - .L_1252)
.L_1252:
        /*006c*/ 	.word	0x00000200
        /*0070*/ 	.word	0x00000001
        /*0074*/ 	.word	0x00000001


	//----- nvinfo : EIATTR_CRS_STACK_SIZE
	.align		4
.L_1253:
        /*0078*/ 	.byte	0x04, 0x1e
        /*007a*/ 	.short	(.L_1255 - .L_1254)
.L_1254:
        /*007c*/ 	.word	0x00000000


	//----- nvinfo : EIATTR_CBANK_PARAM_SIZE
	.align		4
.L_1255:
        /*0080*/ 	.byte	0x03, 0x19
        /*0082*/ 	.short	0x0d2b


	//----- nvinfo : EIATTR_PARAM_CBANK
	.align		4
        /*0084*/ 	.byte	0x04, 0x0a
        /*0086*/ 	.short	(.L_1257 - .L_1256)
	.align		4
.L_1256:
        /*0088*/ 	.word	index@(.nv.constant0._ZN2at6native57_GLOBAL__N__f3eca4a2_24_ForeachBinaryOpScalar_cu_86b9896c25multi_tensor_apply_kernelINS1_18TensorListMetadataILi1EEENS1_21BinaryOpScalarFunctorIhLi1ELi1ELi0EEEJNS0_7maximumIhEEhEEEvT_T0_DpT1_)
        /*008c*/ 	.short	0x0210
        /*008e*/ 	.short	0x0d2b


	//----- nvinfo : EIATTR_SW_WAR
	.align		4
.L_1257:
        /*0090*/ 	.byte	0x04, 0x36
        /*0092*/ 	.short	(.L_1259 - .L_1258)
.L_1258:
        /*0094*/ 	.word	0x00000008
.L_1259:


//--------------------- .nv.info._ZN2at6native57_GLOBAL__N__f3eca4a2_24_ForeachBinaryOpScalar_cu_86b9896c25multi_tensor_apply_kernelINS1_18TensorListMetadataILi2EEENS1_21BinaryOpScalarFunctorIN3c108BFloat16ELi2ELi1ELi1EEEJNS0_7minimumIfEEfEEEvT_T0_DpT1_ --------------------------
	.section	.nv.info._ZN2at6native57_GLOBAL__N__f3eca4a2_24_ForeachBinaryOpScalar_cu_86b9896c25multi_tensor_apply_kernelINS1_18TensorListMetadataILi2EEENS1_21BinaryOpScalarFunctorIN3c108BFloat16ELi2ELi1ELi1EEEJNS0_7minimumIfEEfEEEvT_T0_DpT1_,"",@"SHT_CUDA_INFO"
	.sectionflags	@""
	.align	4


	//----- nvinfo : EIATTR_CUDA_API_VERSION
	.align		4
        /*0000*/ 	.byte	0x04, 0x37
        /*0002*/ 	.short	(.L_1261 - .L_1260)
.L_1260:
        /*0004*/ 	.word	0x00000082


	//----- nvinfo : EIATTR_KPARAM_INFO
	.align		4
.L_1261:
        /*0008*/ 	.byte	0x04, 0x17
        /*000a*/ 	.short	(.L_1263 - .L_1262)
.L_1262:
        /*000c*/ 	.word	0x00000000
        /*0010*/ 	.short	0x0003
        /*0012*/ 	.short	0x0c4c
        /*0014*/ 	.byte	0x00, 0xf0, 0x11, 0x00


	//----- nvinfo : EIATTR_KPARAM_INFO
	.align		4
.L_1263:
        /*0018*/ 	.byte	0x04, 0x17
        /*001a*/ 	.short	(.L_1265 - .L_1264)
.L_1264:
        /*001c*/ 	.word	0x00000000
        /*0020*/ 	.short	0x0002
        /*0022*/ 	.short	0x0c49
        /*0024*/ 	.byte	0x00, 0xf0, 0x05, 0x00


	//----- nvinfo : EIATTR_KPARAM_INFO
	.align		4
.L_1265:
        /*0028*/ 	.byte	0x04, 0x17
        /*002a*/ 	.short	(.L_1267 - .L_1266)
.L_1266:
        /*002c*/ 	.word	0x00000000
        /*0030*/ 	.short	0x0001
        /*0032*/ 	.short	0x0c48
        /*0034*/ 	.byte	0x00, 0xf0, 0x05, 0x00


	//----- nvinfo : EIATTR_KPARAM_INFO
	.align		4
.L_1267:
        /*0038*/ 	.byte	0x04, 0x17
        /*003a*/ 	.short	(.L_1269 - .L_1268)
.L_1268:
        /*003c*/ 	.word	0x00000000
        /*0040*/ 	.short	0x0000
        /*0042*/ 	.short	0x0000
        /*0044*/ 	.byte	0x00, 0xf0, 0x21, 0x31


	//----- nvinfo : EIATTR_SPARSE_MMA_MASK
	.align		4
.L_1269:
        /*0048*/ 	.byte	0x03, 0x50
        /*004a*/ 	.short	0x0000


	//----- nvinfo : EIATTR_MAXREG_COUNT
	.align		4
        /*004c*/ 	.byte	0x03, 0x1b
        /*004e*/ 	.short	0x0080


	//----- nvinfo : EIATTR_MERCURY_ISA_VERSION
	.align		4
        /*0050*/ 	.byte	0x03, 0x5f
        /*0052*/ 	.short	0x0101


	//----- nvinfo : EIATTR_EXIT_INSTR_OFFSETS
	.align		4
        /*0054*/ 	.byte	0x04, 0x1c
        /*0056*/ 	.short	(.L_1271 - .L_1270)


	//   ....[0]....
.L_1270:
        /*0058*/ 	.word	0x00000160


	//   ....[1]....
        /*005c*/ 	.word	0x00000710


	//   ....[2]....
        /*0060*/ 	.word	0x00000770


	//   ....[3]....
        /*0064*/ 	.word	0x00000a40


	//----- nvinfo : EIATTR_MAX_THREADS
	.align		4
.L_1271:
        /*0068*/ 	.byte	0x04, 0x05
        /*006a*/ 	.short	(.L_1273 - .L_1272)
.L_1272:
        /*006c*/ 	.word	0x00000200
        /*0070*/ 	.word	0x00000001
        /*0074*/ 	.word	0x00000001


	//----- nvinfo : EIATTR_CRS_STACK_SIZE
	.align		4
.L_1273:
        /*0078*/ 	.byte	0x04, 0x1e
        /*007a*/ 	.short	(.L_1275 - .L_1274)
.L_1274:
        /*007c*/ 	.word	0x00000000


	//----- nvinfo : EIATTR_CBANK_PARAM_SIZE
	.align		4
.L_1275:
        /*0080*/ 	.byte	0x03, 0x19
        /*0082*/ 	.short	0x0c50


	//----- nvinfo : EIATTR_PARAM_CBANK
	.align		4
        /*0084*/ 	.byte	0x04, 0x0a
        /*0086*/ 	.short	(.L_1277 - .L_1276)
	.align		4
.L_1276:
        /*0088*/ 	.word	index@(.nv.constant0._ZN2at6native57_GLOBAL__N__f3eca4a2_24_ForeachBinaryOpScalar_cu_86b9896c25multi_tensor_apply_kernelINS1_18TensorListMetadataILi2EEENS1_21BinaryOpScalarFunctorIN3c108BFloat16ELi2ELi1ELi1EEEJNS0_7minimumIfEEfEEEvT_T0_DpT1_)
        /*008c*/ 	.short	0x0210
        /*008e*/ 	.short	0x0c50


	//----- nvinfo : EIATTR_SW_WAR
	.align		4
.L_1277:
        /*0090*/ 	.byte	0x04, 0x36
        /*0092*/ 	.short	(.L_1279 - .L_1278)
.L_1278:
        /*0094*/ 	.word	0x00000008
.L_1279:


//--------------------- .nv.info._ZN2at6native57_GLOBAL__N__f3eca4a2_24_ForeachBinaryOpScalar_cu_86b9896c25multi_tensor_apply_kernelINS1_18TensorListMetadataILi2EEENS1_21BinaryOpScalarFunctorIN3c104HalfELi2ELi1ELi1EEEJNS0_7minimumIfEEfEEEvT_T0_DpT1_ --------------------------
	.section	.nv.info._ZN2at6native57_GLOBAL__N__f3eca4a2_24_ForeachBinaryOpScalar_cu_86b9896c25multi_tensor_apply_kernelINS1_18TensorListMetadataILi2EEENS1_21BinaryOpScalarFunctorIN3c104HalfELi2ELi1ELi1EEEJNS0_7minimumIfEEfEEEvT_T0_DpT1_,"",@"SHT_CUDA_INFO"
	.sectionflags	@""
	.align	4


	//----- nvinfo : EIATTR_CUDA_API_VERSION
	.align		4
        /*0000*/ 	.byte	0x04, 0x37
        /*0002*/ 	.short	(.L_1281 - .L_1280)
.L_1280:
        /*0004*/ 	.word	0x00000082


	//----- nvinfo : EIATTR_KPARAM_INFO
	.align		4
.L_1281:
        /*0008*/ 	.byte	0x04, 0x17
        /*000a*/ 	.short	(.L_1283 - .L_1282)
.L_1282:
        /*000c*/ 	.word	0x00000000
        /*0010*/ 	.short	0x0003
        /*0012*/ 	.short	0x0c4c
        /*0014*/ 	.byte	0x00, 0xf0, 0x11, 0x00


	//----- nvinfo : EIATTR_KPARAM_INFO
	.align		4
.L_1283:
        /*0018*/ 	.byte	0x04, 0x17
        /*001a*/ 	.short	(.L_1285 - .L_1284)
.L_1284:
        /*001c*/ 	.word	0x00000000
        /*0020*/ 	.short	0x0002
        /*0022*/ 	.short	0x0c49
        /*0024*/ 	.byte	0x00, 0xf0, 0x05, 0x00


	//----- nvinfo : EIATTR_KPARAM_INFO
	.align		4
.L_1285:
        /*0028*/ 	.byte	0x04, 0x17
        /*002a*/ 	.short	(.L_1287 - .L_1286)
.L_1286:
        /*002c*/ 	.word	0x00000000
        /*0030*/ 	.short	0x0001
        /*0032*/ 	.short	0x0c48
        /*0034*/ 	.byte	0x00, 0xf0, 0x05, 0x00


	//----- nvinfo : EIATTR_KPARAM_INFO
	.align		4
.L_1287:
        /*0038*/ 	.byte	0x04, 0x17
        /*003a*/ 	.short	(.L_1289 - .L_1288)
.L_1288:
        /*003c*/ 	.word	0x00000000
        /*0040*/ 	.short	0x0000
        /*0042*/ 	.short	0x0000
        /*0044*/ 	.byte	0x00, 0xf0, 0x21, 0x31


	//----- nvinfo : EIATTR_SPARSE_MMA_MASK
	.align		4
.L_1289:
        /*0048*/ 	.byte	0x03, 0x50
        /*004a*/ 	.short	0x0000


	//----- nvinfo : EIATTR_MAXREG_COUNT
	.align		4
        /*004c*/ 	.byte	0x03, 0x1b
        /*004e*/ 	.short	0x0080


	//----- nvinfo : EIATTR_MERCURY_ISA_VERSION
	.align		4
        /*0050*/ 	.byte	0x03, 0x5f
        /*0052*/ 	.short	0x0101


	//----- nvinfo : EIATTR_EXIT_INSTR_OFFSETS
	.align		4
        /*0054*/ 	.byte	0x04, 0x1c
        /*0056*/ 	.short	(.L_1291 - .L_1290)


	//   ....[0]....
.L_1290:
        /*0058*/ 	.word	0x00000160


	//   ....[1]....
        /*005c*/ 	.word	0x000006e0


	//   ....[2]....
        /*0060*/ 	.word	0x00000740


	//   ....[3]....
        /*0064*/ 	.word	0x000009f0


	//----- nvinfo : EIATTR_MAX_THREADS
	.align		4
.L_1291:
        /*0068*/ 	.byte	0x04, 0x05
        /*006a*/ 	.short	(.L_1293 - .L_1292)
.L_1292:
        /*006c*/ 	.word	0x00000200
        /*0070*/ 	.word	0x00000001
        /*0074*/ 	.word	0x00000001


	//----- nvinfo : EIATTR_CRS_STACK_SIZE
	.align		4
.L_1293:
        /*0078*/ 	.byte	0x04, 0x1e
        /*007a*/ 	.short	(.L_1295 - .L_1294)
.L_1294:
        /*007c*/ 	.word	0x00000000


	//----- nvinfo : EIATTR_CBANK_PARAM_SIZE
	.align		4
.L_1295:
        /*0080*/ 	.byte	0x03, 0x19
        /*0082*/ 	.short	0x0c50


	//----- nvinfo : EIATTR_PARAM_CBANK
	.align		4
        /*0084*/ 	.byte	0x04, 0x0a
        /*0086*/ 	.short	(.L_1297 - .L_1296)
	.align		4
.L_1296:
        /*0088*/ 	.word	index@(.nv.constant0._ZN2at6native57_GLOBAL__N__f3eca4a2_24_ForeachBinaryOpScalar_cu_86b9896c25multi_tensor_apply_kernelINS1_18TensorListMetadataILi2EEENS1_21BinaryOpScalarFunctorIN3c104HalfELi2ELi1ELi1EEEJNS0_7minimumIfEEfEEEvT_T0_DpT1_)
        /*008c*/ 	.short	0x0210
        /*008e*/ 	.short	0x0c50


	//----- nvinfo : EIATTR_SW_WAR
	.align		4
.L_1297:
        /*0090*/ 	.byte	0x04, 0x36
        /*0092*/ 	.short	(.L_1299 - .L_1298)
.L_1298:
        /*0094*/ 	.word	0x00000008
.L_1299:


//--------------------- .nv.info._ZN2at6native57_GLOBAL__N__f3eca4a2_24_ForeachBinaryOpScalar_cu_86b9896c25multi_tensor_apply_kernelINS1_18TensorListMetadataILi2EEENS1_21BinaryOpScalarFunctorIfLi2ELi1ELi1EEEJNS0_7minimumIfEEfEEEvT_T0_DpT1_ --------------------------
	.section	.nv.info._ZN2at6native57_GLOBAL__N__f3eca4a2_24_ForeachBinaryOpScalar_cu_86b9896c25multi_tensor_apply_kernelINS1_18TensorListMetadataILi2EEENS1_21BinaryOpScalarFunctorIfLi2ELi1ELi1EEEJNS0_7minimumIfEEfEEEvT_T0_DpT1_,"",@"SHT_CUDA_INFO"
	.sectionflags	@""
	.align	4


	//----- nvinfo : EIATTR_CUDA_API_VERSION
	.align		4
        /*0000*/ 	.byte	0x04, 0x37
        /*0002*/ 	.short	(.L_1301 - .L_1300)
.L_1300:
        /*0004*/ 	.word	0x00000082


	//----- nvinfo : EIATTR_KPARAM_INFO
	.align		4
.L_1301:
        /*0008*/ 	.byte	0x04, 0x17
        /*000a*/ 	.short	(.L_1303 - .L_1302)
.L_1302:
        /*000c*/ 	.word	0x00000000
        /*0010*/ 	.short	0x0003
        /*0012*/ 	.short	0x0c4c
        /*0014*/ 	.byte	0x00, 0xf0, 0x11, 0x00


	//----- nvinfo : EIATTR_KPARAM_INFO
	.align		4
.L_1303:
        /*0018*/ 	.byte	0x04, 0x17
        /*001a*/ 	.short	(.L_1305 - .L_1304)
.L_1304:
        /*001c*/ 	.word	0x00000000
        /*0020*/ 	.short	0x0002
        /*0022*/ 	.short	0x0c49
        /*0024*/ 	.byte	0x00, 0xf0, 0x05, 0x00


	//----- nvinfo : EIATTR_KPARAM_INFO
	.align		4
.L_1305:
        /*0028*/ 	.byte	0x04, 0x17
        /*002a*/ 	.short	(.L_1307 - .L_1306)
.L_1306:
        /*002c*/ 	.word	0x00000000
        /*0030*/ 	.short	0x0001
        /*0032*/ 	.short	0x0c48
        /*0034*/ 	.byte	0x00, 0xf0, 0x05, 0x00


	//----- nvinfo : EIATTR_KPARAM_INFO
	.align		4
.L_1307:
        /*0038*/ 	.byte	0x04, 0x17
        /*003a*/ 	.short	(.L_1309 - .L_1308)
.L_1308:
        /*003c*/ 	.word	0x00000000
        /*0040*/ 	.short	0x0000
        /*0042*/ 	.short	0x0000
        /*0044*/ 	.byte	0x00, 0xf0, 0x21, 0x31


	//----- nvinfo : EIATTR_SPARSE_MMA_MASK
	.align		4
.L_1309:
        /*0048*/ 	.byte	0x03, 0x50
        /*004a*/ 	.short	0x0000


	//----- nvinfo : EIATTR_MAXREG_COUNT
	.align		4
        /*004c*/ 	.byte	0x03, 0x1b
        /*004e*/ 	.short	0x0080


	//----- nvinfo : EIATTR_MERCURY_ISA_VERSION
	.align		4
        /*0050*/ 	.byte	0x03, 0x5f
        /*0052*/ 	.short	0x0101


	//----- nvinfo : EIATTR_EXIT_INSTR_OFFSETS
	.align		4
        /*0054*/ 	.byte	0x04, 0x1c
        /*0056*/ 	.short	(.L_1311 - .L_1310)


	//   ....[0]....
.L_1310:
        /*0058*/ 	.word	0x00000160


	//   ....[1]....
        /*005c*/ 	.word	0x00000720


	//   ....[2]....
        /*0060*/ 	.word	0x00000780


	//   ....[3]....
        /*0064*/ 	.word	0x000009d0


	//----- nvinfo : EIATTR_MAX_THREADS
	.align		4
.L_1311:
        /*0068*/ 	.byte	0x04, 0x05
        /*006a*/ 	.short	(.L_1313 - .L_1312)
.L_1312:
        /*006c*/ 	.word	0x00000200
        /*0070*/ 	.word	0x00000001
        /*0074*/ 	.word	0x00000001


	//----- nvinfo : EIATTR_CRS_STACK_SIZE
	.align		4
.L_1313:
        /*0078*/ 	.byte	0x04, 0x1e
        /*007a*/ 	.short	(.L_1315 - .L_1314)
.L_1314:
        /*007c*/ 	.word	0x00000000


	//----- nvinfo : EIATTR_CBANK_PARAM_SIZE
	.align		4
.L_1315:
        /*0080*/ 	.byte	0x03, 0x19
        /*0082*/ 	.short	0x0c50


	//----- nvinfo : EIATTR_PARAM_CBANK
	.align		4
        /*0084*/ 	.byte	0x04, 0x0a
        /*0086*/ 	.short	(.L_1317 - .L_1316)
	.align		4
.L_1316:
        /*0088*/ 	.word	index@(.nv.constant0._ZN2at6native57_GLOBAL__N__f3eca4a2_24_ForeachBinaryOpScalar_cu_86b9896c25multi_tensor_apply_kernelINS1_18TensorListMetadataILi2EEENS1_21BinaryOpScalarFunctorIfLi2ELi1ELi1EEEJNS0_7minimumIfEEfEEEvT_T0_DpT1_)
        /*008c*/ 	.short	0x0210
        /*008e*/ 	.short	0x0c50


	//----- nvinfo : EIATTR_SW_WAR
	.align		4
.L_1317:
        /*0090*/ 	.byte	0x04, 0x36
        /*0092*/ 	.short	(.L_1319 - .L_1318)
.L_1318:
        /*0094*/ 	.word	0x00000008
.L_1319:


//--------------------- .nv.info._ZN2at6native57_GLOBAL__N__f3eca4a2_24_ForeachBinaryOpScalar_cu_86b9896c25multi_tensor_apply_kernelINS1_18TensorListMetadataILi2EEENS1_21BinaryOpScalarFunctorIdLi2ELi1ELi1EEEJNS0_7minimumIdEEdEEEvT_T0_DpT1_ --------------------------
	.section	.nv.info._ZN2at6native57_GLOBAL__N__f3eca4a2_24_ForeachBinaryOpScalar_cu_86b9896c25multi_tensor_apply_kernelINS1_18TensorListMetadataILi2EEENS1_21BinaryOpScalarFunctorIdLi2ELi1ELi1EEEJNS0_7minimumIdEEdEEEvT_T0_DpT1_,"",@"SHT_CUDA_INFO"
	.sectionflags	@""
	.align	4


	//----- nvinfo : EIATTR_CUDA_API_VERSION
	.align		4
        /*0000*/ 	.byte	0x04, 0x37
        /*0002*/ 	.short	(.L_1321 - .L_1320)
.L_1320:
        /*0004*/ 	.word	0x00000082


	//----- nvinfo : EIATTR_KPARAM_INFO
	.align		4
.L_1321:
        /*0008*/ 	.byte	0x04, 0x17
        /*000a*/ 	.short	(.L_1323 - .L_1322)
.L_1322:
        /*000c*/ 	.word	0x00000000
        /*0010*/ 	.short	0x0003
        /*0012*/ 	.short	0x0c50
        /*0014*/ 	.byte	0x00, 0xf0, 0x21, 0x00


	//----- nvinfo : EIATTR_KPARAM_INFO
	.align		4
.L_1323:
        /*0018*/ 	.byte	0x04, 0x17
        /*001a*/ 	.short	(.L_1325 - .L_1324)
.L_1324:
        /*001c*/ 	.word	0x00000000
        /*0020*/ 	.short	0x0002
        /*0022*/ 	.short	0x0c49
        /*0024*/ 	.byte	0x00, 0xf0, 0x05, 0x00


	//----- nvinfo : EIATTR_KPARAM_INFO
	.align		4
.L_1325:
        /*0028*/ 	.byte	0x04, 0x17
        /*002a*/ 	.short	(.L_1327 - .L_1326)
.L_1326:
        /*002c*/ 	.word	0x00000000
        /*0030*/ 	.short	0x0001
        /*0032*/ 	.short	0x0c48
        /*0034*/ 	.byte	0x00, 0xf0, 0x05, 0x00


	//----- nvinfo : EIATTR_KPARAM_INFO
	.align		4
.L_1327:
        /*0038*/ 	.byte	0x04, 0x17
        /*003a*/ 	.short	(.L_1329 - .L_1328)
.L_1328:
        /*003c*/ 	.word	0x00000000
        /*0040*/ 	.short	0x0000
        /*0042*/ 	.short	0x0000
        /*0044*/ 	.byte	0x00, 0xf0, 0x21, 0x31


	//----- nvinfo : EIATTR_SPARSE_MMA_MASK
	.align		4
.L_1329:
        /*0048*/ 	.byte	0x03, 0x50
        /*004a*/ 	.short	0x0000


	//----- nvinfo : EIATTR_MAXREG_COUNT
	.align		4
        /*004c*/ 	.byte	0x03, 0x1b
        /*004e*/ 	.short	0x0080


	//----- nvinfo : EIATTR_MERCURY_ISA_VERSION
	.align		4
        /*0050*/ 	.byte	0x03, 0x5f
        /*0052*/ 	.short	0x0101


	//----- nvinfo : EIATTR_EXIT_INSTR_OFFSETS
	.align		4
        /*0054*/ 	.byte	0x04, 0x1c
        /*0056*/ 	.short	(.L_1331 - .L_1330)


	//   ....[0]....
.L_1330:
        /*0058*/ 	.word	0x00000180


	//   ....[1]....
        /*005c*/ 	.word	0x00000790


	//   ....[2]....
        /*0060*/ 	.word	0x000007f0


	//   ....[3]....
        /*0064*/ 	.word	0x00000af0


	//----- nvinfo : EIATTR_MAX_THREADS
	.align		4
.L_1331:
        /*0068*/ 	.byte	0x04, 0x05
        /*006a*/ 	.short	(.L_1333 - .L_1332)
.L_1332:
        /*006c*/ 	.word	0x00000200
        /*0070*/ 	.word	0x00000001
        /*0074*/ 	.word	0x00000001


	//----- nvinfo : EIATTR_CRS_STACK_SIZE
	.align		4
.L_1333:
        /*0078*/ 	.byte	0x04, 0x1e
        /*007a*/ 	.short	(.L_1335 - .L_1334)
.L_1334:
        /*007c*/ 	.word	0x00000000


	//----- nvinfo : EIATTR_CBANK_PARAM_SIZE
	.align		4
.L_1335:
        /*0080*/ 	.byte	0x03, 0x19
        /*0082*/ 	.short	0x0c58


	//----- nvinfo : EIATTR_PARAM_CBANK
	.align		4
        /*0084*/ 	.byte	0x04, 0x0a
        /*0086*/ 	.short	(.L_1337 - .L_1336)
	.align		4
.L_1336:
        /*0088*/ 	.word	index@(.nv.constant0._ZN2at6native57_GLOBAL__N__f3eca4a2_24_ForeachBinaryOpScalar_cu_86b9896c25multi_tensor_apply_kernelINS1_18TensorListMetadataILi2EEENS1_21BinaryOpScalarFunctorIdLi2ELi1ELi1EEEJNS0_7minimumIdEEdEEEvT_T0_DpT1_)
        /*008c*/ 	.short	0x0210
        /*008e*/ 	.short	0x0c58


	//----- nvinfo : EIATTR_SW_WAR
	.align		4
.L_1337:
        /*0090*/ 	.byte	0x04, 0x36
        /*0092*/ 	.short	(.L_1339 - .L_1338)
.L_1338:
        /*0094*/ 	.word	0x00000008
.L_1339:


//--------------------- .nv.info._ZN2at6native57_GLOBAL__N__f3eca4a2_24_ForeachBinaryOpScalar_cu_86b9896c25multi_tensor_apply_kernelINS1_18TensorListMetadataILi2EEENS1_21BinaryOpScalarFunctorIsLi2ELi1ELi1EEEJNS0_7minimumIsEEsEEEvT_T0_DpT1_ --------------------------
	.section	.nv.info._ZN2at6native57_GLOBAL__N__f3eca4a2_24_ForeachBinaryOpScalar_cu_86b9896c25multi_tensor_apply_kernelINS1_18TensorListMetadataILi2EEENS1_21BinaryOpScalarFunctorIsLi2ELi1ELi1EEEJNS0_7minimumIsEEsEEEvT_T0_DpT1_,"",@"SHT_CUDA_INFO"
	.sectionflags	@""
	.align	4


	//----- nvinfo : EIATTR_CUDA_API_VERSION
	.align		4
        /*0000*/ 	.byte	0x04, 0x37
        /*0002*/ 	.short	(.L_1341 - .L_1340)
.L_1340:
        /*0004*/ 	.word	0x00000082


	//----- nvinfo : EIATTR_KPARAM_INFO
	.align		4
.L_1341:
        /*0008*/ 	.byte	0x04, 0x17
        /*000a*/ 	.short	(.L_1343 - .L_1342)
.L_1342:
        /*000c*/ 	.word	0x00000000
        /*0010*/ 	.short	0x0003
        /*0012*/ 	.short	0x0c4a
        /*0014*/ 	.byte	0x00, 0xf0, 0x09, 0x00


	//----- nvinfo : EIATTR_KPARAM_INFO
	.align		4
.L_1343:
        /*0018*/ 	.byte	0x04, 0x17
        /*001a*/ 	.short	(.L_1345 - .L_1344)
.L_1344:
        /*001c*/ 	.word	0x00000000
        /*0020*/ 	.short	0x0002
        /*0022*/ 	.short	0x0c49
        /*0024*/ 	.byte	0x00, 0xf0, 0x05, 0x00


	//----- nvinfo : EIATTR_KPARAM_INFO
	.align		4
.L_1345:
        /*0028*/ 	.byte	0x04, 0x17
        /*002a*/ 	.short	(.L_1347 - .L_1346)
.L_1346:
        /*002c*/ 	.word	0x00000000
        /*0030*/ 	.short	0x0001
        /*0032*/ 	.short	0x0c48
        /*0034*/ 	.byte	0x00, 0xf0, 0x05, 0x00


	//----- nvinfo : EIATTR_KPARAM_INFO
	.align		4
.L_1347:
        /*0038*/ 	.byte	0x04, 0x17
        /*003a*/ 	.short	(.L_1349 - .L_1348)
.L_1348:
        /*003c*/ 	.word	0x00000000
        /*0040*/ 	.short	0x0000
        /*0042*/ 	.short	0x0000
        /*0044*/ 	.byte	0x00, 0xf0, 0x21, 0x31


	//----- nvinfo : EIATTR_SPARSE_MMA_MASK
	.align		4
.L_1349:
        /*0048*/ 	.byte	0x03, 0x50
        /*004a*/ 	.short	0x0000


	//----- nvinfo : EIATTR_MAXREG_COUNT
	.align		4
        /*004c*/ 	.byte	0x03, 0x1b
        /*004e*/ 	.short	0x0080


	//----- nvinfo : EIATTR_MERCURY_ISA_VERSION
	.align		4
        /*0050*/ 	.byte	0x03, 0x5f
        /*0052*/ 	.short	0x0101


	//----- nvinfo : EIATTR_EXIT_INSTR_OFFSETS
	.align		4
        /*0054*/ 	.byte	0x04, 0x1c
        /*0056*/ 	.short	(.L_1351 - .L_1350)


	//   ....[0]....
.L_1350:
        /*0058*/ 	.word	0x00000160


	//   ....[1]....
        /*005c*/ 	.word	0x00000620


	//   ....[2]....
        /*0060*/ 	.word	0x00000680


	//   ....[3]....
        /*0064*/ 	.word	0x00000860


	//----- nvinfo : EIATTR_MAX_THREADS
	.align		4
.L_1351:
        /*0068*/ 	.byte	0x04, 0x05
        /*006a*/ 	.short	(.L_1353 - .L_1352)
.L_1352:
        /*006c*/ 	.word	0x00000200
        /*0070*/ 	.word	0x00000001
        /*0074*/ 	.word	0x00000001


	//----- nvinfo : EIATTR_CRS_STACK_SIZE
	.align		4
.L_1353:
        /*0078*/ 	.byte	0x04, 0x1e
        /*007a*/ 	.short	(.L_1355 - .L_1354)
.L_1354:
        /*007c*/ 	.word	0x00000000


	//----- nvinfo : EIATTR_CBANK_PARAM_SIZE
	.align		4
.L_1355:
        /*0080*/ 	.byte	0x03, 0x19
        /*0082*/ 	.short	0x0c4c


	//----- nvinfo : EIATTR_PARAM_CBANK
	.align		4
        /*0084*/ 	.byte	0x04, 0x0a
        /*0086*/ 	.short	(.L_1357 - .L_1356)
	.align		4
.L_1356:
        /*0088*/ 	.word	index@(.nv.constant0._ZN2at6native57_GLOBAL__N__f3eca4a2_24_ForeachBinaryOpScalar_cu_86b9896c25multi_tensor_apply_kernelINS1_18TensorListMetadataILi2EEENS1_21BinaryOpScalarFunctorIsLi2ELi1ELi1EEEJNS0_7minimumIsEEsEEEvT_T0_DpT1_)
        /*008c*/ 	.short	0x0210
        /*008e*/ 	.short	0x0c4c


	//----- nvinfo : EIATTR_SW_WAR
	.align		4
.L_1357:
        /*0090*/ 	.byte	0x04, 0x36
        /*0092*/ 	.short	(.L_1359 - .L_1358)
.L_1358:
        /*0094*/ 	.word	0x00000008
.L_1359:


//--------------------- .nv.info._ZN2at6native57_GLOBAL__N__f3eca4a2_24_ForeachBinaryOpScalar_cu_86b9896c25multi_tensor_apply_kernelINS1_18TensorListMetadataILi2EEENS1_21BinaryOpScalarFunctorIlLi2ELi1ELi1EEEJNS0_7minimumIlEElEEEvT_T0_DpT1_ --------------------------
	.section	.nv.info._ZN2at6native57_GLOBAL__N__f3eca4a2_24_ForeachBinaryOpScalar_cu_86b9896c25multi_tensor_apply_kernelINS1_18TensorListMetadataILi2EEENS1_21BinaryOpScalarFunctorIlLi2ELi1ELi1EEEJNS0_7minimumIlEElEEEvT_T0_DpT1_,"",@"SHT_CUDA_INFO"
	.sectionflags	@""
	.align	4


	//----- nvinfo : EIATTR_CUDA_API_VERSION
	.align		4
        /*0000*/ 	.byte	0x04, 0x37
        /*0002*/ 	.short	(.L_1361 - .L_1360)
.L_1360:
        /*0004*/ 	.word	0x00000082


	//----- nvinfo : EIATTR_KPARAM_INFO
	.align		4
.L_1361:
        /*0008*/ 	.byte	0x04, 0x17
        /*000a*/ 	.short	(.L_1363 - .L_1362)
.L_1362:
        /*000c*/ 	.word	0x00000000
        /*0010*/ 	.short	0x0003
        /*0012*/ 	.short	0x0c50
        /*0014*/ 	.byte	0x00, 0xf0, 0x21, 0x00


	//----- nvinfo : EIATTR_KPARAM_INFO
	.align		4
.L_1363:
        /*0018*/ 	.byte	0x04, 0x17
        /*001a*/ 	.short	(.L_1365 - .L_1364)
.L_1364:
        /*001c*/ 	.word	0x00000000
        /*0020*/ 	.short	0x0002
        /*0022*/ 	.short	0x0c49
        /*0024*/ 	.byte	0x00, 0xf0, 0x05, 0x00


	//----- nvinfo : EIATTR_KPARAM_INFO
	.align		4
.L_1365:
        /*0028*/ 	.byte	0x04, 0x17
        /*002a*/ 	.short	(.L_1367 - .L_1366)
.L_1366:
        /*002c*/ 	.word	0x00000000
        /*0030*/ 	.short	0x0001
        /*0032*/ 	.short	0x0c48
        /*0034*/ 	.byte	0x00, 0xf0, 0x05, 0x00


	//----- nvinfo : EIATTR_KPARAM_INFO
	.align		4
.L_1367:
        /*0038*/ 	.byte	0x04, 0x17
        /*003a*/ 	.short	(.L_1369 - .L_1368)
.L_1368:
        /*003c*/ 	.word	0x00000000
        /*0040*/ 	.short	0x0000
        /*0042*/ 	.short	0x0000
        /*0044*/ 	.byte	0x00, 0xf0, 0x21, 0x31


	//----- nvinfo : EIATTR_SPARSE_MMA_MASK
	.align		4
.L_1369:
        /*0048*/ 	.byte	0x03, 0x50
        /*004a*/ 	.short	0x0000


	//----- nvinfo : EIATTR_MAXREG_COUNT
	.align		4
        /*004c*/ 	.byte	0x03, 0x1b
        /*004e*/ 	.short	0x0080


	//----- nvinfo : EIATTR_MERCURY_ISA_VERSION
	.align		4
        /*0050*/ 	.byte	0x03, 0x5f
        /*0052*/ 	.short	0x0101


	//----- nvinfo : EIATTR_EXIT_INSTR_OFFSETS
	.align		4
        /*0054*/ 	.byte	0x04, 0x1c
        /*0056*/ 	.short	(.L_1371 - .L_1370)


	//   ....[0]....
.L_1370:
        /*0058*/ 	.word	0x00000180


	//   ....[1]....
        /*005c*/ 	.word	0x00000740


	//   ....[2]....
        /*0060*/ 	.word	0x000007a0


	//   ....[3]....
        /*0064*/ 	.word	0x00000a90


	//----- nvinfo : EIATTR_MAX_THREADS
	.align		4
.L_1371:
        /*0068*/ 	.byte	0x04, 0x05
        /*006a*/ 	.short	(.L_1373 - .L_1372)
.L_1372:
        /*006c*/ 	.word	0x00000200
        /*0070*/ 	.word	0x00000001
        /*0074*/ 	.word	0x00000001


	//----- nvinfo : EIATTR_CRS_STACK_SIZE
	.align		4
.L_1373:
        /*0078*/ 	.byte	0x04, 0x1e
        /*007a*/ 	.short	(.L_1375 - .L_1374)
.L_1374:
        /*007c*/ 	.word	0x00000000


	//----- nvinfo : EIATTR_CBANK_PARAM_SIZE
	.align		4
.L_1375:
        /*0080*/ 	.byte	0x03, 0x19
        /*0082*/ 	.short	0x0c58


	//----- nvinfo : EIATTR_PARAM_CBANK
	.align		4
        /*0084*/ 	.byte	0x04, 0x0a
        /*0086*/ 	.short	(.L_1377 - .L_1376)
	.align		4
.L_1376:
        /*0088*/ 	.word	index@(.nv.constant0._ZN2at6native57_GLOBAL__N__f3eca4a2_24_ForeachBinaryOpScalar_cu_86b9896c25multi_tensor_apply_kernelINS1_18TensorListMetadataILi2EEENS1_21BinaryOpScalarFunctorIlLi2ELi1ELi1EEEJNS0_7minimumIlEElEEEvT_T0_DpT1_)
        /*008c*/ 	.short	0x0210
        /*008e*/ 	.short	0x0c58


	//----- nvinfo : EIATTR_SW_WAR
	.align		4
.L_1377:
        /*0090*/ 	.byte	0x04, 0x36
        /*0092*/ 	.short	(.L_1379 - .L_1378)
.L_1378:
        /*0094*/ 	.word	0x00000008
.L_1379:


//--------------------- .nv.info._ZN2at6native57_GLOBAL__N__f3eca4a2_24_ForeachBinaryOpScalar_cu_86b9896c25multi_tensor_apply_kernelINS1_18TensorListMetadataILi2EEENS1_21BinaryOpScalarFunctorIiLi2ELi1ELi1EEEJNS0_7minimumIiEEiEEEvT_T0_DpT1_ --------------------------
	.section	.nv.info._ZN2at6native57_GLOBAL__N__f3eca4a2_24_ForeachBinaryOpScalar_cu_86b9896c25multi_tensor_apply_kernelINS1_18TensorListMetadataILi2EEENS1_21BinaryOpScalarFunctorIiLi2ELi1ELi1EEEJNS0_7minimumIiEEiEEEvT_T0_DpT1_,"",@"SHT_CUDA_INFO"
	.sectionflags	@""
	.align	4


	//----- nvinfo : EIATTR_CUDA_API_VERSION
	.align		4
        /*0000*/ 	.byte	0x04, 0x37
        /*0002*/ 	.short	(.L_1381 - .L_1380)
.L_1380:
        /*0004*/ 	.word	0x00000082


	//----- nvinfo : EIATTR_KPARAM_INFO
	.align		4
.L_1381:
        /*0008*/ 	.byte	0x04, 0x17
        /*000a*/ 	.short	(.L_1383 - .L_1382)
.L_1382:
        /*000c*/ 	.word	0x00000000
        /*0010*/ 	.short	0x0003
        /*0012*/ 	.short	0x0c4c
        /*0014*/ 	.byte	0x00, 0xf0, 0x11, 0x00


	//----- nvinfo : EIATTR_KPARAM_INFO
	.align		4
.L_1383:
        /*0018*/ 	.byte	0x04, 0x17
        /*001a*/ 	.short	(.L_1385 - .L_1384)
.L_1384:
        /*001c*/ 	.word	0x00000000
        /*0020*/ 	.short	0x0002
        /*0022*/ 	.short	0x0c49
        /*0024*/ 	.byte	0x00, 0xf0, 0x05, 0x00


	//----- nvinfo : EIATTR_KPARAM_INFO
	.align		4
.L_1385:
        /*0028*/ 	.byte	0x04, 0x17
        /*002a*/ 	.short	(.L_1387 - .L_1386)
.L_1386:
        /*002c*/ 	.word	0x00000000
        /*0030*/ 	.short	0x0001
        /*0032*/ 	.short	0x0c48
        /*0034*/ 	.byte	0x00, 0xf0, 0x05, 0x00


	//----- nvinfo : EIATTR_KPARAM_INFO
	.align		4
.L_1387:
        /*0038*/ 	.byte	0x04, 0x17
        /*003a*/ 	.short	(.L_1389 - .L_1388)
.L_1388:
        /*003c*/ 	.word	0x00000000
        /*0040*/ 	.short	0x0000
        /*0042*/ 	.short	0x0000
        /*0044*/ 	.byte	0x00, 0xf0, 0x21, 0x31


	//----- nvinfo : EIATTR_SPARSE_MMA_MASK
	.align		4
.L_1389:
        /*0048*/ 	.byte	0x03, 0x50
        /*004a*/ 	.short	0x0000


	//----- nvinfo : EIATTR_MAXREG_COUNT
	.align		4
        /*004c*/ 	.byte	0x03, 0x1b
        /*004e*/ 	.short	0x0080


	//----- nvinfo : EIATTR_MERCURY_ISA_VERSION
	.align		4
        /*0050*/ 	.byte	0x03, 0x5f
        /*0052*/ 	.short	0x0101


	//----- nvinfo : EIATTR_EXIT_INSTR_OFFSETS
	.align		4
        /*0054*/ 	.byte	0x04, 0x1c
        /*0056*/ 	.short	(.L_1391 - .L_1390)


	//   ....[0]....
.L_1390:
        /*0058*/ 	.word	0x00000160


	//   ....[1]....
        /*005c*/ 	.word	0x000005f0


	//   ....[2]....
        /*0060*/ 	.word	0x00000650


	//   ....[3]....
        /*0064*/ 	.word	0x000007e0


	//----- nvinfo : EIATTR_MAX_THREADS
	.align		4
.L_1391:
        /*0068*/ 	.byte	0x04, 0x05
        /*006a*/ 	.short	(.L_1393 - .L_1392)
.L_1392:
        /*006c*/ 	.word	0x00000200
        /*0070*/ 	.word	0x00000001
        /*0074*/ 	.word	0x00000001


	//----- nvinfo : EIATTR_CRS_STACK_SIZE
	.align		4
.L_1393:
        /*0078*/ 	.byte	0x04, 0x1e
        /*007a*/ 	.short	(.L_1395 - .L_1394)
.L_1394:
        /*007c*/ 	.word	0x00000000


	//----- nvinfo : EIATTR_CBANK_PARAM_SIZE
	.align		4
.L_1395:
        /*0080*/ 	.byte	0x03, 0x19
        /*0082*/ 	.short	0x0c50


	//----- nvinfo : EIATTR_PARAM_CBANK
	.align		4
        /*0084*/ 	.byte	0x04, 0x0a
        /*0086*/ 	.short	(.L_1397 - .L_1396)
	.align		4
.L_1396:
        /*0088*/ 	.word	index@(.nv.constant0._ZN2at6native57_GLOBAL__N__f3eca4a2_24_ForeachBinaryOpScalar_cu_86b9896c25multi_tensor_apply_kernelINS1_18TensorListMetadataILi2EEENS1_21BinaryOpScalarFunctorIiLi2ELi1ELi1EEEJNS0_7minimumIiEEiEEEvT_T0_DpT1_)
        /*008c*/ 	.short	0x0210
        /*008e*/ 	.short	0x0c50


	//----- nvinfo : EIATTR_SW_WAR
	.align		4
.L_1397:
        /*0090*/ 	.byte	0x04, 0x36
        /*0092*/ 	.short	(.L_1399 - .L_1398)
.L_1398:
        /*0094*/ 	.word	0x00000008
.L_1399:


//--------------------- .nv.info._ZN2at6native57_GLOBAL__N__f3eca4a2_24_ForeachBinaryOpScalar_cu_86b9896c25multi_tensor_apply_kernelINS1_18TensorListMetadataILi2EEENS1_21BinaryOpScalarFunctorIaLi2ELi1ELi1EEEJNS0_7minimumIaEEaEEEvT_T0_DpT1_ --------------------------
	.section	.nv.info._ZN2at6native57_GLOBAL__N__f3eca4a2_24_ForeachBinaryOpScalar_cu_86b9896c25multi_tensor_apply_kernelINS1_18TensorListMetadataILi2EEENS1_21BinaryOpScalarFunctorIaLi2ELi1ELi1EEEJNS0_7minimumIaEEaEEEvT_T0_DpT1_,"",@"SHT_CUDA_INFO"
	.sectionflags	@""
	.align	4


	//----- nvinfo : EIATTR_CUDA_API_VERSION
	.align		4
        /*0000*/ 	.byte	0x04, 0x37
        /*0002*/ 	.short	(.L_1401 - .L_1400)
.L_1400:
        /*0004*/ 	.word	0x00000082


	//----- nvinfo : EIATTR_KPARAM_INFO
	.align		4
.L_1401:
        /*0008*/ 	.byte	0x04, 0x17
        /*000a*/ 	.short	(.L_1403 - .L_1402)
.L_1402:
        /*000c*/ 	.word	0x00000000
        /*0010*/ 	.short	0x0003
        /*0012*/ 	.short	0x0c4a
        /*0014*/ 	.byte	0x00, 0xf0, 0x05, 0x00


	//----- nvinfo : EIATTR_KPARAM_INFO
	.align		4
.L_1403:
        /*0018*/ 	.byte	0x04, 0x17
        /*001a*/ 	.short	(.L_1405 - .L_1404)
.L_1404:
        /*001c*/ 	.word	0x00000000
        /*0020*/ 	.short	0x0002
        /*0022*/ 	.short	0x0c49
        /*0024*/ 	.byte	0x00, 0xf0, 0x05, 0x00


	//----- nvinfo : EIATTR_KPARAM_INFO
	.align		4
.L_1405:
        /*0028*/ 	.byte	0x04, 0x17
        /*002a*/ 	.short	(.L_1407 - .L_1406)
.L_1406:
        /*002c*/ 	.word	0x00000000
        /*0030*/ 	.short	0x0001
        /*0032*/ 	.short	0x0c48
        /*0034*/ 	.byte	0x00, 0xf0, 0x05, 0x00


	//----- nvinfo : EIATTR_KPARAM_INFO
	.align		4
.L_1407:
        /*0038*/ 	.byte	0x04, 0x17
        /*003a*/ 	.short	(.L_1409 - .L_1408)
.L_1408:
        /*003c*/ 	.word	0x00000000
        /*0040*/ 	.short	0x0000
        /*0042*/ 	.short	0x0000
        /*0044*/ 	.byte	0x00, 0xf0, 0x21, 0x31


	//----- nvinfo : EIATTR_SPARSE_MMA_MASK
	.align		4
.L_1409:
        /*0048*/ 	.byte	0x03, 0x50
        /*004a*/ 	.short	0x0000


	//----- nvinfo : EIATTR_MAXREG_COUNT
	.align		4
        /*004c*/ 	.byte	0x03, 0x1b
        /*004e*/ 	.short	0x0080


	//----- nvinfo : EIATTR_MERCURY_ISA_VERSION
	.align		4
        /*0050*/ 	.byte	0x03, 0x5f
        /*0052*/ 	.short	0x0101


	//----- nvinfo : EIATTR_EXIT_INSTR_OFFSETS
	.align		4
        /*0054*/ 	.byte	0x04, 0x1c
        /*0056*/ 	.short	(.L_1411 - .L_1410)


	//   ....[0]....
.L_1410:
        /*0058*/ 	.word	0x00000190


	//   ....[1]....
        /*005c*/ 	.word	0x00000660


	//   ....[2]....
        /*0060*/ 	.word	0x000006c0


	//   ....[3]....
        /*0064*/ 	.word	0x00000910


	//----- nvinfo : EIATTR_MAX_THREADS
	.align		4
.L_1411:
        /*0068*/ 	.byte	0x04, 0x05
        /*006a*/ 	.short	(.L_1413 - .L_1412)
.L_1412:
        /*006c*/ 	.word	0x00000200
        /*0070*/ 	.word	0x00000001
        /*0074*/ 	.word	0x00000001


	//----- nvinfo : EIATTR_CRS_STACK_SIZE
	.align		4
.L_1413:
        /*0078*/ 	.byte	0x04, 0x1e
        /*007a*/ 	.short	(.L_1415 - .L_1414)
.L_1414:
        /*007c*/ 	.word	0x00000000


	//----- nvinfo : EIATTR_CBANK_PARAM_SIZE
	.align		4
.L_1415:
        /*0080*/ 	.byte	0x03, 0x19
        /*0082*/ 	.short	0x0c4b


	//----- nvinfo : EIATTR_PARAM_CBANK
	.align		4
        /*0084*/ 	.byte	0x04, 0x0a
        /*0086*/ 	.short	(.L_1417 - .L_1416)
	.align		4
.L_1416:
        /*0088*/ 	.word	index@(.nv.constant0._ZN2at6native57_GLOBAL__N__f3eca4a2_24_ForeachBinaryOpScalar_cu_86b9896c25multi_tensor_apply_kernelINS1_18TensorListMetadataILi2EEENS1_21BinaryOpScalarFunctorIaLi2ELi1ELi1EEEJNS0_7minimumIaEEaEEEvT_T0_DpT1_)
        /*008c*/ 	.short	0x0210
        /*008e*/ 	.short	0x0c4b


	//----- nvinfo : EIATTR_SW_WAR
	.align		4
.L_1417:
        /*0090*/ 	.byte	0x04, 0x36
        /*0092*/ 	.short	(.L_1419 - .L_1418)
.L_1418:
        /*0094*/ 	.word	0x00000008
.L_1419:


//--------------------- .nv.info._ZN2at6native57_GLOBAL__N__f3eca4a2_24_ForeachBinaryOpScalar_cu_86b9896c25multi_tensor_apply_kernelINS1_18TensorListMetadataILi2EEENS1_21BinaryOpScalarFunctorIhLi2ELi1ELi1EEEJNS0_7minimumIhEEhEEEvT_T0_DpT1_ --------------------------
	.section	.nv.info._ZN2at6native57_GLOBAL__N__f3eca4a2_24_ForeachBinaryOpScalar_cu_86b9896c25multi_tensor_apply_kernelINS1_18TensorListMetadataILi2EEENS1_21BinaryOpScalarFunctorIhLi2ELi1ELi1EEEJNS0_7minimumIhEEhEEEvT_T0_DpT1_,"",@"SHT_CUDA_INFO"
	.sectionflags	@""
	.align	4


	//----- nvinfo : EIATTR_CUDA_API_VERSION
	.align		4
        /*0000*/ 	.byte	0x04, 0x37
        /*0002*/ 	.short	(.L_1421 - .L_1420)
.L_1420:
        /*0004*/ 	.word	0x00000082


	//----- nvinfo : EIATTR_KPARAM_INFO
	.align		4
.L_1421:
        /*0008*/ 	.byte	0x04, 0x17
        /*000a*/ 	.short	(.L_1423 - .L_1422)
.L_1422:
        /*000c*/ 	.word	0x00000000
        /*0010*/ 	.short	0x0003
        /*0012*/ 	.short	0x0c4a
        /*0014*/ 	.byte	0x00, 0xf0, 0x05, 0x00


	//----- nvinfo : EIATTR_KPARAM_INFO
	.align		4
.L_1423:
        /*0018*/ 	.byte	0x04, 0x17
        /*001a*/ 	.short	(.L_1425 - .L_1424)
.L_1424:
        /*001c*/ 	.word	0x00000000
        /*0020*/ 	.short	0x0002
        /*0022*/ 	.short	0x0c49
        /*0024*/ 	.byte	0x00, 0xf0, 0x05, 0x00


	//----- nvinfo : EIATTR_KPARAM_INFO
	.align		4
.L_1425:
        /*0028*/ 	.byte	0x04, 0x17
        /*002a*/ 	.short	(.L_1427 - .L_1426)
.L_1426:
        /*002c*/ 	.word	0x00000000
        /*0030*/ 	.short	0x0001
        /*0032*/ 	.short	0x0c48
        /*0034*/ 	.byte	0x00, 0xf0, 0x05, 0x00


	//----- nvinfo : EIATTR_KPARAM_INFO
	.align		4
.L_1427:
        /*0038*/ 	.byte	0x04, 0x17
        /*003a*/ 	.short	(.L_1429 - .L_1428)
.L_1428:
        /*003c*/ 	.word	0x00000000
        /*0040*/ 	.short	0x0000
        /*0042*/ 	.short	0x0000
        /*0044*/ 	.byte	0x00, 0xf0, 0x21, 0x31


	//----- nvinfo : EIATTR_SPARSE_MMA_MASK
	.align		4
.L_1429:
        /*0048*/ 	.byte	0x03, 0x50
        /*004a*/ 	.short	0x0000


	//----- nvinfo : EIATTR_MAXREG_COUNT
	.align		4
        /*004c*/ 	.byte	0x03, 0x1b
        /*004e*/ 	.short	0x0080


	//----- nvinfo : EIATTR_MERCURY_ISA_VERSION
	.align		4
        /*0050*/ 	.byte	0x03, 0x5f
        /*0052*/ 	.short	0x0101


	//----- nvinfo : EIATTR_EXIT_INSTR_OFFSETS
	.align		4
        /*0054*/ 	.byte	0x04, 0x1c
        /*0056*/ 	.short	(.L_1431 - .L_1430)


	//   ....[0]....
.L_1430:
        /*0058*/ 	.word	0x00000180


	//   ....[1]....
        /*005c*/ 	.word	0x00000600


	//   ....[2]....
        /*0060*/ 	.word	0x00000660


	//   ....[3]....
        /*0064*/ 	.word	0x00000870


	//----- nvinfo : EIATTR_MAX_THREADS
	.align		4
.L_1431:
        /*0068*/ 	.byte	0x04, 0x05
        /*006a*/ 	.short	(.L_1433 - .L_1432)
.L_1432:
        /*006c*/ 	.word	0x00000200
        /*0070*/ 	.word	0x00000001
        /*0074*/ 	.word	0x00000001


	//----- nvinfo : EIATTR_CRS_STACK_SIZE
	.align		4
.L_1433:
        /*0078*/ 	.byte	0x04, 0x1e
        /*007a*/ 	.short	(.L_1435 - .L_1434)
.L_1434:
        /*007c*/ 	.word	0x00000000


	//----- nvinfo : EIATTR_CBANK_PARAM_SIZE
	.align		4
.L_1435:
        /*0080*/ 	.byte	0x03, 0x19
        /*0082*/ 	.short	0x0c4b


	//----- nvinfo : EIATTR_PARAM_CBANK
	.align		4
        /*0084*/ 	.byte	0x04, 0x0a
        /*0086*/ 	.short	(.L_1437 - .L_1436)
	.align		4
.L_1436:
        /*0088*/ 	.word	index@(.nv.constant0._ZN2at6native57_GLOBAL__N__f3eca4a2_24_ForeachBinaryOpScalar_cu_86b9896c25multi_tensor_apply_kernelINS1_18TensorListMetadataILi2EEENS1_21BinaryOpScalarFunctorIhLi2ELi1ELi1EEEJNS0_7minimumIhEEhEEEvT_T0_DpT1_)
        /*008c*/ 	.short	0x0210
        /*008e*/ 	.short	0x0c4b


	//----- nvinfo : EIATTR_SW_WAR
	.align		4
.L_1437:
        /*0090*/ 	.byte	0x04, 0x36
        /*0092*/ 	.short	(.L_1439 - .L_1438)
.L_1438:
        /*0094*/ 	.word	0x00000008
.L_1439:


//--------------------- .nv.info._ZN2at6native57_GLOBAL__N__f3eca4a2_24_ForeachBinaryOpScalar_cu_86b9896c25multi_tensor_apply_kernelINS1_18TensorListMetadataILi1EEENS1_21BinaryOpScalarFunctorIN3c108BFloat16ELi1ELi1ELi0EEEJNS0_7minimumIfEEfEEEvT_T0_DpT1_ --------------------------
	.section	.nv.info._ZN2at6native57_GLOBAL__N__f3eca4a2_24_ForeachBinaryOpScalar_cu_86b9896c25multi_tensor_apply_kernelINS1_18TensorListMetadataILi1EEENS1_21BinaryOpScalarFunctorIN3c108BFloat16ELi1ELi1ELi0EEEJNS0_7minimumIfEEfEEEvT_T0_DpT1_,"",@"SHT_CUDA_INFO"
	.sectionflags	@""
	.align	4


	//----- nvinfo : EIATTR_CUDA_API_VERSION
	.align		4
        /*0000*/ 	.byte	0x04, 0x37
        /*0002*/ 	.short	(.L_1441 - .L_1440)
.L_1440:
        /*0004*/ 	.word	0x00000082


	//----- nvinfo : EIATTR_KPARAM_INFO
	.align		4
.L_1441:
        /*0008*/ 	.byte	0x04, 0x17
        /*000a*/ 	.short	(.L_1443 - .L_1442)
.L_1442:
        /*000c*/ 	.word	0x00000000
        /*0010*/ 	.short	0x0003
        /*0012*/ 	.short	0x0d2c
        /*0014*/ 	.byte	0x00, 0xf0, 0x11, 0x00


	//----- nvinfo : EIATTR_KPARAM_INFO
	.align		4
.L_1443:
        /*0018*/ 	.byte	0x04, 0x17
        /*001a*/ 	.short	(.L_1445 - .L_1444)
.L_1444:
        /*001c*/ 	.word	0x00000000
        /*0020*/ 	.short	0x0002
        /*0022*/ 	.short	0x0d29
        /*0024*/ 	.byte	0x00, 0xf0, 0x05, 0x00


	//----- nvinfo : EIATTR_KPARAM_INFO
	.align		4
.L_1445:
        /*0028*/ 	.byte	0x04, 0x17
        /*002a*/ 	.short	(.L_1447 - .L_1446)
.L_1446:
        /*002c*/ 	.word	0x00000000
        /*0030*/ 	.short	0x0001
        /*0032*/ 	.short	0x0d28
        /*0034*/ 	.byte	0x00, 0xf0, 0x05, 0x00


	//----- nvinfo : EIATTR_KPARAM_INFO
	.align		4
.L_1447:
        /*0038*/ 	.byte	0x04, 0x17
        /*003a*/ 	.short	(.L_1449 - .L_1448)
.L_1448:
        /*003c*/ 	.word	0x00000000
        /*0040*/ 	.short	0x0000
        /*0042*/ 	.short	0x0000
        /*0044*/ 	.byte	0x00, 0xf0, 0xa1, 0x34


	//----- nvinfo : EIATTR_SPARSE_MMA_MASK
	.align		4
.L_1449:
        /*0048*/ 	.byte	0x03, 0x50
        /*004a*/ 	.short	0x0000


	//----- nvinfo : EIATTR_MAXREG_COUNT
	.align		4
        /*004c*/ 	.byte	0x03, 0x1b
        /*004e*/ 	.short	0x0080


	//----- nvinfo : EIATTR_MERCURY_ISA_VERSION
	.align		4
        /*0050*/ 	.byte	0x03, 0x5f
        /*0052*/ 	.short	0x0101


	//----- nvinfo : EIATTR_EXIT_INSTR_OFFSETS
	.align		4
        /*0054*/ 	.byte	0x04, 0x1c
        /*0056*/ 	.short	(.L_1451 - .L_1450)


	//   ....[0]....
.L_1450:
        /*0058*/ 	.word	0x00000140


	//   ....[1]....
        /*005c*/ 	.word	0x00000640


	//   ....[2]....
        /*0060*/ 	.word	0x000006a0


	//   ....[3]....
        /*0064*/ 	.word	0x00000930


	//----- nvinfo : EIATTR_MAX_THREADS
	.align		4
.L_1451:
        /*0068*/ 	.byte	0x04, 0x05
        /*006a*/ 	.short	(.L_1453 - .L_1452)
.L_1452:
        /*006c*/ 	.word	0x00000200
        /*0070*/ 	.word	0x00000001
        /*0074*/ 	.word	0x00000001


	//----- nvinfo : EIATTR_CRS_STACK_SIZE
	.align		4
.L_1453:
        /*0078*/ 	.byte	0x04, 0x1e
        /*007a*/ 	.short	(.L_1455 - .L_1454)
.L_1454:
        /*007c*/ 	.word	0x00000000


	//----- nvinfo : EIATTR_CBANK_PARAM_SIZE
	.align		4
.L_1455:
        /*0080*/ 	.byte	0x03, 0x19
        /*0082*/ 	.short	0x0d30


	//----- nvinfo : EIATTR_PARAM_CBANK
	.align		4
        /*0084*/ 	.byte	0x04, 0x0a
        /*0086*/ 	.short	(.L_1457 - .L_1456)
	.align		4
.L_1456:
        /*0088*/ 	.word	index@(.nv.constant0._ZN2at6native57_GLOBAL__N__f3eca4a2_24_ForeachBinaryOpScalar_cu_86b9896c25multi_tensor_apply_kernelINS1_18TensorListMetadataILi1EEENS1_21BinaryOpScalarFunctorIN3c108BFloat16ELi1ELi1ELi0EEEJNS0_7minimumIfEEfEEEvT_T0_DpT1_)
        /*008c*/ 	.short	0x0210
        /*008e*/ 	.short	0x0d30


	//----- nvinfo : EIATTR_SW_WAR
	.align		4
.L_1457:
        /*0090*/ 	.byte	0x04, 0x36
        /*0092*/ 	.short	(.L_1459 - .L_1458)
.L_1458:
        /*0094*/ 	.word	0x00000008
.L_1459:


//--------------------- .nv.info._ZN2at6native57_GLOBAL__N__f3eca4a2_24_ForeachBinaryOpScalar_cu_86b9896c25multi_tensor_apply_kernelINS1_18TensorListMetadataILi1EEENS1_21BinaryOpScalarFunctorIN3c104HalfELi1ELi1ELi0EEEJNS0_7minimumIfEEfEEEvT_T0_DpT1_ --------------------------
	.section	.nv.info._ZN2at6native57_GLOBAL__N__f3eca4a2_24_ForeachBinaryOpScalar_cu_86b9896c25multi_tensor_apply_kernelINS1_18TensorListMetadataILi1EEENS1_21BinaryOpScalarFunctorIN3c104HalfELi1ELi1ELi0EEEJNS0_7minimumIfEEfEEEvT_T0_DpT1_,"",@"SHT_CUDA_INFO"
	.sectionflags	@""
	.align	4


	//----- nvinfo : EIATTR_CUDA_API_VERSION
	.align		4
        /*0000*/ 	.byte	0x04, 0x37
        /*0002*/ 	.short	(.L_1461 - .L_1460)
.L_1460:
        /*0004*/ 	.word	0x00000082


	//----- nvinfo : EIATTR_KPARAM_INFO
	.align		4
.L_1461:
        /*0008*/ 	.byte	0x04, 0x17
        /*000a*/ 	.short	(.L_1463 - .L_1462)
.L_1462:
        /*000c*/ 	.word	0x00000000
        /*0010*/ 	.short	0x0003
        /*0012*/ 	.short	0x0d2c
        /*0014*/ 	.byte	0x00, 0xf0, 0x11, 0x00


	//----- nvinfo : EIATTR_KPARAM_INFO
	.align		4
.L_1463:
        /*0018*/ 	.byte	0x04, 0x17
        /*001a*/ 	.short	(.L_1465 - .L_1464)
.L_1464:
        /*001c*/ 	.word	0x00000000
        /*0020*/ 	.short	0x0002
        /*0022*/ 	.short	0x0d29
        /*0024*/ 	.byte	0x00, 0xf0, 0x05, 0x00


	//----- nvinfo : EIATTR_KPARAM_INFO
	.align		4
.L_1465:
        /*0028*/ 	.byte	0x04, 0x17
        /*002a*/ 	.short	(.L_1467 - .L_1466)
.L_1466:
        /*002c*/ 	.word	0x00000000
        /*0030*/ 	.short	0x0001
        /*0032*/ 	.short	0x0d28
        /*0034*/ 	.byte	0x00, 0xf0, 0x05, 0x00


	//----- nvinfo : EIATTR_KPARAM_INFO
	.align		4
.L_1467:
        /*0038*/ 	.byte	0x04, 0x17
        /*003a*/ 	.short	(.L_1469 - .L_1468)
.L_1468:
        /*003c*/ 	.word	0x00000000
        /*0040*/ 	.short	0x0000
        /*0042*/ 	.short	0x0000
        /*0044*/ 	.byte	0x00, 0xf0, 0xa1, 0x34


	//----- nvinfo : EIATTR_SPARSE_MMA_MASK
	.align		4
.L_1469:
        /*0048*/ 	.byte	0x03, 0x50
        /*004a*/ 	.short	0x0000


	//----- nvinfo : EIATTR_MAXREG_COUNT
	.align		4
        /*004c*/ 	.byte	0x03, 0x1b
        /*004e*/ 	.short	0x0080


	//----- nvinfo : EIATTR_MERCURY_ISA_VERSION
	.align		4
        /*0050*/ 	.byte	0x03, 0x5f
        /*0052*/ 	.short	0x0101


	//----- nvinfo : EIATTR_EXIT_INSTR_OFFSETS
	.align		4
        /*0054*/ 	.byte	0x04, 0x1c
        /*0056*/ 	.short	(.L_1471 - .L_1470)


	//   ....[0]....
.L_1470:
        /*0058*/ 	.word	0x00000140


	//   ....[1]....
        /*005c*/ 	.word	0x00000640


	//   ....[2]....
        /*0060*/ 	.word	0x000006a0


	//   ....[3]....
        /*0064*/ 	.word	0x00000910


	//----- nvinfo : EIATTR_MAX_THREADS
	.align		4
.L_1471:
        /*0068*/ 	.byte	0x04, 0x05
        /*006a*/ 	.short	(.L_1473 - .L_1472)
.L_1472:
        /*006c*/ 	.word	0x00000200
        /*0070*/ 	.word	0x00000001
        /*0074*/ 	.word	0x00000001


	//----- nvinfo : EIATTR_CRS_STACK_SIZE
	.align		4
.L_1473:
        /*0078*/ 	.byte	0x04, 0x1e
        /*007a*/ 	.short	(.L_1475 - .L_1474)
.L_1474:
        /*007c*/ 	.word	0x00000000


	//----- nvinfo : EIATTR_CBANK_PARAM_SIZE
	.align		4
.L_1475:
        /*0080*/ 	.byte	0x03, 0x19
        /*0082*/ 	.short	0x0d30


	//----- nvinfo : EIATTR_PARAM_CBANK
	.align		4
        /*0084*/ 	.byte	0x04, 0x0a
        /*0086*/ 	.short	(.L_1477 - .L_1476)
	.align		4
.L_1476:
        /*0088*/ 	.word	index@(.nv.constant0._ZN2at6native57_GLOBAL__N__f3eca4a2_24_ForeachBinaryOpScalar_cu_86b9896c25multi_tensor_apply_kernelINS1_18TensorListMetadataILi1EEENS1_21BinaryOpScalarFunctorIN3c104HalfELi1ELi1ELi0EEEJNS0_7minimumIfEEfEEEvT_T0_DpT1_)
        /*008c*/ 	.short	0x0210
        /*008e*/ 	.short	0x0d30


	//----- nvinfo : EIATTR_SW_WAR
	.align		4
.L_1477:
        /*0090*/ 	.byte	0x04, 0x36
        /*0092*/ 	.short	(.L_1479 - .L_1478)
.L_1478:
        /*0094*/ 	.word	0x00000008
.L_1479:


//--------------------- .nv.info._ZN2at6native57_GLOBAL__N__f3eca4a2_24_ForeachBinaryOpScalar_cu_86b9896c25multi_tensor_apply_kernelINS1_18TensorListMetadataILi1EEENS1_21BinaryOpScalarFunctorIfLi1ELi1ELi0EEEJNS0_7minimumIfEEfEEEvT_T0_DpT1_ --------------------------
	.section	.nv.info._ZN2at6native57_GLOBAL__N__f3eca4a2_24_ForeachBinaryOpScalar_cu_86b9896c25multi_tensor_apply_kernelINS1_18TensorListMetadataILi1EEENS1_21BinaryOpScalarFunctorIfLi1ELi1ELi0EEEJNS0_7minimumIfEEfEEEvT_T0_DpT1_,"",@"SHT_CUDA_INFO"
	.sectionflags	@""
	.align	4


	//----- nvinfo : EIATTR_CUDA_API_VERSION
	.align		4
        /*0000*/ 	.byte	0x04, 0x37
        /*0002*/ 	.short	(.L_1481 - .L_1480)
.L_1480:
        /*0004*/ 	.word	0x00000082


	//----- nvinfo : EIATTR_KPARAM_INFO
	.align		4
.L_1481:
        /*0008*/ 	.byte	0x04, 0x17
        /*000a*/ 	.short	(.L_1483 - .L_1482)
.L_1482:
        /*000c*/ 	.word	0x00000000
        /*0010*/ 	.short	0x0003
        /*0012*/ 	.short	0x0d2c
        /*0014*/ 	.byte	0x00, 0xf0, 0x11, 0x00


	//----- nvinfo : EIATTR_KPARAM_INFO
	.align		4
.L_1483:
        /*0018*/ 	.byte	0x04, 0x17
        /*001a*/ 	.short	(.L_1485 - .L_1484)
.L_1484:
        /*001c*/ 	.word	0x00000000
        /*0020*/ 	.short	0x0002
        /*0022*/ 	.short	0x0d29
        /*0024*/ 	.byte	0x00, 0xf0, 0x05, 0x00


	//----- nvinfo : EIATTR_KPARAM_INFO
	.align		4
.L_1485:
        /*0028*/ 	.byte	0x04, 0x17
        /*002a*/ 	.short	(.L_1487 - .L_1486)
.L_1486:
        /*002c*/ 	.word	0x00000000
        /*0030*/ 	.short	0x0001
        /*0032*/ 	.short	0x0d28
        /*0034*/ 	.byte	0x00, 0xf0, 0x05, 0x00


	//----- nvinfo : EIATTR_KPARAM_INFO
	.align		4
.L_1487:
        /*0038*/ 	.byte	0x04, 0x17
        /*003a*/ 	.short	(.L_1489 - .L_1488)
.L_1488:
        /*003c*/ 	.word	0x00000000
        /*0040*/ 	.short	0x0000
        /*0042*/ 	.short	0x0000
        /*0044*/ 	.byte	0x00, 0xf0, 0xa1, 0x34


	//----- nvinfo : EIATTR_SPARSE_MMA_MASK
	.align		4
.L_1489:
        /*0048*/ 	.byte	0x03, 0x50
        /*004a*/ 	.short	0x0000


	//----- nvinfo : EIATTR_MAXREG_COUNT
	.align		4
        /*004c*/ 	.byte	0x03, 0x1b
        /*004e*/ 	.short	0x0080


	//----- nvinfo : EIATTR_MERCURY_ISA_VERSION
	.align		4
        /*0050*/ 	.byte	0x03, 0x5f
        /*0052*/ 	.short	0x0101


	//----- nvinfo : EIATTR_EXIT_INSTR_OFFSETS
	.align		4
        /*0054*/ 	.byte	0x04, 0x1c
        /*0056*/ 	.short	(.L_1491 - .L_1490)


	//   ....[0]....
.L_1490:
        /*0058*/ 	.word	0x00000140


	//   ....[1]....
        /*005c*/ 	.word	0x000005f0


	//   ....[2]....
        /*0060*/ 	.word	0x00000650


	//   ....[3]....
        /*0064*/ 	.word	0x00000860


	//----- nvinfo : EIATTR_MAX_THREADS
	.align		4
.L_1491:
        /*0068*/ 	.byte	0x04, 0x05
        /*006a*/ 	.short	(.L_1493 - .L_1492)
.L_1492:
        /*006c*/ 	.word	0x00000200
        /*0070*/ 	.word	0x00000001
        /*0074*/ 	.word	0x00000001


	//----- nvinfo : EIATTR_CRS_STACK_SIZE
	.align		4
.L_1493:
        /*0078*/ 	.byte	0x04, 0x1e
        /*007a*/ 	.short	(.L_1495 - .L_1494)
.L_1494:
        /*007c*/ 	.word	0x00000000


	//----- nvinfo : EIATTR_CBANK_PARAM_SIZE
	.align		4
.L_1495:
        /*0080*/ 	.byte	0x03, 0x19
        /*0082*/ 	.short	0x0d30


	//----- nvinfo : EIATTR_PARAM_CBANK
	.align		4
        /*0084*/ 	.byte	0x04, 0x0a
        /*0086*/ 	.short	(.L_1497 - .L_1496)
	.align		4
.L_1496:
        /*0088*/ 	.word	index@(.nv.constant0._ZN2at6native57_GLOBAL__N__f3eca4a2_24_ForeachBinaryOpScalar_cu_86b9896c25multi_tensor_apply_kernelINS1_18TensorListMetadataILi1EEENS1_21BinaryOpScalarFunctorIfLi1ELi1ELi0EEEJNS0_7minimumIfEEfEEEvT_T0_DpT1_)
        /*008c*/ 	.short	0x0210
        /*008e*/ 	.short	0x0d30


	//----- nvinfo : EIATTR_SW_WAR
	.align		4
.L_1497:
        /*0090*/ 	.byte	0x04, 0x36
        /*0092*/ 	.short	(.L_1499 - .L_1498)
.L_1498:
        /*0094*/ 	.word	0x00000008
.L_1499:


//--------------------- .nv.info._ZN2at6native57_GLOBAL__N__f3eca4a2_24_ForeachBinaryOpScalar_cu_86b9896c25multi_tensor_apply_kernelINS1_18TensorListMetadataILi1EEENS1_21BinaryOpScalarFunctorIdLi1ELi1ELi0EEEJNS0_7minimumIdEEdEEEvT_T0_DpT1_ --------------------------
	.section	.nv.info._ZN2at6native57_GLOBAL__N__f3eca4a2_24_ForeachBinaryOpScalar_cu_86b9896c25multi_tensor_apply_kernelINS1_18TensorListMetadataILi1EEENS1_21BinaryOpScalarFunctorIdLi1ELi1ELi0EEEJNS0_7minimumIdEEdEEEvT_T0_DpT1_,"",@"SHT_CUDA_INFO"
	.sectionflags	@""
	.align	4


	//----- nvinfo : EIATTR_CUDA_API_VERSION
	.align		4
        /*0000*/ 	.byte	0x04, 0x37
        /*0002*/ 	.short	(.L_1501 - .L_1500)
.L_1500:
        /*0004*/ 	.word	0x00000082


	//----- nvinfo : EIATTR_KPARAM_INFO
	.align		4
.L_1501:
        /*0008*/ 	.byte	0x04, 0x17
        /*000a*/ 	.short	(.L_1503 - .L_1502)
.L_1502:
        /*000c*/ 	.word	0x00000000
        /*0010*/ 	.short	0x0003
        /*0012*/ 	.short	0x0d30
        /*0014*/ 	.byte	0x00, 0xf0, 0x21, 0x00


	//----- nvinfo : EIATTR_KPARAM_INFO
	.align		4
.L_1503:
        /*0018*/ 	.byte	0x04, 0x17
        /*001a*/ 	.short	(.L_1505 - .L_1504)
.L_1504:
        /*001c*/ 	.word	0x00000000
        /*0020*/ 	.short	0x0002
        /*0022*/ 	.short	0x0d29
        /*0024*/ 	.byte	0x00, 0xf0, 0x05, 0x00


	//----- nvinfo : EIATTR_KPARAM_INFO
	.align		4
.L_1505:
        /*0028*/ 	.byte	0x04, 0x17
        /*002a*/ 	.short	(.L_1507 - .L_1506)
.L_1506:
        /*002c*/ 	.word	0x00000000
        /*0030*/ 	.short	0x0001
        /*0032*/ 	.short	0x0d28
        /*0034*/ 	.byte	0x00, 0xf0, 0x05, 0x00


	//----- nvinfo : EIATTR_KPARAM_INFO
	.align		4
.L_1507:
        /*0038*/ 	.byte	0x04, 0x17
        /*003a*/ 	.short	(.L_1509 - .L_1508)
.L_1508:
        /*003c*/ 	.word	0x00000000
        /*0040*/ 	.short	0x0000
        /*0042*/ 	.short	0x0000
        /*0044*/ 	.byte	0x00, 0xf0, 0xa1, 0x34


	//----- nvinfo : EIATTR_SPARSE_MMA_MASK
	.align		4
.L_1509:
        /*0048*/ 	.byte	0x03, 0x50
        /*004a*/ 	.short	0x0000


	//----- nvinfo : EIATTR_MAXREG_COUNT
	.align		4
        /*004c*/ 	.byte	0x03, 0x1b
        /*004e*/ 	.short	0x0080


	//----- nvinfo : EIATTR_MERCURY_ISA_VERSION
	.align		4
        /*0050*/ 	.byte	0x03, 0x5f
        /*0052*/ 	.short	0x0101


	//----- nvinfo : EIATTR_EXIT_INSTR_OFFSETS
	.align		4
        /*0054*/ 	.byte	0x04, 0x1c
        /*0056*/ 	.short	(.L_1511 - .L_1510)


	//   ....[0]....
.L_1510:
        /*0058*/ 	.word	0x00000140


	//   ....[1]....
        /*005c*/ 	.word	0x00000660


	//   ....[2]....
        /*0060*/ 	.word	0x000006c0


	//   ....[3]....
        /*0064*/ 	.word	0x00000940


	//----- nvinfo : EIATTR_MAX_THREADS
	.align		4
.L_1511:
        /*0068*/ 	.byte	0x04, 0x05
        /*006a*/ 	.short	(.L_1513 - .L_1512)
.L_1512:
        /*006c*/ 	.word	0x00000200
        /*0070*/ 	.word	0x00000001
        /*0074*/ 	.word	0x00000001


	//----- nvinfo : EIATTR_CRS_STACK_SIZE
	.align		4
.L_1513:
        /*0078*/ 	.byte	0x04, 0x1e
        /*007a*/ 	.short	(.L_1515 - .L_1514)
.L_1514:
        /*007c*/ 	.word	0x00000000


	//----- nvinfo : EIATTR_CBANK_PARAM_SIZE
	.align		4
.L_1515:
        /*0080*/ 	.byte	0x03, 0x19
        /*0082*/ 	.short	0x0d38


	//----- nvinfo : EIATTR_PARAM_CBANK
	.align		4
        /*0084*/ 	.byte	0x04, 0x0a
        /*0086*/ 	.short	(.L_1517 - .L_1516)
	.align		4
.L_1516:
        /*0088*/ 	.word	index@(.nv.constant0._ZN2at6native57_GLOBAL__N__f3eca4a2_24_ForeachBinaryOpScalar_cu_86b9896c25multi_tensor_apply_kernelINS1_18TensorListMetadataILi1EEENS1_21BinaryOpScalarFunctorIdLi1ELi1ELi0EEEJNS0_7minimumIdEEdEEEvT_T0_DpT1_)
        /*008c*/ 	.short	0x0210
        /*008e*/ 	.short	0x0d38


	//----- nvinfo : EIATTR_SW_WAR
	.align		4
.L_1517:
        /*0090*/ 	.byte	0x04, 0x36
        /*0092*/ 	.short	(.L_1519 - .L_1518)
.L_1518:
        /*0094*/ 	.word	0x00000008
.L_1519:


//--------------------- .nv.info._ZN2at6native57_GLOBAL__N__f3eca4a2_24_ForeachBinaryOpScalar_cu_86b9896c25multi_tensor_apply_kernelINS1_18TensorListMetadataILi1EEENS1_21BinaryOpScalarFunctorIsLi1ELi1ELi0EEEJNS0_7minimumIsEEsEEEvT_T0_DpT1_ --------------------------
	.section	.nv.info._ZN2at6native57_GLOBAL__N__f3eca4a2_24_ForeachBinaryOpScalar_cu_86b9896c25multi_tensor_apply_kernelINS1_18TensorListMetadataILi1EEENS1_21BinaryOpScalarFunctorIsLi1ELi1ELi0EEEJNS0_7minimumIsEEsEEEvT_T0_DpT1_,"",@"SHT_CUDA_INFO"
	.sectionflags	@""
	.align	4


	//----- nvinfo : EIATTR_CUDA_API_VERSION
	.align		4
        /*0000*/ 	.byte	0x04, 0x37
        /*0002*/ 	.short	(.L_1521 - .L_1520)
.L_1520:
        /*0004*/ 	.word	0x00000082


	//----- nvinfo : EIATTR_KPARAM_INFO
	.align		4
.L_1521:
        /*0008*/ 	.byte	0x04, 0x17
        /*000a*/ 	.short	(.L_1523 - .L_1522)
.L_1522:
        /*000c*/ 	.word	0x00000000
        /*0010*/ 	.short	0x0003
        /*0012*/ 	.short	0x0d2a
        /*0014*/ 	.byte	0x00, 0xf0, 0x09, 0x00


	//----- nvinfo : EIATTR_KPARAM_INFO
	.align		4
.L_1523:
        /*0018*/ 	.byte	0x04, 0x17
        /*001a*/ 	.short	(.L_1525 - .L_1524)
.L_1524:
        /*001c*/ 	.word	0x00000000
        /*0020*/ 	.short	0x0002
        /*0022*/ 	.short	0x0d29
        /*0024*/ 	.byte	0x00, 0xf0, 0x05, 0x00


	//----- nvinfo : EIATTR_KPARAM_INFO
	.align		4
.L_1525:
        /*0028*/ 	.byte	0x04, 0x17
        /*002a*/ 	.short	(.L_1527 - .L_1526)
.L_1526:
        /*002c*/ 	.word	0x00000000
        /*0030*/ 	.short	0x0001
        /*0032*/ 	.short	0x0d28
        /*0034*/ 	.byte	0x00, 0xf0, 0x05, 0x00


	//----- nvinfo : EIATTR_KPARAM_INFO
	.align		4
.L_1527:
        /*0038*/ 	.byte	0x04, 0x17
        /*003a*/ 	.short	(.L_1529 - .L_1528)
.L_1528:
        /*003c*/ 	.word	0x00000000
        /*0040*/ 	.short	0x0000
        /*0042*/ 	.short	0x0000
        /*0044*/ 	.byte	0x00, 0xf0, 0xa1, 0x34


	//----- nvinfo : EIATTR_SPARSE_MMA_MASK
	.align		4
.L_1529:
        /*0048*/ 	.byte	0x03, 0x50
        /*004a*/ 	.short	0x0000


	//----- nvinfo : EIATTR_MAXREG_COUNT
	.align		4
        /*004c*/ 	.byte	0x03, 0x1b
        /*004e*/ 	.short	0x0080


	//----- nvinfo : EIATTR_MERCURY_ISA_VERSION
	.align		4
        /*0050*/ 	.byte	0x03, 0x5f
        /*0052*/ 	.short	0x0101


	//----- nvinfo : EIATTR_EXIT_INSTR_OFFSETS
	.align		4
        /*0054*/ 	.byte	0x04, 0x1c
        /*0056*/ 	.short	(.L_1531 - .L_1530)


	//   ....[0]....
.L_1530:
        /*0058*/ 	.word	0x00000140


	//   ....[1]....
        /*005c*/ 	.word	0x00000530


	//   ....[2]....
        /*0060*/ 	.word	0x00000590


	//   ....[3]....
        /*0064*/ 	.word	0x00000730


	//----- nvinfo : EIATTR_MAX_THREADS
	.align		4
.L_1531:
        /*0068*/ 	.byte	0x04, 0x05
        /*006a*/ 	.short	(.L_1533 - .L_1532)
.L_1532:
        /*006c*/ 	.word	0x00000200
        /*0070*/ 	.word	0x00000001
        /*0074*/ 	.word	0x00000001


	//----- nvinfo : EIATTR_CRS_STACK_SIZE
	.align		4
.L_1533:
        /*0078*/ 	.byte	0x04, 0x1e
        /*007a*/ 	.short	(.L_1535 - .L_1534)
.L_1534:
        /*007c*/ 	.word	0x00000000


	//----- nvinfo : EIATTR_CBANK_PARAM_SIZE
	.align		4
.L_1535:
        /*0080*/ 	.byte	0x03, 0x19
        /*0082*/ 	.short	0x0d2c


	//----- nvinfo : EIATTR_PARAM_CBANK
	.align		4
        /*0084*/ 	.byte	0x04, 0x0a
        /*0086*/ 	.short	(.L_1537 - .L_1536)
	.align		4
.L_1536:
        /*0088*/ 	.word	index@(.nv.constant0._ZN2at6native57_GLOBAL__N__f3eca4a2_24_ForeachBinaryOpScalar_cu_86b9896c25multi_tensor_apply_kernelINS1_18TensorListMetadataILi1EEENS1_21BinaryOpScalarFunctorIsLi1ELi1ELi0EEEJNS0_7minimumIsEEsEEEvT_T0_DpT1_)
        /*008c*/ 	.short	0x0210
        /*008e*/ 	.short	0x0d2c


	//----- nvinfo : EIATTR_SW_WAR
	.align		4
.L_1537:
        /*0090*/ 	.byte	0x04, 0x36
        /*0092*/ 	.short	(.L_1539 - .L_1538)
.L_1538:
        /*0094*/ 	.word	0x00000008
.L_1539:


//--------------------- .nv.info._ZN2at6native57_GLOBAL__N__f3eca4a2_24_ForeachBinaryOpScalar_cu_86b9896c25multi_tensor_apply_kernelINS1_18TensorListMetadataILi1EEENS1_21BinaryOpScalarFunctorIlLi1ELi1ELi0EEEJNS0_7minimumIlEElEEEvT_T0_DpT1_ --------------------------
	.section	.nv.info._ZN2at6native57_GLOBAL__N__f3eca4a2_24_ForeachBinaryOpScalar_cu_86b9896c25multi_tensor_apply_kernelINS1_18TensorListMetadataILi1EEENS1_21BinaryOpScalarFunctorIlLi1ELi1ELi0EEEJNS0_7minimumIlEElEEEvT_T0_DpT1_,"",@"SHT_CUDA_INFO"
	.sectionflags	@""
	.align	4


	//----- nvinfo : EIATTR_CUDA_API_VERSION
	.align		4
        /*0000*/ 	.byte	0x04, 0x37
        /*0002*/ 	.short	(.L_1541 - .L_1540)
.L_1540:
        /*0004*/ 	.word	0x00000082


	//----- nvinfo : EIATTR_KPARAM_INFO
	.align		4
.L_1541:
        /*0008*/ 	.byte	0x04, 0x17
        /*000a*/ 	.short	(.L_1543 - .L_1542)
.L_1542:
        /*000c*/ 	.word	0x00000000
        /*0010*/ 	.short	0x0003
        /*0012*/ 	.short	0x0d30
        /*0014*/ 	.byte	0x00, 0xf0, 0x21, 0x00


	//----- nvinfo : EIATTR_KPARAM_INFO
	.align		4
.L_1543:
        /*0018*/ 	.byte	0x04, 0x17
        /*001a*/ 	.short	(.L_1545 - .L_1544)
.L_1544:
        /*001c*/ 	.word	0x00000000
        /*0020*/ 	.short	0x0002
        /*0022*/ 	.short	0x0d29
        /*0024*/ 	.byte	0x00, 0xf0, 0x05, 0x00


	//----- nvinfo : EIATTR_KPARAM_INFO
	.align		4
.L_1545:
        /*0028*/ 	.byte	0x04, 0x17
        /*002a*/ 	.short	(.L_1547 - .L_1546)
.L_1546:
        /*002c*/ 	.word	0x00000000
        /*0030*/ 	.short	0x0001
        /*0032*/ 	.short	0x0d28
        /*0034*/ 	.byte	0x00, 0xf0, 0x05, 0x00


	//----- nvinfo : EIATTR_KPARAM_INFO
	.align		4
.L_1547:
        /*0038*/ 	.byte	0x04, 0x17
        /*003a*/ 	.short	(.L_1549 - .L_1548)
.L_1548:
        /*003c*/ 	.word	0x00000000
        /*0040*/ 	.short	0x0000
        /*0042*/ 	.short	0x0000
        /*0044*/ 	.byte	0x00, 0xf0, 0xa1, 0x34


	//----- nvinfo : EIATTR_SPARSE_MMA_MASK
	.align		4
.L_1549:
        /*0048*/ 	.byte	0x03, 0x50
        /*004a*/ 	.short	0x0000


	//----- nvinfo : EIATTR_MAXREG_COUNT
	.align		4
        /*004c*/ 	.byte	0x03, 0x1b
        /*004e*/ 	.short	0x0080


	//----- nvinfo : EIATTR_MERCURY_ISA_VERSION
	.align		4
        /*0050*/ 	.byte	0x03, 0x5f
        /*0052*/ 	.short	0x0101


	//----- nvinfo : EIATTR_EXIT_INSTR_OFFSETS
	.align		4
        /*0054*/ 	.byte	0x04, 0x1c
        /*0056*/ 	.short	(.L_1551 - .L_1550)


	//   ....[0]....
.L_1550:
        /*0058*/ 	.word	0x00000140


	//   ....[1]....
        /*005c*/ 	.word	0x00000620


	//   ....[2]....
        /*0060*/ 	.word	0x00000680


	//   ....[3]....
        /*0064*/ 	.word	0x000008f0


	//----- nvinfo : EIATTR_MAX_THREADS
	.align		4
.L_1551:
        /*0068*/ 	.byte	0x04, 0x05
        /*006a*/ 	.short	(.L_1553 - .L_1552)
.L_1552:
        /*006c*/ 	.word	0x00000200
        /*0070*/ 	.word	0x00000001
        /*0074*/ 	.word	0x00000001


	//----- nvinfo : EIATTR_CRS_STACK_SIZE
	.align		4
.L_1553:
        /*0078*/ 	.byte	0x04, 0x1e
        /*007a*/ 	.short	(.L_1555 - .L_1554)
.L_1554:
        /*007c*/ 	.word	0x00000000


	//----- nvinfo : EIATTR_CBANK_PARAM_SIZE
	.align		4
.L_1555:
        /*0080*/ 	.byte	0x03, 0x19
        /*0082*/ 	.short	0x0d38


	//----- nvinfo : EIATTR_PARAM_CBANK
	.align		4
        /*0084*/ 	.byte	0x04, 0x0a
        /*0086*/ 	.short	(.L_1557 - .L_1556)
	.align		4
.L_1556:
        /*0088*/ 	.word	index@(.nv.constant0._ZN2at6native57_GLOBAL__N__f3eca4a2_24_ForeachBinaryOpScalar_cu_86b9896c25multi_tensor_apply_kernelINS1_18TensorListMetadataILi1EEENS1_21BinaryOpScalarFunctorIlLi1ELi1ELi0EEEJNS0_7minimumIlEElEEEvT_T0_DpT1_)
        /*008c*/ 	.short	0x0210
        /*008e*/ 	.short	0x0d38


	//----- nvinfo : EIATTR_SW_WAR
	.align		4
.L_1557:
        /*0090*/ 	.byte	0x04, 0x36
        /*0092*/ 	.short	(.L_1559 - .L_1558)
.L_1558:
        /*0094*/ 	.word	0x00000008
.L_1559:


//--------------------- .nv.info._ZN2at6native57_GLOBAL__N__f3eca4a2_24_ForeachBinaryOpScalar_cu_86b9896c25multi_tensor_apply_kernelINS1_18TensorListMetadataILi1EEENS1_21BinaryOpScalarFunctorIiLi1ELi1ELi0EEEJNS0_7minimumIiEEiEEEvT_T0_DpT1_ --------------------------
	.section	.nv.info._ZN2at6native57_GLOBAL__N__f3eca4a2_24_ForeachBinaryOpScalar_cu_86b9896c25multi_tensor_apply_kernelINS1_18TensorListMetadataILi1EEENS1_21BinaryOpScalarFunctorIiLi1ELi1ELi0EEEJNS0_7minimumIiEEiEEEvT_T0_DpT1_,"",@"SHT_CUDA_INFO"
	.sectionflags	@""
	.align	4


	//----- nvinfo : EIATTR_CUDA_API_VERSION
	.align		4
        /*0000*/ 	.byte	0x04, 0x37
        /*0002*/ 	.short	(.L_1561 - .L_1560)
.L_1560:
        /*0004*/ 	.word	0x00000082


	//----- nvinfo : EIATTR_KPARAM_INFO
	.align		4
.L_1561:
        /*0008*/ 	.byte	0x04, 0x17
        /*000a*/ 	.short	(.L_1563 - .L_1562)
.L_1562:
        /*000c*/ 	.word	0x00000000
        /*0010*/ 	.short	0x0003
        /*0012*/ 	.short	0x0d2c
        /*0014*/ 	.byte	0x00, 0xf0, 0x11, 0x00


	//----- nvinfo : EIATTR_KPARAM_INFO
	.align		4
.L_1563:
        /*0018*/ 	.byte	0x04, 0x17
        /*001a*/ 	.short	(.L_1565 - .L_1564)
.L_1564:
        /*001c*/ 	.word	0x00000000
        /*0020*/ 	.short	0x0002
        /*0022*/ 	.short	0x0d29
        /*0024*/ 	.byte	0x00, 0xf0, 0x05, 0x00


	//----- nvinfo : EIATTR_KPARAM_INFO
	.align		4
.L_1565:
        /*0028*/ 	.byte	0x04, 0x17
        /*002a*/ 	.short	(.L_1567 - .L_1566)
.L_1566:
        /*002c*/ 	.word	0x00000000
        /*0030*/ 	.short	0x0001
        /*0032*/ 	.short	0x0d28
        /*0034*/ 	.byte	0x00, 0xf0, 0x05, 0x00


	//----- nvinfo : EIATTR_KPARAM_INFO
	.align		4
.L_1567:
        /*0038*/ 	.byte	0x04, 0x17
        /*003a*/ 	.short	(.L_1569 - .L_1568)
.L_1568:
        /*003c*/ 	.word	0x00000000
        /*0040*/ 	.short	0x0000
        /*0042*/ 	.short	0x0000
        /*0044*/ 	.byte	0x00, 0xf0, 0xa1, 0x34


	//----- nvinfo : EIATTR_SPARSE_MMA_MASK
	.align		4
.L_1569:
        /*0048*/ 	.byte	0x03, 0x50
        /*004a*/ 	.short	0x0000


	//----- nvinfo : EIATTR_MAXREG_COUNT
	.align		4
        /*004c*/ 	.byte	0x03, 0x1b
        /*004e*/ 	.short	0x0080


	//----- nvinfo : EIATTR_MERCURY_ISA_VERSION
	.align		4
        /*0050*/ 	.byte	0x03, 0x5f
        /*0052*/ 	.short	0x0101


	//----- nvinfo : EIATTR_EXIT_INSTR_OFFSETS
	.align		4
        /*0054*/ 	.byte	0x04, 0x1c
        /*0056*/ 	.short	(.L_1571 - .L_1570)


	//   ....[0]....
.L_1570:
        /*0058*/ 	.word	0x00000140


	//   ....[1]....
        /*005c*/ 	.word	0x00000520


	//   ....[2]....
        /*0060*/ 	.word	0x00000580


	//   ....[3]....
        /*0064*/ 	.word	0x000006d0


	//----- nvinfo : EIATTR_MAX_THREADS
	.align		4
.L_1571:
        /*0068*/ 	.byte	0x04, 0x05
        /*006a*/ 	.short	(.L_1573 - .L_1572)
.L_1572:
        /*006c*/ 	.word	0x00000200
        /*0070*/ 	.word	0x00000001
        /*0074*/ 	.word	0x00000001


	//----- nvinfo : EIATTR_CRS_STACK_SIZE
	.align		4
.L_1573:
        /*0078*/ 	.byte	0x04, 0x1e
        /*007a*/ 	.short	(.L_1575 - .L_1574)
.L_1574:
        /*007c*/ 	.word	0x00000000


	//----- nvinfo : EIATTR_CBANK_PARAM_SIZE
	.align		4
.L_1575:
        /*0080*/ 	.byte	0x03, 0x19
        /*0082*/ 	.short	0x0d30


	//----- nvinfo : EIATTR_PARAM_CBANK
	.align		4
        /*0084*/ 	.byte	0x04, 0x0a
        /*0086*/ 	.short	(.L_1577 - .L_1576)
	.align		4
.L_1576:
        /*0088*/ 	.word	index@(.nv.constant0._ZN2at6native57_GLOBAL__N__f3eca4a2_24_ForeachBinaryOpScalar_cu_86b9896c25multi_tensor_apply_kernelINS1_18TensorListMetadataILi1EEENS1_21BinaryOpScalarFunctorIiLi1ELi1ELi0EEEJNS0_7minimumIiEEiEEEvT_T0_DpT1_)
        /*008c*/ 	.short	0x0210
        /*008e*/ 	.short	0x0d30


	//----- nvinfo : EIATTR_SW_WAR
	.align		4
.L_1577:
        /*0090*/ 	.byte	0x04, 0x36
        /*0092*/ 	.short	(.L_1579 - .L_1578)
.L_1578:
        /*0094*/ 	.word	0x00000008
.L_1579:


//--------------------- .nv.info._ZN2at6native57_GLOBAL__N__f3eca4a2_24_ForeachBinaryOpScalar_cu_86b9896c25multi_tensor_apply_kernelINS1_18TensorListMetadataILi1EEENS1_21BinaryOpScalarFunctorIaLi1ELi1ELi0EEEJNS0_7minimumIaEEaEEEvT_T0_DpT1_ --------------------------
	.section	.nv.info._ZN2at6native57_GLOBAL__N__f3eca4a2_24_ForeachBinaryOpScalar_cu_86b9896c25multi_tensor_apply_kernelINS1_18TensorListMetadataILi1EEENS1_21BinaryOpScalarFunctorIaLi1ELi1ELi0EEEJNS0_7minimumIaEEaEEEvT_T0_DpT1_,"",@"SHT_CUDA_INFO"
	.sectionflags	@""
	.align	4


	//----- nvinfo : EIATTR_CUDA_API_VERSION
	.align		4
        /*0000*/ 	.byte	0x04, 0x37
        /*0002*/ 	.short	(.L_1581 - .L_1580)
.L_1580:
        /*0004*/ 	.word	0x00000082


	//----- nvinfo : EIATTR_KPARAM_INFO
	.align		4
.L_1581:
        /*0008*/ 	.byte	0x04, 0x17
        /*000a*/ 	.short	(.L_1583 - .L_1582)
.L_1582:
        /*000c*/ 	.word	0x00000000
        /*0010*/ 	.short	0x0003
        /*0012*/ 	.short	0x0d2a
        /*0014*/ 	.byte	0x00, 0xf0, 0x05, 0x00


	//----- nvinfo : EIATTR_KPARAM_INFO
	.align		4
.L_1583:
        /*0018*/ 	.byte	0x04, 0x17
        /*001a*/ 	.short	(.L_1585 - .L_1584)
.L_1584:
        /*001c*/ 	.word	0x00000000
        /*0020*/ 	.short	0x0002
        /*0022*/ 	.short	0x0d29
        /*0024*/ 	.byte	0x00, 0xf0, 0x05, 0x00


	//----- nvinfo : EIATTR_KPARAM_INFO
	.align		4
.L_1585:
        /*0028*/ 	.byte	0x04, 0x17
        /*002a*/ 	.short	(.L_1587 - .L_1586)
.L_1586:
        /*002c*/ 	.word	0x00000000
        /*0030*/ 	.short	0x0001
        /*0032*/ 	.short	0x0d28
        /*0034*/ 	.byte	0x00, 0xf0, 0x05, 0x00


	//----- nvinfo : EIATTR_KPARAM_INFO
	.align		4
.L_1587:
        /*0038*/ 	.byte	0x04, 0x17
        /*003a*/ 	.short	(.L_1589 - .L_1588)
.L_1588:
        /*003c*/ 	.word	0x00000000
        /*0040*/ 	.short	0x0000
        /*0042*/ 	.short	0x0000
        /*0044*/ 	.byte	0x00, 0xf0, 0xa1, 0x34


	//----- nvinfo : EIATTR_SPARSE_MMA_MASK
	.align		4
.L_1589:
        /*0048*/ 	.byte	0x03, 0x50
        /*004a*/ 	.short	0x0000


	//----- nvinfo : EIATTR_MAXREG_COUNT
	.align		4
        /*004c*/ 	.byte	0x03, 0x1b
        /*004e*/ 	.short	0x0080


	//----- nvinfo : EIATTR_MERCURY_ISA_VERSION
	.align		4
        /*0050*/ 	.byte	0x03, 0x5f
        /*0052*/ 	.short	0x0101


	//----- nvinfo : EIATTR_EXIT_INSTR_OFFSETS
	.align		4
        /*0054*/ 	.byte	0x04, 0x1c
        /*0056*/ 	.short	(.L_1591 - .L_1590)


	//   ....[0]....
.L_1590:
        /*0058*/ 	.word	0x00000150


	//   ....[1]....
        /*005c*/ 	.word	0x00000580


	//   ....[2]....
        /*0060*/ 	.word	0x000005e0


	//   ....[3]....
        /*0064*/ 	.word	0x000007e0


	//----- nvinfo : EIATTR_MAX_THREADS
	.align		4
.L_1591:
        /*0068*/ 	.byte	0x04, 0x05
        /*006a*/ 	.short	(.L_1593 - .L_1592)
.L_1592:
        /*006c*/ 	.word	0x00000200
        /*0070*/ 	.word	0x00000001
        /*0074*/ 	.word	0x00000001


	//----- nvinfo : EIATTR_CRS_STACK_SIZE
	.align		4
.L_1593:
        /*0078*/ 	.byte	0x04, 0x1e
        /*007a*/ 	.short	(.L_1595 - .L_1594)
.L_1594:
        /*007c*/ 	.word	0x00000000


	//----- nvinfo : EIATTR_CBANK_PARAM_SIZE
	.align		4
.L_1595:
        /*0080*/ 	.byte	0x03, 0x19
        /*0082*/ 	.short	0x0d2b


	//----- nvinfo : EIATTR_PARAM_CBANK
	.align		4
        /*0084*/ 	.byte	0x04, 0x0a
        /*0086*/ 	.short	(.L_1597 - .L_1596)
	.align		4
.L_1596:
        /*0088*/ 	.word	index@(.nv.constant0._ZN2at6native57_GLOBAL__N__f3eca4a2_24_ForeachBinaryOpScalar_cu_86b9896c25multi_tensor_apply_kernelINS1_18TensorListMetadataILi1EEENS1_21BinaryOpScalarFunctorIaLi1ELi1ELi0EEEJNS0_7minimumIaEEaEEEvT_T0_DpT1_)
        /*008c*/ 	.short	0x0210
        /*008e*/ 	.short	0x0d2b


	//----- nvinfo : EIATTR_SW_WAR
	.align		4
.L_1597:
        /*0090*/ 	.byte	0x04, 0x36
        /*0092*/ 	.short	(.L_1599 - .L_1598)
.L_1598:
        /*0094*/ 	.word	0x00000008
.L_1599:


//--------------------- .nv.info._ZN2at6native57_GLOBAL__N__f3eca4a2_24_ForeachBinaryOpScalar_cu_86b9896c25multi_tensor_apply_kernelINS1_18TensorListMetadataILi1EEENS1_21BinaryOpScalarFunctorIhLi1ELi1ELi0EEEJNS0_7minimumIhEEhEEEvT_T0_DpT1_ --------------------------
	.section	.nv.info._ZN2at6native57_GLOBAL__N__f3eca4a2_24_ForeachBinaryOpScalar_cu_86b9896c25multi_tensor_apply_kernelINS1_18TensorListMetadataILi1EEENS1_21BinaryOpScalarFunctorIhLi1ELi1ELi0EEEJNS0_7minimumIhEEhEEEvT_T0_DpT1_,"",@"SHT_CUDA_INFO"
	.sectionflags	@""
	.align	4


	//----- nvinfo : EIATTR_CUDA_API_VERSION
	.align		4
        /*0000*/ 	.byte	0x04, 0x37
        /*0002*/ 	.short	(.L_1601 - .L_1600)
.L_1600:
        /*0004*/ 	.word	0x00000082


	//----- nvinfo : EIATTR_KPARAM_INFO
	.align		4
.L_1601:
        /*0008*/ 	.byte	0x04, 0x17
        /*000a*/ 	.short	(.L_1603 - .L_1602)
.L_1602:
        /*000c*/ 	.word	0x00000000
        /*0010*/ 	.short	0x0003
        /*0012*/ 	.short	0x0d2a
        /*0014*/ 	.byte	0x00, 0xf0, 0x05, 0x00


	//----- nvinfo : EIATTR_KPARAM_INFO
	.align		4
.L_1603:
        /*0018*/ 	.byte	0x04, 0x17
        /*001a*/ 	.short	(.L_1605 - .L_1604)
.L_1604:
        /*001c*/ 	.word	0x00000000
        /*0020*/ 	.short	0x0002
        /*0022*/ 	.short	0x0d29
        /*0024*/ 	.byte	0x00, 0xf0, 0x05, 0x00


	//----- nvinfo : EIATTR_KPARAM_INFO
	.align		4
.L_1605:
        /*0028*/ 	.byte	0x04, 0x17
        /*002a*/ 	.short	(.L_1607 - .L_1606)
.L_1606:
        /*002c*/ 	.word	0x00000000
        /*0030*/ 	.short	0x0001
        /*0032*/ 	.short	0x0d28
        /*0034*/ 	.byte	0x00, 0xf0, 0x05, 0x00


	//----- nvinfo : EIATTR_KPARAM_INFO
	.align		4
.L_1607:
        /*0038*/ 	.byte	0x04, 0x17
        /*003a*/ 	.short	(.L_1609 - .L_1608)
.L_1608:
        /*003c*/ 	.word	0x00000000
        /*0040*/ 	.short	0x0000
        /*0042*/ 	.short	0x0000
        /*0044*/ 	.byte	0x00, 0xf0, 0xa1, 0x34


	//----- nvinfo : EIATTR_SPARSE_MMA_MASK
	.align		4
.L_1609:
        /*0048*/ 	.byte	0x03, 0x50
        /*004a*/ 	.short	0x0000


	//----- nvinfo : EIATTR_MAXREG_COUNT
	.align		4
        /*004c*/ 	.byte	0x03, 0x1b
        /*004e*/ 	.short	0x0080


	//----- nvinfo : EIATTR_MERCURY_ISA_VERSION
	.align		4
        /*0050*/ 	.byte	0x03, 0x5f
        /*0052*/ 	.short	0x0101


	//----- nvinfo : EIATTR_EXIT_INSTR_OFFSETS
	.align		4
        /*0054*/ 	.byte	0x04, 0x1c
        /*0056*/ 	.short	(.L_1611 - .L_1610)


	//   ....[0]....
.L_1610:
        /*0058*/ 	.word	0x00000140


	//   ....[1]....
        /*005c*/ 	.word	0x00000530


	//   ....[2]....
        /*0060*/ 	.word	0x00000590


	//   ....[3]....
        /*0064*/ 	.word	0x00000750


	//----- nvinfo : EIATTR_MAX_THREADS
	.align		4
.L_1611:
        /*0068*/ 	.byte	0x04, 0x05
        /*006a*/ 	.short	(.L_1613 - .L_1612)
.L_1612:
        /*006c*/ 	.word	0x00000200
        /*0070*/ 	.word	0x00000001
        /*0074*/ 	.word	0x00000001


	//----- nvinfo : EIATTR_CRS_STACK_SIZE
	.align		4
.L_1613:
        /*0078*/ 	.byte	0x04, 0x1e
        /*007a*/ 	.short	(.L_1615 - .L_1614)
.L_1614:
        /*007c*/ 	.word	0x00000000


	//----- nvinfo : EIATTR_CBANK_PARAM_SIZE
	.align		4
.L_1615:
        /*0080*/ 	.byte	0x03, 0x19
        /*0082*/ 	.short	0x0d2b


	//----- nvinfo : EIATTR_PARAM_CBANK
	.align		4
        /*0084*/ 	.byte	0x04, 0x0a
        /*0086*/ 	.short	(.L_1617 - .L_1616)
	.align		4
.L_1616:
        /*0088*/ 	.word	index@(.nv.constant0._ZN2at6native57_GLOBAL__N__f3eca4a2_24_ForeachBinaryOpScalar_cu_86b9896c25multi_tensor_apply_kernelINS1_18TensorListMetadataILi1EEENS1_21BinaryOpScalarFunctorIhLi1ELi1ELi0EEEJNS0_7minimumIhEEhEEEvT_T0_DpT1_)
        /*008c*/ 	.short	0x0210
        /*008e*/ 	.short	0x0d2b


	//----- nvinfo : EIATTR_SW_WAR
	.align		4
.L_1617:
        /*0090*/ 	.byte	0x04, 0x36
        /*0092*/ 	.short	(.L_1619 - .L_1618)
.L_1618:
        /*0094*/ 	.word	0x00000008
.L_1619:


//--------------------- .nv.info._ZN2at6native57_GLOBAL__N__f3eca4a2_24_ForeachBinaryOpScalar_cu_86b9896c25multi_tensor_apply_kernelINS1_18TensorListMetadataILi2EEENS1_21BinaryOpScalarFunctorIN3c108BFloat16ELi2ELi1ELi1EEEJSt5minusIfEfEEEvT_T0_DpT1_ --------------------------
	.section	.nv.info._ZN2at6native57_GLOBAL__N__f3eca4a2_24_ForeachBinaryOpScalar_cu_86b9896c25multi_tensor_apply_kernelINS1_18TensorListMetadataILi2EEENS1_21BinaryOpScalarFunctorIN3c108BFloat16ELi2ELi1ELi1EEEJSt5minusIfEfEEEvT_T0_DpT1_,"",@"SHT_CUDA_INFO"
	.sectionflags	@""
	.align	4


	//----- nvinfo : EIATTR_CUDA_API_VERSION
	.align		4
        /*0000*/ 	.byte	0x04, 0x37
        /*0002*/ 	.short	(.L_1621 - .L_1620)
.L_1620:
        /*0004*/ 	.word	0x00000082


	//----- nvinfo : EIATTR_KPARAM_INFO
	.align		4
.L_1621:
        /*0008*/ 	.byte	0x04, 0x17
        /*000a*/ 	.short	(.L_1623 - .L_1622)
.L_1622:
        /*000c*/ 	.word	0x00000000
        /*0010*/ 	.short	0x0003
        /*0012*/ 	.short	0x0c4c
        /*0014*/ 	.byte	0x00, 0xf0, 0x11, 0x00


	//----- nvinfo : EIATTR_KPARAM_INFO
	.align		4
.L_1623:
        /*0018*/ 	.byte	0x04, 0x17
        /*001a*/ 	.short	(.L_1625 - .L_1624)
.L_1624:
        /*001c*/ 	.word	0x00000000
        /*0020*/ 	.short	0x0002
        /*0022*/ 	.short	0x0c49
        /*0024*/ 	.byte	0x00, 0xf0, 0x05, 0x00


	//----- nvinfo : EIATTR_KPARAM_INFO
	.align		4
.L_1625:
        /*0028*/ 	.byte	0x04, 0x17
        /*002a*/ 	.short	(.L_1627 - .L_1626)
.L_1626:
        /*002c*/ 	.word	0x00000000
        /*0030*/ 	.short	0x0001
        /*0032*/ 	.short	0x0c48
        /*0034*/ 	.byte	0x00, 0xf0, 0x05, 0x00


	//----- nvinfo : EIATTR_KPARAM_INFO
	.align		4
.L_1627:
        /*0038*/ 	.byte	0x04, 0x17
        /*003a*/ 	.short	(.L_1629 - .L_1628)
.L_1628:
        /*003c*/ 	.word	0x00000000
        /*0040*/ 	.short	0x0000
        /*0042*/ 	.short	0x0000
        /*0044*/ 	.byte	0x00, 0xf0, 0x21, 0x31


	//----- nvinfo : EIATTR_SPARSE_MMA_MASK
	.align		4
.L_1629:
        /*0048*/ 	.byte	0x03, 0x50
        /*004a*/ 	.short	0x0000


	//----- nvinfo : EIATTR_MAXREG_COUNT
	.align		4
        /*004c*/ 	.byte	0x03, 0x1b
        /*004e*/ 	.short	0x0080


	//----- nvinfo : EIATTR_MERCURY_ISA_VERSION
	.align		4
        /*0050*/ 	.byte	0x03, 0x5f
        /*0052*/ 	.short	0x0101


	//----- nvinfo : EIATTR_EXIT_INSTR_OFFSETS
	.align		4
        /*0054*/ 	.byte	0x04, 0x1c
        /*0056*/ 	.short	(.L_1631 - .L_1630)


	//   ....[0]....
.L_1630:
        /*0058*/ 	.word	0x00000160


	//   ....[1]....
        /*005c*/ 	.word	0x00000650


	//   ....[2]....
        /*0060*/ 	.word	0x000006b0


	//   ....[3]....
        /*0064*/ 	.word	0x000008c0


	//----- nvinfo : EIATTR_MAX_THREADS
	.align		4
.L_1631:
        /*0068*/ 	.byte	0x04, 0x05
        /*006a*/ 	.short	(.L_1633 - .L_1632)
.L_1632:
        /*006c*/ 	.word	0x00000200
        /*0070*/ 	.word	0x00000001
        /*0074*/ 	.word	0x00000001


	//----- nvinfo : EIATTR_CRS_STACK_SIZE
	.align		4
.L_1633:
        /*0078*/ 	.byte	0x04, 0x1e
        /*007a*/ 	.short	(.L_1635 - .L_1634)
.L_1634:
        /*007c*/ 	.word	0x00000000


	//----- nvinfo : EIATTR_CBANK_PARAM_SIZE
	.align		4
.L_1635:
        /*0080*/ 	.byte	0x03, 0x19
        /*0082*/ 	.short	0x0c50


	//----- nvinfo : EIATTR_PARAM_CBANK
	.align		4
        /*0084*/ 	.byte	0x04, 0x0a
        /*0086*/ 	.short	(.L_1637 - .L_1636)
	.align		4
.L_1636:
        /*0088*/ 	.word	index@(.nv.constant0._ZN2at6native57_GLOBAL__N__f3eca4a2_24_ForeachBinaryOpScalar_cu_86b9896c25multi_tensor_apply_kernelINS1_18TensorListMetadataILi2EEENS1_21BinaryOpScalarFunctorIN3c108BFloat16ELi2ELi1ELi1EEEJSt5minusIfEfEEEvT_T0_DpT1_)
        /*008c*/ 	.short	0x0210
        /*008e*/ 	.short	0x0c50


	//----- nvinfo : EIATTR_SW_WAR
	.align		4
.L_1637:
        /*0090*/ 	.byte	0x04, 0x36
        /*0092*/ 	.short	(.L_1639 - .L_1638)
.L_1638:
        /*0094*/ 	.word	0x00000008
.L_1639:


//--------------------- .nv.info._ZN2at6native57_GLOBAL__N__f3eca4a2_24_ForeachBinaryOpScalar_cu_86b9896c25multi_tensor_apply_kernelINS1_18TensorListMetadataILi2EEENS1_21BinaryOpScalarFunctorIN3c104HalfELi2ELi1ELi1EEEJSt5minusIfEfEEEvT_T0_DpT1_ --------------------------
	.section	.nv.info._ZN2at6native57_GLOBAL__N__f3eca4a2_24_ForeachBinaryOpScalar_cu_86b9896c25multi_tensor_apply_kernelINS1_18TensorListMetadataILi2EEENS1_21BinaryOpScalarFunctorIN3c104HalfELi2ELi1ELi1EEEJSt5minusIfEfEEEvT_T0_DpT1_,"",@"SHT_CUDA_INFO"
	.sectionflags	@""
	.align	4


	//----- nvinfo : EIATTR_CUDA_API_VERSION
	.align		4
        /*0000*/ 	.byte	0x04, 0x37
        /*0002*/ 	.short	(.L_1641 - .L_1640)
.L_1640:
        /*0004*/ 	.word	0x00000082


	//----- nvinfo : EIATTR_KPARAM_INFO
	.align		4
.L_1641:
        /*0008*/ 	.byte	0x04, 0x17
        /*000a*/ 	.short	(.L_1643 - .L_1642)
.L_1642:
        /*000c*/ 	.word	0x00000000
        /*0010*/ 	.short	0x0003
        /*0012*/ 	.short	0x0c4c
        /*0014*/ 	.byte	0x00, 0xf0, 0x11, 0x00


	//----- nvinfo : EIATTR_KPARAM_INFO
	.align		4
.L_1643:
        /*0018*/ 	.byte	0x04, 0x17
        /*001a*/ 	.short	(.L_1645 - .L_1644)
.L_1644:
        /*001c*/ 	.word	0x00000000
        /*0020*/ 	.short	0x0002
        /*0022*/ 	.short	0x0c49
        /*0024*/ 	.byte	0x00, 0xf0, 0x05, 0x00


	//----- nvinfo : EIATTR_KPARAM_INFO
	.align		4
.L_1645:
        /*0028*/ 	.byte	0x04, 0x17
        /*002a*/ 	.short	(.L_1647 - .L_1646)
.L_1646:
        /*002c*/ 	.word	0x00000000
        /*0030*/ 	.short	0x0001
        /*0032*/ 	.short	0x0c48
        /*0034*/ 	.byte	0x00, 0xf0, 0x05, 0x00


	//----- nvinfo : EIATTR_KPARAM_INFO
	.align		4
.L_1647:
        /*0038*/ 	.byte	0x04, 0x17
        /*003a*/ 	.short	(.L_1649 - .L_1648)
.L_1648:
        /*003c*/ 	.word	0x00000000
        /*0040*/ 	.short	0x0000
        /*0042*/ 	.short	0x0000
        /*0044*/ 	.byte	0x00, 0xf0, 0x21, 0x31


	//----- nvinfo : EIATTR_SPARSE_MMA_MASK
	.align		4
.L_1649:
        /*0048*/ 	.byte	0x03, 0x50
        /*004a*/ 	.short	0x0000


	//----- nvinfo : EIATTR_MAXREG_COUNT
	.align		4
        /*004c*/ 	.byte	0x03, 0x1b
        /*004e*/ 	.short	0x0080


	//----- nvinfo : EIATTR_MERCURY_ISA_VERSION
	.align		4
        /*0050*/ 	.byte	0x03, 0x5f
        /*0052*/ 	.short	0x0101


	//----- nvinfo : EIATTR_EXIT_INSTR_OFFSETS
	.align		4
        /*0054*/ 	.byte	0x04, 0x1c
        /*0056*/ 	.short	(.L_1651 - .L_1650)


	//   ....[0]....
.L_1650:
        /*0058*/ 	.word	0x00000160


	//   ....[1]....
        /*005c*/ 	.word	0x00000650


	//   ....[2]....
        /*0060*/ 	.word	0x000006b0


	//   ....[3]....
        /*0064*/ 	.word	0x000008a0


	//----- nvinfo : EIATTR_MAX_THREADS
	.align		4
.L_1651:
        /*0068*/ 	.byte	0x04, 0x05
        /*006a*/ 	.short	(.L_1653 - .L_1652)
.L_1652:
        /*006c*/ 	.word	0x00000200
        /*0070*/ 	.word	0x00000001
        /*0074*/ 	.word	0x00000001


	//----- nvinfo : EIATTR_CRS_STACK_SIZE
	.align		4
.L_1653:
        /*0078*/ 	.byte	0x04, 0x1e
        /*007a*/ 	.short	(.L_1655 - .L_1654)
.L_1654:
        /*007c*/ 	.word	0x00000000


	//----- nvinfo : EIATTR_CBANK_PARAM_SIZE
	.align		4
.L_1655:
        /*0080*/ 	.byte	0x03, 0x19
        /*0082*/ 	.short	0x0c50


	//----- nvinfo : EIATTR_PARAM_CBANK
	.align		4
        /*0084*/ 	.byte	0x04, 0x0a
        /*0086*/ 	.short	(.L_1657 - .L_1656)
	.align		4
.L_1656:
        /*0088*/ 	.word	index@(.nv.constant0._ZN2at6native57_GLOBAL__N__f3eca4a2_24_ForeachBinaryOpScalar_cu_86b9896c25multi_tensor_apply_kernelINS1_18TensorListMetadataILi2EEENS1_21BinaryOpScalarFunctorIN3c104HalfELi2ELi1ELi1EEEJSt5minusIfEfEEEvT_T0_DpT1_)
        /*008c*/ 	.short	0x0210
        /*008e*/ 	.short	0x0c50


	//----- nvinfo : EIATTR_SW_WAR
	.align		4
.L_1657:
        /*0090*/ 	.byte	0x04, 0x36
        /*0092*/ 	.short	(.L_1659 - .L_1658)
.L_1658:
        /*0094*/ 	.word	0x00000008
.L_1659:


//--------------------- .nv.info._ZN2at6native57_GLOBAL__N__f3eca4a2_24_ForeachBinaryOpScalar_cu_86b9896c25multi_tensor_apply_kernelINS1_18TensorListMetadataILi2EEENS1_21BinaryOpScalarFunctorIbLi2ELi1ELi1EEEJSt5minusIbEbEEEvT_T0_DpT1_ --------------------------
	.section	.nv.info._ZN2at6native57_GLOBAL__N__f3eca4a2_24_ForeachBinaryOpScalar_cu_86b9896c25multi_tensor_apply_kernelINS1_18TensorListMetadataILi2EEENS1_21BinaryOpScalarFunctorIbLi2ELi1ELi1EEEJSt5minusIbEbEEEvT_T0_DpT1_,"",@"SHT_CUDA_INFO"
	.sectionflags	@""
	.align	4


	//----- nvinfo : EIATTR_CUDA_API_VERSION
	.align		4
        /*0000*/ 	.byte	0x04, 0x37
        /*0002*/ 	.short	(.L_1661 - .L_1660)
.L_1660:
        /*0004*/ 	.word	0x00000082


	//----- nvinfo : EIATTR_KPARAM_INFO
	.align		4
.L_1661:
        /*0008*/ 	.byte	0x04, 0x17
        /*000a*/ 	.short	(.L_1663 - .L_1662)
.L_1662:
        /*000c*/ 	.word	0x00000000
        /*0010*/ 	.short	0x0003
        /*0012*/ 	.short	0x0c4a
        /*0014*/ 	.byte	0x00, 0xf0, 0x05, 0x00


	//----- nvinfo : EIATTR_KPARAM_INFO
	.align		4
.L_1663:
        /*0018*/ 	.byte	0x04, 0x17
        /*001a*/ 	.short	(.L_1665 - .L_1664)
.L_1664:
        /*001c*/ 	.word	0x00000000
        /*0020*/ 	.short	0x0002
        /*0022*/ 	.short	0x0c49
        /*0024*/ 	.byte	0x00, 0xf0, 0x05, 0x00


	//----- nvinfo : EIATTR_KPARAM_INFO
	.align		4
.L_1665:
        /*0028*/ 	.byte	0x04, 0x17
        /*002a*/ 	.short	(.L_1667 - .L_1666)
.L_1666:
        /*002c*/ 	.word	0x00000000
        /*0030*/ 	.short	0x0001
        /*0032*/ 	.short	0x0c48
        /*0034*/ 	.byte	0x00, 0xf0, 0x05, 0x00


	//----- nvinfo : EIATTR_KPARAM_INFO
	.align		4
.L_1667:
        /*0038*/ 	.byte	0x04, 0x17
        /*003a*/ 	.short	(.L_1669 - .L_1668)
.L_1668:
        /*003c*/ 	.word	0x00000000
        /*0040*/ 	.short	0x0000
        /*0042*/ 	.short	0x0000
        /*0044*/ 	.byte	0x00, 0xf0, 0x21, 0x31


	//----- nvinfo : EIATTR_SPARSE_MMA_MASK
	.align		4
.L_1669:
        /*0048*/ 	.byte	0x03, 0x50
        /*004a*/ 	.short	0x0000


	//----- nvinfo : EIATTR_MAXREG_COUNT
	.align		4
        /*004c*/ 	.byte	0x03, 0x1b
        /*004e*/ 	.short	0x0080


	//----- nvinfo : EIATTR_MERCURY_ISA_VERSION
	.align		4
        /*0050*/ 	.byte	0x03, 0x5f
        /*0052*/ 	.short	0x0101


	//----- nvinfo : EIATTR_EXIT_INSTR_OFFSETS
	.align		4
        /*0054*/ 	.byte	0x04, 0x1c
        /*0056*/ 	.short	(.L_1671 - .L_1670)


	//   ....[0]....
.L_1670:
        /*0058*/ 	.word	0x00000170


	//   ....[1]....
        /*005c*/ 	.word	0x00000630


	//   ....[2]....
        /*0060*/ 	.word	0x00000690


	//   ....[3]....
        /*0064*/ 	.word	0x000008e0


	//----- nvinfo : EIATTR_MAX_THREADS
	.align		4
.L_1671:
        /*0068*/ 	.byte	0x04, 0x05
        /*006a*/ 	.short	(.L_1673 - .L_1672)
.L_1672:
        /*006c*/ 	.word	0x00000200
        /*0070*/ 	.word	0x00000001
        /*0074*/ 	.word	0x00000001


	//----- nvinfo : EIATTR_CRS_STACK_SIZE
	.align		4
.L_1673:
        /*0078*/ 	.byte	0x04, 0x1e
        /*007a*/ 	.short	(.L_1675 - .L_1674)
.L_1674:
        /*007c*/ 	.word	0x00000000


	//----- nvinfo : EIATTR_CBANK_PARAM_SIZE
	.align		4
.L_1675:
        /*0080*/ 	.byte	0x03, 0x19
        /*0082*/ 	.short	0x0c4b


	//----- nvinfo : EIATTR_PARAM_CBANK
	.align		4
        /*0084*/ 	.byte	0x04, 0x0a
        /*0086*/ 	.short	(.L_1677 - .L_1676)
	.align		4
.L_1676:
        /*0088*/ 	.word	index@(.nv.constant0._ZN2at6native57_GLOBAL__N__f3eca4a2_24_ForeachBinaryOpScalar_cu_86b9896c25multi_tensor_apply_kernelINS1_18TensorListMetadataILi2EEENS1_21BinaryOpScalarFunctorIbLi2ELi1ELi1EEEJSt5minusIbEbEEEvT_T0_DpT1_)
        /*008c*/ 	.short	0x0210
        /*008e*/ 	.short	0x0c4b


	//----- nvinfo : EIATTR_SW_WAR
	.align		4
.L_1677:
        /*0090*/ 	.byte	0x04, 0x36
        /*0092*/ 	.short	(.L_1679 - .L_1678)
.L_1678:
        /*0094*/ 	.word	0x00000008
.L_1679:


//--------------------- .nv.info._ZN2at6native57_GLOBAL__N__f3eca4a2_24_ForeachBinaryOpScalar_cu_86b9896c25multi_tensor_apply_kernelINS1_18TensorListMetadataILi2EEENS1_21BinaryOpScalarFunctorIN3c107complexIfEELi2ELi1ELi1EEEJSt5minusIS8_ES8_EEEvT_T0_DpT1_ --------------------------
	.section	.nv.info._ZN2at6native57_GLOBAL__N__f3eca4a2_24_ForeachBinaryOpScalar_cu_86b9896c25multi_tensor_apply_kernelINS1_18TensorListMetadataILi2EEENS1_21BinaryOpScalarFunctorIN3c107complexIfEELi2ELi1ELi1EEEJSt5minusIS8_ES8_EEEvT_T0_DpT1_,"",@"SHT_CUDA_INFO"
	.sectionflags	@""
	.align	4


	//----- nvinfo : EIATTR_CUDA_API_VERSION
	.align		4
        /*0000*/ 	.byte	0x04, 0x37
        /*0002*/ 	.short	(.L_1681 - .L_1680)
.L_1680:
        /*0004*/ 	.word	0x00000082


	//----- nvinfo : EIATTR_KPARAM_INFO
	.align		4
.L_1681:
        /*0008*/ 	.byte	0x04, 0x17
        /*000a*/ 	.short	(.L_1683 - .L_1682)
.L_1682:
        /*000c*/ 	.word	0x00000000
        /*0010*/ 	.short	0x0003
        /*0012*/ 	.short	0x0c50
        /*0014*/ 	.byte	0x00, 0xf0, 0x21, 0x00


	//----- nvinfo : EIATTR_KPARAM_INFO
	.align		4
.L_1683:
        /*0018*/ 	.byte	0x04, 0x17
        /*001a*/ 	.short	(.L_1685 - .L_1684)
.L_1684:
        /*001c*/ 	.word	0x00000000
        /*0020*/ 	.short	0x0002
        /*0022*/ 	.short	0x0c49
        /*0024*/ 	.byte	0x00, 0xf0, 0x05, 0x00


	//----- nvinfo : EIATTR_KPARAM_INFO
	.align		4
.L_1685:
        /*0028*/ 	.byte	0x04, 0x17
        /*002a*/ 	.short	(.L_1687 - .L_1686)
.L_1686:
        /*002c*/ 	.word	0x00000000
        /*0030*/ 	.short	0x0001
        /*0032*/ 	.short	0x0c48
        /*0034*/ 	.byte	0x00, 0xf0, 0x05, 0x00


	//----- nvinfo : EIATTR_KPARAM_INFO
	.align		4
.L_1687:
        /*0038*/ 	.byte	0x04, 0x17
        /*003a*/ 	.short	(.L_1689 - .L_1688)
.L_1688:
        /*003c*/ 	.word	0x00000000
        /*0040*/ 	.short	0x0000
        /*0042*/ 	.short	0x0000
        /*0044*/ 	.byte	0x00, 0xf0, 0x21, 0x31


	//----- nvinfo : EIATTR_SPARSE_MMA_MASK
	.align		4
.L_1689:
        /*0048*/ 	.byte	0x03, 0x50
        /*004a*/ 	.short	0x0000


	//----- nvinfo : EIATTR_MAXREG_COUNT
	.align		4
        /*004c*/ 	.byte	0x03, 0x1b
        /*004e*/ 	.short	0x0080


	//----- nvinfo : EIATTR_MERCURY_ISA_VERSION
	.align		4
        /*0050*/ 	.byte	0x03, 0x5f
        /*0052*/ 	.short	0x0101


	//----- nvinfo : EIATTR_EXIT_INSTR_OFFSETS
	.align		4
        /*0054*/ 	.byte	0x04, 0x1c
        /*0056*/ 	.short	(.L_1691 - .L_1690)


	//   ....[0]....
.L_1690:
        /*0058*/ 	.word	0x00000180


	//   ....[1]....
        /*005c*/ 	.word	0x00000680


	//   ....[2]....
        /*0060*/ 	.word	0x000006e0


	//   ....[3]....
        /*0064*/ 	.word	0x000008d0


	//----- nvinfo : EIATTR_MAX_THREADS
	.align		4
.L_1691:
        /*0068*/ 	.byte	0x04, 0x05
        /*006a*/ 	.short	(.L_1693 - .L_1692)
.L_1692:
        /*006c*/ 	.word	0x00000200
        /*0070*/ 	.word	0x00000001
        /*0074*/ 	.word	0x00000001


	//----- nvinfo : EIATTR_CRS_STACK_SIZE
	.align		4
.L_1693:
        /*0078*/ 	.byte	0x04, 0x1e
        /*007a*/ 	.short	(.L_1695 - .L_1694)
.L_1694:
        /*007c*/ 	.word	0x00000000


	//----- nvinfo : EIATTR_CBANK_PARAM_SIZE
	.align		4
.L_1695:
        /*0080*/ 	.byte	0x03, 0x19
        /*0082*/ 	.short	0x0c58


	//----- nvinfo : EIATTR_PARAM_CBANK
	.align		4
        /*0084*/ 	.byte	0x04, 0x0a
        /*0086*/ 	.short	(.L_1697 - .L_1696)
	.align		4
.L_1696:
        /*0088*/ 	.word	index@(.nv.constant0._ZN2at6native57_GLOBAL__N__f3eca4a2_24_ForeachBinaryOpScalar_cu_86b9896c25multi_tensor_apply_kernelINS1_18TensorListMetadataILi2EEENS1_21BinaryOpScalarFunctorIN3c107complexIfEELi2ELi1ELi1EEEJSt5minusIS8_ES8_EEEvT_T0_DpT1_)
        /*008c*/ 	.short	0x0210
        /*008e*/ 	.short	0x0c58


	//----- nvinfo : EIATTR_SW_WAR
	.align		4
.L_1697:
        /*0090*/ 	.byte	0x04, 0x36
        /*0092*/ 	.short	(.L_1699 - .L_1698)
.L_1698:
        /*0094*/ 	.word	0x00000008
.L_1699:


//--------------------- .nv.info._ZN2at6native57_GLOBAL__N__f3eca4a2_24_ForeachBinaryOpScalar_cu_86b9896c25multi_tensor_apply_kernelINS1_18TensorListMetadataILi2EEENS1_21BinaryOpScalarFunctorIN3c107complexIdEELi2ELi1ELi1EEEJSt5minusIS8_ES8_EEEvT_T0_DpT1_ --------------------------
	.section	.nv.info._ZN2at6native57_GLOBAL__N__f3eca4a2_24_ForeachBinaryOpScalar_cu_86b9896c25multi_tensor_apply_kernelINS1_18TensorListMetadataILi2EEENS1_21BinaryOpScalarFunctorIN3c107complexIdEELi2ELi1ELi1EEEJSt5minusIS8_ES8_EEEvT_T0_DpT1_,"",@"SHT_CUDA_INFO"
	.sectionflags	@""
	.align	4


	//----- nvinfo : EIATTR_CUDA_API_VERSION
	.align		4
        /*0000*/ 	.byte	0x04, 0x37
        /*0002*/ 	.short	(.L_1701 - .L_1700)
.L_1700:
        /*0004*/ 	.word	0x00000082


	//----- nvinfo : EIATTR_KPARAM_INFO
	.align		4
.L_1701:
        /*0008*/ 	.byte	0x04, 0x17
        /*000a*/ 	.short	(.L_1703 - .L_1702)
.L_1702:
        /*000c*/ 	.word	0x00000000
        /*0010*/ 	.short	0x0003
        /*0012*/ 	.short	0x0c50
        /*0014*/ 	.byte	0x00, 0xf0, 0x41, 0x00


	//----- nvinfo : EIATTR_KPARAM_INFO
	.align		4
.L_1703:
        /*0018*/ 	.byte	0x04, 0x17
        /*001a*/ 	.short	(.L_1705 - .L_1704)
.L_1704:
        /*001c*/ 	.word	0x00000000
        /*0020*/ 	.short	0x0002
        /*0022*/ 	.short	0x0c49
        /*0024*/ 	.byte	0x00, 0xf0, 0x05, 0x00


	//----- nvinfo : EIATTR_KPARAM_INFO
	.align		4
.L_1705:
        /*0028*/ 	.byte	0x04, 0x17
        /*002a*/ 	.short	(.L_1707 - .L_1706)
.L_1706:
        /*002c*/ 	.word	0x00000000
        /*0030*/ 	.short	0x0001
        /*0032*/ 	.short	0x0c48
        /*0034*/ 	.byte	0x00, 0xf0, 0x05, 0x00


	//----- nvinfo : EIATTR_KPARAM_INFO
	.align		4
.L_1707:
        /*0038*/ 	.byte	0x04, 0x17
        /*003a*/ 	.short	(.L_1709 - .L_1708)
.L_1708:
        /*003c*/ 	.word	0x00000000
        /*0040*/ 	.short	0x0000
        /*0042*/ 	.short	0x0000
        /*0044*/ 	.byte	0x00, 0xf0, 0x21, 0x31


	//----- nvinfo : EIATTR_SPARSE_MMA_MASK
	.align		4
.L_1709:
        /*0048*/ 	.byte	0x03, 0x50
        /*004a*/ 	.short	0x0000


	//----- nvinfo : EIATTR_MAXREG_COUNT
	.align		4
        /*004c*/ 	.byte	0x03, 0x1b
        /*004e*/ 	.short	0x0080


	//----- nvinfo : EIATTR_MERCURY_ISA_VERSION
	.align		4
        /*0050*/ 	.byte	0x03, 0x5f
        /*0052*/ 	.short	0x0101


	//----- nvinfo : EIATTR_EXIT_INSTR_OFFSETS
	.align		4
        /*0054*/ 	.byte	0x04, 0x1c
        /*0056*/ 	.short	(.L_1711 - .L_1710)


	//   ....[0]....
.L_1710:
        /*0058*/ 	.word	0x00000180


	//   ....[1]....
        /*005c*/ 	.word	0x00000710


	//   ....[2]....
        /*0060*/ 	.word	0x00000770


	//   ....[3]....
        /*0064*/ 	.word	0x000009b0


	//----- nvinfo : EIATTR_MAX_THREADS
	.align		4
.L_1711:
        /*0068*/ 	.byte	0x04, 0x05
        /*006a*/ 	.short	(.L_1713 - .L_1712)
.L_1712:
        /*006c*/ 	.word	0x00000200
        /*0070*/ 	.word	0x00000001
        /*0074*/ 	.word	0x00000001


	//----- nvinfo : EIATTR_CRS_STACK_SIZE
	.align		4
.L_1713:
        /*0078*/ 	.byte	0x04, 0x1e
        /*007a*/ 	.short	(.L_1715 - .L_1714)
.L_1714:
        /*007c*/ 	.word	0x00000000


	//----- nvinfo : EIATTR_CBANK_PARAM_SIZE
	.align		4
.L_1715:
        /*0080*/ 	.byte	0x03, 0x19
        /*0082*/ 	.short	0x0c60


	//----- nvinfo : EIATTR_PARAM_CBANK
	.align		4
        /*0084*/ 	.byte	0x04, 0x0a
        /*0086*/ 	.short	(.L_1717 - .L_1716)
	.align		4
.L_1716:
        /*0088*/ 	.word	index@(.nv.constant0._ZN2at6native57_GLOBAL__N__f3eca4a2_24_ForeachBinaryOpScalar_cu_86b9896c25multi_tensor_apply_kernelINS1_18TensorListMetadataILi2EEENS1_21BinaryOpScalarFunctorIN3c107complexIdEELi2ELi1ELi1EEEJSt5minusIS8_ES8_EEEvT_T0_DpT1_)
        /*008c*/ 	.short	0x0210
        /*008e*/ 	.short	0x0c60


	//----- nvinfo : EIATTR_SW_WAR
	.align		4
.L_1717:
        /*0090*/ 	.byte	0x04, 0x36
        /*0092*/ 	.short	(.L_1719 - .L_1718)
.L_1718:
        /*0094*/ 	.word	0x00000008
.L_1719:


//--------------------- .nv.info._ZN2at6native57_GLOBAL__N__f3eca4a2_24_ForeachBinaryOpScalar_cu_86b9896c25multi_tensor_apply_kernelINS1_18TensorListMetadataILi2EEENS1_21BinaryOpScalarFunctorIfLi2ELi1ELi1EEEJSt5minusIfEfEEEvT_T0_DpT1_ --------------------------
	.section	.nv.info._ZN2at6native57_GLOBAL__N__f3eca4a2_24_ForeachBinaryOpScalar_cu_86b9896c25multi_tensor_apply_kernelINS1_18TensorListMetadataILi2EEENS1_21BinaryOpScalarFunctorIfLi2ELi1ELi1EEEJSt5minusIfEfEEEvT_T0_DpT1_,"",@"SHT_CUDA_INFO"
	.sectionflags	@""
	.align	4


	//----- nvinfo : EIATTR_CUDA_API_VERSION
	.align		4
        /*0000*/ 	.byte	0x04, 0x37
        /*0002*/ 	.short	(.L_1721 - .L_1720)
.L_1720:
        /*0004*/ 	.word	0x00000082


	//----- nvinfo : EIATTR_KPARAM_INFO
	.align		4
.L_1721:
        /*0008*/ 	.byte	0x04, 0x17
        /*000a*/ 	.short	(.L_1723 - .L_1722)
.L_1722:
        /*000c*/ 	.word	0x00000000
        /*0010*/ 	.short	0x0003
        /*0012*/ 	.short	0x0c4c
        /*0014*/ 	.byte	0x00, 0xf0, 0x11, 0x00


	//----- nvinfo : EIATTR_KPARAM_INFO
	.align		4
.L_1723:
        /*0018*/ 	.byte	0x04, 0x17
        /*001a*/ 	.short	(.L_1725 - .L_1724)
.L_1724:
        /*001c*/ 	.word	0x00000000
        /*0020*/ 	.short	0x0002
        /*0022*/ 	.short	0x0c49
        /*0024*/ 	.byte	0x00, 0xf0, 0x05, 0x00


	//----- nvinfo : EIATTR_KPARAM_INFO
	.align		4
.L_1725:
        /*0028*/ 	.byte	0x04, 0x17
        /*002a*/ 	.short	(.L_1727 - .L_1726)
.L_1726:
        /*002c*/ 	.word	0x00000000
        /*0030*/ 	.short	0x0001
        /*0032*/ 	.short	0x0c48
        /*0034*/ 	.byte	0x00, 0xf0, 0x05, 0x00


	//----- nvinfo : EIATTR_KPARAM_INFO
	.align		4
.L_1727:
        /*0038*/ 	.byte	0x04, 0x17
        /*003a*/ 	.short	(.L_1729 - .L_1728)
.L_1728:
        /*003c*/ 	.word	0x00000000
        /*0040*/ 	.short	0x0000
        /*0042*/ 	.short	0x0000
        /*0044*/ 	.byte	0x00, 0xf0, 0x21, 0x31


	//----- nvinfo : EIATTR_SPARSE_MMA_MASK
	.align		4
.L_1729:
        /*0048*/ 	.byte	0x03, 0x50
        /*004a*/ 	.short	0x0000


	//----- nvinfo : EIATTR_MAXREG_COUNT
	.align		4
        /*004c*/ 	.byte	0x03, 0x1b
        /*004e*/ 	.short	0x0080


	//----- nvinfo : EIATTR_MERCURY_ISA_VERSION
	.align		4
        /*0050*/ 	.byte	0x03, 0x5f
        /*0052*/ 	.short	0x0101


	//----- nvinfo : EIATTR_EXIT_INSTR_OFFSETS
	.align		4
        /*0054*/ 	.byte	0x04, 0x1c
        /*0056*/ 	.short	(.L_1731 - .L_1730)


	//   ....[0]....
.L_1730:
        /*0058*/ 	.word	0x00000160


	//   ....[1]....
        /*005c*/ 	.word	0x000005f0


	//   ....[2]....
        /*0060*/ 	.word	0x00000650


	//   ....[3]....
        /*0064*/ 	.word	0x000007e0


	//----- nvinfo : EIATTR_MAX_THREADS
	.align		4
.L_1731:
        /*0068*/ 	.byte	0x04, 0x05
        /*006a*/ 	.short	(.L_1733 - .L_1732)
.L_1732:
        /*006c*/ 	.word	0x00000200
        /*0070*/ 	.word	0x00000001
        /*0074*/ 	.word	0x00000001


	//----- nvinfo : EIATTR_CRS_STACK_SIZE
	.align		4
.L_1733:
        /*0078*/ 	.byte	0x04, 0x1e
        /*007a*/ 	.short	(.L_1735 - .L_1734)
.L_1734:
        /*007c*/ 	.word	0x00000000


	//----- nvinfo : EIATTR_CBANK_PARAM_SIZE
	.align		4
.L_1735:
        /*0080*/ 	.byte	0x03, 0x19
        /*0082*/ 	.short	0x0c50


	//----- nvinfo : EIATTR_PARAM_CBANK
	.align		4
        /*0084*/ 	.byte	0x04, 0x0a
        /*0086*/ 	.short	(.L_1737 - .L_1736)
	.align		4
.L_1736:
        /*0088*/ 	.word	index@(.nv.constant0._ZN2at6native57_GLOBAL__N__f3eca4a2_24_ForeachBinaryOpScalar_cu_86b9896c25multi_tensor_apply_kernelINS1_18TensorListMetadataILi2EEENS1_21BinaryOpScalarFunctorIfLi2ELi1ELi1EEEJSt5minusIfEfEEEvT_T0_DpT1_)
        /*008c*/ 	.short	0x0210
        /*008e*/ 	.short	0x0c50


	//----- nvinfo : EIATTR_SW_WAR
	.align		4
.L_1737:
        /*0090*/ 	.byte	0x04, 0x36
        /*0092*/ 	.short	(.L_1739 - .L_1738)
.L_1738:
        /*0094*/ 	.word	0x00000008
.L_1739:


//--------------------- .nv.info._ZN2at6native57_GLOBAL__N__f3eca4a2_24_ForeachBinaryOpScalar_cu_86b9896c25multi_tensor_apply_kernelINS1_18TensorListMetadataILi2EEENS1_21BinaryOpScalarFunctorIdLi2ELi1ELi1EEEJSt5minusIdEdEEEvT_T0_DpT1_ --------------------------
	.section	.nv.info._ZN2at6native57_GLOBAL__N__f3eca4a2_24_ForeachBinaryOpScalar_cu_86b9896c25multi_tensor_apply_kernelINS1_18TensorListMetadataILi2EEENS1_21BinaryOpScalarFunctorIdLi2ELi1ELi1EEEJSt5minusIdEdEEEvT_T0_DpT1_,"",@"SHT_CUDA_INFO"
	.sectionflags	@""
	.align	4


	//----- nvinfo : EIATTR_CUDA_API_VERSION
	.align		4
        /*0000*/ 	.byte	0x04, 0x37
        /*0002*/ 	.short	(.L_1741 - .L_1740)
.L_1740:
        /*0004*/ 	.word	0x00000082


	//----- nvinfo : EIATTR_KPARAM_INFO
	.align		4
.L_1741:
        /*0008*/ 	.byte	0x04, 0x17
        /*000a*/ 	.short	(.L_1743 - .L_1742)
.L_1742:
        /*000c*/ 	.word	0x00000000
        /*0010*/ 	.short	0x0003
        /*0012*/ 	.short	0x0c50
        /*0014*/ 	.byte	0x00, 0xf0, 0x21, 0x00


	//----- nvinfo : EIATTR_KPARAM_INFO
	.align		4
.L_1743:
        /*0018*/ 	.byte	0x04, 0x17
        /*001a*/ 	.short	(.L_1745 - .L_1744)
.L_1744:
        /*001c*/ 	.word	0x00000000
        /*0020*/ 	.short	0x0002
        /*0022*/ 	.short	0x0c49
        /*0024*/ 	.byte	0x00, 0xf0, 0x05, 0x00


	//----- nvinfo : EIATTR_KPARAM_INFO
	.align		4
.L_1745:
        /*0028*/ 	.byte	0x04, 0x17
        /*002a*/ 	.short	(.L_1747 - .L_1746)
.L_1746:
        /*002c*/ 	.word	0x00000000
        /*0030*/ 	.short	0x0001
        /*0032*/ 	.short	0x0c48
        /*0034*/ 	.byte	0x00, 0xf0, 0x05, 0x00


	//----- nvinfo : EIATTR_KPARAM_INFO
	.align		4
.L_1747:
        /*0038*/ 	.byte	0x04, 0x17
        /*003a*/ 	.short	(.L_1749 - .L_1748)
.L_1748:
        /*003c*/ 	.word	0x00000000
        /*0040*/ 	.short	0x0000
        /*0042*/ 	.short	0x0000
        /*0044*/ 	.byte	0x00, 0xf0, 0x21, 0x31


	//----- nvinfo : EIATTR_SPARSE_MMA_MASK
	.align		4
.L_1749:
        /*0048*/ 	.byte	0x03, 0x50
        /*004a*/ 	.short	0x0000


	//----- nvinfo : EIATTR_MAXREG_COUNT
	.align		4
        /*004c*/ 	.byte	0x03, 0x1b
        /*004e*/ 	.short	0x0080


	//----- nvinfo : EIATTR_MERCURY_ISA_VERSION
	.align		4
        /*0050*/ 	.byte	0x03, 0x5f
        /*0052*/ 	.short	0x0101


	//----- nvinfo : EIATTR_EXIT_INSTR_OFFSETS
	.align		4
        /*0054*/ 	.byte	0x04, 0x1c
        /*0056*/ 	.short	(.L_1751 - .L_1750)


	//   ....[0]....
.L_1750:
        /*0058*/ 	.word	0x00000180


	//   ....[1]....
        /*005c*/ 	.word	0x000005f0


	//   ....[2]....
        /*0060*/ 	.word	0x00000650


	//   ....[3]....
        /*0064*/ 	.word	0x00000800


	//----- nvinfo : EIATTR_MAX_THREADS
	.align		4
.L_1751:
        /*0068*/ 	.byte	0x04, 0x05
        /*006a*/ 	.short	(.L_1753 - .L_1752)
.L_1752:
        /*006c*/ 	.word	0x00000200
        /*0070*/ 	.word	0x00000001
        /*0074*/ 	.word	0x00000001


	//----- nvinfo : EIATTR_CRS_STACK_SIZE
	.align		4
.L_1753:
        /*0078*/ 	.byte	0x04, 0x1e
        /*007a*/ 	.short	(.L_1755 - .L_1754)
.L_1754:
        /*007c*/ 	.word	0x00000000


	//----- nvinfo : EIATTR_CBANK_PARAM_SIZE
	.align		4
.L_1755:
        /*0080*/ 	.byte	0x03, 0x19
        /*0082*/ 	.short	0x0c58


	//----- nvinfo : EIATTR_PARAM_CBANK
	.align		4
        /*0084*/ 	.byte	0x04, 0x0a
        /*0086*/ 	.short	(.L_1757 - .L_1756)
	.align		4
.L_1756:
        /*0088*/ 	.word	index@(.nv.constant0._ZN2at6native57_GLOBAL__N__f3eca4a2_24_ForeachBinaryOpScalar_cu_86b9896c25multi_tensor_apply_kernelINS1_18TensorListMetadataILi2EEENS1_21BinaryOpScalarFunctorIdLi2ELi1ELi1EEEJSt5minusIdEdEEEvT_T0_DpT1_)
        /*008c*/ 	.short	0x0210
        /*008e*/ 	.short	0x0c58


	//----- nvinfo : EIATTR_SW_WAR
	.align		4
.L_1757:
        /*0090*/ 	.byte	0x04, 0x36
        /*0092*/ 	.short	(.L_1759 - .L_1758)
.L_1758:
        /*0094*/ 	.word	0x00000008
.L_1759:


//--------------------- .nv.info._ZN2at6native57_GLOBAL__N__f3eca4a2_24_ForeachBinaryOpScalar_cu_86b9896c25multi_tensor_apply_kernelINS1_18TensorListMetadataILi2EEENS1_21BinaryOpScalarFunctorIsLi2ELi1ELi1EEEJSt5minusIsEsEEEvT_T0_DpT1_ --------------------------
	.section	.nv.info._ZN2at6native57_GLOBAL__N__f3eca4a2_24_ForeachBinaryOpScalar_cu_86b9896c25multi_tensor_apply_kernelINS1_18TensorListMetadataILi2EEENS1_21BinaryOpScalarFunctorIsLi2ELi1ELi1EEEJSt5minusIsEsEEEvT_T0_DpT1_,"",@"SHT_CUDA_INFO"
	.sectionflags	@""
	.align	4


	//----- nvinfo : EIATTR_CUDA_API_VERSION
	.align		4
        /*0000*/ 	.byte	0x04, 0x37
        /*0002*/ 	.short	(.L_1761 - .L_1760)
.L_1760:
        /*0004*/ 	.word	0x00000082


	//----- nvinfo : EIATTR_KPARAM_INFO
	.align		4
.L_1761:
        /*0008*/ 	.byte	0x04, 0x17
        /*000a*/ 	.short	(.L_1763 - .L_1762)
.L_1762:
        /*000c*/ 	.word	0x00000000
        /*0010*/ 	.short	0x0003
        /*0012*/ 	.short	0x0c4a
        /*0014*/ 	.byte	0x00, 0xf0, 0x09, 0x00


	//----- nvinfo : EIATTR_KPARAM_INFO
	.align		4
.L_1763:
        /*0018*/ 	.byte	0x04, 0x17
        /*001a*/ 	.short	(.L_1765 - .L_1764)
.L_1764:
        /*001c*/ 	.word	0x00000000
        /*0020*/ 	.short	0x0002
        /*0022*/ 	.short	0x0c49
        /*0024*/ 	.byte	0x00, 0xf0, 0x05, 0x00


	//----- nvinfo : EIATTR_KPARAM_INFO
	.align		4
.L_1765:
        /*0028*/ 	.byte	0x04, 0x17
        /*002a*/ 	.short	(.L_1767 - .L_1766)
.L_1766:
        /*002c*/ 	.word	0x00000000
        /*0030*/ 	.short	0x0001
        /*0032*/ 	.short	0x0c48
        /*0034*/ 	.byte	0x00, 0xf0, 0x05, 0x00


	//----- nvinfo : EIATTR_KPARAM_INFO
	.align		4
.L_1767:
        /*0038*/ 	.byte	0x04, 0x17
        /*003a*/ 	.short	(.L_1769 - .L_1768)
.L_1768:
        /*003c*/ 	.word	0x00000000
        /*0040*/ 	.short	0x0000
        /*0042*/ 	.short	0x0000
        /*0044*/ 	.byte	0x00, 0xf0, 0x21, 0x31


	//----- nvinfo : EIATTR_SPARSE_MMA_MASK
	.align		4
.L_1769:
        /*0048*/ 	.byte	0x03, 0x50
        /*004a*/ 	.short	0x0000


	//----- nvinfo : EIATTR_MAXREG_COUNT
	.align		4
        /*004c*/ 	.byte	0x03, 0x1b
        /*004e*/ 	.short	0x0080


	//----- nvinfo : EIATTR_MERCURY_ISA_VERSION
	.align		4
        /*0050*/ 	.byte	0x03, 0x5f
        /*0052*/ 	.short	0x0101


	//----- nvinfo : EIATTR_EXIT_INSTR_OFFSETS
	.align		4
        /*0054*/ 	.byte	0x04, 0x1c
        /*0056*/ 	.short	(.L_1771 - .L_1770)


	//   ....[0]....
.L_1770:
        /*0058*/ 	.word	0x00000160


	//   ....[1]....
        /*005c*/ 	.word	0x00000650


	//   ....[2]....
        /*0060*/ 	.word	0x000006b0


	//   ....[3]....
        /*0064*/ 	.word	0x000008a0


	//----- nvinfo : EIATTR_MAX_THREADS
	.align		4
.L_1771:
        /*0068*/ 	.byte	0x04, 0x05
        /*006a*/ 	.short	(.L_1773 - .L_1772)
.L_1772:
        /*006c*/ 	.word	0x00000200
        /*0070*/ 	.word	0x00000001
        /*0074*/ 	.word	0x00000001


	//----- nvinfo : EIATTR_CRS_STACK_SIZE
	.align		4
.L_1773:
        /*0078*/ 	.byte	0x04, 0x1e
        /*007a*/ 	.short	(.L_1775 - .L_1774)
.L_1774:
        /*007c*/ 	.word	0x00000000


	//----- nvinfo : EIATTR_CBANK_PARAM_SIZE
	.align		4
.L_1775:
        /*0080*/ 	.byte	0x03, 0x19
        /*0082*/ 	.short	0x0c4c


	//----- nvinfo : EIATTR_PARAM_CBANK
	.align		4
        /*0084*/ 	.byte	0x04, 0x0a
        /*0086*/ 	.short	(.L_1777 - .L_1776)
	.align		4
.L_1776:
        /*0088*/ 	.word	index@(.nv.constant0._ZN2at6native57_GLOBAL__N__f3eca4a2_24_ForeachBinaryOpScalar_cu_86b9896c25multi_tensor_apply_kernelINS1_18TensorListMetadataILi2EEENS1_21BinaryOpScalarFunctorIsLi2ELi1ELi1EEEJSt5minusIsEsEEEvT_T0_DpT1_)
        /*008c*/ 	.short	0x0210
        /*008e*/ 	.short	0x0c4c


	//----- nvinfo : EIATTR_SW_WAR
	.align		4
.L_1777:
        /*0090*/ 	.byte	0x04, 0x36
        /*0092*/ 	.short	(.L_1779 - .L_1778)
.L_1778:
        /*0094*/ 	.word	0x00000008
.L_1779:


//--------------------- .nv.info._ZN2at6native57_GLOBAL__N__f3eca4a2_24_ForeachBinaryOpScalar_cu_86b9896c25multi_tensor_apply_kernelINS1_18TensorListMetadataILi2EEENS1_21BinaryOpScalarFunctorIlLi2ELi1ELi1EEEJSt5minusIlElEEEvT_T0_DpT1_ --------------------------
	.section	.nv.info._ZN2at6native57_GLOBAL__N__f3eca4a2_24_ForeachBinaryOpScalar_cu_86b9896c25multi_tensor_apply_kernelINS1_18TensorListMetadataILi2EEENS1_21BinaryOpScalarFunctorIlLi2ELi1ELi1EEEJSt5minusIlElEEEvT_T0_DpT1_,"",@"SHT_CUDA_INFO"
	.sectionflags	@""
	.align	4


	//----- nvinfo : EIATTR_CUDA_API_VERSION
	.align		4
        /*0000*/ 	.byte	0x04, 0x37
        /*0002*/ 	.short	(.L_1781 - .L_1780)
.L_1780:
        /*0004*/ 	.word	0x00000082


	//----- nvinfo : EIATTR_KPARAM_INFO
	.align		4
.L_1781:
        /*0008*/ 	.byte	0x04, 0x17
        /*000a*/ 	.short	(.L_1783 - .L_1782)
.L_1782:
        /*000c*/ 	.word	0x00000000
        /*0010*/ 	.short	0x0003
        /*0012*/ 	.short	0x0c50
        /*0014*/ 	.byte	0x00, 0xf0, 0x21, 0x00


	//----- nvinfo : EIATTR_KPARAM_INFO
	.align		4
.L_1783:
        /*0018*/ 	.byte	0x04, 0x17
        /*001a*/ 	.short	(.L_1785 - .L_1784)
.L_1784:
        /*001c*/ 	.word	0x00000000
        /*0020*/ 	.short	0x0002
        /*0022*/ 	.short	0x0c49
        /*0024*/ 	.byte	0x00, 0xf0, 0x05, 0x00


	//----- nvinfo : EIATTR_KPARAM_INFO
	.align		4
.L_1785:
        /*0028*/ 	.byte	0x04, 0x17
        /*002a*/ 	.short	(.L_1787 - .L_1786)
.L_1786:
        /*002c*/ 	.word	0x00000000
        /*0030*/ 	.short	0x0001
        /*0032*/ 	.short	0x0c48
        /*0034*/ 	.byte	0x00, 0xf0, 0x05, 0x00


	//----- nvinfo : EIATTR_KPARAM_INFO
	.align		4
.L_1787:
        /*0038*/ 	.byte	0x04, 0x17
        /*003a*/ 	.short	(.L_1789 - .L_1788)
.L_1788:
        /*003c*/ 	.word	0x00000000
        /*0040*/ 	.short	0x0000
        /*0042*/ 	.short	0x0000
        /*0044*/ 	.byte	0x00, 0xf0, 0x21, 0x31


	//----- nvinfo : EIATTR_SPARSE_MMA_MASK
	.align		4
.L_1789:
        /*0048*/ 	.byte	0x03, 0x50
        /*004a*/ 	.short	0x0000


	//----- nvinfo : EIATTR_MAXREG_COUNT
	.align		4
        /*004c*/ 	.byte	0x03, 0x1b
        /*004e*/ 	.short	0x0080


	//----- nvinfo : EIATTR_MERCURY_ISA_VERSION
	.align		4
        /*0050*/ 	.byte	0x03, 0x5f
        /*0052*/ 	.short	0x0101


	//----- nvinfo : EIATTR_EXIT_INSTR_OFFSETS
	.align		4
        /*0054*/ 	.byte	0x04, 0x1c
        /*0056*/ 	.short	(.L_1791 - .L_1790)


	//   ....[0]....
.L_1790:
        /*0058*/ 	.word	0x00000180


	//   ....[1]....
        /*005c*/ 	.word	0x00000630


	//   ....[2]....
        /*0060*/ 	.word	0x00000690


	//   ....[3]....
        /*0064*/ 	.word	0x000008c0


	//----- nvinfo : EIATTR_MAX_THREADS
	.align		4
.L_1791:
        /*0068*/ 	.byte	0x04, 0x05
        /*006a*/ 	.short	(.L_1793 - .L_1792)
.L_1792:
        /*006c*/ 	.word	0x00000200
        /*0070*/ 	.word	0x00000001
        /*0074*/ 	.word	0x00000001


	//----- nvinfo : EIATTR_CRS_STACK_SIZE
	.align		4
.L_1793:
        /*0078*/ 	.byte	0x04, 0x1e
        /*007a*/ 	.short	(.L_1795 - .L_1794)
.L_1794:
        /*007c*/ 	.word	0x00000000


	//----- nvinfo : EIATTR_CBANK_PARAM_SIZE
	.align		4
.L_1795:
        /*0080*/ 	.byte	0x03, 0x19
        /*0082*/ 	.short	0x0c58


	//----- nvinfo : EIATTR_PARAM_CBANK
	.align		4
        /*0084*/ 	.byte	0x04, 0x0a
        /*0086*/ 	.short	(.L_1797 - .L_1796)
	.align		4
.L_1796:
        /*0088*/ 	.word	index@(.nv.constant0._ZN2at6native57_GLOBAL__N__f3eca4a2_24_ForeachBinaryOpScalar_cu_86b9896c25multi_tensor_apply_kernelINS1_18TensorListMetadataILi2EEENS1_21BinaryOpScalarFunctorIlLi2ELi1ELi1EEEJSt5minusIlElEEEvT_T0_DpT1_)
        /*008c*/ 	.short	0x0210
        /*008e*/ 	.short	0x0c58


	//----- nvinfo : EIATTR_SW_WAR
	.align		4
.L_1797:
        /*0090*/ 	.byte	0x04, 0x36
        /*0092*/ 	.short	(.L_1799 - .L_1798)
.L_1798:
        /*0094*/ 	.word	0x00000008
.L_1799:


//--------------------- .nv.info._ZN2at6native57_GLOBAL__N__f3eca4a2_24_ForeachBinaryOpScalar_cu_86b9896c25multi_tensor_apply_kernelINS1_18TensorListMetadataILi2EEENS1_21BinaryOpScalarFunctorIiLi2ELi1ELi1EEEJSt5minusIiEiEEEvT_T0_DpT1_ --------------------------
	.section	.nv.info._ZN2at6native57_GLOBAL__N__f3eca4a2_24_ForeachBinaryOpScalar_cu_86b9896c25multi_tensor_apply_kernelINS1_18TensorListMetadataILi2EEENS1_21BinaryOpScalarFunctorIiLi2ELi1ELi1EEEJSt5minusIiEiEEEvT_T0_DpT1_,"",@"SHT_CUDA_INFO"
	.sectionflags	@""
	.align	4


	//----- nvinfo : EIATTR_CUDA_API_VERSION
	.align		4
        /*0000*/ 	.byte	0x04, 0x37
        /*0002*/ 	.short	(.L_1801 - .L_1800)
.L_1800:
        /*0004*/ 	.word	0x00000082


	//----- nvinfo : EIATTR_KPARAM_INFO
	.align		4
.L_1801:
        /*0008*/ 	.byte	0x04, 0x17
        /*000a*/ 	.short	(.L_1803 - .L_1802)
.L_1802:
        /*000c*/ 	.word	0x00000000
        /*0010*/ 	.short	0x0003
        /*0012*/ 	.short	0x0c4c
        /*0014*/ 	.byte	0x00, 0xf0, 0x11, 0x00


	//----- nvinfo : EIATTR_KPARAM_INFO
	.align		4
.L_1803:
        /*0018*/ 	.byte	0x04, 0x17
        /*001a*/ 	.short	(.L_1805 - .L_1804)
.L_1804:
        /*001c*/ 	.word	0x00000000
        /*0020*/ 	.short	0x0002
        /*0022*/ 	.short	0x0c49
        /*0024*/ 	.byte	0x00, 0xf0, 0x05, 0x00


	//----- nvinfo : EIATTR_KPARAM_INFO
	.align		4
.L_1805:
        /*0028*/ 	.byte	0x04, 0x17
        /*002a*/ 	.short	(.L_1807 - .L_1806)
.L_1806:
        /*002c*/ 	.word	0x00000000
        /*0030*/ 	.short	0x0001
        /*0032*/ 	.short	0x0c48
        /*0034*/ 	.byte	0x00, 0xf0, 0x05, 0x00


	//----- nvinfo : EIATTR_KPARAM_INFO
	.align		4
.L_1807:
        /*0038*/ 	.byte	0x04, 0x17
        /*003a*/ 	.short	(.L_1809 - .L_1808)
.L_1808:
        /*003c*/ 	.word	0x00000000
        /*0040*/ 	.short	0x0000
        /*0042*/ 	.short	0x0000
        /*0044*/ 	.byte	0x00, 0xf0, 0x21, 0x31


	//----- nvinfo : EIATTR_SPARSE_MMA_MASK
	.align		4
.L_1809:
        /*0048*/ 	.byte	0x03, 0x50
        /*004a*/ 	.short	0x0000


	//----- nvinfo : EIATTR_MAXREG_COUNT
	.align		4
        /*004c*/ 	.byte	0x03, 0x1b
        /*004e*/ 	.short	0x0080


	//----- nvinfo : EIATTR_MERCURY_ISA_VERSION
	.align		4
        /*0050*/ 	.byte	0x03, 0x5f
        /*0052*/ 	.short	0x0101


	//----- nvinfo : EIATTR_EXIT_INSTR_OFFSETS
	.align		4
        /*0054*/ 	.byte	0x04, 0x1c
        /*0056*/ 	.short	(.L_1811 - .L_1810)


	//   ....[0]....
.L_1810:
        /*0058*/ 	.word	0x00000160


	//   ....[1]....
        /*005c*/ 	.word	0x000005f0


	//   ....[2]....
        /*0060*/ 	.word	0x00000650


	//   ....[3]....
        /*0064*/ 	.word	0x000007e0


	//----- nvinfo : EIATTR_MAX_THREADS
	.align		4
.L_1811:
        /*0068*/ 	.byte	0x04, 0x05
        /*006a*/ 	.short	(.L_1813 - .L_1812)
.L_1812:
        /*006c*/ 	.word	0x00000200
        /*0070*/ 	.word	0x00000001
        /*0074*/ 	.word	0x00000001


	//----- nvinfo : EIATTR_CRS_STACK_SIZE
	.align		4
.L_1813:
        /*0078*/ 	.byte	0x04, 0x1e
        /*007a*/ 	.short	(.L_1815 - .L_1814)
.L_1814:
        /*007c*/ 	.word	0x00000000


	//----- nvinfo : EIATTR_CBANK_PARAM_SIZE
	.align		4
.L_1815:
        /*0080*/ 	.byte	0x03, 0x19
        /*0082*/ 	.short	0x0c50


	//----- nvinfo : EIATTR_PARAM_CBANK
	.align		4
        /*0084*/ 	.byte	0x04, 0x0a
        /*0086*/ 	.short	(.L_1817 - .L_1816)
	.align		4
.L_1816:
        /*0088*/ 	.word	index@(.nv.constant0._ZN2at6native57_GLOBAL__N__f3eca4a2_24_ForeachBinaryOpScalar_cu_86b9896c25multi_tensor_apply_kernelINS1_18TensorListMetadataILi2EEENS1_21BinaryOpScalarFunctorIiLi2ELi1ELi1EEEJSt5minusIiEiEEEvT_T0_DpT1_)
        /*008c*/ 	.short	0x0210
        /*008e*/ 	.short	0x0c50


	//----- nvinfo : EIATTR_SW_WAR
	.align		4
.L_1817:
        /*0090*/ 	.byte	0x04, 0x36
        /*0092*/ 	.short	(.L_1819 - .L_1818)
.L_1818:
        /*0094*/ 	.word	0x00000008
.L_1819:


//--------------------- .nv.info._ZN2at6native57_GLOBAL__N__f3eca4a2_24_ForeachBinaryOpScalar_cu_86b9896c25multi_tensor_apply_kernelINS1_18TensorListMetadataILi2EEENS1_21BinaryOpScalarFunctorIaLi2ELi1ELi1EEEJSt5minusIaEaEEEvT_T0_DpT1_ --------------------------
	.section	.nv.info._ZN2at6native57_GLOBAL__N__f3eca4a2_24_ForeachBinaryOpScalar_cu_86b9896c25multi_tensor_apply_kernelINS1_18TensorListMetadataILi2EEENS1_21BinaryOpScalarFunctorIaLi2ELi1ELi1EEEJSt5minusIaEaEEEvT_T0_DpT1_,"",@"SHT_CUDA_INFO"
	.sectionflags	@""
	.align	4


	//----- nvinfo : EIATTR_CUDA_API_VERSION
	.align		4
        /*0000*/ 	.byte	0x04, 0x37
        /*0002*/ 	.short	(.L_1821 - .L_1820)
.L_1820:
        /*0004*/ 	.word	0x00000082


	//----- nvinfo : EIATTR_KPARAM_INFO
	.align		4
.L_1821:
        /*0008*/ 	.byte	0x04, 0x17
        /*000a*/ 	.short	(.L_1823 - .L_1822)
.L_1822:
        /*000c*/ 	.word	0x00000000
        /*0010*/ 	.short	0x0003
        /*0012*/ 	.short	0x0c4a
        /*0014*/ 	.byte	0x00, 0xf0, 0x05, 0x00


	//----- nvinfo : EIATTR_KPARAM_INFO
	.align		4
.L_1823:
        /*0018*/ 	.byte	0x04, 0x17
        /*001a*/ 	.short	(.L_1825 - .L_1824)
.L_1824:
        /*001c*/ 	.word	0x00000000
        /*0020*/ 	.short	0x0002
        /*0022*/ 	.short	0x0c49
        /*0024*/ 	.byte	0x00, 0xf0, 0x05, 0x00


	//----- nvinfo : EIATTR_KPARAM_INFO
	.align		4
.L_1825:
        /*0028*/ 	.byte	0x04, 0x17
        /*002a*/ 	.short	(.L_1827 - .L_1826)
.L_1826:
        /*002c*/ 	.word	0x00000000
        /*0030*/ 	.short	0x0001
        /*0032*/ 	.short	0x0c48
        /*0034*/ 	.byte	0x00, 0xf0, 0x05, 0x00


	//----- nvinfo : EIATTR_KPARAM_INFO
	.align		4
.L_1827:
        /*0038*/ 	.byte	0x04, 0x17
        /*003a*/ 	.short	(.L_1829 - .L_1828)
.L_1828:
        /*003c*/ 	.word	0x00000000
        /*0040*/ 	.short	0x0000
        /*0042*/ 	.short	0x0000
        /*0044*/ 	.byte	0x00, 0xf0, 0x21, 0x31


	//----- nvinfo : EIATTR_SPARSE_MMA_MASK
	.align		4
.L_1829:
        /*0048*/ 	.byte	0x03, 0x50
        /*004a*/ 	.short	0x0000


	//----- nvinfo : EIATTR_MAXREG_COUNT
	.align		4
        /*004c*/ 	.byte	0x03, 0x1b
        /*004e*/ 	.short	0x0080


	//----- nvinfo : EIATTR_MERCURY_ISA_VERSION
	.align		4
        /*0050*/ 	.byte	0x03, 0x5f
        /*0052*/ 	.short	0x0101


	//----- nvinfo : EIATTR_EXIT_INSTR_OFFSETS
	.align		4
        /*0054*/ 	.byte	0x04, 0x1c
        /*0056*/ 	.short	(.L_1831 - .L_1830)


	//   ....[0]....
.L_1830:
        /*0058*/ 	.word	0x00000190


	//   ....[1]....
        /*005c*/ 	.word	0x00000640


	//   ....[2]....
        /*0060*/ 	.word	0x000006a0


	//   ....[3]....
        /*0064*/ 	.word	0x000008b0


	//----- nvinfo : EIATTR_MAX_THREADS
	.align		4
.L_1831:
        /*0068*/ 	.byte	0x04, 0x05
        /*006a*/ 	.short	(.L_1833 - .L_1832)
.L_1832:
        /*006c*/ 	.word	0x00000200
        /*0070*/ 	.word	0x00000001
        /*0074*/ 	.word	0x00000001


	//----- nvinfo : EIATTR_CRS_STACK_SIZE
	.align		4
.L_1833:
        /*0078*/ 	.byte	0x04, 0x1e
        /*007a*/ 	.short	(.L_1835 - .L_1834)
.L_1834:
        /*007c*/ 	.word	0x00000000


	//----- nvinfo : EIATTR_CBANK_PARAM_SIZE
	.align		4
.L_1835:
        /*0080*/ 	.byte	0x03, 0x19
        /*0082*/ 	.short	0x0c4b


	//----- nvinfo : EIATTR_PARAM_CBANK
	.align		4
        /*0084*/ 	.byte	0x04, 0x0a
        /*0086*/ 	.short	(.L_1837 - .L_1836)
	.align		4
.L_1836:
        /*0088*/ 	.word	index@(.nv.constant0._ZN2at6native57_GLOBAL__N__f3eca4a2_24_ForeachBinaryOpScalar_cu_86b9896c25multi_tensor_apply_kernelINS1_18TensorListMetadataILi2EEENS1_21BinaryOpScalarFunctorIaLi2ELi1ELi1EEEJSt5minusIaEaEEEvT_T0_DpT1_)
        /*008c*/ 	.short	0x0210
        /*008e*/ 	.short	0x0c4b


	//----- nvinfo : EIATTR_SW_WAR
	.align		4
.L_1837:
        /*0090*/ 	.byte	0x04, 0x36
        /*0092*/ 	.short	(.L_1839 - .L_1838)
.L_1838:
        /*0094*/ 	.word	0x00000008
.L_1839:


//--------------------- .nv.info._ZN2at6native57_GLOBAL__N__f3eca4a2_24_ForeachBinaryOpScalar_cu_86b9896c25multi_tensor_apply_kernelINS1_18TensorListMetadataILi2EEENS1_21BinaryOpScalarFunctorIhLi2ELi1ELi1EEEJSt5minusIhEhEEEvT_T0_DpT1_ --------------------------
	.section	.nv.info._ZN2at6native57_GLOBAL__N__f3eca4a2_24_ForeachBinaryOpScalar_cu_86b9896c25multi_tensor_apply_kernelINS1_18TensorListMetadataILi2EEENS1_21BinaryOpScalarFunctorIhLi2ELi1ELi1EEEJSt5minusIhEhEEEvT_T0_DpT1_,"",@"SHT_CUDA_INFO"
	.sectionflags	@""
	.align	4


	//----- nvinfo : EIATTR_CUDA_API_VERSION
	.align		4
        /*0000*/ 	.byte	0x04, 0x37
        /*0002*/ 	.short	(.L_1841 - .L_1840)
.L_1840:
        /*0004*/ 	.word	0x00000082


	//----- nvinfo : EIATTR_KPARAM_INFO
	.align		4
.L_1841:
        /*0008*/ 	.byte	0x04, 0x17
        /*000a*/ 	.short	(.L_1843 - .L_1842)
.L_1842:
        /*000c*/ 	.word	0x00000000
        /*0010*/ 	.short	0x0003
        /*0012*/ 	.short	0x0c4a
        /*0014*/ 	.byte	0x00, 0xf0, 0x05, 0x00


	//----- nvinfo : EIATTR_KPARAM_INFO
	.align		4
.L_1843:
        /*0018*/ 	.byte	0x04, 0x17
        /*001a*/ 	.short	(.L_1845 - .L_1844)
.L_1844:
        /*001c*/ 	.word	0x00000000
        /*0020*/ 	.short	0x0002
        /*0022*/ 	.short	0x0c49
        /*0024*/ 	.byte	0x00, 0xf0, 0x05, 0x00


	//----- nvinfo : EIATTR_KPARAM_INFO
	.align		4
.L_1845:
        /*0028*/ 	.byte	0x04, 0x17
        /*002a*/ 	.short	(.L_1847 - .L_1846)
.L_1846:
        /*002c*/ 	.word	0x00000000
        /*0030*/ 	.short	0x0001
        /*0032*/ 	.short	0x0c48
        /*0034*/ 	.byte	0x00, 0xf0, 0x05, 0x00


	//----- nvinfo : EIATTR_KPARAM_INFO
	.align		4
.L_1847:
        /*0038*/ 	.byte	0x04, 0x17
        /*003a*/ 	.short	(.L_1849 - .L_1848)
.L_1848:
        /*003c*/ 	.word	0x00000000
        /*0040*/ 	.short	0x0000
        /*0042*/ 	.short	0x0000
        /*0044*/ 	.byte	0x00, 0xf0, 0x21, 0x31


	//----- nvinfo : EIATTR_SPARSE_MMA_MASK
	.align		4
.L_1849:
        /*0048*/ 	.byte	0x03, 0x50
        /*004a*/ 	.short	0x0000


	//----- nvinfo : EIATTR_MAXREG_COUNT
	.align		4
        /*004c*/ 	.byte	0x03, 0x1b
        /*004e*/ 	.short	0x0080


	//----- nvinfo : EIATTR_MERCURY_ISA_VERSION
	.align		4
        /*0050*/ 	.byte	0x03, 0x5f
        /*0052*/ 	.short	0x0101


	//----- nvinfo : EIATTR_EXIT_INSTR_OFFSETS
	.align		4
        /*0054*/ 	.byte	0x04, 0x1c
        /*0056*/ 	.short	(.L_1851 - .L_1850)


	//   ....[0]....
.L_1850:
        /*0058*/ 	.word	0x00000180


	//   ....[1]....
        /*005c*/ 	.word	0x00000630


	//   ....[2]....
        /*0060*/ 	.word	0x00000690


	//   ....[3]....
        /*0064*/ 	.word	0x000008a0


	//----- nvinfo : EIATTR_MAX_THREADS
	.align		4
.L_1851:
        /*0068*/ 	.byte	0x04, 0x05
        /*006a*/ 	.short	(.L_1853 - .L_1852)
.L_1852:
        /*006c*/ 	.word	0x00000200
        /*0070*/ 	.word	0x00000001
        /*0074*/ 	.word	0x00000001


	//----- nvinfo : EIATTR_CRS_STACK_SIZE
	.align		4
.L_1853:
        /*0078*/ 	.byte	0x04, 0x1e
        /*007a*/ 	.short	(.L_1855 - .L_1854)
.L_1854:
        /*007c*/ 	.word	0x00000000


	//----- nvinfo : EIATTR_CBANK_PARAM_SIZE
	.align		4
.L_1855:
        /*0080*/ 	.byte	0x03, 0x19
        /*0082*/ 	.short	0x0c4b


	//----- nvinfo : EIATTR_PARAM_CBANK
	.align		4
        /*0084*/ 	.byte	0x04, 0x0a
        /*0086*/ 	.short	(.L_1857 - .L_1856)
	.align		4
.L_1856:
        /*0088*/ 	.word	index@(.nv.constant0._ZN2at6native57_GLOBAL__N__f3eca4a2_24_ForeachBinaryOpScalar_cu_86b9896c25multi_tensor_apply_kernelINS1_18TensorListMetadataILi2EEENS1_21BinaryOpScalarFunctorIhLi2ELi1ELi1EEEJSt5minusIhEhEEEvT_T0_DpT1_)
        /*008c*/ 	.short	0x0210
        /*008e*/ 	.short	0x0c4b


	//----- nvinfo : EIATTR_SW_WAR
	.align		4
.L_1857:
        /*0090*/ 	.byte	0x04, 0x36
        /*0092*/ 	.short	(.L_1859 - .L_1858)
.L_1858:
        /*0094*/ 	.word	0x00000008
.L_1859:


//--------------------- .nv.info._ZN2at6native57_GLOBAL__N__f3eca4a2_24_ForeachBinaryOpScalar_cu_86b9896c25multi_tensor_apply_kernelINS1_18TensorListMetadataILi1EEENS1_21BinaryOpScalarFunctorIN3c108BFloat16ELi1ELi1ELi0EEEJSt5minusIfEfEEEvT_T0_DpT1_ --------------------------
	.section	.nv.info._ZN2at6native57_GLOBAL__N__f3eca4a2_24_ForeachBinaryOpScalar_cu_86b9896c25multi_tensor_apply_kernelINS1_18TensorListMetadataILi1EEENS1_21BinaryOpScalarFunctorIN3c108BFloat16ELi1ELi1ELi0EEEJSt5minusIfEfEEEvT_T0_DpT1_,"",@"SHT_CUDA_INFO"
	.sectionflags	@""
	.align	4


	//----- nvinfo : EIATTR_CUDA_API_VERSION
	.align		4
        /*0000*/ 	.byte	0x04, 0x37
        /*0002*/ 	.short	(.L_1861 - .L_1860)
.L_1860:
        /*0004*/ 	.word	0x00000082


	//----- nvinfo : EIATTR_KPARAM_INFO
	.align		4
.L_1861:
        /*0008*/ 	.byte	0x04, 0x17
        /*000a*/ 	.short	(.L_1863 - .L_1862)
.L_1862:
        /*000c*/ 	.word	0x00000000
        /*0010*/ 	.short	0x0003
        /*0012*/ 	.short	0x0d2c
        /*0014*/ 	.byte	0x00, 0xf0, 0x11, 0x00


	//----- nvinfo : EIATTR_KPARAM_INFO
	.align		4
.L_1863:
        /*0018*/ 	.byte	0x04, 0x17
        /*001a*/ 	.short	(.L_1865 - .L_1864)
.L_1864:
        /*001c*/ 	.word	0x00000000
        /*0020*/ 	.short	0x0002
        /*0022*/ 	.short	0x0d29
        /*0024*/ 	.byte	0x00, 0xf0, 0x05, 0x00


	//----- nvinfo : EIATTR_KPARAM_INFO
	.align		4
.L_1865:
        /*0028*/ 	.byte	0x04, 0x17
        /*002a*/ 	.short	(.L_1867 - .L_1866)
.L_1866:
        /*002c*/ 	.word	0x00000000
        /*0030*/ 	.short	0x0001
        /*0032*/ 	.short	0x0d28
        /*0034*/ 	.byte	0x00, 0xf0, 0x05, 0x00


	//----- nvinfo : EIATTR_KPARAM_INFO
	.align		4
.L_1867:
        /*0038*/ 	.byte	0x04, 0x17
        /*003a*/ 	.short	(.L_1869 - .L_1868)
.L_1868:
        /*003c*/ 	.word	0x00000000
        /*0040*/ 	.short	0x0000
        /*0042*/ 	.short	0x0000
        /*0044*/ 	.byte	0x00, 0xf0, 0xa1, 0x34


	//----- nvinfo : EIATTR_SPARSE_MMA_MASK
	.align		4
.L_1869:
        /*0048*/ 	.byte	0x03, 0x50
        /*004a*/ 	.short	0x0000


	//----- nvinfo : EIATTR_MAXREG_COUNT
	.align		4
        /*004c*/ 	.byte	0x03, 0x1b
        /*004e*/ 	.short	0x0080


	//----- nvinfo : EIATTR_MERCURY_ISA_VERSION
	.align		4
        /*0050*/ 	.byte	0x03, 0x5f
        /*0052*/ 	.short	0x0101


	//----- nvinfo : EIATTR_EXIT_INSTR_OFFSETS
	.align		4
        /*0054*/ 	.byte	0x04, 0x1c
        /*0056*/ 	.short	(.L_1871 - .L_1870)


	//   ....[0]....
.L_1870:
        /*0058*/ 	.word	0x00000140


	//   ....[1]....
        /*005c*/ 	.word	0x00000580


	//   ....[2]....
        /*0060*/ 	.word	0x000005e0


	//   ....[3]....
        /*0064*/ 	.word	0x000007b0


	//----- nvinfo : EIATTR_MAX_THREADS
	.align		4
.L_1871:
        /*0068*/ 	.byte	0x04, 0x05
        /*006a*/ 	.short	(.L_1873 - .L_1872)
.L_1872:
        /*006c*/ 	.word	0x00000200
        /*0070*/ 	.word	0x00000001
        /*0074*/ 	.word	0x00000001


	//----- nvinfo : EIATTR_CRS_STACK_SIZE
	.align		4
.L_1873:
        /*0078*/ 	.byte	0x04, 0x1e
        /*007a*/ 	.short	(.L_1875 - .L_1874)
.L_1874:
        /*007c*/ 	.word	0x00000000


	//----- nvinfo : EIATTR_CBANK_PARAM_SIZE
	.align		4
.L_1875:
        /*0080*/ 	.byte	0x03, 0x19
        /*0082*/ 	.short	0x0d30


	//----- nvinfo : EIATTR_PARAM_CBANK
	.align		4
        /*0084*/ 	.byte	0x04, 0x0a
        /*0086*/ 	.short	(.L_1877 - .L_1876)
	.align		4
.L_1876:
        /*0088*/ 	.word	index@(.nv.constant0._ZN2at6native57_GLOBAL__N__f3eca4a2_24_ForeachBinaryOpScalar_cu_86b9896c25multi_tensor_apply_kernelINS1_18TensorListMetadataILi1EEENS1_21BinaryOpScalarFunctorIN3c108BFloat16ELi1ELi1ELi0EEEJSt5minusIfEfEEEvT_T0_DpT1_)
        /*008c*/ 	.short	0x0210
        /*008e*/ 	.short	0x0d30


	//----- nvinfo : EIATTR_SW_WAR
	.align		4
.L_1877:
        /*0090*/ 	.byte	0x04, 0x36
        /*0092*/ 	.short	(.L_1879 - .L_1878)
.L_1878:
        /*0094*/ 	.word	0x00000008
.L_1879:


//--------------------- .nv.info._ZN2at6native57_GLOBAL__N__f3eca4a2_24_ForeachBinaryOpScalar_cu_86b9896c25multi_tensor_apply_kernelINS1_18TensorListMetadataILi1EEENS1_21BinaryOpScalarFunctorIN3c104HalfELi1ELi1ELi0EEEJSt5minusIfEfEEEvT_T0_DpT1_ --------------------------
	.section	.nv.info._ZN2at6native57_GLOBAL__N__f3eca4a2_24_ForeachBinaryOpScalar_cu_86b9896c25multi_tensor_apply_kernelINS1_18TensorListMetadataILi1EEENS1_21BinaryOpScalarFunctorIN3c104HalfELi1ELi1ELi0EEEJSt5minusIfEfEEEvT_T0_DpT1_,"",@"SHT_CUDA_INFO"
	.sectionflags	@""
	.align	4


	//----- nvinfo : EIATTR_CUDA_API_VERSION
	.align		4
        /*0000*/ 	.byte	0x04, 0x37
        /*0002*/ 	.short	(.L_1881 - .L_1880)
.L_1880:
        /*0004*/ 	.word	0x00000082


	//----- nvinfo : EIATTR_KPARAM_INFO
	.align		4
.L_1881:
        /*0008*/ 	.byte	0x04, 0x17
        /*000a*/ 	.short	(.L_1883 - .L_1882)
.L_1882:
        /*000c*/ 	.word	0x00000000
        /*0010*/ 	.short	0x0003
        /*0012*/ 	.short	0x0d2c
        /*0014*/ 	.byte	0x00, 0xf0, 0x11, 0x00


	//----- nvinfo : EIATTR_KPARAM_INFO
	.align		4
.L_1883:
        /*0018*/ 	.byte	0x04, 0x17
        /*001a*/ 	.short	(.L_1885 - .L_1884)
.L_1884:
        /*001c*/ 	.word	0x00000000
        /*0020*/ 	.short	0x0002
        /*0022*/ 	.short	0x0d29
        /*0024*/ 	.byte	0x00, 0xf0, 0x05, 0x00


	//----- nvinfo : EIATTR_KPARAM_INFO
	.align		4
.L_1885:
        /*0028*/ 	.byte	0x04, 0x17
        /*002a*/ 	.short	(.L_1887 - .L_1886)
.L_1886:
        /*002c*/ 	.word	0x00000000
        /*0030*/ 	.short	0x0001
        /*0032*/ 	.short	0x0d28
        /*0034*/ 	.byte	0x00, 0xf0, 0x05, 0x00


	//----- nvinfo : EIATTR_KPARAM_INFO
	.align		4
.L_1887:
        /*0038*/ 	.byte	0x04, 0x17
        /*003a*/ 	.short	(.L_1889 - .L_1888)
.L_1888:
        /*003c*/ 	.word	0x00000000
        /*0040*/ 	.short	0x0000
        /*0042*/ 	.short	0x0000
        /*0044*/ 	.byte	0x00, 0xf0, 0xa1, 0x34


	//----- nvinfo : EIATTR_SPARSE_MMA_MASK
	.align		4
.L_1889:
        /*0048*/ 	.byte	0x03, 0x50
        /*004a*/ 	.short	0x0000


	//----- nvinfo : EIATTR_MAXREG_COUNT
	.align		4
        /*004c*/ 	.byte	0x03, 0x1b
        /*004e*/ 	.short	0x0080


	//----- nvinfo : EIATTR_MERCURY_ISA_VERSION
	.align		4
        /*0050*/ 	.byte	0x03, 0x5f
        /*0052*/ 	.short	0x0101


	//----- nvinfo : EIATTR_EXIT_INSTR_OFFSETS
	.align		4
        /*0054*/ 	.byte	0x04, 0x1c
        /*0056*/ 	.short	(.L_1891 - .L_1890)


	//   ....[0]....
.L_1890:
        /*0058*/ 	.word	0x00000140


	//   ....[1]....
        /*005c*/ 	.word	0x00000580


	//   ....[2]....
        /*0060*/ 	.word	0x000005e0


	//   ....[3]....
        /*0064*/ 	.word	0x00000790


	//----- nvinfo : EIATTR_MAX_THREADS
	.align		4
.L_1891:
        /*0068*/ 	.byte	0x04, 0x05
        /*006a*/ 	.short	(.L_1893 - .L_1892)
.L_1892:
        /*006c*/ 	.word	0x00000200
        /*0070*/ 	.word	0x00000001
        /*0074*/ 	.word	0x00000001


	//----- nvinfo : EIATTR_CRS_STACK_SIZE
	.align		4
.L_1893:
        /*0078*/ 	.byte	0x04, 0x1e
        /*007a*/ 	.short	(.L_1895 - .L_1894)
.L_1894:
        /*007c*/ 	.word	0x00000000


	//----- nvinfo : EIATTR_CBANK_PARAM_SIZE
	.align		4
.L_1895:
        /*0080*/ 	.byte	0x03, 0x19
        /*0082*/ 	.short	0x0d30


	//----- nvinfo : EIATTR_PARAM_CBANK
	.align		4
        /*0084*/ 	.byte	0x04, 0x0a
        /*0086*/ 	.short	(.L_1897 - .L_1896)
	.align		4
.L_1896:
        /*0088*/ 	.word	index@(.nv.constant0._ZN2at6native57_GLOBAL__N__f3eca4a2_24_ForeachBinaryOpScalar_cu_86b9896c25multi_tensor_apply_kernelINS1_18TensorListMetadataILi1EEENS1_21BinaryOpScalarFunctorIN3c104HalfELi1ELi1ELi0EEEJSt5minusIfEfEEEvT_T0_DpT1_)
        /*008c*/ 	.short	0x0210
        /*008e*/ 	.short	0x0d30


	//----- nvinfo : EIATTR_SW_WAR
	.align		4
.L_1897:
        /*0090*/ 	.byte	0x04, 0x36
        /*0092*/ 	.short	(.L_1899 - .L_1898)
.L_1898:
        /*0094*/ 	.word	0x00000008
.L_1899:


//--------------------- .nv.info._ZN2at6native57_GLOBAL__N__f3eca4a2_24_ForeachBinaryOpScalar_cu_86b9896c25multi_tensor_apply_kernelINS1_18TensorListMetadataILi1EEENS1_21BinaryOpScalarFunctorIbLi1ELi1ELi0EEEJSt5minusIbEbEEEvT_T0_DpT1_ --------------------------
	.section	.nv.info._ZN2at6native57_GLOBAL__N__f3eca4a2_24_ForeachBinaryOpScalar_cu_86b9896c25multi_tensor_apply_kernelINS1_18TensorListMetadataILi1EEENS1_21BinaryOpScalarFunctorIbLi1ELi1ELi0EEEJSt5minusIbEbEEEvT_T0_DpT1_,"",@"SHT_CUDA_INFO"
	.sectionflags	@""
	.align	4


	//----- nvinfo : EIATTR_CUDA_API_VERSION
	.align		4
        /*0000*/ 	.byte	0x04, 0x37
        /*0002*/ 	.short	(.L_1901 - .L_1900)
.L_1900:
        /*0004*/ 	.word	0x00000082


	//----- nvinfo : EIATTR_KPARAM_INFO
	.align		4
.L_1901:
        /*0008*/ 	.byte	0x04, 0x17
        /*000a*/ 	.short	(.L_1903 - .L_1902)
.L_1902:
        /*000c*/ 	.word	0x00000000
        /*0010*/ 	.short	0x0003
        /*0012*/ 	.short	0x0d2a
        /*0014*/ 	.byte	0x00, 0xf0, 0x05, 0x00


	//----- nvinfo : EIATTR_KPARAM_INFO
	.align		4
.L_1903:
        /*0018*/ 	.byte	0x04, 0x17
        /*001a*/ 	.short	(.L_1905 - .L_1904)
.L_1904:
        /*001c*/ 	.word	0x00000000
        /*0020*/ 	.short	0x0002
        /*0022*/ 	.short	0x0d29
        /*0024*/ 	.byte	0x00, 0xf0, 0x05, 0x00


	//----- nvinfo : EIATTR_KPARAM_INFO
	.align		4
.L_1905:
        /*0028*/ 	.byte	0x04, 0x17
        /*002a*/ 	.short	(.L_1907 - .L_1906)
.L_1906:
        /*002c*/ 	.word	0x00000000
        /*0030*/ 	.short	0x0001
        /*0032*/ 	.short	0x0d28
        /*0034*/ 	.byte	0x00, 0xf0, 0x05, 0x00


	//----- nvinfo : EIATTR_KPARAM_INFO
	.align		4
.L_1907:
        /*0038*/ 	.byte	0x04, 0x17
        /*003a*/ 	.short	(.L_1909 - .L_1908)
.L_1908:
        /*003c*/ 	.word	0x00000000
        /*0040*/ 	.short	0x0000
        /*0042*/ 	.short	0x0000
        /*0044*/ 	.byte	0x00, 0xf0, 0xa1, 0x34


	//----- nvinfo : EIATTR_SPARSE_MMA_MASK
	.align		4
.L_1909:
        /*0048*/ 	.byte	0x03, 0x50
        /*004a*/ 	.short	0x0000


	//----- nvinfo : EIATTR_MAXREG_COUNT
	.align		4
        /*004c*/ 	.byte	0x03, 0x1b
        /*004e*/ 	.short	0x0080


	//----- nvinfo : EIATTR_MERCURY_ISA_VERSION
	.align		4
        /*0050*/ 	.byte	0x03, 0x5f
        /*0052*/ 	.short	0x0101


	//----- nvinfo : EIATTR_EXIT_INSTR_OFFSETS
	.align		4
        /*0054*/ 	.byte	0x04, 0x1c
        /*0056*/ 	.short	(.L_1911 - .L_1910)


	//   ....[0]....
.L_1910:
        /*0058*/ 	.word	0x00000130


	//   ....[1]....
        /*005c*/ 	.word	0x00000570


	//   ....[2]....
        /*0060*/ 	.word	0x000005d0


	//   ....[3]....
        /*0064*/ 	.word	0x000007e0


	//----- nvinfo : EIATTR_MAX_THREADS
	.align		4
.L_1911:
        /*0068*/ 	.byte	0x04, 0x05
        /*006a*/ 	.short	(.L_1913 - .L_1912)
.L_1912:
        /*006c*/ 	.word	0x00000200
        /*0070*/ 	.word	0x00000001
        /*0074*/ 	.word	0x00000001


	//----- nvinfo : EIATTR_CRS_STACK_SIZE
	.align		4
.L_1913:
        /*0078*/ 	.byte	0x04, 0x1e
        /*007a*/ 	.short	(.L_1915 - .L_1914)
.L_1914:
        /*007c*/ 	.word	0x00000000


	//----- nvinfo : EIATTR_CBANK_PARAM_SIZE
	.align		4
.L_1915:
        /*0080*/ 	.byte	0x03, 0x19
        /*0082*/ 	.short	0x0d2b


	//----- nvinfo : EIATTR_PARAM_CBANK
	.align		4
        /*0084*/ 	.byte	0x04, 0x0a
        /*0086*/ 	.short	(.L_1917 - .L_1916)
	.align		4
.L_1916:
        /*0088*/ 	.word	index@(.nv.constant0._ZN2at6native57_GLOBAL__N__f3eca4a2_24_ForeachBinaryOpScalar_cu_86b9896c25multi_tensor_apply_kernelINS1_18TensorListMetadataILi1EEENS1_21BinaryOpScalarFunctorIbLi1ELi1ELi0EEEJSt5minusIbEbEEEvT_T0_DpT1_)
        /*008c*/ 	.short	0x0210
        /*008e*/ 	.short	0x0d2b


	//----- nvinfo : EIATTR_SW_WAR
	.align		4
.L_1917:
        /*0090*/ 	.byte	0x04, 0x36
        /*0092*/ 	.short	(.L_1919 - .L_1918)
.L_1918:
        /*0094*/ 	.word	0x00000008
.L_1919:


//--------------------- .nv.info._ZN2at6native57_GLOBAL__N__f3eca4a2_24_ForeachBinaryOpScalar_cu_86b9896c25multi_tensor_apply_kernelINS1_18TensorListMetadataILi1EEENS1_21BinaryOpScalarFunctorIN3c107complexIfEELi1ELi1ELi0EEEJSt5minusIS8_ES8_EEEvT_T0_DpT1_ --------------------------
	.section	.nv.info._ZN2at6native57_GLOBAL__N__f3eca4a2_24_ForeachBinaryOpScalar_cu_86b9896c25multi_tensor_apply_kernelINS1_18TensorListMetadataILi1EEENS1_21BinaryOpScalarFunctorIN3c107complexIfEELi1ELi1ELi0EEEJSt5minusIS8_ES8_EEEvT_T0_DpT1_,"",@"SHT_CUDA_INFO"
	.sectionflags	@""
	.align	4


	//----- nvinfo : EIATTR_CUDA_API_VERSION
	.align		4
        /*0000*/ 	.byte	0x04, 0x37
        /*0002*/ 	.short	(.L_1921 - .L_1920)
.L_1920:
        /*0004*/ 	.word	0x00000082


	//----- nvinfo : EIATTR_KPARAM_INFO
	.align		4
.L_1921:
        /*0008*/ 	.byte	0x04, 0x17
        /*000a*/ 	.short	(.L_1923 - .L_1922)
.L_1922:
        /*000c*/ 	.word	0x00000000
        /*0010*/ 	.short	0x0003
        /*0012*/ 	.short	0x0d30
        /*0014*/ 	.byte	0x00, 0xf0, 0x21, 0x00


	//----- nvinfo : EIATTR_KPARAM_INFO
	.align		4
.L_1923:
        /*0018*/ 	.byte	0x04, 0x17
        /*001a*/ 	.short	(.L_1925 - .L_1924)
.L_1924:
        /*001c*/ 	.word	0x00000000
        /*0020*/ 	.short	0x0002
        /*0022*/ 	.short	0x0d29
        /*0024*/ 	.byte	0x00, 0xf0, 0x05, 0x00


	//----- nvinfo : EIATTR_KPARAM_INFO
	.align		4
.L_1925:
        /*0028*/ 	.byte	0x04, 0x17
        /*002a*/ 	.short	(.L_1927 - .L_1926)
.L_1926:
        /*002c*/ 	.word	0x00000000
        /*0030*/ 	.short	0x0001
        /*0032*/ 	.short	0x0d28
        /*0034*/ 	.byte	0x00, 0xf0, 0x05, 0x00


	//----- nvinfo : EIATTR_KPARAM_INFO
	.align		4
.L_1927:
        /*0038*/ 	.byte	0x04, 0x17
        /*003a*/ 	.short	(.L_1929 - .L_1928)
.L_1928:
        /*003c*/ 	.word	0x00000000
        /*0040*/ 	.short	0x0000
        /*0042*/ 	.short	0x0000
        /*0044*/ 	.byte	0x00, 0xf0, 0xa1, 0x34


	//----- nvinfo : EIATTR_SPARSE_MMA_MASK
	.align		4
.L_1929:
        /*0048*/ 	.byte	0x03, 0x50
        /*004a*/ 	.short	0x0000


	//----- nvinfo : EIATTR_MAXREG_COUNT
	.align		4
        /*004c*/ 	.byte	0x03, 0x1b
        /*004e*/ 	.short	0x0080


	//----- nvinfo : EIATTR_MERCURY_ISA_VERSION
	.align		4
        /*0050*/ 	.byte	0x03, 0x5f
        /*0052*/ 	.short	0x0101


	//----- nvinfo : EIATTR_EXIT_INSTR_OFFSETS
	.align		4
        /*0054*/ 	.byte	0x04, 0x1c
        /*0056*/ 	.short	(.L_1931 - .L_1930)


	//   ....[0]....
.L_1930:
        /*0058*/ 	.word	0x00000140


	//   ....[1]....
        /*005c*/ 	.word	0x00000650


	//   ....[2]....
        /*0060*/ 	.word	0x000006b0


	//   ....[3]....
        /*0064*/ 	.word	0x00000860


	//----- nvinfo : EIATTR_MAX_THREADS
	.align		4
.L_1931:
        /*0068*/ 	.byte	0x04, 0x05
        /*006a*/ 	.short	(.L_1933 - .L_1932)
.L_1932:
        /*006c*/ 	.word	0x00000200
        /*0070*/ 	.word	0x00000001
        /*0074*/ 	.word	0x00000001


	//----- nvinfo : EIATTR_CRS_STACK_SIZE
	.align		4
.L_1933:
        /*0078*/ 	.byte	0x04, 0x1e
        /*007a*/ 	.short	(.L_1935 - .L_1934)
.L_1934:
        /*007c*/ 	.word	0x00000000


	//----- nvinfo : EIATTR_CBANK_PARAM_SIZE
	.align		4
.L_1935:
        /*0080*/ 	.byte	0x03, 0x19
        /*0082*/ 	.short	0x0d38


	//----- nvinfo : EIATTR_PARAM_CBANK
	.align		4
        /*0084*/ 	.byte	0x04, 0x0a
        /*0086*/ 	.short	(.L_1937 - .L_1936)
	.align		4
.L_1936:
        /*0088*/ 	.word	index@(.nv.constant0._ZN2at6native57_GLOBAL__N__f3eca4a2_24_ForeachBinaryOpScalar_cu_86b9896c25multi_tensor_apply_kernelINS1_18TensorListMetadataILi1EEENS1_21BinaryOpScalarFunctorIN3c107complexIfEELi1ELi1ELi0EEEJSt5minusIS8_ES8_EEEvT_T0_DpT1_)
        /*008c*/ 	.short	0x0210
        /*008e*/ 	.short	0x0d38


	//----- nvinfo : EIATTR_SW_WAR
	.align		4
.L_1937:
        /*0090*/ 	.byte	0x04, 0x36
        /*0092*/ 	.short	(.L_1939 - .L_1938)
.L_1938:
        /*0094*/ 	.word	0x00000008
.L_1939:


//--------------------- .nv.info._ZN2at6native57_GLOBAL__N__f3eca4a2_24_ForeachBinaryOpScalar_cu_86b9896c25multi_tensor_apply_kernelINS1_18TensorListMetadataILi1EEENS1_21BinaryOpScalarFunctorIN3c107complexIdEELi1ELi1ELi0EEEJSt5minusIS8_ES8_EEEvT_T0_DpT1_ --------------------------
	.section	.nv.info._ZN2at6native57_GLOBAL__N__f3eca4a2_24_ForeachBinaryOpScalar_cu_86b9896c25multi_tensor_apply_kernelINS1_18TensorListMetadataILi1EEENS1_21BinaryOpScalarFunctorIN3c107complexIdEELi1ELi1ELi0EEEJSt5minusIS8_ES8_EEEvT_T0_DpT1_,"",@"SHT_CUDA_INFO"
	.sectionflags	@""
	.align	4


	//----- nvinfo : EIATTR_CUDA_API_VERSION
	.align		4
        /*0000*/ 	.byte	0x04, 0x37
        /*0002*/ 	.short	(.L_1941 - .L_1940)
.L_1940:
        /*0004*/ 	.word	0x00000082


	//----- nvinfo : EIATTR_KPARAM_INFO
	.align		4
.L_1941:
        /*0008*/ 	.byte	0x04, 0x17
        /*000a*/ 	.short	(.L_1943 - .L_1942)
.L_1942:
        /*000c*/ 	.word	0x00000000
        /*0010*/ 	.short	0x0003
        /*0012*/ 	.short	0x0d30
        /*0014*/ 	.byte	0x00, 0xf0, 0x41, 0x00


	//----- nvinfo : EIATTR_KPARAM_INFO
	.align		4
.L_1943:
        /*0018*/ 	.byte	0x04, 0x17
        /*001a*/ 	.short	(.L_1945 - .L_1944)
.L_1944:
        /*001c*/ 	.word	0x00000000
        /*0020*/ 	.short	0x0002
        /*0022*/ 	.short	0x0d29
        /*0024*/ 	.byte	0x00, 0xf0, 0x05, 0x00


	//----- nvinfo : EIATTR_KPARAM_INFO
	.align		4
.L_1945:
        /*0028*/ 	.byte	0x04, 0x17
        /*002a*/ 	.short	(.L_1947 - .L_1946)
.L_1946:
        /*002c*/ 	.word	0x00000000
        /*0030*/ 	.short	0x0001
        /*0032*/ 	.short	0x0d28
        /*0034*/ 	.byte	0x00, 0xf0, 0x05, 0x00


	//----- nvinfo : EIATTR_KPARAM_INFO
	.align		4
.L_1947:
        /*0038*/ 	.byte	0x04, 0x17
        /*003a*/ 	.short	(.L_1949 - .L_1948)
.L_1948:
        /*003c*/ 	.word	0x00000000
        /*0040*/ 	.short	0x0000
        /*0042*/ 	.short	0x0000
        /*0044*/ 	.byte	0x00, 0xf0, 0xa1, 0x34


	//----- nvinfo : EIATTR_SPARSE_MMA_MASK
	.align		4
.L_1949:
        /*0048*/ 	.byte	0x03, 0x50
        /*004a*/ 	.short	0x0000


	//----- nvinfo : EIATTR_MAXREG_COUNT
	.align		4
        /*004c*/ 	.byte	0x03, 0x1b
        /*004e*/ 	.short	0x0080


	//----- nvinfo : EIATTR_MERCURY_ISA_VERSION
	.align		4
        /*0050*/ 	.byte	0x03, 0x5f
        /*0052*/ 	.short	0x0101


	//----- nvinfo : EIATTR_EXIT_INSTR_OFFSETS
	.align		4
        /*0054*/ 	.byte	0x04, 0x1c
        /*0056*/ 	.short	(.L_1951 - .L_1950)


	//   ....[0]....
.L_1950:
        /*0058*/ 	.word	0x00000160


	//   ....[1]....
        /*005c*/ 	.word	0x00000760


	//   ....[2]....
        /*0060*/ 	.word	0x000007c0


	//   ....[3]....
        /*0064*/ 	.word	0x000009c0


	//----- nvinfo : EIATTR_MAX_THREADS
	.align		4
.L_1951:
        /*0068*/ 	.byte	0x04, 0x05
        /*006a*/ 	.short	(.L_1953 - .L_1952)
.L_1952:
        /*006c*/ 	.word	0x00000200
        /*0070*/ 	.word	0x00000001
        /*0074*/ 	.word	0x00000001


	//----- nvinfo : EIATTR_CRS_STACK_SIZE
	.align		4
.L_1953:
        /*0078*/ 	.byte	0x04, 0x1e
        /*007a*/ 	.short	(.L_1955 - .L_1954)
.L_1954:
        /*007c*/ 	.word	0x00000000


	//----- nvinfo : EIATTR_CBANK_PARAM_SIZE
	.align		4
.L_1955:
        /*0080*/ 	.byte	0x03, 0x19
        /*0082*/ 	.short	0x0d40


	//----- nvinfo : EIATTR_PARAM_CBANK
	.align		4
        /*0084*/ 	.byte	0x04, 0x0a
        /*0086*/ 	.short	(.L_1957 - .L_1956)
	.align		4
.L_1956:
        /*0088*/ 	.word	index@(.nv.constant0._ZN2at6native57_GLOBAL__N__f3eca4a2_24_ForeachBinaryOpScalar_cu_86b9896c25multi_tensor_apply_kernelINS1_18TensorListMetadataILi1EEENS1_21BinaryOpScalarFunctorIN3c107complexIdEELi1ELi1ELi0EEEJSt5minusIS8_ES8_EEEvT_T0_DpT1_)
        /*008c*/ 	.short	0x0210
        /*008e*/ 	.short	0x0d40


	//----- nvinfo : EIATTR_SW_WAR
	.align		4
.L_1957:
        /*0090*/ 	.byte	0x04, 0x36
        /*0092*/ 	.short	(.L_1959 - .L_1958)
.L_1958:
        /*0094*/ 	.word	0x00000008
.L_1959:


//--------------------- .nv.info._ZN2at6native57_GLOBAL__N__f3eca4a2_24_ForeachBinaryOpScalar_cu_86b9896c25multi_tensor_apply_kernelINS1_18TensorListMetadataILi1EEENS1_21BinaryOpScalarFunctorIfLi1ELi1ELi0EEEJSt5minusIfEfEEEvT_T0_DpT1_ --------------------------
	.section	.nv.info._ZN2at6native57_GLOBAL__N__f3eca4a2_24_ForeachBinaryOpScalar_cu_86b9896c25multi_tensor_apply_kernelINS1_18TensorListMetadataILi1EEENS1_21BinaryOpScalarFunctorIfLi1ELi1ELi0EEEJSt5minusIfEfEEEvT_T0_DpT1_,"",@"SHT_CUDA_INFO"
	.sectionflags	@""
	.align	4


	//----- nvinfo : EIATTR_CUDA_API_VERSION
	.align		4
        /*0000*/ 	.byte	0x04, 0x37
        /*0002*/ 	.short	(.L_1961 - .L_1960)
.L_1960:
        /*0004*/ 	.word	0x00000082


	//----- nvinfo : EIATTR_KPARAM_INFO
	.align		4
.L_1961:
        /*0008*/ 	.byte	0x04, 0x17
        /*000a*/ 	.short	(.L_1963 - .L_1962)
.L_1962:
        /*000c*/ 	.word	0x00000000
        /*0010*/ 	.short	0x0003
        /*0012*/ 	.short	0x0d2c
        /*0014*/ 	.byte	0x00, 0xf0, 0x11, 0x00


	//----- nvinfo : EIATTR_KPARAM_INFO
	.align		4
.L_1963:
        /*0018*/ 	.byte	0x04, 0x17
        /*001a*/ 	.short	(.L_1965 - .L_1964)
.L_1964:
        /*001c*/ 	.word	0x00000000
        /*0020*/ 	.short	0x0002
        /*0022*/ 	.short	0x0d29
        /*0024*/ 	.byte	0x00, 0xf0, 0x05, 0x00


	//----- nvinfo : EIATTR_KPARAM_INFO
	.align		4
.L_1965:
        /*0028*/ 	.byte	0x04, 0x17
        /*002a*/ 	.short	(.L_1967 - .L_1966)
.L_1966:
        /*002c*/ 	.word	0x00000000
        /*0030*/ 	.short	0x0001
        /*0032*/ 	.short	0x0d28
        /*0034*/ 	.byte	0x00, 0xf0, 0x05, 0x00


	//----- nvinfo : EIATTR_KPARAM_INFO
	.align		4
.L_1967:
        /*0038*/ 	.byte	0x04, 0x17
        /*003a*/ 	.short	(.L_1969 - .L_1968)
.L_1968:
        /*003c*/ 	.word	0x00000000
        /*0040*/ 	.short	0x0000
        /*0042*/ 	.short	0x0000
        /*0044*/ 	.byte	0x00, 0xf0, 0xa1, 0x34


	//----- nvinfo : EIATTR_SPARSE_MMA_MASK
	.align		4
.L_1969:
        /*0048*/ 	.byte	0x03, 0x50
        /*004a*/ 	.short	0x0000


	//----- nvinfo : EIATTR_MAXREG_COUNT
	.align		4
        /*004c*/ 	.byte	0x03, 0x1b
        /*004e*/ 	.short	0x0080


	//----- nvinfo : EIATTR_MERCURY_ISA_VERSION
	.align		4
        /*0050*/ 	.byte	0x03, 0x5f
        /*0052*/ 	.short	0x0101


	//----- nvinfo : EIATTR_EXIT_INSTR_OFFSETS
	.align		4
        /*0054*/ 	.byte	0x04, 0x1c
        /*0056*/ 	.short	(.L_1971 - .L_1970)


	//   ....[0]....
.L_1970:
        /*0058*/ 	.word	0x00000140


	//   ....[1]....
        /*005c*/ 	.word	0x00000520


	//   ....[2]....
        /*0060*/ 	.word	0x00000580


	//   ....[3]....
        /*0064*/ 	.word	0x000006d0


	//----- nvinfo : EIATTR_MAX_THREADS
	.align		4
.L_1971:
        /*0068*/ 	.byte	0x04, 0x05
        /*006a*/ 	.short	(.L_1973 - .L_1972)
.L_1972:
        /*006c*/ 	.word	0x00000200
        /*0070*/ 	.word	0x00000001
        /*0074*/ 	.word	0x00000001


	//----- nvinfo : EIATTR_CRS_STACK_SIZE
	.align		4
.L_1973:
        /*0078*/ 	.byte	0x04, 0x1e
        /*007a*/ 	.short	(.L_1975 - .L_1974)
.L_1974:
        /*007c*/ 	.word	0x00000000


	//----- nvinfo : EIATTR_CBANK_PARAM_SIZE
	.align		4
.L_1975:
        /*0080*/ 	.byte	0x03, 0x19
        /*0082*/ 	.short	0x0d30


	//----- nvinfo : EIATTR_PARAM_CBANK
	.align		4
        /*0084*/ 	.byte	0x04, 0x0a
        /*0086*/ 	.short	(.L_1977 - .L_1976)
	.align		4
.L_1976:
        /*0088*/ 	.word	index@(.nv.constant0._ZN2at6native57_GLOBAL__N__f3eca4a2_24_ForeachBinaryOpScalar_cu_86b9896c25multi_tensor_apply_kernelINS1_18TensorListMetadataILi1EEENS1_21BinaryOpScalarFunctorIfLi1ELi1ELi0EEEJSt5minusIfEfEEEvT_T0_DpT1_)
        /*008c*/ 	.short	0x0210
        /*008e*/ 	.short	0x0d30


	//----- nvinfo : EIATTR_SW_WAR
	.align		4
.L_1977:
        /*0090*/ 	.byte	0x04, 0x36
        /*0092*/ 	.short	(.L_1979 - .L_1978)
.L_1978:
        /*0094*/ 	.word	0x00000008
.L_1979:


//--------------------- .nv.info._ZN2at6native57_GLOBAL__N__f3eca4a2_24_ForeachBinaryOpScalar_cu_86b9896c25multi_tensor_apply_kernelINS1_18TensorListMetadataILi1EEENS1_21BinaryOpScalarFunctorIdLi1ELi1ELi0EEEJSt5minusIdEdEEEvT_T0_DpT1_ --------------------------
	.section	.nv.info._ZN2at6native57_GLOBAL__N__f3eca4a2_24_ForeachBinaryOpScalar_cu_86b9896c25multi_tensor_apply_kernelINS1_18TensorListMetadataILi1EEENS1_21BinaryOpScalarFunctorIdLi1ELi1ELi0EEEJSt5minusIdEdEEEvT_T0_DpT1_,"",@"SHT_CUDA_INFO"
	.sectionflags	@""
	.align	4


	//----- nvinfo : EIATTR_CUDA_API_VERSION
	.align		4
        /*0000*/ 	.byte	0x04, 0x37
        /*0002*/ 	.short	(.L_1981 - .L_1980)
.L_1980:
        /*0004*/ 	.word	0x00000082


	//----- nvinfo : EIATTR_KPARAM_INFO
	.align		4
.L_1981:
        /*0008*/ 	.byte	0x04, 0x17
        /*000a*/ 	.short	(.L_1983 - .L_1982)
.L_1982:
        /*000c*/ 	.word	0x00000000
        /*0010*/ 	.short	0x0003
        /*0012*/ 	.short	0x0d30
        /*0014*/ 	.byte	0x00, 0xf0, 0x21, 0x00


	//----- nvinfo : EIATTR_KPARAM_INFO
	.align		4
.L_1983:
        /*0018*/ 	.byte	0x04, 0x17
        /*001a*/ 	.short	(.L_1985 - .L_1984)
.L_1984:
        /*001c*/ 	.word	0x00000000
        /*0020*/ 	.short	0x0002
        /*0022*/ 	.short	0x0d29
        /*0024*/ 	.byte	0x00, 0xf0, 0x05, 0x00


	//----- nvinfo : EIATTR_KPARAM_INFO
	.align		4
.L_1985:
        /*0028*/ 	.byte	0x04, 0x17
        /*002a*/ 	.short	(.L_1987 - .L_1986)
.L_1986:
        /*002c*/ 	.word	0x00000000
        /*0030*/ 	.short	0x0001
        /*0032*/ 	.short	0x0d28
        /*0034*/ 	.byte	0x00, 0xf0, 0x05, 0x00


	//----- nvinfo : EIATTR_KPARAM_INFO
	.align		4
.L_1987:
        /*0038*/ 	.byte	0x04, 0x17
        /*003a*/ 	.short	(.L_1989 - .L_1988)
.L_1988:
        /*003c*/ 	.word	0x00000000
        /*0040*/ 	.short	0x0000
        /*0042*/ 	.short	0x0000
        /*0044*/ 	.byte	0x00, 0xf0, 0xa1, 0x34


	//----- nvinfo : EIATTR_SPARSE_MMA_MASK
	.align		4
.L_1989:
        /*0048*/ 	.byte	0x03, 0x50
        /*004a*/ 	.short	0x0000


	//----- nvinfo : EIATTR_MAXREG_COUNT
	.align		4
        /*004c*/ 	.byte	0x03, 0x1b
        /*004e*/ 	.short	0x0080


	//----- nvinfo : EIATTR_MERCURY_ISA_VERSION
	.align		4
        /*0050*/ 	.byte	0x03, 0x5f
        /*0052*/ 	.short	0x0101


	//----- nvinfo : EIATTR_EXIT_INSTR_OFFSETS
	.align		4
        /*0054*/ 	.byte	0x04, 0x1c
        /*0056*/ 	.short	(.L_1991 - .L_1990)


	//   ....[0]....
.L_1990:
        /*0058*/ 	.word	0x00000140


	//   ....[1]....
        /*005c*/ 	.word	0x00000530


	//   ....[2]....
        /*0060*/ 	.word	0x00000590


	//   ....[3]....
        /*0064*/ 	.word	0x00000700


	//----- nvinfo : EIATTR_MAX_THREADS
	.align		4
.L_1991:
        /*0068*/ 	.byte	0x04, 0x05
        /*006a*/ 	.short	(.L_1993 - .L_1992)
.L_1992:
        /*006c*/ 	.word	0x00000200
        /*0070*/ 	.word	0x00000001
        /*0074*/ 	.word	0x00000001


	//----- nvinfo : EIATTR_CRS_STACK_SIZE
	.align		4
.L_1993:
        /*0078*/ 	.byte	0x04, 0x1e
        /*007a*/ 	.short	(.L_1995 - .L_1994)
.L_1994:
        /*007c*/ 	.word	0x00000000


	//----- nvinfo : EIATTR_CBANK_PARAM_SIZE
	.align		4
.L_1995:
        /*0080*/ 	.byte	0x03, 0x19
        /*0082*/ 	.short	0x0d38


	//----- nvinfo : EIATTR_PARAM_CBANK
	.align		4
        /*0084*/ 	.byte	0x04, 0x0a
        /*0086*/ 	.short	(.L_1997 - .L_1996)
	.align		4
.L_1996:
        /*0088*/ 	.word	index@(.nv.constant0._ZN2at6native57_GLOBAL__N__f3eca4a2_24_ForeachBinaryOpScalar_cu_86b9896c25multi_tensor_apply_kernelINS1_18TensorListMetadataILi1EEENS1_21BinaryOpScalarFunctorIdLi1ELi1ELi0EEEJSt5minusIdEdEEEvT_T0_DpT1_)
        /*008c*/ 	.short	0x0210
        /*008e*/ 	.short	0x0d38


	//----- nvinfo : EIATTR_SW_WAR
	.align		4
.L_1997:
        /*0090*/ 	.byte	0x04, 0x36
        /*0092*/ 	.short	(.L_1999 - .L_1998)
.L_1998:
        /*0094*/ 	.word	0x00000008
.L_1999:


//--------------------- .nv.info._ZN2at6native57_GLOBAL__N__f3eca4a2_24_ForeachBinaryOpScalar_cu_86b9896c25multi_tensor_apply_kernelINS1_18TensorListMetadataILi1EEENS1_21BinaryOpScalarFunctorIsLi1ELi1ELi0EEEJSt5minusIsEsEEEvT_T0_DpT1_ --------------------------
	.section	.nv.info._ZN2at6native57_GLOBAL__N__f3eca4a2_24_ForeachBinaryOpScalar_cu_86b9896c25multi_tensor_apply_kernelINS1_18TensorListMetadataILi1EEENS1_21BinaryOpScalarFunctorIsLi1ELi1ELi0EEEJSt5minusIsEsEEEvT_T0_DpT1_,"",@"SHT_CUDA_INFO"
	.sectionflags	@""
	.align	4


	//----- nvinfo : EIATTR_CUDA_API_VERSION
	.align		4
        /*0000*/ 	.byte	0x04, 0x37
        /*0002*/ 	.short	(.L_2001 - .L_2000)
.L_2000:
        /*0004*/ 	.word	0x00000082


	//----- nvinfo : EIATTR_KPARAM_INFO
	.align		4
.L_2001:
        /*0008*/ 	.byte	0x04, 0x17
        /*000a*/ 	.short	(.L_2003 - .L_2002)
.L_2002:
        /*000c*/ 	.word	0x00000000
        /*0010*/ 	.short	0x0003
        /*0012*/ 	.short	0x0d2a
        /*0014*/ 	.byte	0x00, 0xf0, 0x09, 0x00


	//----- nvinfo : EIATTR_KPARAM_INFO
	.align		4
.L_2003:
        /*0018*/ 	.byte	0x04, 0x17
        /*001a*/ 	.short	(.L_2005 - .L_2004)
.L_2004:
        /*001c*/ 	.word	0x00000000
        /*0020*/ 	.short	0x0002
        /*0022*/ 	.short	0x0d29
        /*0024*/ 	.byte	0x00, 0xf0, 0x05, 0x00


	//----- nvinfo : EIATTR_KPARAM_INFO
	.align		4
.L_2005:
        /*0028*/ 	.byte	0x04, 0x17
        /*002a*/ 	.short	(.L_2007 - .L_2006)
.L_2006:
        /*002c*/ 	.word	0x00000000
        /*0030*/ 	.short	0x0001
        /*0032*/ 	.short	0x0d28
        /*0034*/ 	.byte	0x00, 0xf0, 0x05, 0x00


	//----- nvinfo : EIATTR_KPARAM_INFO
	.align		4
.L_2007:
        /*0038*/ 	.byte	0x04, 0x17
        /*003a*/ 	.short	(.L_2009 - .L_2008)
.L_2008:
        /*003c*/ 	.word	0x00000000
        /*0040*/ 	.short	0x0000
        /*0042*/ 	.short	0x0000
        /*0044*/ 	.byte	0x00, 0xf0, 0xa1, 0x34


	//----- nvinfo : EIATTR_SPARSE_MMA_MASK
	.align		4
.L_2009:
        /*0048*/ 	.byte	0x03, 0x50
        /*004a*/ 	.short	0x0000


	//----- nvinfo : EIATTR_MAXREG_COUNT
	.align		4
        /*004c*/ 	.byte	0x03, 0x1b
        /*004e*/ 	.short	0x0080


	//----- nvinfo : EIATTR_MERCURY_ISA_VERSION
	.align		4
        /*0050*/ 	.byte	0x03, 0x5f
        /*0052*/ 	.short	0x0101


	//----- nvinfo : EIATTR_EXIT_INSTR_OFFSETS
	.align		4
        /*0054*/ 	.byte	0x04, 0x1c
        /*0056*/ 	.short	(.L_2011 - .L_2010)


	//   ....[0]....
.L_2010:
        /*0058*/ 	.word	0x00000140


	//   ....[1]....
        /*005c*/ 	.word	0x000005b0


	//   ....[2]....
        /*0060*/ 	.word	0x00000610


	//   ....[3]....
        /*0064*/ 	.word	0x000007c0


	//----- nvinfo : EIATTR_MAX_THREADS
	.align		4
.L_2011:
        /*0068*/ 	.byte	0x04, 0x05
        /*006a*/ 	.short	(.L_2013 - .L_2012)
.L_2012:
        /*006c*/ 	.word	0x00000200
        /*0070*/ 	.word	0x00000001
        /*0074*/ 	.word	0x00000001


	//----- nvinfo : EIATTR_CRS_STACK_SIZE
	.align		4
.L_2013:
        /*0078*/ 	.byte	0x04, 0x1e
        /*007a*/ 	.short	(.L_2015 - .L_2014)
.L_2014:
        /*007c*/ 	.word	0x00000000


	//----- nvinfo : EIATTR_CBANK_PARAM_SIZE
	.align		4
.L_2015:
        /*0080*/ 	.byte	0x03, 0x19
        /*0082*/ 	.short	0x0d2c


	//----- nvinfo : EIATTR_PARAM_CBANK
	.align		4
        /*0084*/ 	.byte	0x04, 0x0a
        /*0086*/ 	.short	(.L_2017 - .L_2016)
	.align		4
.L_2016:
        /*0088*/ 	.word	index@(.nv.constant0._ZN2at6native57_GLOBAL__N__f3eca4a2_24_ForeachBinaryOpScalar_cu_86b9896c25multi_tensor_apply_kernelINS1_18TensorListMetadataILi1EEENS1_21BinaryOpScalarFunctorIsLi1ELi1ELi0EEEJSt5minusIsEsEEEvT_T0_DpT1_)
        /*008c*/ 	.short	0x0210
        /*008e*/ 	.short	0x0d2c


	//----- nvinfo : EIATTR_SW_WAR
	.align		4
.L_2017:
        /*0090*/ 	.byte	0x04, 0x36
        /*0092*/ 	.short	(.L_2019 - .L_2018)
.L_2018:
        /*0094*/ 	.word	0x00000008
.L_2019:


//--------------------- .nv.info._ZN2at6native57_GLOBAL__N__f3eca4a2_24_ForeachBinaryOpScalar_cu_86b9896c25multi_tensor_apply_kernelINS1_18TensorListMetadataILi1EEENS1_21BinaryOpScalarFunctorIlLi1ELi1ELi0EEEJSt5minusIlElEEEvT_T0_DpT1_ --------------------------
	.section	.nv.info._ZN2at6native57_GLOBAL__N__f3eca4a2_24_ForeachBinaryOpScalar_cu_86b9896c25multi_tensor_apply_kernelINS1_18TensorListMetadataILi1EEENS1_21BinaryOpScalarFunctorIlLi1ELi1ELi0EEEJSt5minusIlElEEEvT_T0_DpT1_,"",@"SHT_CUDA_INFO"
	.sectionflags	@""
	.align	4


	//----- nvinfo : EIATTR_CUDA_API_VERSION
	.align		4
        /*0000*/ 	.byte	0x04, 0x37
        /*0002*/ 	.short	(.L_2021 - .L_2020)
.L_2020:
        /*0004*/ 	.word	0x00000082


	//----- nvinfo : EIATTR_KPARAM_INFO
	.align		4
.L_2021:
        /*0008*/ 	.byte	0x04, 0x17
        /*000a*/ 	.short	(.L_2023 - .L_2022)
.L_2022:
        /*000c*/ 	.word	0x00000000
        /*0010*/ 	.short	0x0003
        /*0012*/ 	.short	0x0d30
        /*0014*/ 	.byte	0x00, 0xf0, 0x21, 0x00


	//----- nvinfo : EIATTR_KPARAM_INFO
	.align		4
.L_2023:
        /*0018*/ 	.byte	0x04, 0x17
        /*001a*/ 	.short	(.L_2025 - .L_2024)
.L_2024:
        /*001c*/ 	.word	0x00000000
        /*0020*/ 	.short	0x0002
        /*0022*/ 	.short	0x0d29
        /*0024*/ 	.byte	0x00, 0xf0, 0x05, 0x00


	//----- nvinfo : EIATTR_KPARAM_INFO
	.align		4
.L_2025:
        /*0028*/ 	.byte	0x04, 0x17
        /*002a*/ 	.short	(.L_2027 - .L_2026)
.L_2026:
        /*002c*/ 	.word	0x00000000
        /*0030*/ 	.short	0x0001
        /*0032*/ 	.short	0x0d28
        /*0034*/ 	.byte	0x00, 0xf0, 0x05, 0x00


	//----- nvinfo : EIATTR_KPARAM_INFO
	.align		4
.L_2027:
        /*0038*/ 	.byte	0x04, 0x17
        /*003a*/ 	.short	(.L_2029 - .L_2028)
.L_2028:
        /*003c*/ 	.word	0x00000000
        /*0040*/ 	.short	0x0000
        /*0042*/ 	.short	0x0000
        /*0044*/ 	.byte	0x00, 0xf0, 0xa1, 0x34


	//----- nvinfo : EIATTR_SPARSE_MMA_MASK
	.align		4
.L_2029:
        /*0048*/ 	.byte	0x03, 0x50
        /*004a*/ 	.short	0x0000


	//----- nvinfo : EIATTR_MAXREG_COUNT
	.align		4
        /*004c*/ 	.byte	0x03, 0x1b
        /*004e*/ 	.short	0x0080


	//----- nvinfo : EIATTR_MERCURY_ISA_VERSION
	.align		4
        /*0050*/ 	.byte	0x03, 0x5f
        /*0052*/ 	.short	0x0101


	//----- nvinfo : EIATTR_EXIT_INSTR_OFFSETS
	.align		4
        /*0054*/ 	.byte	0x04, 0x1c
        /*0056*/ 	.short	(.L_2031 - .L_2030)


	//   ....[0]....
.L_2030:
        /*0058*/ 	.word	0x00000140


	//   ....[1]....
        /*005c*/ 	.word	0x000005a0


	//   ....[2]....
        /*0060*/ 	.word	0x00000600


	//   ....[3]....
        /*0064*/ 	.word	0x000007f0


	//----- nvinfo : EIATTR_MAX_THREADS
	.align		4
.L_2031:
        /*0068*/ 	.byte	0x04, 0x05
        /*006a*/ 	.short	(.L_2033 - .L_2032)
.L_2032:
        /*006c*/ 	.word	0x00000200
        /*0070*/ 	.word	0x00000001
        /*0074*/ 	.word	0x00000001


	//----- nvinfo : EIATTR_CRS_STACK_SIZE
	.align		4
.L_2033:
        /*0078*/ 	.byte	0x04, 0x1e
        /*007a*/ 	.short	(.L_2035 - .L_2034)
.L_2034:
        /*007c*/ 	.word	0x00000000


	//----- nvinfo : EIATTR_CBANK_PARAM_SIZE
	.align		4
.L_2035:
        /*0080*/ 	.byte	0x03, 0x19
        /*0082*/ 	.short	0x0d38


	//----- nvinfo : EIATTR_PARAM_CBANK
	.align		4
        /*0084*/ 	.byte	0x04, 0x0a
        /*0086*/ 	.short	(.L_2037 - .L_2036)
	.align		4
.L_2036:
        /*0088*/ 	.word	index@(.nv.constant0._ZN2at6native57_GLOBAL__N__f3eca4a2_24_ForeachBinaryOpScalar_cu_86b9896c25multi_tensor_apply_kernelINS1_18TensorListMetadataILi1EEENS1_21BinaryOpScalarFunctorIlLi1ELi1ELi0EEEJSt5minusIlElEEEvT_T0_DpT1_)
        /*008c*/ 	.short	0x0210
        /*008e*/ 	.short	0x0d38


	//----- nvinfo : EIATTR_SW_WAR
	.align		4
.L_2037:
        /*0090*/ 	.byte	0x04, 0x36
        /*0092*/ 	.short	(.L_2039 - .L_2038)
.L_2038:
        /*0094*/ 	.word	0x00000008
.L_2039:


//--------------------- .nv.info._ZN2at6native57_GLOBAL__N__f3eca4a2_24_ForeachBinaryOpScalar_cu_86b9896c25multi_tensor_apply_kernelINS1_18TensorListMetadataILi1EEENS1_21BinaryOpScalarFunctorIiLi1ELi1ELi0EEEJSt5minusIiEiEEEvT_T0_DpT1_ --------------------------
	.section	.nv.info._ZN2at6native57_GLOBAL__N__f3eca4a2_24_ForeachBinaryOpScalar_cu_86b9896c25multi_tensor_apply_kernelINS1_18TensorListMetadataILi1EEENS1_21BinaryOpScalarFunctorIiLi1ELi1ELi0EEEJSt5minusIiEiEEEvT_T0_DpT1_,"",@"SHT_CUDA_INFO"
	.sectionflags	@""
	.align	4


	//----- nvinfo : EIATTR_CUDA_API_VERSION
	.align		4
        /*0000*/ 	.byte	0x04, 0x37
        /*0002*/ 	.short	(.L_2041 - .L_2040)
.L_2040:
        /*0004*/ 	.word	0x00000082


	//----- nvinfo : EIATTR_KPARAM_INFO
	.align		4
.L_2041:
        /*0008*/ 	.byte	0x04, 0x17
        /*000a*/ 	.short	(.L_2043 - .L_2042)
.L_2042:
        /*000c*/ 	.word	0x00000000
        /*0010*/ 	.short	0x0003
        /*0012*/ 	.short	0x0d2c
        /*0014*/ 	.byte	0x00, 0xf0, 0x11, 0x00


	//----- nvinfo : EIATTR_KPARAM_INFO
	.align		4
.L_2043:
        /*0018*/ 	.byte	0x04, 0x17
        /*001a*/ 	.short	(.L_2045 - .L_2044)
.L_2044:
        /*001c*/ 	.word	0x00000000
        /*0020*/ 	.short	0x0002
        /*0022*/ 	.short	0x0d29
        /*0024*/ 	.byte	0x00, 0xf0, 0x05, 0x00


	//----- nvinfo : EIATTR_KPARAM_INFO
	.align		4
.L_2045:
        /*0028*/ 	.byte	0x04, 0x17
        /*002a*/ 	.short	(.L_2047 - .L_2046)
.L_2046:
        /*002c*/ 	.word	0x00000000
        /*0030*/ 	.short	0x0001
        /*0032*/ 	.short	0x0d28
        /*0034*/ 	.byte	0x00, 0xf0, 0x05, 0x00


	//----- nvinfo : EIATTR_KPARAM_INFO
	.align		4
.L_2047:
        /*0038*/ 	.byte	0x04, 0x17
        /*003a*/ 	.short	(.L_2049 - .L_2048)
.L_2048:
        /*003c*/ 	.word	0x00000000
        /*0040*/ 	.short	0x0000
        /*0042*/ 	.short	0x0000
        /*0044*/ 	.byte	0x00, 0xf0, 0xa1, 0x34


	//----- nvinfo : EIATTR_SPARSE_MMA_MASK
	.align		4
.L_2049:
        /*0048*/ 	.byte	0x03, 0x50
        /*004a*/ 	.short	0x0000


	//----- nvinfo : EIATTR_MAXREG_COUNT
	.align		4
        /*004c*/ 	.byte	0x03, 0x1b
        /*004e*/ 	.short	0x0080


	//----- nvinfo : EIATTR_MERCURY_ISA_VERSION
	.align		4
        /*0050*/ 	.byte	0x03, 0x5f
        /*0052*/ 	.short	0x0101


	//----- nvinfo : EIATTR_EXIT_INSTR_OFFSETS
	.align		4
        /*0054*/ 	.byte	0x04, 0x1c
        /*0056*/ 	.short	(.L_2051 - .L_2050)


	//   ....[0]....
.L_2050:
        /*0058*/ 	.word	0x00000140


	//   ....[1]....
        /*005c*/ 	.word	0x00000520


	//   ....[2]....
        /*0060*/ 	.word	0x00000580


	//   ....[3]....
        /*0064*/ 	.word	0x000006d0


	//----- nvinfo : EIATTR_MAX_THREADS
	.align		4
.L_2051:
        /*0068*/ 	.byte	0x04, 0x05
        /*006a*/ 	.short	(.L_2053 - .L_2052)
.L_2052:
        /*006c*/ 	.word	0x00000200
        /*0070*/ 	.word	0x00000001
        /*0074*/ 	.word	0x00000001


	//----- nvinfo : EIATTR_CRS_STACK_SIZE
	.align		4
.L_2053:
        /*0078*/ 	.byte	0x04, 0x1e
        /*007a*/ 	.short	(.L_2055 - .L_2054)
.L_2054:
        /*007c*/ 	.word	0x00000000


	//----- nvinfo : EIATTR_CBANK_PARAM_SIZE
	.align		4
.L_2055:
        /*0080*/ 	.byte	0x03, 0x19
        /*0082*/ 	.short	0x0d30


	//----- nvinfo : EIATTR_PARAM_CBANK
	.align		4
        /*0084*/ 	.byte	0x04, 0x0a
        /*0086*/ 	.short	(.L_2057 - .L_2056)
	.align		4
.L_2056:
        /*0088*/ 	.word	index@(.nv.constant0._ZN2at6native57_GLOBAL__N__f3eca4a2_24_ForeachBinaryOpScalar_cu_86b9896c25multi_tensor_apply_kernelINS1_18TensorListMetadataILi1EEENS1_21BinaryOpScalarFunctorIiLi1ELi1ELi0EEEJSt5minusIiEiEEEvT_T0_DpT1_)
        /*008c*/ 	.short	0x0210
        /*008e*/ 	.short	0x0d30


	//----- nvinfo : EIATTR_SW_WAR
	.align		4
.L_2057:
        /*0090*/ 	.byte	0x04, 0x36
        /*0092*/ 	.short	(.L_2059 - .L_2058)
.L_2058:
        /*0094*/ 	.word	0x00000008
.L_2059:


//--------------------- .nv.info._ZN2at6native57_GLOBAL__N__f3eca4a2_24_ForeachBinaryOpScalar_cu_86b9896c25multi_tensor_apply_kernelINS1_18TensorListMetadataILi1EEENS1_21BinaryOpScalarFunctorIaLi1ELi1ELi0EEEJSt5minusIaEaEEEvT_T0_DpT1_ --------------------------
	.section	.nv.info._ZN2at6native57_GLOBAL__N__f3eca4a2_24_ForeachBinaryOpScalar_cu_86b9896c25multi_tensor_apply_kernelINS1_18TensorListMetadataILi1EEENS1_21BinaryOpScalarFunctorIaLi1ELi1ELi0EEEJSt5minusIaEaEEEvT_T0_DpT1_,"",@"SHT_CUDA_INFO"
	.sectionflags	@""
	.align	4


	//----- nvinfo : EIATTR_CUDA_API_VERSION
	.align		4
        /*0000*/ 	.byte	0x04, 0x37
        /*0002*/ 	.short	(.L_2061 - .L_2060)
.L_2060:
        /*0004*/ 	.word	0x00000082


	//----- nvinfo : EIATTR_KPARAM_INFO
	.align		4
.L_2061:
        /*0008*/ 	.byte	0x04, 0x17
        /*000a*/ 	.short	(.L_2063 - .L_2062)
.L_2062:
        /*000c*/ 	.word	0x00000000
        /*0010*/ 	.short	0x0003
        /*0012*/ 	.short	0x0d2a
        /*0014*/ 	.byte	0x00, 0xf0, 0x05, 0x00


	//----- nvinfo : EIATTR_KPARAM_INFO
	.align		4
.L_2063:
        /*0018*/ 	.byte	0x04, 0x17
        /*001a*/ 	.short	(.L_2065 - .L_2064)
.L_2064:
        /*001c*/ 	.word	0x00000000
        /*0020*/ 	.short	0x0002
        /*0022*/ 	.short	0x0d29
        /*0024*/ 	.byte	0x00, 0xf0, 0x05, 0x00


	//----- nvinfo : EIATTR_KPARAM_INFO
	.align		4
.L_2065:
        /*0028*/ 	.byte	0x04, 0x17
        /*002a*/ 	.short	(.L_2067 - .L_2066)
.L_2066:
        /*002c*/ 	.word	0x00000000
        /*0030*/ 	.short	0x0001
        /*0032*/ 	.short	0x0d28
        /*0034*/ 	.byte	0x00, 0xf0, 0x05, 0x00


	//----- nvinfo : EIATTR_KPARAM_INFO
	.align		4
.L_2067:
        /*0038*/ 	.byte	0x04, 0x17
        /*003a*/ 	.short	(.L_2069 - .L_2068)
.L_2068:
        /*003c*/ 	.word	0x00000000
        /*0040*/ 	.short	0x0000
        /*0042*/ 	.short	0x0000
        /*0044*/ 	.byte	0x00, 0xf0, 0xa1, 0x34


	//----- nvinfo : EIATTR_SPARSE_MMA_MASK
	.align		4
.L_2069:
        /*0048*/ 	.byte	0x03, 0x50
        /*004a*/ 	.short	0x0000


	//----- nvinfo : EIATTR_MAXREG_COUNT
	.align		4
        /*004c*/ 	.byte	0x03, 0x1b
        /*004e*/ 	.short	0x0080


	//----- nvinfo : EIATTR_MERCURY_ISA_VERSION
	.align		4
        /*0050*/ 	.byte	0x03, 0x5f
        /*0052*/ 	.short	0x0101


	//----- nvinfo : EIATTR_EXIT_INSTR_OFFSETS
	.align		4
        /*0054*/ 	.byte	0x04, 0x1c
        /*0056*/ 	.short	(.L_2071 - .L_2070)


	//   ....[0]....
.L_2070:
        /*0058*/ 	.word	0x00000150


	//   ....[1]....
        /*005c*/ 	.word	0x00000580


	//   ....[2]....
        /*0060*/ 	.word	0x000005e0


	//   ....[3]....
        /*0064*/ 	.word	0x000007b0


	//----- nvinfo : EIATTR_MAX_THREADS
	.align		4
.L_2071:
        /*0068*/ 	.byte	0x04, 0x05
        /*006a*/ 	.short	(.L_2073 - .L_2072)
.L_2072:
        /*006c*/ 	.word	0x00000200
        /*0070*/ 	.word	0x00000001
        /*0074*/ 	.word	0x00000001


	//----- nvinfo : EIATTR_CRS_STACK_SIZE
	.align		4
.L_2073:
        /*0078*/ 	.byte	0x04, 0x1e
        /*007a*/ 	.short	(.L_2075 - .L_2074)
.L_2074:
        /*007c*/ 	.word	0x00000000


	//----- nvinfo : EIATTR_CBANK_PARAM_SIZE
	.align		4
.L_2075:
        /*0080*/ 	.byte	0x03, 0x19
        /*0082*/ 	.short	0x0d2b


	//----- nvinfo : EIATTR_PARAM_CBANK
	.align		4
        /*0084*/ 	.byte	0x04, 0x0a
        /*0086*/ 	.short	(.L_2077 - .L_2076)
	.align		4
.L_2076:
        /*0088*/ 	.word	index@(.nv.constant0._ZN2at6native57_GLOBAL__N__f3eca4a2_24_ForeachBinaryOpScalar_cu_86b9896c25multi_tensor_apply_kernelINS1_18TensorListMetadataILi1EEENS1_21BinaryOpScalarFunctorIaLi1ELi1ELi0EEEJSt5minusIaEaEEEvT_T0_DpT1_)
        /*008c*/ 	.short	0x0210
        /*008e*/ 	.short	0x0d2b


	//----- nvinfo : EIATTR_SW_WAR
	.align		4
.L_2077:
        /*0090*/ 	.byte	0x04, 0x36
        /*0092*/ 	.short	(.L_2079 - .L_2078)
.L_2078:
        /*0094*/ 	.word	0x00000008
.L_2079:


//--------------------- .nv.info._ZN2at6native57_GLOBAL__N__f3eca4a2_24_ForeachBinaryOpScalar_cu_86b9896c25multi_tensor_apply_kernelINS1_18TensorListMetadataILi1EEENS1_21BinaryOpScalarFunctorIhLi1ELi1ELi0EEEJSt5minusIhEhEEEvT_T0_DpT1_ --------------------------
	.section	.nv.info._ZN2at6native57_GLOBAL__N__f3eca4a2_24_ForeachBinaryOpScalar_cu_86b9896c25multi_tensor_apply_kernelINS1_18TensorListMetadataILi1EEENS1_21BinaryOpScalarFunctorIhLi1ELi1ELi0EEEJSt5minusIhEhEEEvT_T0_DpT1_,"",@"SHT_CUDA_INFO"
	.sectionflags	@""
	.align	4


	//----- nvinfo : EIATTR_CUDA_API_VERSION
	.align		4
        /*0000*/ 	.byte	0x04, 0x37
        /*0002*/ 	.short	(.L_2081 - .L_2080)
.L_2080:
        /*0004*/ 	.word	0x00000082


	//----- nvinfo : EIATTR_KPARAM_INFO
	.align		4
.L_2081:
        /*0008*/ 	.byte	0x04, 0x17
        /*000a*/ 	.short	(.L_2083 - .L_2082)
.L_2082:
        /*000c*/ 	.word	0x00000000
        /*0010*/ 	.short	0x0003
        /*0012*/ 	.short	0x0d2a
        /*0014*/ 	.byte	0x00, 0xf0, 0x05, 0x00


	//----- nvinfo : EIATTR_KPARAM_INFO
	.align		4
.L_2083:
        /*0018*/ 	.byte	0x04, 0x17
        /*001a*/ 	.short	(.L_2085 - .L_2084)
.L_2084:
        /*001c*/ 	.word	0x00000000
        /*0020*/ 	.short	0x0002
        /*0022*/ 	.short	0x0d29
        /*0024*/ 	.byte	0x00, 0xf0, 0x05, 0x00


	//----- nvinfo : EIATTR_KPARAM_INFO
	.align		4
.L_2085:
        /*0028*/ 	.byte	0x04, 0x17
        /*002a*/ 	.short	(.L_2087 - .L_2086)
.L_2086:
        /*002c*/ 	.word	0x00000000
        /*0030*/ 	.short	0x0001
        /*0032*/ 	.short	0x0d28
        /*0034*/ 	.byte	0x00, 0xf0, 0x05, 0x00


	//----- nvinfo : EIATTR_KPARAM_INFO
	.align		4
.L_2087:
        /*0038*/ 	.byte	0x04, 0x17
        /*003a*/ 	.short	(.L_2089 - .L_2088)
.L_2088:
        /*003c*/ 	.word	0x00000000
        /*0040*/ 	.short	0x0000
        /*0042*/ 	.short	0x0000
        /*0044*/ 	.byte	0x00, 0xf0, 0xa1, 0x34


	//----- nvinfo : EIATTR_SPARSE_MMA_MASK
	.align		4
.L_2089:
        /*0048*/ 	.byte	0x03, 0x50
        /*004a*/ 	.short	0x0000


	//----- nvinfo : EIATTR_MAXREG_COUNT
	.align		4
        /*004c*/ 	.byte	0x03, 0x1b
        /*004e*/ 	.short	0x0080


	//----- nvinfo : EIATTR_MERCURY_ISA_VERSION
	.align		4
        /*0050*/ 	.byte	0x03, 0x5f
        /*0052*/ 	.short	0x0101


	//----- nvinfo : EIATTR_EXIT_INSTR_OFFSETS
	.align		4
        /*0054*/ 	.byte	0x04, 0x1c
        /*0056*/ 	.short	(.L_2091 - .L_2090)


	//   ....[0]....
.L_2090:
        /*0058*/ 	.word	0x00000140


	//   ....[1]....
        /*005c*/ 	.word	0x00000570


	//   ....[2]....
        /*0060*/ 	.word	0x000005d0


	//   ....[3]....
        /*0064*/ 	.word	0x000007a0


	//----- nvinfo : EIATTR_MAX_THREADS
	.align		4
.L_2091:
        /*0068*/ 	.byte	0x04, 0x05
        /*006a*/ 	.short	(.L_2093 - .L_2092)
.L_2092:
        /*006c*/ 	.word	0x00000200
        /*0070*/ 	.word	0x00000001
        /*0074*/ 	.word	0x00000001


	//----- nvinfo : EIATTR_CRS_STACK_SIZE
	.align		4
.L_2093:
        /*0078*/ 	.byte	0x04, 0x1e
        /*007a*/ 	.short	(.L_2095 - .L_2094)
.L_2094:
        /*007c*/ 	.word	0x00000000


	//----- nvinfo : EIATTR_CBANK_PARAM_SIZE
	.align		4
.L_2095:
        /*0080*/ 	.byte	0x03, 0x19
        /*0082*/ 	.short	0x0d2b


	//----- nvinfo : EIATTR_PARAM_CBANK
	.align		4
        /*0084*/ 	.byte	0x04, 0x0a
        /*0086*/ 	.short	(.L_2097 - .L_2096)
	.align		4
.L_2096:
        /*0088*/ 	.word	index@(.nv.constant0._ZN2at6native57_GLOBAL__N__f3eca4a2_24_ForeachBinaryOpScalar_cu_86b9896c25multi_tensor_apply_kernelINS1_18TensorListMetadataILi1EEENS1_21BinaryOpScalarFunctorIhLi1ELi1ELi0EEEJSt5minusIhEhEEEvT_T0_DpT1_)
        /*008c*/ 	.short	0x0210
        /*008e*/ 	.short	0x0d2b


	//----- nvinfo : EIATTR_SW_WAR
	.align		4
.L_2097:
        /*0090*/ 	.byte	0x04, 0x36
        /*0092*/ 	.short	(.L_2099 - .L_2098)
.L_2098:
        /*0094*/ 	.word	0x00000008
.L_2099:


//--------------------- .nv.info._ZN2at6native57_GLOBAL__N__f3eca4a2_24_ForeachBinaryOpScalar_cu_86b9896c25multi_tensor_apply_kernelINS1_18TensorListMetadataILi2EEENS1_21BinaryOpScalarFunctorIN3c108BFloat16ELi2ELi1ELi1EEEJNS1_21reverse_power_functorIfEEfEEEvT_T0_DpT1_ --------------------------
	.section	.nv.info._ZN2at6native57_GLOBAL__N__f3eca4a2_24_ForeachBinaryOpScalar_cu_86b9896c25multi_tensor_apply_kernelINS1_18TensorListMetadataILi2EEENS1_21BinaryOpScalarFunctorIN3c108BFloat16ELi2ELi1ELi1EEEJNS1_21reverse_power_functorIfEEfEEEvT_T0_DpT1_,"",@"SHT_CUDA_INFO"
	.sectionflags	@""
	.align	4


	//----- nvinfo : EIATTR_CUDA_API_VERSION
	.align		4
        /*0000*/ 	.byte	0x04, 0x37
        /*0002*/ 	.short	(.L_2101 - .L_2100)
.L_2100:
        /*0004*/ 	.word	0x00000082


	//----- nvinfo : EIATTR_KPARAM_INFO
	.align		4
.L_2101:
        /*0008*/ 	.byte	0x04, 0x17
        /*000a*/ 	.short	(.L_2103 - .L_2102)
.L_2102:
        /*000c*/ 	.word	0x00000000
        /*0010*/ 	.short	0x0003
        /*0012*/ 	.short	0x0c4c
        /*0014*/ 	.byte	0x00, 0xf0, 0x11, 0x00


	//----- nvinfo : EIATTR_KPARAM_INFO
	.align		4
.L_2103:
        /*0018*/ 	.byte	0x04, 0x17
        /*001a*/ 	.short	(.L_2105 - .L_2104)
.L_2104:
        /*001c*/ 	.word	0x00000000
        /*0020*/ 	.short	0x0002
        /*0022*/ 	.short	0x0c49
        /*0024*/ 	.byte	0x00, 0xf0, 0x05, 0x00


	//----- nvinfo : EIATTR_KPARAM_INFO
	.align		4
.L_2105:
        /*0028*/ 	.byte	0x04, 0x17
        /*002a*/ 	.short	(.L_2107 - .L_2106)
.L_2106:
        /*002c*/ 	.word	0x00000000
        /*0030*/ 	.short	0x0001
        /*0032*/ 	.short	0x0c48
        /*0034*/ 	.byte	0x00, 0xf0, 0x05, 0x00


	//----- nvinfo : EIATTR_KPARAM_INFO
	.align		4
.L_2107:
        /*0038*/ 	.byte	0x04, 0x17
        /*003a*/ 	.short	(.L_2109 - .L_2108)
.L_2108:
        /*003c*/ 	.word	0x00000000
        /*0040*/ 	.short	0x0000
        /*0042*/ 	.short	0x0000
        /*0044*/ 	.byte	0x00, 0xf0, 0x21, 0x31


	//----- nvinfo : EIATTR_SPARSE_MMA_MASK
	.align		4
.L_2109:
        /*0048*/ 	.byte	0x03, 0x50
        /*004a*/ 	.short	0x0000


	//----- nvinfo : EIATTR_MAXREG_COUNT
	.align		4
        /*004c*/ 	.byte	0x03, 0x1b
        /*004e*/ 	.short	0x0080


	//----- nvinfo : EIATTR_MERCURY_ISA_VERSION
	.align		4
        /*0050*/ 	.byte	0x03, 0x5f
        /*0052*/ 	.short	0x0101


	//----- nvinfo : EIATTR_EXIT_INSTR_OFFSETS
	.align		4
        /*0054*/ 	.byte	0x04, 0x1c
        /*0056*/ 	.short	(.L_2111 - .L_2110)


	//   ....[0]....
.L_2110:
        /*0058*/ 	.word	0x00000160


	//   ....[1]....
        /*005c*/ 	.word	0x000006a0


	//   ....[2]....
        /*0060*/ 	.word	0x00000700


	//   ....[3]....
        /*0064*/ 	.word	0x00000960


	//----- nvinfo : EIATTR_MAX_THREADS
	.align		4
.L_2111:
        /*0068*/ 	.byte	0x04, 0x05
        /*006a*/ 	.short	(.L_2113 - .L_2112)
.L_2112:
        /*006c*/ 	.word	0x00000200
        /*0070*/ 	.word	0x00000001
        /*0074*/ 	.word	0x00000001


	//----- nvinfo : EIATTR_CRS_STACK_SIZE
	.align		4
.L_2113:
        /*0078*/ 	.byte	0x04, 0x1e
        /*007a*/ 	.short	(.L_2115 - .L_2114)
.L_2114:
        /*007c*/ 	.word	0x00000000


	//----- nvinfo : EIATTR_CBANK_PARAM_SIZE
	.align		4
.L_2115:
        /*0080*/ 	.byte	0x03, 0x19
        /*0082*/ 	.short	0x0c50


	//----- nvinfo : EIATTR_PARAM_CBANK
	.align		4
        /*0084*/ 	.byte	0x04, 0x0a
        /*0086*/ 	.short	(.L_2117 - .L_2116)
	.align		4
.L_2116:
        /*0088*/ 	.word	index@(.nv.constant0._ZN2at6native57_GLOBAL__N__f3eca4a2_24_ForeachBinaryOpScalar_cu_86b9896c25multi_tensor_apply_kernelINS1_18TensorListMetadataILi2EEENS1_21BinaryOpScalarFunctorIN3c108BFloat16ELi2ELi1ELi1EEEJNS1_21reverse_power_functorIfEEfEEEvT_T0_DpT1_)
        /*008c*/ 	.short	0x0210
        /*008e*/ 	.short	0x0c50


	//----- nvinfo : EIATTR_SW_WAR
	.align		4
.L_2117:
        /*0090*/ 	.byte	0x04, 0x36
        /*0092*/ 	.short	(.L_2119 - .L_2118)
.L_2118:
        /*0094*/ 	.word	0x00000008
.L_2119:


//--------------------- .nv.info._ZN2at6native57_GLOBAL__N__f3eca4a2_24_ForeachBinaryOpScalar_cu_86b9896c25multi_tensor_apply_kernelINS1_18TensorListMetadataILi2EEENS1_21BinaryOpScalarFunctorIN3c104HalfELi2ELi1ELi1EEEJNS1_21reverse_power_functorIfEEfEEEvT_T0_DpT1_ --------------------------
	.section	.nv.info._ZN2at6native57_GLOBAL__N__f3eca4a2_24_ForeachBinaryOpScalar_cu_86b9896c25multi_tensor_apply_kernelINS1_18TensorListMetadataILi2EEENS1_21BinaryOpScalarFunctorIN3c104HalfELi2ELi1ELi1EEEJNS1_21reverse_power_functorIfEEfEEEvT_T0_DpT1_,"",@"SHT_CUDA_INFO"
	.sectionflags	@""
	.align	4


	//----- nvinfo : EIATTR_CUDA_API_VERSION
	.align		4
        /*0000*/ 	.byte	0x04, 0x37
        /*0002*/ 	.short	(.L_2121 - .L_2120)
.L_2120:
        /*0004*/ 	.word	0x00000082


	//----- nvinfo : EIATTR_KPARAM_INFO
	.align		4
.L_2121:
        /*0008*/ 	.byte	0x04, 0x17
        /*000a*/ 	.short	(.L_2123 - .L_2122)
.L_2122:
        /*000c*/ 	.word	0x00000000
        /*0010*/ 	.short	0x0003
        /*0012*/ 	.short	0x0c4c
        /*0014*/ 	.byte	0x00, 0xf0, 0x11, 0x00


	//----- nvinfo : EIATTR_KPARAM_INFO
	.align		4
.L_2123:
        /*0018*/ 	.byte	0x04, 0x17
        /*001a*/ 	.short	(.L_2125 - .L_2124)
.L_2124:
        /*001c*/ 	.word	0x00000000
        /*0020*/ 	.short	0x0002
        /*0022*/ 	.short	0x0c49
        /*0024*/ 	.byte	0x00, 0xf0, 0x05, 0x00


	//----- nvinfo : EIATTR_KPARAM_INFO
	.align		4
.L_2125:
        /*0028*/ 	.byte	0x04, 0x17
        /*002a*/ 	.short	(.L_2127 - .L_2126)
.L_2126:
        /*002c*/ 	.word	0x00000000
        /*0030*/ 	.short	0x0001
        /*0032*/ 	.short	0x0c48
        /*0034*/ 	.byte	0x00, 0xf0, 0x05, 0x00


	//----- nvinfo : EIATTR_KPARAM_INFO
	.align		4
.L_2127:
        /*0038*/ 	.byte	0x04, 0x17
        /*003a*/ 	.short	(.L_2129 - .L_2128)
.L_2128:
        /*003c*/ 	.word	0x00000000
        /*0040*/ 	.short	0x0000
        /*0042*/ 	.short	0x0000
        /*0044*/ 	.byte	0x00, 0xf0, 0x21, 0x31


	//----- nvinfo : EIATTR_SPARSE_MMA_MASK
	.align		4
.L_2129:
        /*0048*/ 	.byte	0x03, 0x50
        /*004a*/ 	.short	0x0000


	//----- nvinfo : EIATTR_MAXREG_COUNT
	.align		4
        /*004c*/ 	.byte	0x03, 0x1b
        /*004e*/ 	.short	0x0080


	//----- nvinfo : EIATTR_MERCURY_ISA_VERSION
	.align		4
        /*0050*/ 	.byte	0x03, 0x5f
        /*0052*/ 	.short	0x0101


	//----- nvinfo : EIATTR_EXIT_INSTR_OFFSETS
	.align		4
        /*0054*/ 	.byte	0x04, 0x1c
        /*0056*/ 	.short	(.L_2131 - .L_2130)


	//   ....[0]....
.L_2130:
        /*0058*/ 	.word	0x00000160


	//   ....[1]....
        /*005c*/ 	.word	0x000006a0


	//   ....[2]....
        /*0060*/ 	.word	0x00000700


	//   ....[3]....
        /*0064*/ 	.word	0x00000940


	//----- nvinfo : EIATTR_MAX_THREADS
	.align		4
.L_2131:
        /*0068*/ 	.byte	0x04, 0x05
        /*006a*/ 	.short	(.L_2133 - .L_2132)
.L_2132:
        /*006c*/ 	.word	0x00000200
        /*0070*/ 	.word	0x00000001
        /*0074*/ 	.word	0x00000001


	//----- nvinfo : EIATTR_CRS_STACK_SIZE
	.align		4
.L_2133:
        /*0078*/ 	.byte	0x04, 0x1e
        /*007a*/ 	.short	(.L_2135 - .L_2134)
.L_2134:
        /*007c*/ 	.word	0x00000000


	//----- nvinfo : EIATTR_CBANK_PARAM_SIZE
	.align		4
.L_2135:
        /*0080*/ 	.byte	0x03, 0x19
        /*0082*/ 	.short	0x0c50


	//----- nvinfo : EIATTR_PARAM_CBANK
	.align		4
        /*0084*/ 	.byte	0x04, 0x0a
        /*0086*/ 	.short	(.L_2137 - .L_2136)
	.align		4
.L_2136:
        /*0088*/ 	.word	index@(.nv.constant0._ZN2at6native57_GLOBAL__N__f3eca4a2_24_ForeachBinaryOpScalar_cu_86b9896c25multi_tensor_apply_kernelINS1_18TensorListMetadataILi2EEENS1_21BinaryOpScalarFunctorIN3c104HalfELi2ELi1ELi1EEEJNS1_21reverse_power_functorIfEEfEEEvT_T0_DpT1_)
        /*008c*/ 	.short	0x0210
        /*008e*/ 	.short	0x0c50


	//----- nvinfo : EIATTR_SW_WAR
	.align		4
.L_2137:
        /*0090*/ 	.byte	0x04, 0x36
        /*0092*/ 	.short	(.L_2139 - .L_2138)
.L_2138:
        /*0094*/ 	.word	0x00000008
.L_2139:


//--------------------- .nv.info._ZN2at6native57_GLOBAL__N__f3eca4a2_24_ForeachBinaryOpScalar_cu_86b9896c25multi_tensor_apply_kernelINS1_18TensorListMetadataILi2EEENS1_21BinaryOpScalarFunctorIN3c107complexIfEELi2ELi1ELi1EEEJNS1_21reverse_power_functorIS8_EES8_EEEvT_T0_DpT1_ --------------------------
	.section	.nv.info._ZN2at6native57_GLOBAL__N__f3eca4a2_24_ForeachBinaryOpScalar_cu_86b9896c25multi_tensor_apply_kernelINS1_18TensorListMetadataILi2EEENS1_21BinaryOpScalarFunctorIN3c107complexIfEELi2ELi1ELi1EEEJNS1_21reverse_power_functorIS8_EES8_EEEvT_T0_DpT1_,"",@"SHT_CUDA_INFO"
	.sectionflags	@""
	.align	4


	//----- nvinfo : EIATTR_CUDA_API_VERSION
	.align		4
        /*0000*/ 	.byte	0x04, 0x37
        /*0002*/ 	.short	(.L_2141 - .L_2140)
.L_2140:
        /*0004*/ 	.word	0x00000082


	//----- nvinfo : EIATTR_KPARAM_INFO
	.align		4
.L_2141:
        /*0008*/ 	.byte	0x04, 0x17
        /*000a*/ 	.short	(.L_2143 - .L_2142)
.L_2142:
        /*000c*/ 	.word	0x00000000
        /*0010*/ 	.short	0x0003
        /*0012*/ 	.short	0x0c50
        /*0014*/ 	.byte	0x00, 0xf0, 0x21, 0x00


	//----- nvinfo : EIATTR_KPARAM_INFO
	.align		4
.L_2143:
        /*0018*/ 	.byte	0x04, 0x17
        /*001a*/ 	.short	(.L_2145 - .L_2144)
.L_2144:
        /*001c*/ 	.word	0x00000000
        /*0020*/ 	.short	0x0002
        /*0022*/ 	.short	0x0c49
        /*0024*/ 	.byte	0x00, 0xf0, 0x05, 0x00


	//----- nvinfo : EIATTR_KPARAM_INFO
	.align		4
.L_2145:
        /*0028*/ 	.byte	0x04, 0x17
        /*002a*/ 	.short	(.L_2147 - .L_2146)
.L_2146:
        /*002c*/ 	.word	0x00000000
        /*0030*/ 	.short	0x0001
        /*0032*/ 	.short	0x0c48
        /*0034*/ 	.byte	0x00, 0xf0, 0x05, 0x00


	//----- nvinfo : EIATTR_KPARAM_INFO
	.align		4
.L_2147:
        /*0038*/ 	.byte	0x04, 0x17
        /*003a*/ 	.short	(.L_2149 - .L_2148)
.L_2148:
        /*003c*/ 	.word	0x00000000
        /*0040*/ 	.short	0x0000
        /*0042*/ 	.short	0x0000
        /*0044*/ 	.byte	0x00, 0xf0, 0x21, 0x31


	//----- nvinfo : EIATTR_SPARSE_MMA_MASK
	.align		4
.L_2149:
        /*0048*/ 	.byte	0x03, 0x50
        /*004a*/ 	.short	0x0000


	//----- nvinfo : EIATTR_MAXREG_COUNT
	.align		4
        /*004c*/ 	.byte	0x03, 0x1b
        /*004e*/ 	.short	0x0080


	//----- nvinfo : EIATTR_MERCURY_ISA_VERSION
	.align		4
        /*0050*/ 	.byte	0x03, 0x5f
        /*0052*/ 	.short	0x0101


	//----- nvinfo : EIATTR_EXIT_INSTR_OFFSETS
	.align		4
        /*0054*/ 	.byte	0x04, 0x1c
        /*0056*/ 	.short	(.L_2151 - .L_2150)


	//   ....[0]....
.L_2150:
        /*0058*/ 	.word	0x00000180


	//   ....[1]....
        /*005c*/ 	.word	0x0000a810


	//   ....[2]....
        /*0060*/ 	.word	0x0000a870


	//   ....[3]....
        /*0064*/ 	.word	0x00014d10


	//----- nvinfo : EIATTR_MAX_THREADS
	.align		4
.L_2151:
        /*0068*/ 	.byte	0x04, 0x05
        /*006a*/ 	.short	(.L_2153 - .L_2152)
.L_2152:
        /*006c*/ 	.word	0x00000200
        /*0070*/ 	.word	0x00000001
        /*0074*/ 	.word	0x00000001


	//----- nvinfo : EIATTR_CRS_STACK_SIZE
	.align		4
.L_2153:
        /*0078*/ 	.byte	0x04, 0x1e
        /*007a*/ 	.short	(.L_2155 - .L_2154)
.L_2154:
        /*007c*/ 	.word	0x00000000


	//----- nvinfo : EIATTR_CBANK_PARAM_SIZE
	.align		4
.L_2155:
        /*0080*/ 	.byte	0x03, 0x19
        /*0082*/ 	.short	0x0c58


	//----- nvinfo : EIATTR_PARAM_CBANK
	.align		4
        /*0084*/ 	.byte	0x04, 0x0a
        /*0086*/ 	.short	(.L_2157 - .L_2156)
	.align		4
.L_2156:
        /*0088*/ 	.word	index@(.nv.constant0._ZN2at6native57_GLOBAL__N__f3eca4a2_24_ForeachBinaryOpScalar_cu_86b9896c25multi_tensor_apply_kernelINS1_18TensorListMetadataILi2EEENS1_21BinaryOpScalarFunctorIN3c107complexIfEELi2ELi1ELi1EEEJNS1_21reverse_power_functorIS8_EES8_EEEvT_T0_DpT1_)
        /*008c*/ 	.short	0x0210
        /*008e*/ 	.short	0x0c58


	//----- nvinfo : EIATTR_SW_WAR
	.align		4
.L_2157:
        /*0090*/ 	.byte	0x04, 0x36
        /*0092*/ 	.short	(.L_2159 - .L_2158)
.L_2158:
        /*0094*/ 	.word	0x00000008
.L_2159:


//--------------------- .nv.info._ZN2at6native57_GLOBAL__N__f3eca4a2_24_ForeachBinaryOpScalar_cu_86b9896c25multi_tensor_apply_kernelINS1_18TensorListMetadataILi2EEENS1_21BinaryOpScalarFunctorIN3c107complexIdEELi2ELi1ELi1EEEJNS1_21reverse_power_functorIS8_EES8_EEEvT_T0_DpT1_ --------------------------
	.section	.nv.info._ZN2at6native57_GLOBAL__N__f3eca4a2_24_ForeachBinaryOpScalar_cu_86b9896c25multi_tensor_apply_kernelINS1_18TensorListMetadataILi2EEENS1_21BinaryOpScalarFunctorIN3c107complexIdEELi2ELi1ELi1EEEJNS1_21reverse_power_functorIS8_EES8_EEEvT_T0_DpT1_,"",@"SHT_CUDA_INFO"
	.sectionflags	@""
	.align	4


	//----- nvinfo : EIATTR_CUDA_API_VERSION
	.align		4
        /*0000*/ 	.byte	0x04, 0x37
        /*0002*/ 	.short	(.L_2161 - .L_2160)
.L_2160:
        /*0004*/ 	.word	0x00000082


	//----- nvinfo : EIATTR_KPARAM_INFO
	.align		4
.L_2161:
        /*0008*/ 	.byte	0x04, 0x17
        /*000a*/ 	.short	(.L_2163 - .L_2162)
.L_2162:
        /*000c*/ 	.word	0x00000000
        /*0010*/ 	.short	0x0003
        /*0012*/ 	.short	0x0c50
        /*0014*/ 	.byte	0x00, 0xf0, 0x41, 0x00


	//----- nvinfo : EIATTR_KPARAM_INFO
	.align		4
.L_2163:
        /*0018*/ 	.byte	0x04, 0x17
        /*001a*/ 	.short	(.L_2165 - .L_2164)
.L_2164:
        /*001c*/ 	.word	0x00000000
        /*0020*/ 	.short	0x0002
        /*0022*/ 	.short	0x0c49
        /*0024*/ 	.byte	0x00, 0xf0, 0x05, 0x00


	//----- nvinfo : EIATTR_KPARAM_INFO
	.align		4
.L_2165:
        /*0028*/ 	.byte	0x04, 0x17
        /*002a*/ 	.short	(.L_2167 - .L_2166)
.L_2166:
        /*002c*/ 	.word	0x00000000
        /*0030*/ 	.short	0x0001
        /*0032*/ 	.short	0x0c48
        /*0034*/ 	.byte	0x00, 0xf0, 0x05, 0x00


	//----- nvinfo : EIATTR_KPARAM_INFO
	.align		4
.L_2167:
        /*0038*/ 	.byte	0x04, 0x17
        /*003a*/ 	.short	(.L_2169 - .L_2168)
.L_2168:
        /*003c*/ 	.word	0x00000000
        /*0040*/ 	.short	0x0000
        /*0042*/ 	.short	0x0000
        /*0044*/ 	.byte	0x00, 0xf0, 0x21, 0x31


	//----- nvinfo : EIATTR_SPARSE_MMA_MASK
	.align		4
.L_2169:
        /*0048*/ 	.byte	0x03, 0x50
        /*004a*/ 	.short	0x0000


	//----- nvinfo : EIATTR_MAXREG_COUNT
	.align		4
        /*004c*/ 	.byte	0x03, 0x1b
        /*004e*/ 	.short	0x0080


	//----- nvinfo : EIATTR_MERCURY_ISA_VERSION
	.align		4
        /*0050*/ 	.byte	0x03, 0x5f
        /*0052*/ 	.short	0x0101


	//----- nvinfo : EIATTR_EXIT_INSTR_OFFSETS
	.align		4
        /*0054*/ 	.byte	0x04, 0x1c
        /*0056*/ 	.short	(.L_2171 - .L_2170)


	//   ....[0]....
.L_2170:
        /*0058*/ 	.word	0x00000190


	//   ....[1]....
        /*005c*/ 	.word	0x00026640


	//   ....[2]....
        /*0060*/ 	.word	0x000266a0


	//   ....[3]....
        /*0064*/ 	.word	0x0004c930


	//----- nvinfo : EIATTR_MAX_THREADS
	.align		4
.L_2171:
        /*0068*/ 	.byte	0x04, 0x05
        /*006a*/ 	.short	(.L_2173 - .L_2172)
.L_2172:
        /*006c*/ 	.word	0x00000200
        /*0070*/ 	.word	0x00000001
        /*0074*/ 	.word	0x00000001


	//----- nvinfo : EIATTR_CRS_STACK_SIZE
	.align		4
.L_2173:
        /*0078*/ 	.byte	0x04, 0x1e
        /*007a*/ 	.short	(.L_2175 - .L_2174)
.L_2174:
        /*007c*/ 	.word	0x00000000


	//----- nvinfo : EIATTR_CBANK_PARAM_SIZE
	.align		4
.L_2175:
        /*0080*/ 	.byte	0x03, 0x19
        /*0082*/ 	.short	0x0c60


	//----- nvinfo : EIATTR_PARAM_CBANK
	.align		4
        /*0084*/ 	.byte	0x04, 0x0a
        /*0086*/ 	.short	(.L_2177 - .L_2176)
	.align		4
.L_2176:
        /*0088*/ 	.word	index@(.nv.constant0._ZN2at6native57_GLOBAL__N__f3eca4a2_24_ForeachBinaryOpScalar_cu_86b9896c25multi_tensor_apply_kernelINS1_18TensorListMetadataILi2EEENS1_21BinaryOpScalarFunctorIN3c107complexIdEELi2ELi1ELi1EEEJNS1_21reverse_power_functorIS8_EES8_EEEvT_T0_DpT1_)
        /*008c*/ 	.short	0x0210
        /*008e*/ 	.short	0x0c60


	//----- nvinfo : EIATTR_SW_WAR
	.align		4
.L_2177:
        /*0090*/ 	.byte	0x04, 0x36
        /*0092*/ 	.short	(.L_2179 - .L_2178)
.L_2178:
        /*0094*/ 	.word	0x00000008
.L_2179:


//--------------------- .nv.info._ZN2at6native57_GLOBAL__N__f3eca4a2_24_ForeachBinaryOpScalar_cu_86b9896c25multi_tensor_apply_kernelINS1_18TensorListMetadataILi2EEENS1_21BinaryOpScalarFunctorIfLi2ELi1ELi1EEEJNS1_21reverse_power_functorIfEEfEEEvT_T0_DpT1_ --------------------------
	.section	.nv.info._ZN2at6native57_GLOBAL__N__f3eca4a2_24_ForeachBinaryOpScalar_cu_86b9896c25multi_tensor_apply_kernelINS1_18TensorListMetadataILi2EEENS1_21BinaryOpScalarFunctorIfLi2ELi1ELi1EEEJNS1_21reverse_power_functorIfEEfEEEvT_T0_DpT1_,"",@"SHT_CUDA_INFO"
	.sectionflags	@""
	.align	4


	//----- nvinfo : EIATTR_CUDA_API_VERSION
	.align		4
        /*0000*/ 	.byte	0x04, 0x37
        /*0002*/ 	.short	(.L_2181 - .L_2180)
.L_2180:
        /*0004*/ 	.word	0x00000082


	//----- nvinfo : EIATTR_KPARAM_INFO
	.align		4
.L_2181:
        /*0008*/ 	.byte	0x04, 0x17
        /*000a*/ 	.short	(.L_2183 - .L_2182)
.L_2182:
        /*000c*/ 	.word	0x00000000
        /*0010*/ 	.short	0x0003
        /*0012*/ 	.short	0x0c4c
        /*0014*/ 	.byte	0x00, 0xf0, 0x11, 0x00


	//----- nvinfo : EIATTR_KPARAM_INFO
	.align		4
.L_2183:
        /*0018*/ 	.byte	0x04, 0x17
        /*001a*/ 	.short	(.L_2185 - .L_2184)
.L_2184:
        /*001c*/ 	.word	0x00000000
        /*0020*/ 	.short	0x0002
        /*0022*/ 	.short	0x0c49
        /*0024*/ 	.byte	0x00, 0xf0, 0x05, 0x00


	//----- nvinfo : EIATTR_KPARAM_INFO
	.align		4
.L_2185:
        /*0028*/ 	.byte	0x04, 0x17
        /*002a*/ 	.short	(.L_2187 - .L_2186)
.L_2186:
        /*002c*/ 	.word	0x00000000
        /*0030*/ 	.short	0x0001
        /*0032*/ 	.short	0x0c48
        /*0034*/ 	.byte	0x00, 0xf0, 0x05, 0x00


	//----- nvinfo : EIATTR_KPARAM_INFO
	.align		4
.L_2187:
        /*0038*/ 	.byte	0x04, 0x17
        /*003a*/ 	.short	(.L_2189 - .L_2188)
.L_2188:
        /*003c*/ 	.word	0x00000000
        /*0040*/ 	.short	0x0000
        /*0042*/ 	.short	0x0000
        /*0044*/ 	.byte	0x00, 0xf0, 0x21, 0x31


	//----- nvinfo : EIATTR_SPARSE_MMA_MASK
	.align		4
.L_2189:
        /*0048*/ 	.byte	0x03, 0x50
        /*004a*/ 	.short	0x0000


	//----- nvinfo : EIATTR_MAXREG_COUNT
	.align		4
        /*004c*/ 	.byte	0x03, 0x1b
        /*004e*/ 	.short	0x0080


	//----- nvinfo : EIATTR_MERCURY_ISA_VERSION
	.align		4
        /*0050*/ 	.byte	0x03, 0x5f
        /*0052*/ 	.short	0x0101


	//----- nvinfo : EIATTR_EXIT_INSTR_OFFSETS
	.align		4
        /*0054*/ 	.byte	0x04, 0x1c
        /*0056*/ 	.short	(.L_2191 - .L_2190)


	//   ....[0]....
.L_2190:
        /*0058*/ 	.word	0x00000160


	//   ....[1]....
        /*005c*/ 	.word	0x000005f0


	//   ....[2]....
        /*0060*/ 	.word	0x00000650


	//   ....[3]....
        /*0064*/ 	.word	0x00000830


	//----- nvinfo : EIATTR_MAX_THREADS
	.align		4
.L_2191:
        /*0068*/ 	.byte	0x04, 0x05
        /*006a*/ 	.short	(.L_2193 - .L_2192)
.L_2192:
        /*006c*/ 	.word	0x00000200
        /*0070*/ 	.word	0x00000001
        /*0074*/ 	.word	0x00000001


	//----- nvinfo : EIATTR_CRS_STACK_SIZE
	.align		4
.L_2193:
        /*0078*/ 	.byte	0x04, 0x1e
        /*007a*/ 	.short	(.L_2195 - .L_2194)
.L_2194:
        /*007c*/ 	.word	0x00000000


	//----- nvinfo : EIATTR_CBANK_PARAM_SIZE
	.align		4
.L_2195:
        /*0080*/ 	.byte	0x03, 0x19
        /*0082*/ 	.short	0x0c50


	//----- nvinfo : EIATTR_PARAM_CBANK
	.align		4
        /*0084*/ 	.byte	0x04, 0x0a
        /*0086*/ 	.short	(.L_2197 - .L_2196)
	.align		4
.L_2196:
        /*0088*/ 	.word	index@(.nv.constant0._ZN2at6native57_GLOBAL__N__f3eca4a2_24_ForeachBinaryOpScalar_cu_86b9896c25multi_tensor_apply_kernelINS1_18TensorListMetadataILi2EEENS1_21BinaryOpScalarFunctorIfLi2ELi1ELi1EEEJNS1_21reverse_power_functorIfEEfEEEvT_T0_DpT1_)
        /*008c*/ 	.short	0x0210
        /*008e*/ 	.short	0x0c50


	//----- nvinfo : EIATTR_SW_WAR
	.align		4
.L_2197:
        /*0090*/ 	.byte	0x04, 0x36
        /*0092*/ 	.short	(.L_2199 - .L_2198)
.L_2198:
        /*0094*/ 	.word	0x00000008
.L_2199:


//--------------------- .nv.info._ZN2at6native57_GLOBAL__N__f3eca4a2_24_ForeachBinaryOpScalar_cu_86b9896c25multi_tensor_apply_kernelINS1_18TensorListMetadataILi2EEENS1_21BinaryOpScalarFunctorIdLi2ELi1ELi1EEEJNS1_21reverse_power_functorIdEEdEEEvT_T0_DpT1_ --------------------------
	.section	.nv.info._ZN2at6native57_GLOBAL__N__f3eca4a2_24_ForeachBinaryOpScalar_cu_86b9896c25multi_tensor_apply_kernelINS1_18TensorListMetadataILi2EEENS1_21BinaryOpScalarFunctorIdLi2ELi1ELi1EEEJNS1_21reverse_power_functorIdEEdEEEvT_T0_DpT1_,"",@"SHT_CUDA_INFO"
	.sectionflags	@""
	.align	4


	//----- nvinfo : EIATTR_CUDA_API_VERSION
	.align		4
        /*0000*/ 	.byte	0x04, 0x37
        /*0002*/ 	.short	(.L_2201 - .L_2200)
.L_2200:
        /*0004*/ 	.word	0x00000082


	//----- nvinfo : EIATTR_KPARAM_INFO
	.align		4
.L_2201:
        /*0008*/ 	.byte	0x04, 0x17
        /*000a*/ 	.short	(.L_2203 - .L_2202)
.L_2202:
        /*000c*/ 	.word	0x00000000
        /*0010*/ 	.short	0x0003
        /*0012*/ 	.short	0x0c50
        /*0014*/ 	.byte	0x00, 0xf0, 0x21, 0x00


	//----- nvinfo : EIATTR_KPARAM_INFO
	.align		4
.L_2203:
        /*0018*/ 	.byte	0x04, 0x17
        /*001a*/ 	.short	(.L_2205 - .L_2204)
.L_2204:
        /*001c*/ 	.word	0x00000000
        /*0020*/ 	.short	0x0002
        /*0022*/ 	.short	0x0c49
        /*0024*/ 	.byte	0x00, 0xf0, 0x05, 0x00


	//----- nvinfo : EIATTR_KPARAM_INFO
	.align		4
.L_2205:
        /*0028*/ 	.byte	0x04, 0x17
        /*002a*/ 	.short	(.L_2207 - .L_2206)
.L_2206:
        /*002c*/ 	.word	0x00000000
        /*0030*/ 	.short	0x0001
        /*0032*/ 	.short	0x0c48
        /*0034*/ 	.byte	0x00, 0xf0, 0x05, 0x00


	//----- nvinfo : EIATTR_KPARAM_INFO
	.align		4
.L_2207:
        /*0038*/ 	.byte	0x04, 0x17
        /*003a*/ 	.short	(.L_2209 - .L_2208)
.L_2208:
        /*003c*/ 	.word	0x00000000
        /*0040*/ 	.short	0x0000
        /*0042*/ 	.short	0x0000
        /*0044*/ 	.byte	0x00, 0xf0, 0x21, 0x31


	//----- nvinfo : EIATTR_SPARSE_MMA_MASK
	.align		4
.L_2209:
        /*0048*/ 	.byte	0x03, 0x50
        /*004a*/ 	.short	0x0000


	//----- nvinfo : EIATTR_MAXREG_COUNT
	.align		4
        /*004c*/ 	.byte	0x03, 0x1b
        /*004e*/ 	.short	0x0080


	//----- nvinfo : EIATTR_MERCURY_ISA_VERSION
	.align		4
        /*0050*/ 	.byte	0x03, 0x5f
        /*0052*/ 	.short	0x0101


	//----- nvinfo : EIATTR_EXIT_INSTR_OFFSETS
	.align		4
        /*0054*/ 	.byte	0x04, 0x1c
        /*0056*/ 	.short	(.L_2211 - .L_2210)


	//   ....[0]....
.L_2210:
        /*0058*/ 	.word	0x00000180


	//   ....[1]....
        /*005c*/ 	.word	0x000027c0


	//   ....[2]....
        /*0060*/ 	.word	0x00002820


	//   ....[3]....
        /*0064*/ 	.word	0x00004b20


	//----- nvinfo : EIATTR_MAX_THREADS
	.align		4
.L_2211:
        /*0068*/ 	.byte	0x04, 0x05
        /*006a*/ 	.short	(.L_2213 - .L_2212)
.L_2212:
        /*006c*/ 	.word	0x00000200
        /*0070*/ 	.word	0x00000001
        /*0074*/ 	.word	0x00000001


	//----- nvinfo : EIATTR_CRS_STACK_SIZE
	.align		4
.L_2213:
        /*0078*/ 	.byte	0x04, 0x1e
        /*007a*/ 	.short	(.L_2215 - .L_2214)
.L_2214:
        /*007c*/ 	.word	0x00000000


	//----- nvinfo : EIATTR_CBANK_PARAM_SIZE
	.align		4
.L_2215:
        /*0080*/ 	.byte	0x03, 0x19
        /*0082*/ 	.short	0x0c58


	//----- nvinfo : EIATTR_PARAM_CBANK
	.align		4
        /*0084*/ 	.byte	0x04, 0x0a
        /*0086*/ 	.short	(.L_2217 - .L_2216)
	.align		4
.L_2216:
        /*0088*/ 	.word	index@(.nv.constant0._ZN2at6native57_GLOBAL__N__f3eca4a2_24_ForeachBinaryOpScalar_cu_86b9896c25multi_tensor_apply_kernelINS1_18TensorListMetadataILi2EEENS1_21BinaryOpScalarFunctorIdLi2ELi1ELi1EEEJNS1_21reverse_power_functorIdEEdEEEvT_T0_DpT1_)
        /*008c*/ 	.short	0x0210
        /*008e*/ 	.short	0x0c58


	//----- nvinfo : EIATTR_SW_WAR
	.align		4
.L_2217:
        /*0090*/ 	.byte	0x04, 0x36
        /*0092*/ 	.short	(.L_2219 - .L_2218)
.L_2218:
        /*0094*/ 	.word	0x00000008
.L_2219:


//--------------------- .nv.info._ZN2at6native57_GLOBAL__N__f3eca4a2_24_ForeachBinaryOpScalar_cu_86b9896c25multi_tensor_apply_kernelINS1_18TensorListMetadataILi2EEENS1_21BinaryOpScalarFunctorIsLi2ELi1ELi1EEEJNS1_21reverse_power_functorIsEEsEEEvT_T0_DpT1_ --------------------------
	.section	.nv.info._ZN2at6native57_GLOBAL__N__f3eca4a2_24_ForeachBinaryOpScalar_cu_86b9896c25multi_tensor_apply_kernelINS1_18TensorListMetadataILi2EEENS1_21BinaryOpScalarFunctorIsLi2ELi1ELi1EEEJNS1_21reverse_power_functorIsEEsEEEvT_T0_DpT1_,"",@"SHT_CUDA_INFO"
	.sectionflags	@""
	.align	4


	//----- nvinfo : EIATTR_CUDA_API_VERSION
	.align		4
        /*0000*/ 	.byte	0x04, 0x37
        /*0002*/ 	.short	(.L_2221 - .L_2220)
.L_2220:
        /*0004*/ 	.word	0x00000082


	//----- nvinfo : EIATTR_KPARAM_INFO
	.align		4
.L_2221:
        /*0008*/ 	.byte	0x04, 0x17
        /*000a*/ 	.short	(.L_2223 - .L_2222)
.L_2222:
        /*000c*/ 	.word	0x00000000
        /*0010*/ 	.short	0x0003
        /*0012*/ 	.short	0x0c4a
        /*0014*/ 	.byte	0x00, 0xf0, 0x09, 0x00


	//----- nvinfo : EIATTR_KPARAM_INFO
	.align		4
.L_2223:
        /*0018*/ 	.byte	0x04, 0x17
        /*001a*/ 	.short	(.L_2225 - .L_2224)
.L_2224:
        /*001c*/ 	.word	0x00000000
        /*0020*/ 	.short	0x0002
        /*0022*/ 	.short	0x0c49
        /*0024*/ 	.byte	0x00, 0xf0, 0x05, 0x00


	//----- nvinfo : EIATTR_KPARAM_INFO
	.align		4
.L_2225:
        /*0028*/ 	.byte	0x04, 0x17
        /*002a*/ 	.short	(.L_2227 - .L_2226)
.L_2226:
        /*002c*/ 	.word	0x00000000
        /*0030*/ 	.short	0x0001
        /*0032*/ 	.short	0x0c48
        /*0034*/ 	.byte	0x00, 0xf0, 0x05, 0x00


	//----- nvinfo : EIATTR_KPARAM_INFO
	.align		4
.L_2227:
        /*0038*/ 	.byte	0x04, 0x17
        /*003a*/ 	.short	(.L_2229 - .L_2228)
.L_2228:
        /*003c*/ 	.word	0x00000000
        /*0040*/ 	.short	0x0000
        /*0042*/ 	.short	0x0000
        /*0044*/ 	.byte	0x00, 0xf0, 0x21, 0x31


	//----- nvinfo : EIATTR_SPARSE_MMA_MASK
	.align		4
.L_2229:
        /*0048*/ 	.byte	0x03, 0x50
        /*004a*/ 	.short	0x0000


	//----- nvinfo : EIATTR_MAXREG_COUNT
	.align		4
        /*004c*/ 	.byte	0x03, 0x1b
        /*004e*/ 	.short	0x0080


	//----- nvinfo : EIATTR_MERCURY_ISA_VERSION
	.align		4
        /*0050*/ 	.byte	0x03, 0x5f
        /*0052*/ 	.short	0x0101


	//----- nvinfo : EIATTR_EXIT_INSTR_OFFSETS
	.align		4
        /*0054*/ 	.byte	0x04, 0x1c
        /*0056*/ 	.short	(.L_2231 - .L_2230)


	//   ....[0]....
.L_2230:
        /*0058*/ 	.word	0x00000180


	//   ....[1]....
        /*005c*/ 	.word	0x00001a40


	//   ....[2]....
        /*0060*/ 	.word	0x00001da0


	//   ....[3]....
        /*0064*/ 	.word	0x00001e00


	//   ....[4]....
        /*0068*/ 	.word	0x00003410


	//   ....[5]....
        /*006c*/ 	.word	0x00003500


	//----- nvinfo : EIATTR_MAX_THREADS
	.align		4
.L_2231:
        /*0070*/ 	.byte	0x04, 0x05
        /*0072*/ 	.short	(.L_2233 - .L_2232)
.L_2232:
        /*0074*/ 	.word	0x00000200
        /*0078*/ 	.word	0x00000001
        /*007c*/ 	.word	0x00000001


	//----- nvinfo : EIATTR_CRS_STACK_SIZE
	.align		4
.L_2233:
        /*0080*/ 	.byte	0x04, 0x1e
        /*0082*/ 	.short	(.L_2235 - .L_2234)
.L_2234:
        /*0084*/ 	.word	0x00000000


	//----- nvinfo : EIATTR_CBANK_PARAM_SIZE
	.align		4
.L_2235:
        /*0088*/ 	.byte	0x03, 0x19
        /*008a*/ 	.short	0x0c4c


	//----- nvinfo : EIATTR_PARAM_CBANK
	.align		4
        /*008c*/ 	.byte	0x04, 0x0a
        /*008e*/ 	.short	(.L_2237 - .L_2236)
	.align		4
.L_2236:
        /*0090*/ 	.word	index@(.nv.constant0._ZN2at6native57_GLOBAL__N__f3eca4a2_24_ForeachBinaryOpScalar_cu_86b9896c25multi_tensor_apply_kernelINS1_18TensorListMetadataILi2EEENS1_21BinaryOpScalarFunctorIsLi2ELi1ELi1EEEJNS1_21reverse_power_functorIsEEsEEEvT_T0_DpT1_)
        /*0094*/ 	.short	0x0210
        /*0096*/ 	.short	0x0c4c


	//----- nvinfo : EIATTR_SW_WAR
	.align		4
.L_2237:
        /*0098*/ 	.byte	0x04, 0x36
        /*009a*/ 	.short	(.L_2239 - .L_2238)
.L_2238:
        /*009c*/ 	.word	0x00000008
.L_2239:


//--------------------- .nv.info._ZN2at6native57_GLOBAL__N__f3eca4a2_24_ForeachBinaryOpScalar_cu_86b9896c25multi_tensor_apply_kernelINS1_18TensorListMetadataILi2EEENS1_21BinaryOpScalarFunctorIlLi2ELi1ELi1EEEJNS1_21reverse_power_functorIlEElEEEvT_T0_DpT1_ --------------------------
	.section	.nv.info._ZN2at6native57_GLOBAL__N__f3eca4a2_24_ForeachBinaryOpScalar_cu_86b9896c25multi_tensor_apply_kernelINS1_18TensorListMetadataILi2EEENS1_21BinaryOpScalarFunctorIlLi2ELi1ELi1EEEJNS1_21reverse_power_functorIlEElEEEvT_T0_DpT1_,"",@"SHT_CUDA_INFO"
	.sectionflags	@""
	.align	4


	//----- nvinfo : EIATTR_CUDA_API_VERSION
	.align		4
        /*0000*/ 	.byte	0x04, 0x37
        /*0002*/ 	.short	(.L_2241 - .L_2240)
.L_2240:
        /*0004*/ 	.word	0x00000082


	//----- nvinfo : EIATTR_KPARAM_INFO
	.align		4
.L_2241:
        /*0008*/ 	.byte	0x04, 0x17
        /*000a*/ 	.short	(.L_2243 - .L_2242)
.L_2242:
        /*000c*/ 	.word	0x00000000
        /*0010*/ 	.short	0x0003
        /*0012*/ 	.short	0x0c50
        /*0014*/ 	.byte	0x00, 0xf0, 0x21, 0x00


	//----- nvinfo : EIATTR_KPARAM_INFO
	.align		4
.L_2243:
        /*0018*/ 	.byte	0x04, 0x17
        /*001a*/ 	.short	(.L_2245 - .L_2244)
.L_2244:
        /*001c*/ 	.word	0x00000000
        /*0020*/ 	.short	0x0002
        /*0022*/ 	.short	0x0c49
        /*0024*/ 	.byte	0x00, 0xf0, 0x05, 0x00


	//----- nvinfo : EIATTR_KPARAM_INFO
	.align		4
.L_2245:
        /*0028*/ 	.byte	0x04, 0x17
        /*002a*/ 	.short	(.L_2247 - .L_2246)
.L_2246:
        /*002c*/ 	.word	0x00000000
        /*0030*/ 	.short	0x0001
        /*0032*/ 	.short	0x0c48
        /*0034*/ 	.byte	0x00, 0xf0, 0x05, 0x00


	//----- nvinfo : EIATTR_KPARAM_INFO
	.align		4
.L_2247:
        /*0038*/ 	.byte	0x04, 0x17
        /*003a*/ 	.short	(.L_2249 - .L_2248)
.L_2248:
        /*003c*/ 	.word	0x00000000
        /*0040*/ 	.short	0x0000
        /*0042*/ 	.short	0x0000
        /*0044*/ 	.byte	0x00, 0xf0, 0x21, 0x31


	//----- nvinfo : EIATTR_SPARSE_MMA_MASK
	.align		4
.L_2249:
        /*0048*/ 	.byte	0x03, 0x50
        /*004a*/ 	.short	0x0000


	//----- nvinfo : EIATTR_MAXREG_COUNT
	.align		4
        /*004c*/ 	.byte	0x03, 0x1b
        /*004e*/ 	.short	0x0080


	//----- nvinfo : EIATTR_MERCURY_ISA_VERSION
	.align		4
        /*0050*/ 	.byte	0x03, 0x5f
        /*0052*/ 	.short	0x0101


	//----- nvinfo : EIATTR_EXIT_INSTR_OFFSETS
	.align		4
        /*0054*/ 	.byte	0x04, 0x1c
        /*0056*/ 	.short	(.L_2251 - .L_2250)


	//   ....[0]....
.L_2250:
        /*0058*/ 	.word	0x00000180


	//   ....[1]....
        /*005c*/ 	.word	0x00001fc0


	//   ....[2]....
        /*0060*/ 	.word	0x00002330


	//   ....[3]....
        /*0064*/ 	.word	0x00002390


	//   ....[4]....
        /*0068*/ 	.word	0x00004060


	//   ....[5]....
        /*006c*/ 	.word	0x00004180


	//----- nvinfo : EIATTR_MAX_THREADS
	.align		4
.L_2251:
        /*0070*/ 	.byte	0x04, 0x05
        /*0072*/ 	.short	(.L_2253 - .L_2252)
.L_2252:
        /*0074*/ 	.word	0x00000200
        /*0078*/ 	.word	0x00000001
        /*007c*/ 	.word	0x00000001


	//----- nvinfo : EIATTR_CRS_STACK_SIZE
	.align		4
.L_2253:
        /*0080*/ 	.byte	0x04, 0x1e
        /*0082*/ 	.short	(.L_2255 - .L_2254)
.L_2254:
        /*0084*/ 	.word	0x00000000


	//----- nvinfo : EIATTR_CBANK_PARAM_SIZE
	.align		4
.L_2255:
        /*0088*/ 	.byte	0x03, 0x19
        /*008a*/ 	.short	0x0c58


	//----- nvinfo : EIATTR_PARAM_CBANK
	.align		4
        /*008c*/ 	.byte	0x04, 0x0a
        /*008e*/ 	.short	(.L_2257 - .L_2256)
	.align		4
.L_2256:
        /*0090*/ 	.word	index@(.nv.constant0._ZN2at6native57_GLOBAL__N__f3eca4a2_24_ForeachBinaryOpScalar_cu_86b9896c25multi_tensor_apply_kernelINS1_18TensorListMetadataILi2EEENS1_21BinaryOpScalarFunctorIlLi2ELi1ELi1EEEJNS1_21reverse_power_functorIlEElEEEvT_T0_DpT1_)
        /*0094*/ 	.short	0x0210
        /*0096*/ 	.short	0x0c58


	//----- nvinfo : EIATTR_SW_WAR
	.align		4
.L_2257:
        /*0098*/ 	.byte	0x04, 0x36
        /*009a*/ 	.short	(.L_2259 - .L_2258)
.L_2258:
        /*009c*/ 	.word	0x00000008
.L_2259:


//--------------------- .nv.info._ZN2at6native57_GLOBAL__N__f3eca4a2_24_ForeachBinaryOpScalar_cu_86b9896c25multi_tensor_apply_kernelINS1_18TensorListMetadataILi2EEENS1_21BinaryOpScalarFunctorIiLi2ELi1ELi1EEEJNS1_21reverse_power_functorIiEEiEEEvT_T0_DpT1_ --------------------------
	.section	.nv.info._ZN2at6native57_GLOBAL__N__f3eca4a2_24_ForeachBinaryOpScalar_cu_86b9896c25multi_tensor_apply_kernelINS1_18TensorListMetadataILi2EEENS1_21BinaryOpScalarFunctorIiLi2ELi1ELi1EEEJNS1_21reverse_power_functorIiEEiEEEvT_T0_DpT1_,"",@"SHT_CUDA_INFO"
	.sectionflags	@""
	.align	4


	//----- nvinfo : EIATTR_CUDA_API_VERSION
	.align		4
        /*0000*/ 	.byte	0x04, 0x37
        /*0002*/ 	.short	(.L_2261 - .L_2260)
.L_2260:
        /*0004*/ 	.word	0x00000082


	//----- nvinfo : EIATTR_KPARAM_INFO
	.align		4
.L_2261:
        /*0008*/ 	.byte	0x04, 0x17
        /*000a*/ 	.short	(.L_2263 - .L_2262)
.L_2262:
        /*000c*/ 	.word	0x00000000
        /*0010*/ 	.short	0x0003
        /*0012*/ 	.short	0x0c4c
        /*0014*/ 	.byte	0x00, 0xf0, 0x11, 0x00


	//----- nvinfo : EIATTR_KPARAM_INFO
	.align		4
.L_2263:
        /*0018*/ 	.byte	0x04, 0x17
        /*001a*/ 	.short	(.L_2265 - .L_2264)
.L_2264:
        /*001c*/ 	.word	0x00000000
        /*0020*/ 	.short	0x0002
        /*0022*/ 	.short	0x0c49
        /*0024*/ 	.byte	0x00, 0xf0, 0x05, 0x00


	//----- nvinfo : EIATTR_KPARAM_INFO
	.align		4
.L_2265:
        /*0028*/ 	.byte	0x04, 0x17
        /*002a*/ 	.short	(.L_2267 - .L_2266)
.L_2266:
        /*002c*/ 	.word	0x00000000
        /*0030*/ 	.short	0x0001
        /*0032*/ 	.short	0x0c48
        /*0034*/ 	.byte	0x00, 0xf0, 0x05, 0x00


	//----- nvinfo : EIATTR_KPARAM_INFO
	.align		4
.L_2267:
        /*0038*/ 	.byte	0x04, 0x17
        /*003a*/ 	.short	(.L_2269 - .L_2268)
.L_2268:
        /*003c*/ 	.word	0x00000000
        /*0040*/ 	.short	0x0000
        /*0042*/ 	.short	0x0000
        /*0044*/ 	.byte	0x00, 0xf0, 0x21, 0x31


	//----- nvinfo : EIATTR_SPARSE_MMA_MASK
	.align		4
.L_2269:
        /*0048*/ 	.byte	0x03, 0x50
        /*004a*/ 	.short	0x0000


	//----- nvinfo : EIATTR_MAXREG_COUNT
	.align		4
        /*004c*/ 	.byte	0x03, 0x1b
        /*004e*/ 	.short	0x0080


	//----- nvinfo : EIATTR_MERCURY_ISA_VERSION
	.align		4
        /*0050*/ 	.byte	0x03, 0x5f
        /*0052*/ 	.short	0x0101


	//----- nvinfo : EIATTR_EXIT_INSTR_OFFSETS
	.align		4
        /*0054*/ 	.byte	0x04, 0x1c
        /*0056*/ 	.short	(.L_2271 - .L_2270)


	//   ....[0]....
.L_2270:
        /*0058*/ 	.word	0x00000180


	//   ....[1]....
        /*005c*/ 	.word	0x000013f0


	//   ....[2]....
        /*0060*/ 	.word	0x00001720


	//   ....[3]....
        /*0064*/ 	.word	0x00001780


	//   ....[4]....
        /*0068*/ 	.word	0x00002730


	//   ....[5]....
        /*006c*/ 	.word	0x00002840


	//----- nvinfo : EIATTR_MAX_THREADS
	.align		4
.L_2271:
        /*0070*/ 	.byte	0x04, 0x05
        /*0072*/ 	.short	(.L_2273 - .L_2272)
.L_2272:
        /*0074*/ 	.word	0x00000200
        /*0078*/ 	.word	0x00000001
        /*007c*/ 	.word	0x00000001


	//----- nvinfo : EIATTR_CRS_STACK_SIZE
	.align		4
.L_2273:
        /*0080*/ 	.byte	0x04, 0x1e
        /*0082*/ 	.short	(.L_2275 - .L_2274)
.L_2274:
        /*0084*/ 	.word	0x00000000


	//----- nvinfo : EIATTR_CBANK_PARAM_SIZE
	.align		4
.L_2275:
        /*0088*/ 	.byte	0x03, 0x19
        /*008a*/ 	.short	0x0c50


	//----- nvinfo : EIATTR_PARAM_CBANK
	.align		4
        /*008c*/ 	.byte	0x04, 0x0a
        /*008e*/ 	.short	(.L_2277 - .L_2276)
	.align		4
.L_2276:
        /*0090*/ 	.word	index@(.nv.constant0._ZN2at6native57_GLOBAL__N__f3eca4a2_24_ForeachBinaryOpScalar_cu_86b9896c25multi_tensor_apply_kernelINS1_18TensorListMetadataILi2EEENS1_21BinaryOpScalarFunctorIiLi2ELi1ELi1EEEJNS1_21reverse_power_functorIiEEiEEEvT_T0_DpT1_)
        /*0094*/ 	.short	0x0210
        /*0096*/ 	.short	0x0c50


	//----- nvinfo : EIATTR_SW_WAR
	.align		4
.L_2277:
        /*0098*/ 	.byte	0x04, 0x36
        /*009a*/ 	.short	(.L_2279 - .L_2278)
.L_2278:
        /*009c*/ 	.word	0x00000008
.L_2279:


//--------------------- .nv.info._ZN2at6native57_GLOBAL__N__f3eca4a2_24_ForeachBinaryOpScalar_cu_86b9896c25multi_tensor_apply_kernelINS1_18TensorListMetadataILi2EEENS1_21BinaryOpScalarFunctorIaLi2ELi1ELi1EEEJNS1_21reverse_power_functorIaEEaEEEvT_T0_DpT1_ --------------------------
	.section	.nv.info._ZN2at6native57_GLOBAL__N__f3eca4a2_24_ForeachBinaryOpScalar_cu_86b9896c25multi_tensor_apply_kernelINS1_18TensorListMetadataILi2EEENS1_21BinaryOpScalarFunctorIaLi2ELi1ELi1EEEJNS1_21reverse_power_functorIaEEaEEEvT_T0_DpT1_,"",@"SHT_CUDA_INFO"
	.sectionflags	@""
	.align	4


	//----- nvinfo : EIATTR_CUDA_API_VERSION
	.align		4
        /*0000*/ 	.byte	0x04, 0x37
        /*0002*/ 	.short	(.L_2281 - .L_2280)
.L_2280:
        /*0004*/ 	.word	0x00000082


	//----- nvinfo : EIATTR_KPARAM_INFO
	.align		4
.L_2281:
        /*0008*/ 	.byte	0x04, 0x17
        /*000a*/ 	.short	(.L_2283 - .L_2282)
.L_2282:
        /*000c*/ 	.word	0x00000000
        /*0010*/ 	.short	0x0003
        /*0012*/ 	.short	0x0c4a
        /*0014*/ 	.byte	0x00, 0xf0, 0x05, 0x00


	//----- nvinfo : EIATTR_KPARAM_INFO
	.align		4
.L_2283:
        /*0018*/ 	.byte	0x04, 0x17
        /*001a*/ 	.short	(.L_2285 - .L_2284)
.L_2284:
        /*001c*/ 	.word	0x00000000
        /*0020*/ 	.short	0x0002
        /*0022*/ 	.short	0x0c49
        /*0024*/ 	.byte	0x00, 0xf0, 0x05, 0x00


	//----- nvinfo : EIATTR_KPARAM_INFO
	.align		4
.L_2285:
        /*0028*/ 	.byte	0x04, 0x17
        /*002a*/ 	.short	(.L_2287 - .L_2286)
.L_2286:
        /*002c*/ 	.word	0x00000000
        /*0030*/ 	.short	0x0001
        /*0032*/ 	.short	0x0c48
        /*0034*/ 	.byte	0x00, 0xf0, 0x05, 0x00


	//----- nvinfo : EIATTR_KPARAM_INFO
	.align		4
.L_2287:
        /*0038*/ 	.byte	0x04, 0x17
        /*003a*/ 	.short	(.L_2289 - .L_2288)
.L_2288:
        /*003c*/ 	.word	0x00000000
        /*0040*/ 	.short	0x0000
        /*0042*/ 	.short	0x0000
        /*0044*/ 	.byte	0x00, 0xf0, 0x21, 0x31


	//----- nvinfo : EIATTR_SPARSE_MMA_MASK
	.align		4
.L_2289:
        /*0048*/ 	.byte	0x03, 0x50
        /*004a*/ 	.short	0x0000


	//----- nvinfo : EIATTR_MAXREG_COUNT
	.align		4
        /*004c*/ 	.byte	0x03, 0x1b
        /*004e*/ 	.short	0x0080


	//----- nvinfo : EIATTR_MERCURY_ISA_VERSION
	.align		4
        /*0050*/ 	.byte	0x03, 0x5f
        /*0052*/ 	.short	0x0101


	//----- nvinfo : EIATTR_EXIT_INSTR_OFFSETS
	.align		4
        /*0054*/ 	.byte	0x04, 0x1c
        /*0056*/ 	.short	(.L_2291 - .L_2290)


	//   ....[0]....
.L_2290:
        /*0058*/ 	.word	0x000001c0


	//   ....[1]....
        /*005c*/ 	.word	0x00001a10


	//   ....[2]....
        /*0060*/ 	.word	0x00001d60


	//   ....[3]....
        /*0064*/ 	.word	0x00001dc0


	//   ....[4]....
        /*0068*/ 	.word	0x00003460


	//   ....[5]....
        /*006c*/ 	.word	0x00003540


	//----- nvinfo : EIATTR_MAX_THREADS
	.align		4
.L_2291:
        /*0070*/ 	.byte	0x04, 0x05
        /*0072*/ 	.short	(.L_2293 - .L_2292)
.L_2292:
        /*0074*/ 	.word	0x00000200
        /*0078*/ 	.word	0x00000001
        /*007c*/ 	.word	0x00000001


	//----- nvinfo : EIATTR_CRS_STACK_SIZE
	.align		4
.L_2293:
        /*0080*/ 	.byte	0x04, 0x1e
        /*0082*/ 	.short	(.L_2295 - .L_2294)
.L_2294:
        /*0084*/ 	.word	0x00000000


	//----- nvinfo : EIATTR_CBANK_PARAM_SIZE
	.align		4
.L_2295:
        /*0088*/ 	.byte	0x03, 0x19
        /*008a*/ 	.short	0x0c4b


	//----- nvinfo : EIATTR_PARAM_CBANK
	.align		4
        /*008c*/ 	.byte	0x04, 0x0a
        /*008e*/ 	.short	(.L_2297 - .L_2296)
	.align		4
.L_2296:
        /*0090*/ 	.word	index@(.nv.constant0._ZN2at6native57_GLOBAL__N__f3eca4a2_24_ForeachBinaryOpScalar_cu_86b9896c25multi_tensor_apply_kernelINS1_18TensorListMetadataILi2EEENS1_21BinaryOpScalarFunctorIaLi2ELi1ELi1EEEJNS1_21reverse_power_functorIaEEaEEEvT_T0_DpT1_)
        /*0094*/ 	.short	0x0210
        /*0096*/ 	.short	0x0c4b


	//----- nvinfo : EIATTR_SW_WAR
	.align		4
.L_2297:
        /*0098*/ 	.byte	0x04, 0x36
        /*009a*/ 	.short	(.L_2299 - .L_2298)
.L_2298:
        /*009c*/ 	.word	0x00000008
.L_2299:


//--------------------- .nv.info._ZN2at6native57_GLOBAL__N__f3eca4a2_24_ForeachBinaryOpScalar_cu_86b9896c25multi_tensor_apply_kernelINS1_18TensorListMetadataILi2EEENS1_21BinaryOpScalarFunctorIhLi2ELi1ELi1EEEJNS1_21reverse_power_functorIhEEhEEEvT_T0_DpT1_ --------------------------
	.section	.nv.info._ZN2at6native57_GLOBAL__N__f3eca4a2_24_ForeachBinaryOpScalar_cu_86b9896c25multi_tensor_apply_kernelINS1_18TensorListMetadataILi2EEENS1_21BinaryOpScalarFunctorIhLi2ELi1ELi1EEEJNS1_21reverse_power_functorIhEEhEEEvT_T0_DpT1_,"",@"SHT_CUDA_INFO"
	.sectionflags	@""
	.align	4


	//----- nvinfo : EIATTR_CUDA_API_VERSION
	.align		4
        /*0000*/ 	.byte	0x04, 0x37
        /*0002*/ 	.short	(.L_2301 - .L_2300)
.L_2300:
        /*0004*/ 	.word	0x00000082


	//----- nvinfo : EIATTR_KPARAM_INFO
	.align		4
.L_2301:
        /*0008*/ 	.byte	0x04, 0x17
        /*000a*/ 	.short	(.L_2303 - .L_2302)
.L_2302:
        /*000c*/ 	.word	0x00000000
        /*0010*/ 	.short	0x0003
        /*0012*/ 	.short	0x0c4a
        /*0014*/ 	.byte	0x00, 0xf0, 0x05, 0x00


	//----- nvinfo : EIATTR_KPARAM_INFO
	.align		4
.L_2303:
        /*0018*/ 	.byte	0x04, 0x17
        /*001a*/ 	.short	(.L_2305 - .L_2304)
.L_2304:
        /*001c*/ 	.word	0x00000000
        /*0020*/ 	.short	0x0002
        /*0022*/ 	.short	0x0c49
        /*0024*/ 	.byte	0x00, 0xf0, 0x05, 0x00


	//----- nvinfo : EIATTR_KPARAM_INFO
	.align		4
.L_2305:
        /*0028*/ 	.byte	0x04, 0x17
        /*002a*/ 	.short	(.L_2307 - .L_2306)
.L_2306:
        /*002c*/ 	.word	0x00000000
        /*0030*/ 	.short	0x0001
        /*0032*/ 	.short	0x0c48
        /*0034*/ 	.byte	0x00, 0xf0, 0x05, 0x00


	//----- nvinfo : EIATTR_KPARAM_INFO
	.align		4
.L_2307:
        /*0038*/ 	.byte	0x04, 0x17
        /*003a*/ 	.short	(.L_2309 - .L_2308)
.L_2308:
        /*003c*/ 	.word	0x00000000
        /*0040*/ 	.short	0x0000
        /*0042*/ 	.short	0x0000
        /*0044*/ 	.byte	0x00, 0xf0, 0x21, 0x31


	//----- nvinfo : EIATTR_SPARSE_MMA_MASK
	.align		4
.L_2309:
        /*0048*/ 	.byte	0x03, 0x50
        /*004a*/ 	.short	0x0000


	//----- nvinfo : EIATTR_MAXREG_COUNT
	.align		4
        /*004c*/ 	.byte	0x03, 0x1b
        /*004e*/ 	.short	0x0080


	//----- nvinfo : EIATTR_MERCURY_ISA_VERSION
	.align		4
        /*0050*/ 	.byte	0x03, 0x5f
        /*0052*/ 	.short	0x0101


	//----- nvinfo : EIATTR_EXIT_INSTR_OFFSETS
	.align		4
        /*0054*/ 	.byte	0x04, 0x1c
        /*0056*/ 	.short	(.L_2311 - .L_2310)


	//   ....[0]....
.L_2310:
        /*0058*/ 	.word	0x00000180


	//   ....[1]....
        /*005c*/ 	.word	0x00000aa0


	//   ....[2]....
        /*0060*/ 	.word	0x00000b00


	//   ....[3]....
        /*0064*/ 	.word	0x00001220


	//----- nvinfo : EIATTR_MAX_THREADS
	.align		4
.L_2311:
        /*0068*/ 	.byte	0x04, 0x05
        /*006a*/ 	.short	(.L_2313 - .L_2312)
.L_2312:
        /*006c*/ 	.word	0x00000200
        /*0070*/ 	.word	0x00000001
        /*0074*/ 	.word	0x00000001


	//----- nvinfo : EIATTR_CRS_STACK_SIZE
	.align		4
.L_2313:
        /*0078*/ 	.byte	0x04, 0x1e
        /*007a*/ 	.short	(.L_2315 - .L_2314)
.L_2314:
        /*007c*/ 	.word	0x00000000


	//----- nvinfo : EIATTR_CBANK_PARAM_SIZE
	.align		4
.L_2315:
        /*0080*/ 	.byte	0x03, 0x19
        /*0082*/ 	.short	0x0c4b


	//----- nvinfo : EIATTR_PARAM_CBANK
	.align		4
        /*0084*/ 	.byte	0x04, 0x0a
        /*0086*/ 	.short	(.L_2317 - .L_2316)
	.align		4
.L_2316:
        /*0088*/ 	.word	index@(.nv.constant0._ZN2at6native57_GLOBAL__N__f3eca4a2_24_ForeachBinaryOpScalar_cu_86b9896c25multi_tensor_apply_kernelINS1_18TensorListMetadataILi2EEENS1_21BinaryOpScalarFunctorIhLi2ELi1ELi1EEEJNS1_21reverse_power_functorIhEEhEEEvT_T0_DpT1_)
        /*008c*/ 	.short	0x0210
        /*008e*/ 	.short	0x0c4b


	//----- nvinfo : EIATTR_SW_WAR
	.align		4
.L_2317:
        /*0090*/ 	.byte	0x04, 0x36
        /*0092*/ 	.short	(.L_2319 - .L_2318)
.L_2318:
        /*0094*/ 	.word	0x00000008
.L_2319:


//--------------------- .nv.info._ZN2at6native57_GLOBAL__N__f3eca4a2_24_ForeachBinaryOpScalar_cu_86b9896c25multi_tensor_apply_kernelINS1_18TensorListMetadataILi2EEENS1_21BinaryOpScalarFunctorIN3c108BFloat16ELi2ELi1ELi1EEEJNS1_13power_functorIfEEfEEEvT_T0_DpT1_ --------------------------
	.section	.nv.info._ZN2at6native57_GLOBAL__N__f3eca4a2_24_ForeachBinaryOpScalar_cu_86b9896c25multi_tensor_apply_kernelINS1_18TensorListMetadataILi2EEENS1_21BinaryOpScalarFunctorIN3c108BFloat16ELi2ELi1ELi1EEEJNS1_13power_functorIfEEfEEEvT_T0_DpT1_,"",@"SHT_CUDA_INFO"
	.sectionflags	@""
	.align	4


	//----- nvinfo : EIATTR_CUDA_API_VERSION
	.align		4
        /*0000*/ 	.byte	0x04, 0x37
        /*0002*/ 	.short	(.L_2321 - .L_2320)
.L_2320:
        /*0004*/ 	.word	0x00000082


	//----- nvinfo : EIATTR_KPARAM_INFO
	.align		4
.L_2321:
        /*0008*/ 	.byte	0x04, 0x17
        /*000a*/ 	.short	(.L_2323 - .L_2322)
.L_2322:
        /*000c*/ 	.word	0x00000000
        /*0010*/ 	.short	0x0003
        /*0012*/ 	.short	0x0c4c
        /*0014*/ 	.byte	0x00, 0xf0, 0x11, 0x00


	//----- nvinfo : EIATTR_KPARAM_INFO
	.align		4
.L_2323:
        /*0018*/ 	.byte	0x04, 0x17
        /*001a*/ 	.short	(.L_2325 - .L_2324)
.L_2324:
        /*001c*/ 	.word	0x00000000
        /*0020*/ 	.short	0x0002
        /*0022*/ 	.short	0x0c49
        /*0024*/ 	.byte	0x00, 0xf0, 0x05, 0x00


	//----- nvinfo : EIATTR_KPARAM_INFO
	.align		4
.L_2325:
        /*0028*/ 	.byte	0x04, 0x17
        /*002a*/ 	.short	(.L_2327 - .L_2326)
.L_2326:
        /*002c*/ 	.word	0x00000000
        /*0030*/ 	.short	0x0001
        /*0032*/ 	.short	0x0c48
        /*0034*/ 	.byte	0x00, 0xf0, 0x05, 0x00


	//----- nvinfo : EIATTR_KPARAM_INFO
	.align		4
.L_2327:
        /*0038*/ 	.byte	0x04, 0x17
        /*003a*/ 	.short	(.L_2329 - .L_2328)
.L_2328:
        /*003c*/ 	.word	0x00000000
        /*0040*/ 	.short	0x0000
        /*0042*/ 	.short	0x0000
        /*0044*/ 	.byte	0x00, 0xf0, 0x21, 0x31


	//----- nvinfo : EIATTR_SPARSE_MMA_MASK
	.align		4
.L_2329:
        /*0048*/ 	.byte	0x03, 0x50
        /*004a*/ 	.short	0x0000


	//----- nvinfo : EIATTR_MAXREG_COUNT
	.align		4
        /*004c*/ 	.byte	0x03, 0x1b
        /*004e*/ 	.short	0x0080


	//----- nvinfo : EIATTR_MERCURY_ISA_VERSION
	.align		4
        /*0050*/ 	.byte	0x03, 0x5f
        /*0052*/ 	.short	0x0101


	//----- nvinfo : EIATTR_EXIT_INSTR_OFFSETS
	.align		4
        /*0054*/ 	.byte	0x04, 0x1c
        /*0056*/ 	.short	(.L_2331 - .L_2330)


	//   ....[0]....
.L_2330:
        /*0058*/ 	.word	0x00000160


	//   ....[1]....
        /*005c*/ 	.word	0x000006d0


	//   ....[2]....
        /*0060*/ 	.word	0x00000730


	//   ....[3]....
        /*0064*/ 	.word	0x000009d0


	//----- nvinfo : EIATTR_MAX_THREADS
	.align		4
.L_2331:
        /*0068*/ 	.byte	0x04, 0x05
        /*006a*/ 	.short	(.L_2333 - .L_2332)
.L_2332:
        /*006c*/ 	.word	0x00000200
        /*0070*/ 	.word	0x00000001
        /*0074*/ 	.word	0x00000001


	//----- nvinfo : EIATTR_CRS_STACK_SIZE
	.align		4
.L_2333:
        /*0078*/ 	.byte	0x04, 0x1e
        /*007a*/ 	.short	(.L_2335 - .L_2334)
.L_2334:
        /*007c*/ 	.word	0x00000000


	//----- nvinfo : EIATTR_CBANK_PARAM_SIZE
	.align		4
.L_2335:
        /*0080*/ 	.byte	0x03, 0x19
        /*0082*/ 	.short	0x0c50


	//----- nvinfo : EIATTR_PARAM_CBANK
	.align		4
        /*0084*/ 	.byte	0x04, 0x0a
        /*0086*/ 	.short	(.L_2337 - .L_2336)
	.align		4
.L_2336:
        /*0088*/ 	.word	index@(.nv.constant0._ZN2at6native57_GLOBAL__N__f3eca4a2_24_ForeachBinaryOpScalar_cu_86b9896c25multi_tensor_apply_kernelINS1_18TensorListMetadataILi2EEENS1_21BinaryOpScalarFunctorIN3c108BFloat16ELi2ELi1ELi1EEEJNS1_13power_functorIfEEfEEEvT_T0_DpT1_)
        /*008c*/ 	.short	0x0210
        /*008e*/ 	.short	0x0c50


	//----- nvinfo : EIATTR_SW_WAR
	.align		4
.L_2337:
        /*0090*/ 	.byte	0x04, 0x36
        /*0092*/ 	.short	(.L_2339 - .L_2338)
.L_2338:
        /*0094*/ 	.word	0x00000008
.L_2339:


//--------------------- .nv.info._ZN2at6native57_GLOBAL__N__f3eca4a2_24_ForeachBinaryOpScalar_cu_86b9896c25multi_tensor_apply_kernelINS1_18TensorListMetadataILi2EEENS1_21BinaryOpScalarFunctorIN3c104HalfELi2ELi1ELi1EEEJNS1_13power_functorIfEEfEEEvT_T0_DpT1_ --------------------------
	.section	.nv.info._ZN2at6native57_GLOBAL__N__f3eca4a2_24_ForeachBinaryOpScalar_cu_86b9896c25multi_tensor_apply_kernelINS1_18TensorListMetadataILi2EEENS1_21BinaryOpScalarFunctorIN3c104HalfELi2ELi1ELi1EEEJNS1_13power_functorIfEEfEEEvT_T0_DpT1_,"",@"SHT_CUDA_INFO"
	.sectionflags	@""
	.align	4


	//----- nvinfo : EIATTR_CUDA_API_VERSION
	.align		4
        /*0000*/ 	.byte	0x04, 0x37
        /*0002*/ 	.short	(.L_2341 - .L_2340)
.L_2340:
        /*0004*/ 	.word	0x00000082


	//----- nvinfo : EIATTR_KPARAM_INFO
	.align		4
.L_2341:
        /*0008*/ 	.byte	0x04, 0x17
        /*000a*/ 	.short	(.L_2343 - .L_2342)
.L_2342:
        /*000c*/ 	.word	0x00000000
        /*0010*/ 	.short	0x0003
        /*0012*/ 	.short	0x0c4c
        /*0014*/ 	.byte	0x00, 0xf0, 0x11, 0x00


	//----- nvinfo : EIATTR_KPARAM_INFO
	.align		4
.L_2343:
        /*0018*/ 	.byte	0x04, 0x17
        /*001a*/ 	.short	(.L_2345 - .L_2344)
.L_2344:
        /*001c*/ 	.word	0x00000000
        /*0020*/ 	.short	0x0002
        /*0022*/ 	.short	0x0c49
        /*0024*/ 	.byte	0x00, 0xf0, 0x05, 0x00


	//----- nvinfo : EIATTR_KPARAM_INFO
	.align		4
.L_2345:
        /*0028*/ 	.byte	0x04, 0x17
        /*002a*/ 	.short	(.L_2347 - .L_2346)
.L_2346:
        /*002c*/ 	.word	0x00000000
        /*0030*/ 	.short	0x0001
        /*0032*/ 	.short	0x0c48
        /*0034*/ 	.byte	0x00, 0xf0, 0x05, 0x00


	//----- nvinfo : EIATTR_KPARAM_INFO
	.align		4
.L_2347:
        /*0038*/ 	.byte	0x04, 0x17
        /*003a*/ 	.short	(.L_2349 - .L_2348)
.L_2348:
        /*003c*/ 	.word	0x00000000
        /*0040*/ 	.short	0x0000
        /*0042*/ 	.short	0x0000
        /*0044*/ 	.byte	0x00, 0xf0, 0x21, 0x31


	//----- nvinfo : EIATTR_SPARSE_MMA_MASK
	.align		4
.L_2349:
        /*0048*/ 	.byte	0x03, 0x50
        /*004a*/ 	.short	0x0000


	//----- nvinfo : EIATTR_MAXREG_COUNT
	.align		4
        /*004c*/ 	.byte	0x03, 0x1b
        /*004e*/ 	.short	0x0080


	//----- nvinfo : EIATTR_MERCURY_ISA_VERSION
	.align		4
        /*0050*/ 	.byte	0x03, 0x5f
        /*0052*/ 	.short	0x0101


	//----- nvinfo : EIATTR_EXIT_INSTR_OFFSETS
	.align		4
        /*0054*/ 	.byte	0x04, 0x1c
        /*0056*/ 	.short	(.L_2351 - .L_2350)


	//   ....[0]....
.L_2350:
        /*0058*/ 	.word	0x00000160


	//   ....[1]....
        /*005c*/ 	.word	0x000006d0


	//   ....[2]....
        /*0060*/ 	.word	0x00000730


	//   ....[3]....
        /*0064*/ 	.word	0x000009a0


	//----- nvinfo : EIATTR_MAX_THREADS
	.align		4
.L_2351:
        /*0068*/ 	.byte	0x04, 0x05
        /*006a*/ 	.short	(.L_2353 - .L_2352)
.L_2352:
        /*006c*/ 	.word	0x00000200
        /*0070*/ 	.word	0x00000001
        /*0074*/ 	.word	0x00000001


	//----- nvinfo : EIATTR_CRS_STACK_SIZE
	.align		4
.L_2353:
        /*0078*/ 	.byte	0x04, 0x1e
        /*007a*/ 	.short	(.L_2355 - .L_2354)
.L_2354:
        /*007c*/ 	.word	0x00000000


	//----- nvinfo : EIATTR_CBANK_PARAM_SIZE
	.align		4
.L_2355:
        /*0080*/ 	.byte	0x03, 0x19
        /*0082*/ 	.short	0x0c50


	//----- nvinfo : EIATTR_PARAM_CBANK
	.align		4
        /*0084*/ 	.byte	0x04, 0x0a
        /*0086*/ 	.short	(.L_2357 - .L_2356)
	.align		4
.L_2356:
        /*0088*/ 	.word	index@(.nv.constant0._ZN2at6native57_GLOBAL__N__f3eca4a2_24_ForeachBinaryOpScalar_cu_86b9896c25multi_tensor_apply_kernelINS1_18TensorListMetadataILi2EEENS1_21BinaryOpScalarFunctorIN3c104HalfELi2ELi1ELi1EEEJNS1_13power_functorIfEEfEEEvT_T0_DpT1_)
        /*008c*/ 	.short	0x0210
        /*008e*/ 	.short	0x0c50


	//----- nvinfo : EIATTR_SW_WAR
	.align		4
.L_2357:
        /*0090*/ 	.byte	0x04, 0x36
        /*0092*/ 	.short	(.L_2359 - .L_2358)
.L_2358:
        /*0094*/ 	.word	0x00000008
.L_2359:


//--------------------- .nv.info._ZN2at6native57_GLOBAL__N__f3eca4a2_24_ForeachBinaryOpScalar_cu_86b9896c25multi_tensor_apply_kernelINS1_18TensorListMetadataILi2EEENS1_21BinaryOpScalarFunctorIN3c107complexIfEELi2ELi1ELi1EEEJNS1_13power_functorIS8_EES8_EEEvT_T0_DpT1_ --------------------------
	.section	.nv.info._ZN2at6native57_GLOBAL__N__f3eca4a2_24_ForeachBinaryOpScalar_cu_86b9896c25multi_tensor_apply_kernelINS1_18TensorListMetadataILi2EEENS1_21BinaryOpScalarFunctorIN3c107complexIfEELi2ELi1ELi1EEEJNS1_13power_functorIS8_EES8_EEEvT_T0_DpT1_,"",@"SHT_CUDA_INFO"
	.sectionflags	@""
	.align	4


	//----- nvinfo : EIATTR_CUDA_API_VERSION
	.align		4
        /*0000*/ 	.byte	0x04, 0x37
        /*0002*/ 	.short	(.L_2361 - .L_2360)
.L_2360:
        /*0004*/ 	.word	0x00000082


	//----- nvinfo : EIATTR_KPARAM_INFO
	.align		4
.L_2361:
        /*0008*/ 	.byte	0x04, 0x17
        /*000a*/ 	.short	(.L_2363 - .L_2362)
.L_2362:
        /*000c*/ 	.word	0x00000000
        /*0010*/ 	.short	0x0003
        /*0012*/ 	.short	0x0c50
        /*0014*/ 	.byte	0x00, 0xf0, 0x21, 0x00


	//----- nvinfo : EIATTR_KPARAM_INFO
	.align		4
.L_2363:
        /*0018*/ 	.byte	0x04, 0x17
        /*001a*/ 	.short	(.L_2365 - .L_2364)
.L_2364:
        /*001c*/ 	.word	0x00000000
        /*0020*/ 	.short	0x0002
        /*0022*/ 	.short	0x0c49
        /*0024*/ 	.byte	0x00, 0xf0, 0x05, 0x00


	//----- nvinfo : EIATTR_KPARAM_INFO
	.align		4
.L_2365:
        /*0028*/ 	.byte	0x04, 0x17
        /*002a*/ 	.short	(.L_2367 - .L_2366)
.L_2366:
        /*002c*/ 	.word	0x00000000
        /*0030*/ 	.short	0x0001
        /*0032*/ 	.short	0x0c48
        /*0034*/ 	.byte	0x00, 0xf0, 0x05, 0x00


	//----- nvinfo : EIATTR_KPARAM_INFO
	.align		4
.L_2367:
        /*0038*/ 	.byte	0x04, 0x17
        /*003a*/ 	.short	(.L_2369 - .L_2368)
.L_2368:
        /*003c*/ 	.word	0x00000000
        /*0040*/ 	.short	0x0000
        /*0042*/ 	.short	0x0000
        /*0044*/ 	.byte	0x00, 0xf0, 0x21, 0x31


	//----- nvinfo : EIATTR_SPARSE_MMA_MASK
	.align		4
.L_2369:
        /*0048*/ 	.byte	0x03, 0x50
        /*004a*/ 	.short	0x0000


	//----- nvinfo : EIATTR_MAXREG_COUNT
	.align		4
        /*004c*/ 	.byte	0x03, 0x1b
        /*004e*/ 	.short	0x0080


	//----- nvinfo : EIATTR_MERCURY_ISA_VERSION
	.align		4
        /*0050*/ 	.byte	0x03, 0x5f
        /*0052*/ 	.short	0x0101


	//----- nvinfo : EIATTR_EXIT_INSTR_OFFSETS
	.align		4
        /*0054*/ 	.byte	0x04, 0x1c
        /*0056*/ 	.short	(.L_2371 - .L_2370)


	//   ....[0]....
.L_2370:
        /*0058*/ 	.word	0x00000180


	//   ....[1]....
        /*005c*/ 	.word	0x0000b5a0


	//   ....[2]....
        /*0060*/ 	.word	0x0000b600


	//   ....[3]....
        /*0064*/ 	.word	0x000166c0


	//----- nvinfo : EIATTR_MAX_THREADS
	.align		4
.L_2371:
        /*0068*/ 	.byte	0x04, 0x05
        /*006a*/ 	.short	(.L_2373 - .L_2372)
.L_2372:
        /*006c*/ 	.word	0x00000200
        /*0070*/ 	.word	0x00000001
        /*0074*/ 	.word	0x00000001


	//----- nvinfo : EIATTR_CRS_STACK_SIZE
	.align		4
.L_2373:
        /*0078*/ 	.byte	0x04, 0x1e
        /*007a*/ 	.short	(.L_2375 - .L_2374)
.L_2374:
        /*007c*/ 	.word	0x00000000


	//----- nvinfo : EIATTR_CBANK_PARAM_SIZE
	.align		4
.L_2375:
        /*0080*/ 	.byte	0x03, 0x19
        /*0082*/ 	.short	0x0c58


	//----- nvinfo : EIATTR_PARAM_CBANK
	.align		4
        /*0084*/ 	.byte	0x04, 0x0a
        /*0086*/ 	.short	(.L_2377 - .L_2376)
	.align		4
.L_2376:
        /*0088*/ 	.word	index@(.nv.constant0._ZN2at6native57_GLOBAL__N__f3eca4a2_24_ForeachBinaryOpScalar_cu_86b9896c25multi_tensor_apply_kernelINS1_18TensorListMetadataILi2EEENS1_21BinaryOpScalarFunctorIN3c107complexIfEELi2ELi1ELi1EEEJNS1_13power_functorIS8_EES8_EEEvT_T0_DpT1_)
        /*008c*/ 	.short	0x0210
        /*008e*/ 	.short	0x0c58


	//----- nvinfo : EIATTR_SW_WAR
	.align		4
.L_2377:
        /*0090*/ 	.byte	0x04, 0x36
        /*0092*/ 	.short	(.L_2379 - .L_2378)
.L_2378:
        /*0094*/ 	.word	0x00000008
.L_2379:


//--------------------- .nv.info._ZN2at6native57_GLOBAL__N__f3eca4a2_24_ForeachBinaryOpScalar_cu_86b9896c25multi_tensor_apply_kernelINS1_18TensorListMetadataILi2EEENS1_21BinaryOpScalarFunctorIN3c107complexIdEELi2ELi1ELi1EEEJNS1_13power_functorIS8_EES8_EEEvT_T0_DpT1_ --------------------------
	.section	.nv.info._ZN2at6native57_GLOBAL__N__f3eca4a2_24_ForeachBinaryOpScalar_cu_86b9896c25multi_tensor_apply_kernelINS1_18TensorListMetadataILi2EEENS1_21BinaryOpScalarFunctorIN3c107complexIdEELi2ELi1ELi1EEEJNS1_13power_functorIS8_EES8_EEEvT_T0_DpT1_,"",@"SHT_CUDA_INFO"
	.sectionflags	@""
	.align	4


	//----- nvinfo : EIATTR_CUDA_API_VERSION
	.align		4
        /*0000*/ 	.byte	0x04, 0x37
        /*0002*/ 	.short	(.L_2381 - .L_2380)
.L_2380:
        /*0004*/ 	.word	0x00000082


	//----- nvinfo : EIATTR_KPARAM_INFO
	.align		4
.L_2381:
        /*0008*/ 	.byte	0x04, 0x17
        /*000a*/ 	.short	(.L_2383 - .L_2382)
.L_2382:
        /*000c*/ 	.word	0x00000000
        /*0010*/ 	.short	0x0003
        /*0012*/ 	.short	0x0c50
        /*0014*/ 	.byte	0x00, 0xf0, 0x41, 0x00


	//----- nvinfo : EIATTR_KPARAM_INFO
	.align		4
.L_2383:
        /*0018*/ 	.byte	0x04, 0x17
        /*001a*/ 	.short	(.L_2385 - .L_2384)
.L_2384:
        /*001c*/ 	.word	0x00000000
        /*0020*/ 	.short	0x0002
        /*0022*/ 	.short	0x0c49
        /*0024*/ 	.byte	0x00, 0xf0, 0x05, 0x00


	//----- nvinfo : EIATTR_KPARAM_INFO
	.align		4
.L_2385:
        /*0028*/ 	.byte	0x04, 0x17
        /*002a*/ 	.short	(.L_2387 - .L_2386)
.L_2386:
        /*002c*/ 	.word	0x00000000
        /*0030*/ 	.short	0x0001
        /*0032*/ 	.short	0x0c48
        /*0034*/ 	.byte	0x00, 0xf0, 0x05, 0x00


	//----- nvinfo : EIATTR_KPARAM_INFO
	.align		4
.L_2387:
        /*0038*/ 	.byte	0x04, 0x17
        /*003a*/ 	.short	(.L_2389 - .L_2388)
.L_2388:
        /*003c*/ 	.word	0x00000000
        /*0040*/ 	.short	0x0000
        /*0042*/ 	.short	0x0000
        /*0044*/ 	.byte	0x00, 0xf0, 0x21, 0x31


	//----- nvinfo : EIATTR_SPARSE_MMA_MASK
	.align		4
.L_2389:
        /*0048*/ 	.byte	0x03, 0x50
        /*004a*/ 	.short	0x0000


	//----- nvinfo : EIATTR_MAXREG_COUNT
	.align		4
        /*004c*/ 	.byte	0x03, 0x1b
        /*004e*/ 	.short	0x0080


	//----- nvinfo : EIATTR_MERCURY_ISA_VERSION
	.align		4
        /*0050*/ 	.byte	0x03, 0x5f
        /*0052*/ 	.short	0x0101


	//----- nvinfo : EIATTR_EXIT_INSTR_OFFSETS
	.align		4
        /*0054*/ 	.byte	0x04, 0x1c
        /*0056*/ 	.short	(.L_2391 - .L_2390)


	//   ....[0]....
.L_2390:
        /*0058*/ 	.word	0x00000190


	//   ....[1]....
        /*005c*/ 	.word	0x00026cf0


	//   ....[2]....
        /*0060*/ 	.word	0x00026d50


	//   ....[3]....
        /*0064*/ 	.word	0x0004d3d0


	//----- nvinfo : EIATTR_MAX_THREADS
	.align		4
.L_2391:
        /*0068*/ 	.byte	0x04, 0x05
        /*006a*/ 	.short	(.L_2393 - .L_2392)
.L_2392:
        /*006c*/ 	.word	0x00000200
        /*0070*/ 	.word	0x00000001
        /*0074*/ 	.word	0x00000001


	//----- nvinfo : EIATTR_CRS_STACK_SIZE
	.align		4
.L_2393:
        /*0078*/ 	.byte	0x04, 0x1e
        /*007a*/ 	.short	(.L_2395 - .L_2394)
.L_2394:
        /*007c*/ 	.word	0x00000000


	//----- nvinfo : EIATTR_CBANK_PARAM_SIZE
	.align		4
.L_2395:
        /*0080*/ 	.byte	0x03, 0x19
        /*0082*/ 	.short	0x0c60


	//----- nvinfo : EIATTR_PARAM_CBANK
	.align		4
        /*0084*/ 	.byte	0x04, 0x0a
        /*0086*/ 	.short	(.L_2397 - .L_2396)
	.align		4
.L_2396:
        /*0088*/ 	.word	index@(.nv.constant0._ZN2at6native57_GLOBAL__N__f3eca4a2_24_ForeachBinaryOpScalar_cu_86b9896c25multi_tensor_apply_kernelINS1_18TensorListMetadataILi2EEENS1_21BinaryOpScalarFunctorIN3c107complexIdEELi2ELi1ELi1EEEJNS1_13power_functorIS8_EES8_EEEvT_T0_DpT1_)
        /*008c*/ 	.short	0x0210
        /*008e*/ 	.short	0x0c60


	//----- nvinfo : EIATTR_SW_WAR
	.align		4
.L_2397:
        /*0090*/ 	.byte	0x04, 0x36
        /*0092*/ 	.short	(.L_2399 - .L_2398)
.L_2398:
        /*0094*/ 	.word	0x00000008
.L_2399:


//--------------------- .nv.info._ZN2at6native57_GLOBAL__N__f3eca4a2_24_ForeachBinaryOpScalar_cu_86b9896c25multi_tensor_apply_kernelINS1_18TensorListMetadataILi2EEENS1_21BinaryOpScalarFunctorIfLi2ELi1ELi1EEEJNS1_13power_functorIfEEfEEEvT_T0_DpT1_ --------------------------
	.section	.nv.info._ZN2at6native57_GLOBAL__N__f3eca4a2_24_ForeachBinaryOpScalar_cu_86b9896c25multi_tensor_apply_kernelINS1_18TensorListMetadataILi2EEENS1_21BinaryOpScalarFunctorIfLi2ELi1ELi1EEEJNS1_13power_functorIfEEfEEEvT_T0_DpT1_,"",@"SHT_CUDA_INFO"
	.sectionflags	@""
	.align	4


	//----- nvinfo : EIATTR_CUDA_API_VERSION
	.align		4
        /*0000*/ 	.byte	0x04, 0x37
        /*0002*/ 	.short	(.L_2401 - .L_2400)
.L_2400:
        /*0004*/ 	.word	0x00000082


	//----- nvinfo : EIATTR_KPARAM_INFO
	.align		4
.L_2401:
        /*0008*/ 	.byte	0x04, 0x17
        /*000a*/ 	.short	(.L_2403 - .L_2402)
.L_2402:
        /*000c*/ 	.word	0x00000000
        /*0010*/ 	.short	0x0003
        /*0012*/ 	.short	0x0c4c
        /*0014*/ 	.byte	0x00, 0xf0, 0x11, 0x00


	//----- nvinfo : EIATTR_KPARAM_INFO
	.align		4
.L_2403:
        /*0018*/ 	.byte	0x04, 0x17
        /*001a*/ 	.short	(.L_2405 - .L_2404)
.L_2404:
        /*001c*/ 	.word	0x00000000
        /*0020*/ 	.short	0x0002
        /*0022*/ 	.short	0x0c49
        /*0024*/ 	.byte	0x00, 0xf0, 0x05, 0x00


	//----- nvinfo : EIATTR_KPARAM_INFO
	.align		4
.L_2405:
        /*0028*/ 	.byte	0x04, 0x17
        /*002a*/ 	.short	(.L_2407 - .L_2406)
.L_2406:
        /*002c*/ 	.word	0x00000000
        /*0030*/ 	.short	0x0001
        /*0032*/ 	.short	0x0c48
        /*0034*/ 	.byte	0x00, 0xf0, 0x05, 0x00


	//----- nvinfo : EIATTR_KPARAM_INFO
	.align		4
.L_2407:
        /*0038*/ 	.byte	0x04, 0x17
        /*003a*/ 	.short	(.L_2409 - .L_2408)
.L_2408:
        /*003c*/ 	.word	0x00000000
        /*0040*/ 	.short	0x0000
        /*0042*/ 	.short	0x0000
        /*0044*/ 	.byte	0x00, 0xf0, 0x21, 0x31


	//----- nvinfo : EIATTR_SPARSE_MMA_MASK
	.align		4
.L_2409:
        /*0048*/ 	.byte	0x03, 0x50
        /*004a*/ 	.short	0x0000


	//----- nvinfo : EIATTR_MAXREG_COUNT
	.align		4
        /*004c*/ 	.byte	0x03, 0x1b
        /*004e*/ 	.short	0x0080


	//----- nvinfo : EIATTR_MERCURY_ISA_VERSION
	.align		4
        /*0050*/ 	.byte	0x03, 0x5f
        /*0052*/ 	.short	0x0101


	//----- nvinfo : EIATTR_EXIT_INSTR_OFFSETS
	.align		4
        /*0054*/ 	.byte	0x04, 0x1c
        /*0056*/ 	.short	(.L_2411 - .L_2410)


	//   ....[0]....
.L_2410:
        /*0058*/ 	.word	0x00000160


	//   ....[1]....
        /*005c*/ 	.word	0x00000640


	//   ....[2]....
        /*0060*/ 	.word	0x000006a0


	//   ....[3]....
        /*0064*/ 	.word	0x000008b0


	//----- nvinfo : EIATTR_MAX_THREADS
	.align		4
.L_2411:
        /*0068*/ 	.byte	0x04, 0x05
        /*006a*/ 	.short	(.L_2413 - .L_2412)
.L_2412:
        /*006c*/ 	.word	0x00000200
        /*0070*/ 	.word	0x00000001
        /*0074*/ 	.word	0x00000001


	//----- nvinfo : EIATTR_CRS_STACK_SIZE
	.align		4
.L_2413:
        /*0078*/ 	.byte	0x04, 0x1e
        /*007a*/ 	.short	(.L_2415 - .L_2414)
.L_2414:
        /*007c*/ 	.word	0x00000000


	//----- nvinfo : EIATTR_CBANK_PARAM_SIZE
	.align		4
.L_2415:
        /*0080*/ 	.byte	0x03, 0x19
        /*0082*/ 	.short	0x0c50


	//----- nvinfo : EIATTR_PARAM_CBANK
	.align		4
        /*0084*/ 	.byte	0x04, 0x0a
        /*0086*/ 	.short	(.L_2417 - .L_2416)
	.align		4
.L_2416:
        /*0088*/ 	.word	index@(.nv.constant0._ZN2at6native57_GLOBAL__N__f3eca4a2_24_ForeachBinaryOpScalar_cu_86b9896c25multi_tensor_apply_kernelINS1_18TensorListMetadataILi2EEENS1_21BinaryOpScalarFunctorIfLi2ELi1ELi1EEEJNS1_13power_functorIfEEfEEEvT_T0_DpT1_)
        /*008c*/ 	.short	0x0210
        /*008e*/ 	.short	0x0c50


	//----- nvinfo : EIATTR_SW_WAR
	.align		4
.L_2417:
        /*0090*/ 	.byte	0x04, 0x36
        /*0092*/ 	.short	(.L_2419 - .L_2418)
.L_2418:
        /*0094*/ 	.word	0x00000008
.L_2419:


//--------------------- .nv.info._ZN2at6native57_GLOBAL__N__f3eca4a2_24_ForeachBinaryOpScalar_cu_86b9896c25multi_tensor_apply_kernelINS1_18TensorListMetadataILi2EEENS1_21BinaryOpScalarFunctorIdLi2ELi1ELi1EEEJNS1_13power_functorIdEEdEEEvT_T0_DpT1_ --------------------------
	.section	.nv.info._ZN2at6native57_GLOBAL__N__f3eca4a2_24_ForeachBinaryOpScalar_cu_86b9896c25multi_tensor_apply_kernelINS1_18TensorListMetadataILi2EEENS1_21BinaryOpScalarFunctorIdLi2ELi1ELi1EEEJNS1_13power_functorIdEEdEEEvT_T0_DpT1_,"",@"SHT_CUDA_INFO"
	.sectionflags	@""
	.align	4


	//----- nvinfo : EIATTR_CUDA_API_VERSION
	.align		4
        /*0000*/ 	.byte	0x04, 0x37
        /*0002*/ 	.short	(.L_2421 - .L_2420)
.L_2420:
        /*0004*/ 	.word	0x00000082


	//----- nvinfo : EIATTR_KPARAM_INFO
	.align		4
.L_2421:
        /*0008*/ 	.byte	0x04, 0x17
        /*000a*/ 	.short	(.L_2423 - .L_2422)
.L_2422:
        /*000c*/ 	.word	0x00000000
        /*0010*/ 	.short	0x0003
        /*0012*/ 	.short	0x0c50
        /*0014*/ 	.byte	0x00, 0xf0, 0x21, 0x00


	//----- nvinfo : EIATTR_KPARAM_INFO
	.align		4
.L_2423:
        /*0018*/ 	.byte	0x04, 0x17
        /*001a*/ 	.short	(.L_2425 - .L_2424)
.L_2424:
        /*001c*/ 	.word	0x00000000
        /*0020*/ 	.short	0x0002
        /*0022*/ 	.short	0x0c49
        /*0024*/ 	.byte	0x00, 0xf0, 0x05, 0x00


	//----- nvinfo : EIATTR_KPARAM_INFO
	.align		4
.L_2425:
        /*0028*/ 	.byte	0x04, 0x17
        /*002a*/ 	.short	(.L_2427 - .L_2426)
.L_2426:
        /*002c*/ 	.word	0x00000000
        /*0030*/ 	.short	0x0001
        /*0032*/ 	.short	0x0c48
        /*0034*/ 	.byte	0x00, 0xf0, 0x05, 0x00


	//----- nvinfo : EIATTR_KPARAM_INFO
	.align		4
.L_2427:
        /*0038*/ 	.byte	0x04, 0x17
        /*003a*/ 	.short	(.L_2429 - .L_2428)
.L_2428:
        /*003c*/ 	.word	0x00000000
        /*0040*/ 	.short	0x0000
        /*0042*/ 	.short	0x0000
        /*0044*/ 	.byte	0x00, 0xf0, 0x21, 0x31


	//----- nvinfo : EIATTR_SPARSE_MMA_MASK
	.align		4
.L_2429:
        /*0048*/ 	.byte	0x03, 0x50
        /*004a*/ 	.short	0x0000


	//----- nvinfo : EIATTR_MAXREG_COUNT
	.align		4
        /*004c*/ 	.byte	0x03, 0x1b
        /*004e*/ 	.short	0x0080


	//----- nvinfo : EIATTR_MERCURY_ISA_VERSION
	.align		4
        /*0050*/ 	.byte	0x03, 0x5f
        /*0052*/ 	.short	0x0101


	//----- nvinfo : EIATTR_EXIT_INSTR_OFFSETS
	.align		4
        /*0054*/ 	.byte	0x04, 0x1c
        /*0056*/ 	.short	(.L_2431 - .L_2430)


	//   ....[0]....
.L_2430:
        /*0058*/ 	.word	0x00000190


	//   ....[1]....
        /*005c*/ 	.word	0x00002b90


	//   ....[2]....
        /*0060*/ 	.word	0x00002bf0


	//   ....[3]....
        /*0064*/ 	.word	0x000052a0


	//----- nvinfo : EIATTR_MAX_THREADS
	.align		4
.L_2431:
        /*0068*/ 	.byte	0x04, 0x05
        /*006a*/ 	.short	(.L_2433 - .L_2432)
.L_2432:
        /*006c*/ 	.word	0x00000200
        /*0070*/ 	.word	0x00000001
        /*0074*/ 	.word	0x00000001


	//----- nvinfo : EIATTR_CRS_STACK_SIZE
	.align		4
.L_2433:
        /*0078*/ 	.byte	0x04, 0x1e
        /*007a*/ 	.short	(.L_2435 - .L_2434)
.L_2434:
        /*007c*/ 	.word	0x00000000


	//----- nvinfo : EIATTR_CBANK_PARAM_SIZE
	.align		4
.L_2435:
        /*0080*/ 	.byte	0x03, 0x19
        /*0082*/ 	.short	0x0c58


	//----- nvinfo : EIATTR_PARAM_CBANK
	.align		4
        /*0084*/ 	.byte	0x04, 0x0a
        /*0086*/ 	.short	(.L_2437 - .L_2436)
	.align		4
.L_2436:
        /*0088*/ 	.word	index@(.nv.constant0._ZN2at6native57_GLOBAL__N__f3eca4a2_24_ForeachBinaryOpScalar_cu_86b9896c25multi_tensor_apply_kernelINS1_18TensorListMetadataILi2EEENS1_21BinaryOpScalarFunctorIdLi2ELi1ELi1EEEJNS1_13power_functorIdEEdEEEvT_T0_DpT1_)
        /*008c*/ 	.short	0x0210
        /*008e*/ 	.short	0x0c58


	//----- nvinfo : EIATTR_SW_WAR
	.align		4
.L_2437:
        /*0090*/ 	.byte	0x04, 0x36
        /*0092*/ 	.short	(.L_2439 - .L_2438)
.L_2438:
        /*0094*/ 	.word	0x00000008
.L_2439:


//--------------------- .nv.info._ZN2at6native57_GLOBAL__N__f3eca4a2_24_ForeachBinaryOpScalar_cu_86b9896c25multi_tensor_apply_kernelINS1_18TensorListMetadataILi2EEENS1_21BinaryOpScalarFunctorIsLi2ELi1ELi1EEEJNS1_13power_functorIsEEsEEEvT_T0_DpT1_ --------------------------
	.section	.nv.info._ZN2at6native57_GLOBAL__N__f3eca4a2_24_ForeachBinaryOpScalar_cu_86b9896c25multi_tensor_apply_kernelINS1_18TensorListMetadataILi2EEENS1_21BinaryOpScalarFunctorIsLi2ELi1ELi1EEEJNS1_13power_functorIsEEsEEEvT_T0_DpT1_,"",@"SHT_CUDA_INFO"
	.sectionflags	@""
	.align	4


	//----- nvinfo : EIATTR_CUDA_API_VERSION
	.align		4
        /*0000*/ 	.byte	0x04, 0x37
        /*0002*/ 	.short	(.L_2441 - .L_2440)
.L_2440:
        /*0004*/ 	.word	0x00000082


	//----- nvinfo : EIATTR_KPARAM_INFO
	.align		4
.L_2441:
        /*0008*/ 	.byte	0x04, 0x17
        /*000a*/ 	.short	(.L_2443 - .L_2442)
.L_2442:
        /*000c*/ 	.word	0x00000000
        /*0010*/ 	.short	0x0003
        /*0012*/ 	.short	0x0c4a
        /*0014*/ 	.byte	0x00, 0xf0, 0x09, 0x00


	//----- nvinfo : EIATTR_KPARAM_INFO
	.align		4
.L_2443:
        /*0018*/ 	.byte	0x04, 0x17
        /*001a*/ 	.short	(.L_2445 - .L_2444)
.L_2444:
        /*001c*/ 	.word	0x00000000
        /*0020*/ 	.short	0x0002
        /*0022*/ 	.short	0x0c49
        /*0024*/ 	.byte	0x00, 0xf0, 0x05, 0x00


	//----- nvinfo : EIATTR_KPARAM_INFO
	.align		4
.L_2445:
        /*0028*/ 	.byte	0x04, 0x17
        /*002a*/ 	.short	(.L_2447 - .L_2446)
.L_2446:
        /*002c*/ 	.word	0x00000000
        /*0030*/ 	.short	0x0001
        /*0032*/ 	.short	0x0c48
        /*0034*/ 	.byte	0x00, 0xf0, 0x05, 0x00


	//----- nvinfo : EIATTR_KPARAM_INFO
	.align		4
.L_2447:
        /*0038*/ 	.byte	0x04, 0x17
        /*003a*/ 	.short	(.L_2449 - .L_2448)
.L_2448:
        /*003c*/ 	.word	0x00000000
        /*0040*/ 	.short	0x0000
        /*0042*/ 	.short	0x0000
        /*0044*/ 	.byte	0x00, 0xf0, 0x21, 0x31


	//----- nvinfo : EIATTR_SPARSE_MMA_MASK
	.align		4
.L_2449:
        /*0048*/ 	.byte	0x03, 0x50
        /*004a*/ 	.short	0x0000


	//----- nvinfo : EIATTR_MAXREG_COUNT
	.align		4
        /*004c*/ 	.byte	0x03, 0x1b
        /*004e*/ 	.short	0x0080


	//----- nvinfo : EIATTR_MERCURY_ISA_VERSION
	.align		4
        /*0050*/ 	.byte	0x03, 0x5f
        /*0052*/ 	.short	0x0101


	//----- nvinfo : EIATTR_EXIT_INSTR_OFFSETS
	.align		4
        /*0054*/ 	.byte	0x04, 0x1c
        /*0056*/ 	.short	(.L_2451 - .L_2450)


	//   ....[0]....
.L_2450:
        /*0058*/ 	.word	0x00000170


	//   ....[1]....
        /*005c*/ 	.word	0x00000b00


	//   ....[2]....
        /*0060*/ 	.word	0x000011f0


	//   ....[3]....
        /*0064*/ 	.word	0x00001250


	//   ....[4]....
        /*0068*/ 	.word	0x00001a20


	//   ....[5]....
        /*006c*/ 	.word	0x00001dc0


	//----- nvinfo : EIATTR_MAX_THREADS
	.align		4
.L_2451:
        /*0070*/ 	.byte	0x04, 0x05
        /*0072*/ 	.short	(.L_2453 - .L_2452)
.L_2452:
        /*0074*/ 	.word	0x00000200
        /*0078*/ 	.word	0x00000001
        /*007c*/ 	.word	0x00000001


	//----- nvinfo : EIATTR_CRS_STACK_SIZE
	.align		4
.L_2453:
        /*0080*/ 	.byte	0x04, 0x1e
        /*0082*/ 	.short	(.L_2455 - .L_2454)
.L_2454:
        /*0084*/ 	.word	0x00000000


	//----- nvinfo : EIATTR_CBANK_PARAM_SIZE
	.align		4
.L_2455:
        /*0088*/ 	.byte	0x03, 0x19
        /*008a*/ 	.short	0x0c4c


	//----- nvinfo : EIATTR_PARAM_CBANK
	.align		4
        /*008c*/ 	.byte	0x04, 0x0a
        /*008e*/ 	.short	(.L_2457 - .L_2456)
	.align		4
.L_2456:
        /*0090*/ 	.word	index@(.nv.constant0._ZN2at6native57_GLOBAL__N__f3eca4a2_24_ForeachBinaryOpScalar_cu_86b9896c25multi_tensor_apply_kernelINS1_18TensorListMetadataILi2EEENS1_21BinaryOpScalarFunctorIsLi2ELi1ELi1EEEJNS1_13power_functorIsEEsEEEvT_T0_DpT1_)
        /*0094*/ 	.short	0x0210
        /*0096*/ 	.short	0x0c4c


	//----- nvinfo : EIATTR_SW_WAR
	.align		4
.L_2457:
        /*0098*/ 	.byte	0x04, 0x36
        /*009a*/ 	.short	(.L_2459 - .L_2458)
.L_2458:
        /*009c*/ 	.word	0x00000008
.L_2459:


//--------------------- .nv.info._ZN2at6native57_GLOBAL__N__f3eca4a2_24_ForeachBinaryOpScalar_cu_86b9896c25multi_tensor_apply_kernelINS1_18TensorListMetadataILi2EEENS1_21BinaryOpScalarFunctorIlLi2ELi1ELi1EEEJNS1_13power_functorIlEElEEEvT_T0_DpT1_ --------------------------
	.section	.nv.info._ZN2at6native57_GLOBAL__N__f3eca4a2_24_ForeachBinaryOpScalar_cu_86b9896c25multi_tensor_apply_kernelINS1_18TensorListMetadataILi2EEENS1_21BinaryOpScalarFunctorIlLi2ELi1ELi1EEEJNS1_13power_functorIlEElEEEvT_T0_DpT1_,"",@"SHT_CUDA_INFO"
	.sectionflags	@""
	.align	4


	//----- nvinfo : EIATTR_CUDA_API_VERSION
	.align		4
        /*0000*/ 	.byte	0x04, 0x37
        /*0002*/ 	.short	(.L_2461 - .L_2460)
.L_2460:
        /*0004*/ 	.word	0x00000082


	//----- nvinfo : EIATTR_KPARAM_INFO
	.align		4
.L_2461:
        /*0008*/ 	.byte	0x04, 0x17
        /*000a*/ 	.short	(.L_2463 - .L_2462)
.L_2462:
        /*000c*/ 	.word	0x00000000
        /*0010*/ 	.short	0x0003
        /*0012*/ 	.short	0x0c50
        /*0014*/ 	.byte	0x00, 0xf0, 0x21, 0x00


	//----- nvinfo : EIATTR_KPARAM_INFO
	.align		4
.L_2463:
        /*0018*/ 	.byte	0x04, 0x17
        /*001a*/ 	.short	(.L_2465 - .L_2464)
.L_2464:
        /*001c*/ 	.word	0x00000000
        /*0020*/ 	.short	0x0002
        /*0022*/ 	.short	0x0c49
        /*0024*/ 	.byte	0x00, 0xf0, 0x05, 0x00


	//----- nvinfo : EIATTR_KPARAM_INFO
	.align		4
.L_2465:
        /*0028*/ 	.byte	0x04, 0x17
        /*002a*/ 	.short	(.L_2467 - .L_2466)
.L_2466:
        /*002c*/ 	.word	0x00000000
        /*0030*/ 	.short	0x0001
        /*0032*/ 	.short	0x0c48
        /*0034*/ 	.byte	0x00, 0xf0, 0x05, 0x00


	//----- nvinfo : EIATTR_KPARAM_INFO
	.align		4
.L_2467:
        /*0038*/ 	.byte	0x04, 0x17
        /*003a*/ 	.short	(.L_2469 - .L_2468)
.L_2468:
        /*003c*/ 	.word	0x00000000
        /*0040*/ 	.short	0x0000
        /*0042*/ 	.short	0x0000
        /*0044*/ 	.byte	0x00, 0xf0, 0x21, 0x31


	//----- nvinfo : EIATTR_SPARSE_MMA_MASK
	.align		4
.L_2469:
        /*0048*/ 	.byte	0x03, 0x50
        /*004a*/ 	.short	0x0000


	//----- nvinfo : EIATTR_MAXREG_COUNT
	.align		4
        /*004c*/ 	.byte	0x03, 0x1b
        /*004e*/ 	.short	0x0080


	//----- nvinfo : EIATTR_MERCURY_ISA_VERSION
	.align		4
        /*0050*/ 	.byte	0x03, 0x5f
        /*0052*/ 	.short	0x0101


	//----- nvinfo : EIATTR_EXIT_INSTR_OFFSETS
	.align		4
        /*0054*/ 	.byte	0x04, 0x1c
        /*0056*/ 	.short	(.L_2471 - .L_2470)


	//   ....[0]....
.L_2470:
        /*0058*/ 	.word	0x00000180


	//   ....[1]....
        /*005c*/ 	.word	0x00000de0


	//   ....[2]....
        /*0060*/ 	.word	0x000015f0


	//   ....[3]....
        /*0064*/ 	.word	0x00001650


	//   ....[4]....
        /*0068*/ 	.word	0x00002080


	//   ....[5]....
        /*006c*/ 	.word	0x00002510


	//----- nvinfo : EIATTR_MAX_THREADS
	.align		4
.L_2471:
        /*0070*/ 	.byte	0x04, 0x05
        /*0072*/ 	.short	(.L_2473 - .L_2472)
.L_2472:
        /*0074*/ 	.word	0x00000200
        /*0078*/ 	.word	0x00000001
        /*007c*/ 	.word	0x00000001


	//----- nvinfo : EIATTR_CRS_STACK_SIZE
	.align		4
.L_2473:
        /*0080*/ 	.byte	0x04, 0x1e
        /*0082*/ 	.short	(.L_2475 - .L_2474)
.L_2474:
        /*0084*/ 	.word	0x00000000


	//----- nvinfo : EIATTR_CBANK_PARAM_SIZE
	.align		4
.L_2475:
        /*0088*/ 	.byte	0x03, 0x19
        /*008a*/ 	.short	0x0c58


	//----- nvinfo : EIATTR_PARAM_CBANK
	.align		4
        /*008c*/ 	.byte	0x04, 0x0a
        /*008e*/ 	.short	(.L_2477 - .L_2476)
	.align		4
.L_2476:
        /*0090*/ 	.word	index@(.nv.constant0._ZN2at6native57_GLOBAL__N__f3eca4a2_24_ForeachBinaryOpScalar_cu_86b9896c25multi_tensor_apply_kernelINS1_18TensorListMetadataILi2EEENS1_21BinaryOpScalarFunctorIlLi2ELi1ELi1EEEJNS1_13power_functorIlEElEEEvT_T0_DpT1_)
        /*0094*/ 	.short	0x0210
        /*0096*/ 	.short	0x0c58


	//----- nvinfo : EIATTR_SW_WAR
	.align		4
.L_2477:
        /*0098*/ 	.byte	0x04, 0x36
        /*009a*/ 	.short	(.L_2479 - .L_2478)
.L_2478:
        /*009c*/ 	.word	0x00000008
.L_2479:


//--------------------- .nv.info._ZN2at6native57_GLOBAL__N__f3eca4a2_24_ForeachBinaryOpScalar_cu_86b9896c25multi_tensor_apply_kernelINS1_18TensorListMetadataILi2EEENS1_21BinaryOpScalarFunctorIiLi2ELi1ELi1EEEJNS1_13power_functorIiEEiEEEvT_T0_DpT1_ --------------------------
	.section	.nv.info._ZN2at6native57_GLOBAL__N__f3eca4a2_24_ForeachBinaryOpScalar_cu_86b9896c25multi_tensor_apply_kernelINS1_18TensorListMetadataILi2EEENS1_21BinaryOpScalarFunctorIiLi2ELi1ELi1EEEJNS1_13power_functorIiEEiEEEvT_T0_DpT1_,"",@"SHT_CUDA_INFO"
	.sectionflags	@""
	.align	4


	//----- nvinfo : EIATTR_CUDA_API_VERSION
	.align		4
        /*0000*/ 	.byte	0x04, 0x37
        /*0002*/ 	.short	(.L_2481 - .L_2480)
.L_2480:
        /*0004*/ 	.word	0x00000082


	//----- nvinfo : EIATTR_KPARAM_INFO
	.align		4
.L_2481:
        /*0008*/ 	.byte	0x04, 0x17
        /*000a*/ 	.short	(.L_2483 - .L_2482)
.L_2482:
        /*000c*/ 	.word	0x00000000
        /*0010*/ 	.short	0x0003
        /*0012*/ 	.short	0x0c4c
        /*0014*/ 	.byte	0x00, 0xf0, 0x11, 0x00


	//----- nvinfo : EIATTR_KPARAM_INFO
	.align		4
.L_2483:
        /*0018*/ 	.byte	0x04, 0x17
        /*001a*/ 	.short	(.L_2485 - .L_2484)
.L_2484:
        /*001c*/ 	.word	0x00000000
        /*0020*/ 	.short	0x0002
        /*0022*/ 	.short	0x0c49
        /*0024*/ 	.byte	0x00, 0xf0, 0x05, 0x00


	//----- nvinfo : EIATTR_KPARAM_INFO
	.align		4
.L_2485:
        /*0028*/ 	.byte	0x04, 0x17
        /*002a*/ 	.short	(.L_2487 - .L_2486)
.L_2486:
        /*002c*/ 	.word	0x00000000
        /*0030*/ 	.short	0x0001
        /*0032*/ 	.short	0x0c48
        /*0034*/ 	.byte	0x00, 0xf0, 0x05, 0x00


	//----- nvinfo : EIATTR_KPARAM_INFO
	.align		4
.L_2487:
        /*0038*/ 	.byte	0x04, 0x17
        /*003a*/ 	.short	(.L_2489 - .L_2488)
.L_2488:
        /*003c*/ 	.word	0x00000000
        /*0040*/ 	.short	0x0000
        /*0042*/ 	.short	0x0000
        /*0044*/ 	.byte	0x00, 0xf0, 0x21, 0x31


	//----- nvinfo : EIATTR_SPARSE_MMA_MASK
	.align		4
.L_2489:
        /*0048*/ 	.byte	0x03, 0x50
        /*004a*/ 	.short	0x0000


	//----- nvinfo : EIATTR_MAXREG_COUNT
	.align		4
        /*004c*/ 	.byte	0x03, 0x1b
        /*004e*/ 	.short	0x0080


	//----- nvinfo : EIATTR_MERCURY_ISA_VERSION
	.align		4
        /*0050*/ 	.byte	0x03, 0x5f
        /*0052*/ 	.short	0x0101


	//----- nvinfo : EIATTR_EXIT_INSTR_OFFSETS
	.align		4
        /*0054*/ 	.byte	0x04, 0x1c
        /*0056*/ 	.short	(.L_2491 - .L_2490)


	//   ....[0]....
.L_2490:
        /*0058*/ 	.word	0x00000160


	//   ....[1]....
        /*005c*/ 	.word	0x00000910


	//   ....[2]....
        /*0060*/ 	.word	0x00000f40


	//   ....[3]....
        /*0064*/ 	.word	0x00000fa0


	//   ....[4]....
        /*0068*/ 	.word	0x000014b0


	//   ....[5]....
        /*006c*/ 	.word	0x000017d0


	//----- nvinfo : EIATTR_MAX_THREADS
	.align		4
.L_2491:
        /*0070*/ 	.byte	0x04, 0x05
        /*0072*/ 	.short	(.L_2493 - .L_2492)
.L_2492:
        /*0074*/ 	.word	0x00000200
        /*0078*/ 	.word	0x00000001
        /*007c*/ 	.word	0x00000001


	//----- nvinfo : EIATTR_CRS_STACK_SIZE
	.align		4
.L_2493:
        /*0080*/ 	.byte	0x04, 0x1e
        /*0082*/ 	.short	(.L_2495 - .L_2494)
.L_2494:
        /*0084*/ 	.word	0x00000000


	//----- nvinfo : EIATTR_CBANK_PARAM_SIZE
	.align		4
.L_2495:
        /*0088*/ 	.byte	0x03, 0x19
        /*008a*/ 	.short	0x0c50


	//----- nvinfo : EIATTR_PARAM_CBANK
	.align		4
        /*008c*/ 	.byte	0x04, 0x0a
        /*008e*/ 	.short	(.L_2497 - .L_2496)
	.align		4
.L_2496:
        /*0090*/ 	.word	index@(.nv.constant0._ZN2at6native57_GLOBAL__N__f3eca4a2_24_ForeachBinaryOpScalar_cu_86b9896c25multi_tensor_apply_kernelINS1_18TensorListMetadataILi2EEENS1_21BinaryOpScalarFunctorIiLi2ELi1ELi1EEEJNS1_13power_functorIiEEiEEEvT_T0_DpT1_)
        /*0094*/ 	.short	0x0210
        /*0096*/ 	.short	0x0c50


	//----- nvinfo : EIATTR_SW_WAR
	.align		4
.L_2497:
        /*0098*/ 	.byte	0x04, 0x36
        /*009a*/ 	.short	(.L_2499 - .L_2498)
.L_2498:
        /*009c*/ 	.word	0x00000008
.L_2499:


//--------------------- .nv.info._ZN2at6native57_GLOBAL__N__f3eca4a2_24_ForeachBinaryOpScalar_cu_86b9896c25multi_tensor_apply_kernelINS1_18TensorListMetadataILi2EEENS1_21BinaryOpScalarFunctorIaLi2ELi1ELi1EEEJNS1_13power_functorIaEEaEEEvT_T0_DpT1_ --------------------------
	.section	.nv.info._ZN2at6native57_GLOBAL__N__f3eca4a2_24_ForeachBinaryOpScalar_cu_86b9896c25multi_tensor_apply_kernelINS1_18TensorListMetadataILi2EEENS1_21BinaryOpScalarFunctorIaLi2ELi1ELi1EEEJNS1_13power_functorIaEEaEEEvT_T0_DpT1_,"",@"SHT_CUDA_INFO"
	.sectionflags	@""
	.align	4


	//----- nvinfo : EIATTR_CUDA_API_VERSION
	.align		4
        /*0000*/ 	.byte	0x04, 0x37
        /*0002*/ 	.short	(.L_2501 - .L_2500)
.L_2500:
        /*0004*/ 	.word	0x00000082


	//----- nvinfo : EIATTR_KPARAM_INFO
	.align		4
.L_2501:
        /*0008*/ 	.byte	0x04, 0x17
        /*000a*/ 	.short	(.L_2503 - .L_2502)
.L_2502:
        /*000c*/ 	.word	0x00000000
        /*0010*/ 	.short	0x0003
        /*0012*/ 	.short	0x0c4a
        /*0014*/ 	.byte	0x00, 0xf0, 0x05, 0x00


	//----- nvinfo : EIATTR_KPARAM_INFO
	.align		4
.L_2503:
        /*0018*/ 	.byte	0x04, 0x17
        /*001a*/ 	.short	(.L_2505 - .L_2504)
.L_2504:
        /*001c*/ 	.word	0x00000000
        /*0020*/ 	.short	0x0002
        /*0022*/ 	.short	0x0c49
        /*0024*/ 	.byte	0x00, 0xf0, 0x05, 0x00


	//----- nvinfo : EIATTR_KPARAM_INFO
	.align		4
.L_2505:
        /*0028*/ 	.byte	0x04, 0x17
        /*002a*/ 	.short	(.L_2507 - .L_2506)
.L_2506:
        /*002c*/ 	.word	0x00000000
        /*0030*/ 	.short	0x0001
        /*0032*/ 	.short	0x0c48
        /*0034*/ 	.byte	0x00, 0xf0, 0x05, 0x00


	//----- nvinfo : EIATTR_KPARAM_INFO
	.align		4
.L_2507:
        /*0038*/ 	.byte	0x04, 0x17
        /*003a*/ 	.short	(.L_2509 - .L_2508)
.L_2508:
        /*003c*/ 	.word	0x00000000
        /*0040*/ 	.short	0x0000
        /*0042*/ 	.short	0x0000
        /*0044*/ 	.byte	0x00, 0xf0, 0x21, 0x31


	//----- nvinfo : EIATTR_SPARSE_MMA_MASK
	.align		4
.L_2509:
        /*0048*/ 	.byte	0x03, 0x50
        /*004a*/ 	.short	0x0000


	//----- nvinfo : EIATTR_MAXREG_COUNT
	.align		4
        /*004c*/ 	.byte	0x03, 0x1b
        /*004e*/ 	.short	0x0080


	//----- nvinfo : EIATTR_MERCURY_ISA_VERSION
	.align		4
        /*0050*/ 	.byte	0x03, 0x5f
        /*0052*/ 	.short	0x0101


	//----- nvinfo : EIATTR_EXIT_INSTR_OFFSETS
	.align		4
        /*0054*/ 	.byte	0x04, 0x1c
        /*0056*/ 	.short	(.L_2511 - .L_2510)


	//   ....[0]....
.L_2510:
        /*0058*/ 	.word	0x000001a0


	//   ....[1]....
        /*005c*/ 	.word	0x00000ae0


	//   ....[2]....
        /*0060*/ 	.word	0x000011d0


	//   ....[3]....
        /*0064*/ 	.word	0x00001230


	//   ....[4]....
        /*0068*/ 	.word	0x000019f0


	//   ....[5]....
        /*006c*/ 	.word	0x00001df0


	//----- nvinfo : EIATTR_MAX_THREADS
	.align		4
.L_2511:
        /*0070*/ 	.byte	0x04, 0x05
        /*0072*/ 	.short	(.L_2513 - .L_2512)
.L_2512:
        /*0074*/ 	.word	0x00000200
        /*0078*/ 	.word	0x00000001
        /*007c*/ 	.word	0x00000001


	//----- nvinfo : EIATTR_CRS_STACK_SIZE
	.align		4
.L_2513:
        /*0080*/ 	.byte	0x04, 0x1e
        /*0082*/ 	.short	(.L_2515 - .L_2514)
.L_2514:
        /*0084*/ 	.word	0x00000000


	//----- nvinfo : EIATTR_CBANK_PARAM_SIZE
	.align		4
.L_2515:
        /*0088*/ 	.byte	0x03, 0x19
        /*008a*/ 	.short	0x0c4b


	//----- nvinfo : EIATTR_PARAM_CBANK
	.align		4
        /*008c*/ 	.byte	0x04, 0x0a
        /*008e*/ 	.short	(.L_2517 - .L_2516)
	.align		4
.L_2516:
        /*0090*/ 	.word	index@(.nv.constant0._ZN2at6native57_GLOBAL__N__f3eca4a2_24_ForeachBinaryOpScalar_cu_86b9896c25multi_tensor_apply_kernelINS1_18TensorListMetadataILi2EEENS1_21BinaryOpScalarFunctorIaLi2ELi1ELi1EEEJNS1_13power_functorIaEEaEEEvT_T0_DpT1_)
        /*0094*/ 	.short	0x0210
        /*0096*/ 	.short	0x0c4b


	//----- nvinfo : EIATTR_SW_WAR
	.align		4
.L_2517:
        /*0098*/ 	.byte	0x04, 0x36
        /*009a*/ 	.short	(.L_2519 - .L_2518)
.L_2518:
        /*009c*/ 	.word	0x00000008
.L_2519:


//--------------------- .nv.info._ZN2at6native57_GLOBAL__N__f3eca4a2_24_ForeachBinaryOpScalar_cu_86b9896c25multi_tensor_apply_kernelINS1_18TensorListMetadataILi2EEENS1_21BinaryOpScalarFunctorIhLi2ELi1ELi1EEEJNS1_13power_functorIhEEhEEEvT_T0_DpT1_ --------------------------
	.section	.nv.info._ZN2at6native57_GLOBAL__N__f3eca4a2_24_ForeachBinaryOpScalar_cu_86b9896c25multi_tensor_apply_kernelINS1_18TensorListMetadataILi2EEENS1_21BinaryOpScalarFunctorIhLi2ELi1ELi1EEEJNS1_13power_functorIhEEhEEEvT_T0_DpT1_,"",@"SHT_CUDA_INFO"
	.sectionflags	@""
	.align	4


	//----- nvinfo : EIATTR_CUDA_API_VERSION
	.align		4
        /*0000*/ 	.byte	0x04, 0x37
        /*0002*/ 	.short	(.L_2521 - .L_2520)
.L_2520:
        /*0004*/ 	.word	0x00000082


	//----- nvinfo : EIATTR_KPARAM_INFO
	.align		4
.L_2521:
        /*0008*/ 	.byte	0x04, 0x17
        /*000a*/ 	.short	(.L_2523 - .L_2522)
.L_2522:
        /*000c*/ 	.word	0x00000000
        /*0010*/ 	.short	0x0003
        /*0012*/ 	.short	0x0c4a
        /*0014*/ 	.byte	0x00, 0xf0, 0x05, 0x00


	//----- nvinfo : EIATTR_KPARAM_INFO
	.align		4
.L_2523:
        /*0018*/ 	.byte	0x04, 0x17
        /*001a*/ 	.short	(.L_2525 - .L_2524)
.L_2524:
        /*001c*/ 	.word	0x00000000
        /*0020*/ 	.short	0x0002
        /*0022*/ 	.short	0x0c49
        /*0024*/ 	.byte	0x00, 0xf0, 0x05, 0x00


	//----- nvinfo : EIATTR_KPARAM_INFO
	.align		4
.L_2525:
        /*0028*/ 	.byte	0x04, 0x17
        /*002a*/ 	.short	(.L_2527 - .L_2526)
.L_2526:
        /*002c*/ 	.word	0x00000000
        /*0030*/ 	.short	0x0001
        /*0032*/ 	.short	0x0c48
        /*0034*/ 	.byte	0x00, 0xf0, 0x05, 0x00


	//----- nvinfo : EIATTR_KPARAM_INFO
	.align		4
.L_2527:
        /*0038*/ 	.byte	0x04, 0x17
        /*003a*/ 	.short	(.L_2529 - .L_2528)
.L_2528:
        /*003c*/ 	.word	0x00000000
        /*0040*/ 	.short	0x0000
        /*0042*/ 	.short	0x0000
        /*0044*/ 	.byte	0x00, 0xf0, 0x21, 0x31


	//----- nvinfo : EIATTR_SPARSE_MMA_MASK
	.align		4
.L_2529:
        /*0048*/ 	.byte	0x03, 0x50
        /*004a*/ 	.short	0x0000


	//----- nvinfo : EIATTR_MAXREG_COUNT
	.align		4
        /*004c*/ 	.byte	0x03, 0x1b
        /*004e*/ 	.short	0x0080


	//----- nvinfo : EIATTR_MERCURY_ISA_VERSION
	.align		4
        /*0050*/ 	.byte	0x03, 0x5f
        /*0052*/ 	.short	0x0101


	//----- nvinfo : EIATTR_EXIT_INSTR_OFFSETS
	.align		4
        /*0054*/ 	.byte	0x04, 0x1c
        /*0056*/ 	.short	(.L_2531 - .L_2530)


	//   ....[0]....
.L_2530:
        /*0058*/ 	.word	0x00000180


	//   ....[1]....
        /*005c*/ 	.word	0x00000970


	//   ....[2]....
        /*0060*/ 	.word	0x00000cc0


	//   ....[3]....
        /*0064*/ 	.word	0x00000d20


	//   ....[4]....
        /*0068*/ 	.word	0x00001320


	//   ....[5]....
        /*006c*/ 	.word	0x00001400


	//----- nvinfo : EIATTR_MAX_THREADS
	.align		4
.L_2531:
        /*0070*/ 	.byte	0x04, 0x05
        /*0072*/ 	.short	(.L_2533 - .L_2532)
.L_2532:
        /*0074*/ 	.word	0x00000200
        /*0078*/ 	.word	0x00000001
        /*007c*/ 	.word	0x00000001


	//----- nvinfo : EIATTR_CRS_STACK_SIZE
	.align		4
.L_2533:
        /*0080*/ 	.byte	0x04, 0x1e
        /*0082*/ 	.short	(.L_2535 - .L_2534)
.L_2534:
        /*0084*/ 	.word	0x00000000


	//----- nvinfo : EIATTR_CBANK_PARAM_SIZE
	.align		4
.L_2535:
        /*0088*/ 	.byte	0x03, 0x19
        /*008a*/ 	.short	0x0c4b


	//----- nvinfo : EIATTR_PARAM_CBANK
	.align		4
        /*008c*/ 	.byte	0x04, 0x0a
        /*008e*/ 	.short	(.L_2537 - .L_2536)
	.align		4
.L_2536:
        /*0090*/ 	.word	index@(.nv.constant0._ZN2at6native57_GLOBAL__N__f3eca4a2_24_ForeachBinaryOpScalar_cu_86b9896c25multi_tensor_apply_kernelINS1_18TensorListMetadataILi2EEENS1_21BinaryOpScalarFunctorIhLi2ELi1ELi1EEEJNS1_13power_functorIhEEhEEEvT_T0_DpT1_)
        /*0094*/ 	.short	0x0210
        /*0096*/ 	.short	0x0c4b


	//----- nvinfo : EIATTR_SW_WAR
	.align		4
.L_2537:
        /*0098*/ 	.byte	0x04, 0x36
        /*009a*/ 	.short	(.L_2539 - .L_2538)
.L_2538:
        /*009c*/ 	.word	0x00000008
.L_2539:


//--------------------- .nv.info._ZN2at6native57_GLOBAL__N__f3eca4a2_24_ForeachBinaryOpScalar_cu_86b9896c25multi_tensor_apply_kernelINS1_18TensorListMetadataILi1EEENS1_21BinaryOpScalarFunctorIN3c108BFloat16ELi1ELi1ELi0EEEJNS1_13power_functorIfEEfEEEvT_T0_DpT1_ --------------------------
	.section	.nv.info._ZN2at6native57_GLOBAL__N__f3eca4a2_24_ForeachBinaryOpScalar_cu_86b9896c25multi_tensor_apply_kernelINS1_18TensorListMetadataILi1EEENS1_21BinaryOpScalarFunctorIN3c108BFloat16ELi1ELi1ELi0EEEJNS1_13power_functorIfEEfEEEvT_T0_DpT1_,"",@"SHT_CUDA_INFO"
	.sectionflags	@""
	.align	4


	//----- nvinfo : EIATTR_CUDA_API_VERSION
	.align		4
        /*0000*/ 	.byte	0x04, 0x37
        /*0002*/ 	.short	(.L_2541 - .L_2540)
.L_2540:
        /*0004*/ 	.word	0x00000082


	//----- nvinfo : EIATTR_KPARAM_INFO
	.align		4
.L_2541:
        /*0008*/ 	.byte	0x04, 0x17
        /*000a*/ 	.short	(.L_2543 - .L_2542)
.L_2542:
        /*000c*/ 	.word	0x00000000
        /*0010*/ 	.short	0x0003
        /*0012*/ 	.short	0x0d2c
        /*0014*/ 	.byte	0x00, 0xf0, 0x11, 0x00


	//----- nvinfo : EIATTR_KPARAM_INFO
	.align		4
.L_2543:
        /*0018*/ 	.byte	0x04, 0x17
        /*001a*/ 	.short	(.L_2545 - .L_2544)
.L_2544:
        /*001c*/ 	.word	0x00000000
        /*0020*/ 	.short	0x0002
        /*0022*/ 	.short	0x0d29
        /*0024*/ 	.byte	0x00, 0xf0, 0x05, 0x00


	//----- nvinfo : EIATTR_KPARAM_INFO
	.align		4
.L_2545:
        /*0028*/ 	.byte	0x04, 0x17
        /*002a*/ 	.short	(.L_2547 - .L_2546)
.L_2546:
        /*002c*/ 	.word	0x00000000
        /*0030*/ 	.short	0x0001
        /*0032*/ 	.short	0x0d28
        /*0034*/ 	.byte	0x00, 0xf0, 0x05, 0x00


	//----- nvinfo : EIATTR_KPARAM_INFO
	.align		4
.L_2547:
        /*0038*/ 	.byte	0x04, 0x17
        /*003a*/ 	.short	(.L_2549 - .L_2548)
.L_2548:
        /*003c*/ 	.word	0x00000000
        /*0040*/ 	.short	0x0000
        /*0042*/ 	.short	0x0000
        /*0044*/ 	.byte	0x00, 0xf0, 0xa1, 0x34


	//----- nvinfo : EIATTR_SPARSE_MMA_MASK
	.align		4
.L_2549:
        /*0048*/ 	.byte	0x03, 0x50
        /*004a*/ 	.short	0x0000


	//----- nvinfo : EIATTR_MAXREG_COUNT
	.align		4
        /*004c*/ 	.byte	0x03, 0x1b
        /*004e*/ 	.short	0x0080


	//----- nvinfo : EIATTR_MERCURY_ISA_VERSION
	.align		4
        /*0050*/ 	.byte	0x03, 0x5f
        /*0052*/ 	.short	0x0101


	//----- nvinfo : EIATTR_EXIT_INSTR_OFFSETS
	.align		4
        /*0054*/ 	.byte	0x04, 0x1c
        /*0056*/ 	.short	(.L_2551 - .L_2550)


	//   ....[0]....
.L_2550:
        /*0058*/ 	.word	0x00000140


	//   ....[1]....
        /*005c*/ 	.word	0x00000600


	//   ....[2]....
        /*0060*/ 	.word	0x00000660


	//   ....[3]....
        /*0064*/ 	.word	0x000008b0


	//----- nvinfo : EIATTR_MAX_THREADS
	.align		4
.L_2551:
        /*0068*/ 	.byte	0x04, 0x05
        /*006a*/ 	.short	(.L_2553 - .L_2552)
.L_2552:
        /*006c*/ 	.word	0x00000200
        /*0070*/ 	.word	0x00000001
        /*0074*/ 	.word	0x00000001


	//----- nvinfo : EIATTR_CRS_STACK_SIZE
	.align		4
.L_2553:
        /*0078*/ 	.byte	0x04, 0x1e
        /*007a*/ 	.short	(.L_2555 - .L_2554)
.L_2554:
        /*007c*/ 	.word	0x00000000


	//----- nvinfo : EIATTR_CBANK_PARAM_SIZE
	.align		4
.L_2555:
        /*0080*/ 	.byte	0x03, 0x19
        /*0082*/ 	.short	0x0d30


	//----- nvinfo : EIATTR_PARAM_CBANK
	.align		4
        /*0084*/ 	.byte	0x04, 0x0a
        /*0086*/ 	.short	(.L_2557 - .L_2556)
	.align		4
.L_2556:
        /*0088*/ 	.word	index@(.nv.constant0._ZN2at6native57_GLOBAL__N__f3eca4a2_24_ForeachBinaryOpScalar_cu_86b9896c25multi_tensor_apply_kernelINS1_18TensorListMetadataILi1EEENS1_21BinaryOpScalarFunctorIN3c108BFloat16ELi1ELi1ELi0EEEJNS1_13power_functorIfEEfEEEvT_T0_DpT1_)
        /*008c*/ 	.short	0x0210
        /*008e*/ 	.short	0x0d30


	//----- nvinfo : EIATTR_SW_WAR
	.align		4
.L_2557:
        /*0090*/ 	.byte	0x04, 0x36
        /*0092*/ 	.short	(.L_2559 - .L_2558)
.L_2558:
        /*0094*/ 	.word	0x00000008
.L_2559:


//--------------------- .nv.info._ZN2at6native57_GLOBAL__N__f3eca4a2_24_ForeachBinaryOpScalar_cu_86b9896c25multi_tensor_apply_kernelINS1_18TensorListMetadataILi1EEENS1_21BinaryOpScalarFunctorIN3c104HalfELi1ELi1ELi0EEEJNS1_13power_functorIfEEfEEEvT_T0_DpT1_ --------------------------
	.section	.nv.info._ZN2at6native57_GLOBAL__N__f3eca4a2_24_ForeachBinaryOpScalar_cu_86b9896c25multi_tensor_apply_kernelINS1_18TensorListMetadataILi1EEENS1_21BinaryOpScalarFunctorIN3c104HalfELi1ELi1ELi0EEEJNS1_13power_functorIfEEfEEEvT_T0_DpT1_,"",@"SHT_CUDA_INFO"
	.sectionflags	@""
	.align	4


	//----- nvinfo : EIATTR_CUDA_API_VERSION
	.align		4
        /*0000*/ 	.byte	0x04, 0x37
        /*0002*/ 	.short	(.L_2561 - .L_2560)
.L_2560:
        /*0004*/ 	.word	0x00000082


	//----- nvinfo : EIATTR_KPARAM_INFO
	.align		4
.L_2561:
        /*0008*/ 	.byte	0x04, 0x17
        /*000a*/ 	.short	(.L_2563 - .L_2562)
.L_2562:
        /*000c*/ 	.word	0x00000000
        /*0010*/ 	.short	0x0003
        /*0012*/ 	.short	0x0d2c
        /*0014*/ 	.byte	0x00, 0xf0, 0x11, 0x00


	//----- nvinfo : EIATTR_KPARAM_INFO
	.align		4
.L_2563:
        /*0018*/ 	.byte	0x04, 0x17
        /*001a*/ 	.short	(.L_2565 - .L_2564)
.L_2564:
        /*001c*/ 	.word	0x00000000
        /*0020*/ 	.short	0x0002
        /*0022*/ 	.short	0x0d29
        /*0024*/ 	.byte	0x00, 0xf0, 0x05, 0x00


	//----- nvinfo : EIATTR_KPARAM_INFO
	.align		4
.L_2565:
        /*0028*/ 	.byte	0x04, 0x17
        /*002a*/ 	.short	(.L_2567 - .L_2566)
.L_2566:
        /*002c*/ 	.word	0x00000000
        /*0030*/ 	.short	0x0001
        /*0032*/ 	.short	0x0d28
        /*0034*/ 	.byte	0x00, 0xf0, 0x05, 0x00


	//----- nvinfo : EIATTR_KPARAM_INFO
	.align		4
.L_2567:
        /*0038*/ 	.byte	0x04, 0x17
        /*003a*/ 	.short	(.L_2569 - .L_2568)
.L_2568:
        /*003c*/ 	.word	0x00000000
        /*0040*/ 	.short	0x0000
        /*0042*/ 	.short	0x0000
        /*0044*/ 	.byte	0x00, 0xf0, 0xa1, 0x34


	//----- nvinfo : EIATTR_SPARSE_MMA_MASK
	.align		4
.L_2569:
        /*0048*/ 	.byte	0x03, 0x50
        /*004a*/ 	.short	0x0000


	//----- nvinfo : EIATTR_MAXREG_COUNT
	.align		4
        /*004c*/ 	.byte	0x03, 0x1b
        /*004e*/ 	.short	0x0080


	//----- nvinfo : EIATTR_MERCURY_ISA_VERSION
	.align		4
        /*0050*/ 	.byte	0x03, 0x5f
        /*0052*/ 	.short	0x0101


	//----- nvinfo : EIATTR_EXIT_INSTR_OFFSETS
	.align		4
        /*0054*/ 	.byte	0x04, 0x1c
        /*0056*/ 	.short	(.L_2571 - .L_2570)


	//   ....[0]....
.L_2570:
        /*0058*/ 	.word	0x00000140


	//   ....[1]....
        /*005c*/ 	.word	0x00000600


	//   ....[2]....
        /*0060*/ 	.word	0x00000660


	//   ....[3]....
        /*0064*/ 	.word	0x00000890


	//----- nvinfo : EIATTR_MAX_THREADS
	.align		4
.L_2571:
        /*0068*/ 	.byte	0x04, 0x05
        /*006a*/ 	.short	(.L_2573 - .L_2572)
.L_2572:
        /*006c*/ 	.word	0x00000200
        /*0070*/ 	.word	0x00000001
        /*0074*/ 	.word	0x00000001


	//----- nvinfo : EIATTR_CRS_STACK_SIZE
	.align		4
.L_2573:
        /*0078*/ 	.byte	0x04, 0x1e
        /*007a*/ 	.short	(.L_2575 - .L_2574)
.L_2574:
        /*007c*/ 	.word	0x00000000


	//----- nvinfo : EIATTR_CBANK_PARAM_SIZE
	.align		4
.L_2575:
        /*0080*/ 	.byte	0x03, 0x19
        /*0082*/ 	.short	0x0d30


	//----- nvinfo : EIATTR_PARAM_CBANK
	.align		4
        /*0084*/ 	.byte	0x04, 0x0a
        /*0086*/ 	.short	(.L_2577 - .L_2576)
	.align		4
.L_2576:
        /*0088*/ 	.word	index@(.nv.constant0._ZN2at6native57_GLOBAL__N__f3eca4a2_24_ForeachBinaryOpScalar_cu_86b9896c25multi_tensor_apply_kernelINS1_18TensorListMetadataILi1EEENS1_21BinaryOpScalarFunctorIN3c104HalfELi1ELi1ELi0EEEJNS1_13power_functorIfEEfEEEvT_T0_DpT1_)
        /*008c*/ 	.short	0x0210
        /*008e*/ 	.short	0x0d30


	//----- nvinfo : EIATTR_SW_WAR
	.align		4
.L_2577:
        /*0090*/ 	.byte	0x04, 0x36
        /*0092*/ 	.short	(.L_2579 - .L_2578)
.L_2578:
        /*0094*/ 	.word	0x00000008
.L_2579:


//--------------------- .nv.info._ZN2at6native57_GLOBAL__N__f3eca4a2_24_ForeachBinaryOpScalar_cu_86b9896c25multi_tensor_apply_kernelINS1_18TensorListMetadataILi1EEENS1_21BinaryOpScalarFunctorIN3c107complexIfEELi1ELi1ELi0EEEJNS1_13power_functorIS8_EES8_EEEvT_T0_DpT1_ --------------------------
	.section	.nv.info._ZN2at6native57_GLOBAL__N__f3eca4a2_24_ForeachBinaryOpScalar_cu_86b9896c25multi_tensor_apply_kernelINS1_18TensorListMetadataILi1EEENS1_21BinaryOpScalarFunctorIN3c107complexIfEELi1ELi1ELi0EEEJNS1_13power_functorIS8_EES8_EEEvT_T0_DpT1_,"",@"SHT_CUDA_INFO"
	.sectionflags	@""
	.align	4


	//----- nvinfo : EIATTR_CUDA_API_VERSION
	.align		4
        /*0000*/ 	.byte	0x04, 0x37
        /*0002*/ 	.short	(.L_2581 - .L_2580)
.L_2580:
        /*0004*/ 	.word	0x00000082


	//----- nvinfo : EIATTR_KPARAM_INFO
	.align		4
.L_2581:
        /*0008*/ 	.byte	0x04, 0x17
        /*000a*/ 	.short	(.L_2583 - .L_2582)
.L_2582:
        /*000c*/ 	.word	0x00000000
        /*0010*/ 	.short	0x0003
        /*0012*/ 	.short	0x0d30
        /*0014*/ 	.byte	0x00, 0xf0, 0x21, 0x00


	//----- nvinfo : EIATTR_KPARAM_INFO
	.align		4
.L_2583:
        /*0018*/ 	.byte	0x04, 0x17
        /*001a*/ 	.short	(.L_2585 - .L_2584)
.L_2584:
        /*001c*/ 	.word	0x00000000
        /*0020*/ 	.short	0x0002
        /*0022*/ 	.short	0x0d29
        /*0024*/ 	.byte	0x00, 0xf0, 0x05, 0x00


	//----- nvinfo : EIATTR_KPARAM_INFO
	.align		4
.L_2585:
        /*0028*/ 	.byte	0x04, 0x17
        /*002a*/ 	.short	(.L_2587 - .L_2586)
.L_2586:
        /*002c*/ 	.word	0x00000000
        /*0030*/ 	.short	0x0001
        /*0032*/ 	.short	0x0d28
        /*0034*/ 	.byte	0x00, 0xf0, 0x05, 0x00


	//----- nvinfo : EIATTR_KPARAM_INFO
	.align		4
.L_2587:
        /*0038*/ 	.byte	0x04, 0x17
        /*003a*/ 	.short	(.L_2589 - .L_2588)
.L_2588:
        /*003c*/ 	.word	0x00000000
        /*0040*/ 	.short	0x0000
        /*0042*/ 	.short	0x0000
        /*0044*/ 	.byte	0x00, 0xf0, 0xa1, 0x34


	//----- nvinfo : EIATTR_SPARSE_MMA_MASK
	.align		4
.L_2589:
        /*0048*/ 	.byte	0x03, 0x50
        /*004a*/ 	.short	0x0000


	//----- nvinfo : EIATTR_MAXREG_COUNT
	.align		4
        /*004c*/ 	.byte	0x03, 0x1b
        /*004e*/ 	.short	0x0080


	//----- nvinfo : EIATTR_MERCURY_ISA_VERSION
	.align		4
        /*0050*/ 	.byte	0x03, 0x5f
        /*0052*/ 	.short	0x0101


	//----- nvinfo : EIATTR_EXIT_INSTR_OFFSETS
	.align		4
        /*0054*/ 	.byte	0x04, 0x1c
        /*0056*/ 	.short	(.L_2591 - .L_2590)


	//   ....[0]....
.L_2590:
        /*0058*/ 	.word	0x00000160


	//   ....[1]....
        /*005c*/ 	.word	0x0000b5c0


	//   ....[2]....
        /*0060*/ 	.word	0x0000b620


	//   ....[3]....
        /*0064*/ 	.word	0x00016700


	//----- nvinfo : EIATTR_MAX_THREADS
	.align		4
.L_2591:
        /*0068*/ 	.byte	0x04, 0x05
        /*006a*/ 	.short	(.L_2593 - .L_2592)
.L_2592:
        /*006c*/ 	.word	0x00000200
        /*0070*/ 	.word	0x00000001
        /*0074*/ 	.word	0x00000001


	//----- nvinfo : EIATTR_CRS_STACK_SIZE
	.align		4
.L_2593:
        /*0078*/ 	.byte	0x04, 0x1e
        /*007a*/ 	.short	(.L_2595 - .L_2594)
.L_2594:
        /*007c*/ 	.word	0x00000000


	//----- nvinfo : EIATTR_CBANK_PARAM_SIZE
	.align		4
.L_2595:
        /*0080*/ 	.byte	0x03, 0x19
        /*0082*/ 	.short	0x0d38


	//----- nvinfo : EIATTR_PARAM_CBANK
	.align		4
        /*0084*/ 	.byte	0x04, 0x0a
        /*0086*/ 	.short	(.L_2597 - .L_2596)
	.align		4
.L_2596:
        /*0088*/ 	.word	index@(.nv.constant0._ZN2at6native57_GLOBAL__N__f3eca4a2_24_ForeachBinaryOpScalar_cu_86b9896c25multi_tensor_apply_kernelINS1_18TensorListMetadataILi1EEENS1_21BinaryOpScalarFunctorIN3c107complexIfEELi1ELi1ELi0EEEJNS1_13power_functorIS8_EES8_EEEvT_T0_DpT1_)
        /*008c*/ 	.short	0x0210
        /*008e*/ 	.short	0x0d38


	//----- nvinfo : EIATTR_SW_WAR
	.align		4
.L_2597:
        /*0090*/ 	.byte	0x04, 0x36
        /*0092*/ 	.short	(.L_2599 - .L_2598)
.L_2598:
        /*0094*/ 	.word	0x00000008
.L_2599:


//--------------------- .nv.info._ZN2at6native57_GLOBAL__N__f3eca4a2_24_ForeachBinaryOpScalar_cu_86b9896c25multi_tensor_apply_kernelINS1_18TensorListMetadataILi1EEENS1_21BinaryOpScalarFunctorIN3c107complexIdEELi1ELi1ELi0EEEJNS1_13power_functorIS8_EES8_EEEvT_T0_DpT1_ --------------------------
	.section	.nv.info._ZN2at6native57_GLOBAL__N__f3eca4a2_24_ForeachBinaryOpScalar_cu_86b9896c25multi_tensor_apply_kernelINS1_18TensorListMetadataILi1EEENS1_21BinaryOpScalarFunctorIN3c107complexIdEELi1ELi1ELi0EEEJNS1_13power_functorIS8_EES8_EEEvT_T0_DpT1_,"",@"SHT_CUDA_INFO"
	.sectionflags	@""
	.align	4


	//----- nvinfo : EIATTR_CUDA_API_VERSION
	.align		4
        /*0000*/ 	.byte	0x04, 0x37
        /*0002*/ 	.short	(.L_2601 - .L_2600)
.L_2600:
        /*0004*/ 	.word	0x00000082


	//----- nvinfo : EIATTR_KPARAM_INFO
	.align		4
.L_2601:
        /*0008*/ 	.byte	0x04, 0x17
        /*000a*/ 	.short	(.L_2603 - .L_2602)
.L_2602:
        /*000c*/ 	.word	0x00000000
        /*0010*/ 	.short	0x0003
        /*0012*/ 	.short	0x0d30
        /*0014*/ 	.byte	0x00, 0xf0, 0x41, 0x00


	//----- nvinfo : EIATTR_KPARAM_INFO
	.align		4
.L_2603:
        /*0018*/ 	.byte	0x04, 0x17
        /*001a*/ 	.short	(.L_2605 - .L_2604)
.L_2604:
        /*001c*/ 	.word	0x00000000
        /*0020*/ 	.short	0x0002
        /*0022*/ 	.short	0x0d29
        /*0024*/ 	.byte	0x00, 0xf0, 0x05, 0x00


	//----- nvinfo : EIATTR_KPARAM_INFO
	.align		4
.L_2605:
        /*0028*/ 	.byte	0x04, 0x17
        /*002a*/ 	.short	(.L_2607 - .L_2606)
.L_2606:
        /*002c*/ 	.word	0x00000000
        /*0030*/ 	.short	0x0001
        /*0032*/ 	.short	0x0d28
        /*0034*/ 	.byte	0x00, 0xf0, 0x05, 0x00


	//----- nvinfo : EIATTR_KPARAM_INFO
	.align		4
.L_2607:
        /*0038*/ 	.byte	0x04, 0x17
        /*003a*/ 	.short	(.L_2609 - .L_2608)
.L_2608:
        /*003c*/ 	.word	0x00000000
        /*0040*/ 	.short	0x0000
        /*0042*/ 	.short	0x0000
        /*0044*/ 	.byte	0x00, 0xf0, 0xa1, 0x34


	//----- nvinfo : EIATTR_SPARSE_MMA_MASK
	.align		4
.L_2609:
        /*0048*/ 	.byte	0x03, 0x50
        /*004a*/ 	.short	0x0000


	//----- nvinfo : EIATTR_MAXREG_COUNT
	.align		4
        /*004c*/ 	.byte	0x03, 0x1b
        /*004e*/ 	.short	0x0080


	//----- nvinfo : EIATTR_MERCURY_ISA_VERSION
	.align		4
        /*0050*/ 	.byte	0x03, 0x5f
        /*0052*/ 	.short	0x0101


	//----- nvinfo : EIATTR_EXIT_INSTR_OFFSETS
	.align		4
        /*0054*/ 	.byte	0x04, 0x1c
        /*0056*/ 	.short	(.L_2611 - .L_2610)


	//   ....[0]....
.L_2610:
        /*0058*/ 	.word	0x00000160


	//   ....[1]....
        /*005c*/ 	.word	0x00026d90


	//   ....[2]....
        /*0060*/ 	.word	0x00026df0


	//   ....[3]....
        /*0064*/ 	.word	0x0004d5e0


	//----- nvinfo : EIATTR_MAX_THREADS
	.align		4
.L_2611:
        /*0068*/ 	.byte	0x04, 0x05
        /*006a*/ 	.short	(.L_2613 - .L_2612)
.L_2612:
        /*006c*/ 	.word	0x00000200
        /*0070*/ 	.word	0x00000001
        /*0074*/ 	.word	0x00000001


	//----- nvinfo : EIATTR_CRS_STACK_SIZE
	.align		4
.L_2613:
        /*0078*/ 	.byte	0x04, 0x1e
        /*007a*/ 	.short	(.L_2615 - .L_2614)
.L_2614:
        /*007c*/ 	.word	0x00000000


	//----- nvinfo : EIATTR_CBANK_PARAM_SIZE
	.align		4
.L_2615:
        /*0080*/ 	.byte	0x03, 0x19
        /*0082*/ 	.short	0x0d40


	//----- nvinfo : EIATTR_PARAM_CBANK
	.align		4
        /*0084*/ 	.byte	0x04, 0x0a
        /*0086*/ 	.short	(.L_2617 - .L_2616)
	.align		4
.L_2616:
        /*0088*/ 	.word	index@(.nv.constant0._ZN2at6native57_GLOBAL__N__f3eca4a2_24_ForeachBinaryOpScalar_cu_86b9896c25multi_tensor_apply_kernelINS1_18TensorListMetadataILi1EEENS1_21BinaryOpScalarFunctorIN3c107complexIdEELi1ELi1ELi0EEEJNS1_13power_functorIS8_EES8_EEEvT_T0_DpT1_)
        /*008c*/ 	.short	0x0210
        /*008e*/ 	.short	0x0d40


	//----- nvinfo : EIATTR_SW_WAR
	.align		4
.L_2617:
        /*0090*/ 	.byte	0x04, 0x36
        /*0092*/ 	.short	(.L_2619 - .L_2618)
.L_2618:
        /*0094*/ 	.word	0x00000008
.L_2619:


//--------------------- .nv.info._ZN2at6native57_GLOBAL__N__f3eca4a2_24_ForeachBinaryOpScalar_cu_86b9896c25multi_tensor_apply_kernelINS1_18TensorListMetadataILi1EEENS1_21BinaryOpScalarFunctorIfLi1ELi1ELi0EEEJNS1_13power_functorIfEEfEEEvT_T0_DpT1_ --------------------------
	.section	.nv.info._ZN2at6native57_GLOBAL__N__f3eca4a2_24_ForeachBinaryOpScalar_cu_86b9896c25multi_tensor_apply_kernelINS1_18TensorListMetadataILi1EEENS1_21BinaryOpScalarFunctorIfLi1ELi1ELi0EEEJNS1_13power_functorIfEEfEEEvT_T0_DpT1_,"",@"SHT_CUDA_INFO"
	.sectionflags	@""
	.align	4


	//----- nvinfo : EIATTR_CUDA_API_VERSION
	.align		4
        /*0000*/ 	.byte	0x04, 0x37
        /*0002*/ 	.short	(.L_2621 - .L_2620)
.L_2620:
        /*0004*/ 	.word	0x00000082


	//----- nvinfo : EIATTR_KPARAM_INFO
	.align		4
.L_2621:
        /*0008*/ 	.byte	0x04, 0x17
        /*000a*/ 	.short	(.L_2623 - .L_2622)
.L_2622:
        /*000c*/ 	.word	0x00000000
        /*0010*/ 	.short	0x0003
        /*0012*/ 	.short	0x0d2c
        /*0014*/ 	.byte	0x00, 0xf0, 0x11, 0x00


	//----- nvinfo : EIATTR_KPARAM_INFO
	.align		4
.L_2623:
        /*0018*/ 	.byte	0x04, 0x17
        /*001a*/ 	.short	(.L_2625 - .L_2624)
.L_2624:
        /*001c*/ 	.word	0x00000000
        /*0020*/ 	.short	0x0002
        /*0022*/ 	.short	0x0d29
        /*0024*/ 	.byte	0x00, 0xf0, 0x05, 0x00


	//----- nvinfo : EIATTR_KPARAM_INFO
	.align		4
.L_2625:
        /*0028*/ 	.byte	0x04, 0x17
        /*002a*/ 	.short	(.L_2627 - .L_2626)
.L_2626:
        /*002c*/ 	.word	0x00000000
        /*0030*/ 	.short	0x0001
        /*0032*/ 	.short	0x0d28
        /*0034*/ 	.byte	0x00, 0xf0, 0x05, 0x00


	//----- nvinfo : EIATTR_KPARAM_INFO
	.align		4
.L_2627:
        /*0038*/ 	.byte	0x04, 0x17
        /*003a*/ 	.short	(.L_2629 - .L_2628)
.L_2628:
        /*003c*/ 	.word	0x00000000
        /*0040*/ 	.short	0x0000
        /*0042*/ 	.short	0x0000
        /*0044*/ 	.byte	0x00, 0xf0, 0xa1, 0x34


	//----- nvinfo : EIATTR_SPARSE_MMA_MASK
	.align		4
.L_2629:
        /*0048*/ 	.byte	0x03, 0x50
        /*004a*/ 	.short	0x0000


	//----- nvinfo : EIATTR_MAXREG_COUNT
	.align		4
        /*004c*/ 	.byte	0x03, 0x1b
        /*004e*/ 	.short	0x0080


	//----- nvinfo : EIATTR_MERCURY_ISA_VERSION
	.align		4
        /*0050*/ 	.byte	0x03, 0x5f
        /*0052*/ 	.short	0x0101


	//----- nvinfo : EIATTR_EXIT_INSTR_OFFSETS
	.align		4
        /*0054*/ 	.byte	0x04, 0x1c
        /*0056*/ 	.short	(.L_2631 - .L_2630)


	//   ....[0]....
.L_2630:
        /*0058*/ 	.word	0x00000140


	//   ....[1]....
        /*005c*/ 	.word	0x000005a0


	//   ....[2]....
        /*0060*/ 	.word	0x00000600


	//   ....[3]....
        /*0064*/ 	.word	0x000007d0


	//----- nvinfo : EIATTR_MAX_THREADS
	.align		4
.L_2631:
        /*0068*/ 	.byte	0x04, 0x05
        /*006a*/ 	.short	(.L_2633 - .L_2632)
.L_2632:
        /*006c*/ 	.word	0x00000200
        /*0070*/ 	.word	0x00000001
        /*0074*/ 	.word	0x00000001


	//----- nvinfo : EIATTR_CRS_STACK_SIZE
	.align		4
.L_2633:
        /*0078*/ 	.byte	0x04, 0x1e
        /*007a*/ 	.short	(.L_2635 - .L_2634)
.L_2634:
        /*007c*/ 	.word	0x00000000


	//----- nvinfo : EIATTR_CBANK_PARAM_SIZE
	.align		4
.L_2635:
        /*0080*/ 	.byte	0x03, 0x19
        /*0082*/ 	.short	0x0d30


	//----- nvinfo : EIATTR_PARAM_CBANK
	.align		4
        /*0084*/ 	.byte	0x04, 0x0a
        /*0086*/ 	.short	(.L_2637 - .L_2636)
	.align		4
.L_2636:
        /*0088*/ 	.word	index@(.nv.constant0._ZN2at6native57_GLOBAL__N__f3eca4a2_24_ForeachBinaryOpScalar_cu_86b9896c25multi_tensor_apply_kernelINS1_18TensorListMetadataILi1EEENS1_21BinaryOpScalarFunctorIfLi1ELi1ELi0EEEJNS1_13power_functorIfEEfEEEvT_T0_DpT1_)
        /*008c*/ 	.short	0x0210
        /*008e*/ 	.short	0x0d30


	//----- nvinfo : EIATTR_SW_WAR
	.align		4
.L_2637:
        /*0090*/ 	.byte	0x04, 0x36
        /*0092*/ 	.short	(.L_2639 - .L_2638)
.L_2638:
        /*0094*/ 	.word	0x00000008
.L_2639:


//--------------------- .nv.info._ZN2at6native57_GLOBAL__N__f3eca4a2_24_ForeachBinaryOpScalar_cu_86b9896c25multi_tensor_apply_kernelINS1_18TensorListMetadataILi1EEENS1_21BinaryOpScalarFunctorIdLi1ELi1ELi0EEEJNS1_13power_functorIdEEdEEEvT_T0_DpT1_ --------------------------
	.section	.nv.info._ZN2at6native57_GLOBAL__N__f3eca4a2_24_ForeachBinaryOpScalar_cu_86b9896c25multi_tensor_apply_kernelINS1_18TensorListMetadataILi1EEENS1_21BinaryOpScalarFunctorIdLi1ELi1ELi0EEEJNS1_13power_functorIdEEdEEEvT_T0_DpT1_,"",@"SHT_CUDA_INFO"
	.sectionflags	@""
	.align	4


	//----- nvinfo : EIATTR_CUDA_API_VERSION
	.align		4
        /*0000*/ 	.byte	0x04, 0x37
        /*0002*/ 	.short	(.L_2641 - .L_2640)
.L_2640:
        /*0004*/ 	.word	0x00000082


	//----- nvinfo : EIATTR_KPARAM_INFO
	.align		4
.L_2641:
        /*0008*/ 	.byte	0x04, 0x17
        /*000a*/ 	.short	(.L_2643 - .L_2642)
.L_2642:
        /*000c*/ 	.word	0x00000000
        /*0010*/ 	.short	0x0003
        /*0012*/ 	.short	0x0d30
        /*0014*/ 	.byte	0x00, 0xf0, 0x21, 0x00


	//----- nvinfo : EIATTR_KPARAM_INFO
	.align		4
.L_2643:
        /*0018*/ 	.byte	0x04, 0x17
        /*001a*/ 	.short	(.L_2645 - .L_2644)
.L_2644:
        /*001c*/ 	.word	0x00000000
        /*0020*/ 	.short	0x0002
        /*0022*/ 	.short	0x0d29
        /*0024*/ 	.byte	0x00, 0xf0, 0x05, 0x00


	//----- nvinfo : EIATTR_KPARAM_INFO
	.align		4
.L_2645:
        /*0028*/ 	.byte	0x04, 0x17
        /*002a*/ 	.short	(.L_2647 - .L_2646)
.L_2646:
        /*002c*/ 	.word	0x00000000
        /*0030*/ 	.short	0x0001
        /*0032*/ 	.short	0x0d28
        /*0034*/ 	.byte	0x00, 0xf0, 0x05, 0x00


	//----- nvinfo : EIATTR_KPARAM_INFO
	.align		4
.L_2647:
        /*0038*/ 	.byte	0x04, 0x17
        /*003a*/ 	.short	(.L_2649 - .L_2648)
.L_2648:
        /*003c*/ 	.word	0x00000000
        /*0040*/ 	.short	0x0000
        /*0042*/ 	.short	0x0000
        /*0044*/ 	.byte	0x00, 0xf0, 0xa1, 0x34


	//----- nvinfo : EIATTR_SPARSE_MMA_MASK
	.align		4
.L_2649:
        /*0048*/ 	.byte	0x03, 0x50
        /*004a*/ 	.short	0x0000


	//----- nvinfo : EIATTR_MAXREG_COUNT
	.align		4
        /*004c*/ 	.byte	0x03, 0x1b
        /*004e*/ 	.short	0x0080


	//----- nvinfo : EIATTR_MERCURY_ISA_VERSION
	.align		4
        /*0050*/ 	.byte	0x03, 0x5f
        /*0052*/ 	.short	0x0101


	//----- nvinfo : EIATTR_EXIT_INSTR_OFFSETS
	.align		4
        /*0054*/ 	.byte	0x04, 0x1c
        /*0056*/ 	.short	(.L_2651 - .L_2650)


	//   ....[0]....
.L_2650:
        /*0058*/ 	.word	0x00000140


	//   ....[1]....
        /*005c*/ 	.word	0x00002d70


	//   ....[2]....
        /*0060*/ 	.word	0x00002dd0


	//   ....[3]....
        /*0064*/ 	.word	0x00005470


	//----- nvinfo : EIATTR_MAX_THREADS
	.align		4
.L_2651:
        /*0068*/ 	.byte	0x04, 0x05
        /*006a*/ 	.short	(.L_2653 - .L_2652)
.L_2652:
        /*006c*/ 	.word	0x00000200
        /*0070*/ 	.word	0x00000001
        /*0074*/ 	.word	0x00000001


	//----- nvinfo : EIATTR_CRS_STACK_SIZE
	.align		4
.L_2653:
        /*0078*/ 	.byte	0x04, 0x1e
        /*007a*/ 	.short	(.L_2655 - .L_2654)
.L_2654:
        /*007c*/ 	.word	0x00000000


	//----- nvinfo : EIATTR_CBANK_PARAM_SIZE
	.align		4
.L_2655:
        /*0080*/ 	.byte	0x03, 0x19
        /*0082*/ 	.short	0x0d38


	//----- nvinfo : EIATTR_PARAM_CBANK
	.align		4
        /*0084*/ 	.byte	0x04, 0x0a
        /*0086*/ 	.short	(.L_2657 - .L_2656)
	.align		4
.L_2656:
        /*0088*/ 	.word	index@(.nv.constant0._ZN2at6native57_GLOBAL__N__f3eca4a2_24_ForeachBinaryOpScalar_cu_86b9896c25multi_tensor_apply_kernelINS1_18TensorListMetadataILi1EEENS1_21BinaryOpScalarFunctorIdLi1ELi1ELi0EEEJNS1_13power_functorIdEEdEEEvT_T0_DpT1_)
        /*008c*/ 	.short	0x0210
        /*008e*/ 	.short	0x0d38


	//----- nvinfo : EIATTR_SW_WAR
	.align		4
.L_2657:
        /*0090*/ 	.byte	0x04, 0x36
        /*0092*/ 	.short	(.L_2659 - .L_2658)
.L_2658:
        /*0094*/ 	.word	0x00000008
.L_2659:


//--------------------- .nv.info._ZN2at6native57_GLOBAL__N__f3eca4a2_24_ForeachBinaryOpScalar_cu_86b9896c25multi_tensor_apply_kernelINS1_18TensorListMetadataILi1EEENS1_21BinaryOpScalarFunctorIsLi1ELi1ELi0EEEJNS1_13power_functorIsEEsEEEvT_T0_DpT1_ --------------------------
	.section	.nv.info._ZN2at6native57_GLOBAL__N__f3eca4a2_24_ForeachBinaryOpScalar_cu_86b9896c25multi_tensor_apply_kernelINS1_18TensorListMetadataILi1EEENS1_21BinaryOpScalarFunctorIsLi1ELi1ELi0EEEJNS1_13power_functorIsEEsEEEvT_T0_DpT1_,"",@"SHT_CUDA_INFO"
	.sectionflags	@""
	.align	4


	//----- nvinfo : EIATTR_CUDA_API_VERSION
	.align		4
        /*0000*/ 	.byte	0x04, 0x37
        /*0002*/ 	.short	(.L_2661 - .L_2660)
.L_2660:
        /*0004*/ 	.word	0x00000082


	//----- nvinfo : EIATTR_KPARAM_INFO
	.align		4
.L_2661:
        /*0008*/ 	.byte	0x04, 0x17
        /*000a*/ 	.short	(.L_2663 - .L_2662)
.L_2662:
        /*000c*/ 	.word	0x00000000
        /*0010*/ 	.short	0x0003
        /*0012*/ 	.short	0x0d2a
        /*0014*/ 	.byte	0x00, 0xf0, 0x09, 0x00


	//----- nvinfo : EIATTR_KPARAM_INFO
	.align		4
.L_2663:
        /*0018*/ 	.byte	0x04, 0x17
        /*001a*/ 	.short	(.L_2665 - .L_2664)
.L_2664:
        /*001c*/ 	.word	0x00000000
        /*0020*/ 	.short	0x0002
        /*0022*/ 	.short	0x0d29
        /*0024*/ 	.byte	0x00, 0xf0, 0x05, 0x00


	//----- nvinfo : EIATTR_KPARAM_INFO
	.align		4
.L_2665:
        /*0028*/ 	.byte	0x04, 0x17
        /*002a*/ 	.short	(.L_2667 - .L_2666)
.L_2666:
        /*002c*/ 	.word	0x00000000
        /*0030*/ 	.short	0x0001
        /*0032*/ 	.short	0x0d28
        /*0034*/ 	.byte	0x00, 0xf0, 0x05, 0x00


	//----- nvinfo : EIATTR_KPARAM_INFO
	.align		4
.L_2667:
        /*0038*/ 	.byte	0x04, 0x17
        /*003a*/ 	.short	(.L_2669 - .L_2668)
.L_2668:
        /*003c*/ 	.word	0x00000000
        /*0040*/ 	.short	0x0000
        /*0042*/ 	.short	0x0000
        /*0044*/ 	.byte	0x00, 0xf0, 0xa1, 0x34


	//----- nvinfo : EIATTR_SPARSE_MMA_MASK
	.align		4
.L_2669:
        /*0048*/ 	.byte	0x03, 0x50
        /*004a*/ 	.short	0x0000


	//----- nvinfo : EIATTR_MAXREG_COUNT
	.align		4
        /*004c*/ 	.byte	0x03, 0x1b
        /*004e*/ 	.short	0x0080


	//----- nvinfo : EIATTR_MERCURY_ISA_VERSION
	.align		4
        /*0050*/ 	.byte	0x03, 0x5f
        /*0052*/ 	.short	0x0101


	//----- nvinfo : EIATTR_EXIT_INSTR_OFFSETS
	.align		4
        /*0054*/ 	.byte	0x04, 0x1c
        /*0056*/ 	.short	(.L_2671 - .L_2670)


	//   ....[0]....
.L_2670:
        /*0058*/ 	.word	0x00000150


	//   ....[1]....
        /*005c*/ 	.word	0x00000b30


	//   ....[2]....
        /*0060*/ 	.word	0x00001150


	//   ....[3]....
        /*0064*/ 	.word	0x000011b0


	//   ....[4]....
        /*0068*/ 	.word	0x00001990


	//   ....[5]....
        /*006c*/ 	.word	0x00001d00


	//----- nvinfo : EIATTR_MAX_THREADS
	.align		4
.L_2671:
        /*0070*/ 	.byte	0x04, 0x05
        /*0072*/ 	.short	(.L_2673 - .L_2672)
.L_2672:
        /*0074*/ 	.word	0x00000200
        /*0078*/ 	.word	0x00000001
        /*007c*/ 	.word	0x00000001


	//----- nvinfo : EIATTR_CRS_STACK_SIZE
	.align		4
.L_2673:
        /*0080*/ 	.byte	0x04, 0x1e
        /*0082*/ 	.short	(.L_2675 - .L_2674)
.L_2674:
        /*0084*/ 	.word	0x00000000


	//----- nvinfo : EIATTR_CBANK_PARAM_SIZE
	.align		4
.L_2675:
        /*0088*/ 	.byte	0x03, 0x19
        /*008a*/ 	.short	0x0d2c


	//----- nvinfo : EIATTR_PARAM_CBANK
	.align		4
        /*008c*/ 	.byte	0x04, 0x0a
        /*008e*/ 	.short	(.L_2677 - .L_2676)
	.align		4
.L_2676:
        /*0090*/ 	.word	index@(.nv.constant0._ZN2at6native57_GLOBAL__N__f3eca4a2_24_ForeachBinaryOpScalar_cu_86b9896c25multi_tensor_apply_kernelINS1_18TensorListMetadataILi1EEENS1_21BinaryOpScalarFunctorIsLi1ELi1ELi0EEEJNS1_13power_functorIsEEsEEEvT_T0_DpT1_)
        /*0094*/ 	.short	0x0210
        /*0096*/ 	.short	0x0d2c


	//----- nvinfo : EIATTR_SW_WAR
	.align		4
.L_2677:
        /*0098*/ 	.byte	0x04, 0x36
        /*009a*/ 	.short	(.L_2679 - .L_2678)
.L_2678:
        /*009c*/ 	.word	0x00000008
.L_2679:


//--------------------- .nv.info._ZN2at6native57_GLOBAL__N__f3eca4a2_24_ForeachBinaryOpScalar_cu_86b9896c25multi_tensor_apply_kernelINS1_18TensorListMetadataILi1EEENS1_21BinaryOpScalarFunctorIlLi1ELi1ELi0EEEJNS1_13power_functorIlEElEEEvT_T0_DpT1_ --------------------------
	.section	.nv.info._ZN2at6native57_GLOBAL__N__f3eca4a2_24_ForeachBinaryOpScalar_cu_86b9896c25multi_tensor_apply_kernelINS1_18TensorListMetadataILi1EEENS1_21BinaryOpScalarFunctorIlLi1ELi1ELi0EEEJNS1_13power_functorIlEElEEEvT_T0_DpT1_,"",@"SHT_CUDA_INFO"
	.sectionflags	@""
	.align	4


	//----- nvinfo : EIATTR_CUDA_API_VERSION
	.align		4
        /*0000*/ 	.byte	0x04, 0x37
        /*0002*/ 	.short	(.L_2681 - .L_2680)
.L_2680:
        /*0004*/ 	.word	0x00000082


	//----- nvinfo : EIATTR_KPARAM_INFO
	.align		4
.L_2681:
        /*0008*/ 	.byte	0x04, 0x17
        /*000a*/ 	.short	(.L_2683 - .L_2682)
.L_2682:
        /*000c*/ 	.word	0x00000000
        /*0010*/ 	.short	0x0003
        /*0012*/ 	.short	0x0d30
        /*0014*/ 	.byte	0x00, 0xf0, 0x21, 0x00


	//----- nvinfo : EIATTR_KPARAM_INFO
	.align		4
.L_2683:
        /*0018*/ 	.byte	0x04, 0x17
        /*001a*/ 	.short	(.L_2685 - .L_2684)
.L_2684:
        /*001c*/ 	.word	0x00000000
        /*0020*/ 	.short	0x0002
        /*0022*/ 	.short	0x0d29
        /*0024*/ 	.byte	0x00, 0xf0, 0x05, 0x00


	//----- nvinfo : EIATTR_KPARAM_INFO
	.align		4
.L_2685:
        /*0028*/ 	.byte	0x04, 0x17
        /*002a*/ 	.short	(.L_2687 - .L_2686)
.L_2686:
        /*002c*/ 	.word	0x00000000
        /*0030*/ 	.short	0x0001
        /*0032*/ 	.short	0x0d28
        /*0034*/ 	.byte	0x00, 0xf0, 0x05, 0x00


	//----- nvinfo : EIATTR_KPARAM_INFO
	.align		4
.L_2687:
        /*0038*/ 	.byte	0x04, 0x17
        /*003a*/ 	.short	(.L_2689 - .L_2688)
.L_2688:
        /*003c*/ 	.word	0x00000000
        /*0040*/ 	.short	0x0000
        /*0042*/ 	.short	0x0000
        /*0044*/ 	.byte	0x00, 0xf0, 0xa1, 0x34


	//----- nvinfo : EIATTR_SPARSE_MMA_MASK
	.align		4
.L_2689:
        /*0048*/ 	.byte	0x03, 0x50
        /*004a*/ 	.short	0x0000


	//----- nvinfo : EIATTR_MAXREG_COUNT
	.align		4
        /*004c*/ 	.byte	0x03, 0x1b
        /*004e*/ 	.short	0x0080


	//----- nvinfo : EIATTR_MERCURY_ISA_VERSION
	.align		4
        /*0050*/ 	.byte	0x03, 0x5f
        /*0052*/ 	.short	0x0101


	//----- nvinfo : EIATTR_EXIT_INSTR_OFFSETS
	.align		4
        /*0054*/ 	.byte	0x04, 0x1c
        /*0056*/ 	.short	(.L_2691 - .L_2690)


	//   ....[0]....
.L_2690:
        /*0058*/ 	.word	0x00000160


	//   ....[1]....
        /*005c*/ 	.word	0x00000d40


	//   ....[2]....
        /*0060*/ 	.word	0x00001500


	//   ....[3]....
        /*0064*/ 	.word	0x00001560


	//   ....[4]....
        /*0068*/ 	.word	0x00001f30


	//   ....[5]....
        /*006c*/ 	.word	0x00002390


	//----- nvinfo : EIATTR_MAX_THREADS
	.align		4
.L_2691:
        /*0070*/ 	.byte	0x04, 0x05
        /*0072*/ 	.short	(.L_2693 - .L_2692)
.L_2692:
        /*0074*/ 	.word	0x00000200
        /*0078*/ 	.word	0x00000001
        /*007c*/ 	.word	0x00000001


	//----- nvinfo : EIATTR_CRS_STACK_SIZE
	.align		4
.L_2693:
        /*0080*/ 	.byte	0x04, 0x1e
        /*0082*/ 	.short	(.L_2695 - .L_2694)
.L_2694:
        /*0084*/ 	.word	0x00000000


	//----- nvinfo : EIATTR_CBANK_PARAM_SIZE
	.align		4
.L_2695:
        /*0088*/ 	.byte	0x03, 0x19
        /*008a*/ 	.short	0x0d38


	//----- nvinfo : EIATTR_PARAM_CBANK
	.align		4
        /*008c*/ 	.byte	0x04, 0x0a
        /*008e*/ 	.short	(.L_2697 - .L_2696)
	.align		4
.L_2696:
        /*0090*/ 	.word	index@(.nv.constant0._ZN2at6native57_GLOBAL__N__f3eca4a2_24_ForeachBinaryOpScalar_cu_86b9896c25multi_tensor_apply_kernelINS1_18TensorListMetadataILi1EEENS1_21BinaryOpScalarFunctorIlLi1ELi1ELi0EEEJNS1_13power_functorIlEElEEEvT_T0_DpT1_)
        /*0094*/ 	.short	0x0210
        /*0096*/ 	.short	0x0d38


	//----- nvinfo : EIATTR_SW_WAR
	.align		4
.L_2697:
        /*0098*/ 	.byte	0x04, 0x36
        /*009a*/ 	.short	(.L_2699 - .L_2698)
.L_2698:
        /*009c*/ 	.word	0x00000008
.L_2699:


//--------------------- .nv.info._ZN2at6native57_GLOBAL__N__f3eca4a2_24_ForeachBinaryOpScalar_cu_86b9896c25multi_tensor_apply_kernelINS1_18TensorListMetadataILi1EEENS1_21BinaryOpScalarFunctorIiLi1ELi1ELi0EEEJNS1_13power_functorIiEEiEEEvT_T0_DpT1_ --------------------------
	.section	.nv.info._ZN2at6native57_GLOBAL__N__f3eca4a2_24_ForeachBinaryOpScalar_cu_86b9896c25multi_tensor_apply_kernelINS1_18TensorListMetadataILi1EEENS1_21BinaryOpScalarFunctorIiLi1ELi1ELi0EEEJNS1_13power_functorIiEEiEEEvT_T0_DpT1_,"",@"SHT_CUDA_INFO"
	.sectionflags	@""
	.align	4


	//----- nvinfo : EIATTR_CUDA_API_VERSION
	.align		4
        /*0000*/ 	.byte	0x04, 0x37
        /*0002*/ 	.short	(.L_2701 - .L_2700)
.L_2700:
        /*0004*/ 	.word	0x00000082


	//----- nvinfo : EIATTR_KPARAM_INFO
	.align		4
.L_2701:
        /*0008*/ 	.byte	0x04, 0x17
        /*000a*/ 	.short	(.L_2703 - .L_2702)
.L_2702:
        /*000c*/ 	.word	0x00000000
        /*0010*/ 	.short	0x0003
        /*0012*/ 	.short	0x0d2c
        /*0014*/ 	.byte	0x00, 0xf0, 0x11, 0x00


	//----- nvinfo : EIATTR_KPARAM_INFO
	.align		4
.L_2703:
        /*0018*/ 	.byte	0x04, 0x17
        /*001a*/ 	.short	(.L_2705 - .L_2704)
.L_2704:
        /*001c*/ 	.word	0x00000000
        /*0020*/ 	.short	0x0002
        /*0022*/ 	.short	0x0d29
        /*0024*/ 	.byte	0x00, 0xf0, 0x05, 0x00


	//----- nvinfo : EIATTR_KPARAM_INFO
	.align		4
.L_2705:
        /*0028*/ 	.byte	0x04, 0x17
        /*002a*/ 	.short	(.L_2707 - .L_2706)
.L_2706:
        /*002c*/ 	.word	0x00000000
        /*0030*/ 	.short	0x0001
        /*0032*/ 	.short	0x0d28
        /*0034*/ 	.byte	0x00, 0xf0, 0x05, 0x00


	//----- nvinfo : EIATTR_KPARAM_INFO
	.align		4
.L_2707:
        /*0038*/ 	.byte	0x04, 0x17
        /*003a*/ 	.short	(.L_2709 - .L_2708)
.L_2708:
        /*003c*/ 	.word	0x00000000
        /*0040*/ 	.short	0x0000
        /*0042*/ 	.short	0x0000
        /*0044*/ 	.byte	0x00, 0xf0, 0xa1, 0x34


	//----- nvinfo : EIATTR_SPARSE_MMA_MASK
	.align		4
.L_2709:
        /*0048*/ 	.byte	0x03, 0x50
        /*004a*/ 	.short	0x0000


	//----- nvinfo : EIATTR_MAXREG_COUNT
	.align		4
        /*004c*/ 	.byte	0x03, 0x1b
        /*004e*/ 	.short	0x0080


	//----- nvinfo : EIATTR_MERCURY_ISA_VERSION
	.align		4
        /*0050*/ 	.byte	0x03, 0x5f
        /*0052*/ 	.short	0x0101


	//----- nvinfo : EIATTR_EXIT_INSTR_OFFSETS
	.align		4
        /*0054*/ 	.byte	0x04, 0x1c
        /*0056*/ 	.short	(.L_2711 - .L_2710)


	//   ....[0]....
.L_2710:
        /*0058*/ 	.word	0x00000140


	//   ....[1]....
        /*005c*/ 	.word	0x00000850


	//   ....[2]....
        /*0060*/ 	.word	0x00000e20


	//   ....[3]....
        /*0064*/ 	.word	0x00000e80


	//   ....[4]....
        /*0068*/ 	.word	0x00001370


	//   ....[5]....
        /*006c*/ 	.word	0x00001650


	//----- nvinfo : EIATTR_MAX_THREADS
	.align		4
.L_2711:
        /*0070*/ 	.byte	0x04, 0x05
        /*0072*/ 	.short	(.L_2713 - .L_2712)
.L_2712:
        /*0074*/ 	.word	0x00000200
        /*0078*/ 	.word	0x00000001
        /*007c*/ 	.word	0x00000001


	//----- nvinfo : EIATTR_CRS_STACK_SIZE
	.align		4
.L_2713:
        /*0080*/ 	.byte	0x04, 0x1e
        /*0082*/ 	.short	(.L_2715 - .L_2714)
.L_2714:
        /*0084*/ 	.word	0x00000000


	//----- nvinfo : EIATTR_CBANK_PARAM_SIZE
	.align		4
.L_2715:
        /*0088*/ 	.byte	0x03, 0x19
        /*008a*/ 	.short	0x0d30


	//----- nvinfo : EIATTR_PARAM_CBANK
	.align		4
        /*008c*/ 	.byte	0x04, 0x0a
        /*008e*/ 	.short	(.L_2717 - .L_2716)
	.align		4
.L_2716:
        /*0090*/ 	.word	index@(.nv.constant0._ZN2at6native57_GLOBAL__N__f3eca4a2_24_ForeachBinaryOpScalar_cu_86b9896c25multi_tensor_apply_kernelINS1_18TensorListMetadataILi1EEENS1_21BinaryOpScalarFunctorIiLi1ELi1ELi0EEEJNS1_13power_functorIiEEiEEEvT_T0_DpT1_)
        /*0094*/ 	.short	0x0210
        /*0096*/ 	.short	0x0d30


	//----- nvinfo : EIATTR_SW_WAR
	.align		4
.L_2717:
        /*0098*/ 	.byte	0x04, 0x36
        /*009a*/ 	.short	(.L_2719 - .L_2718)
.L_2718:
        /*009c*/ 	.word	0x00000008
.L_2719:


//--------------------- .nv.info._ZN2at6native57_GLOBAL__N__f3eca4a2_24_ForeachBinaryOpScalar_cu_86b9896c25multi_tensor_apply_kernelINS1_18TensorListMetadataILi1EEENS1_21BinaryOpScalarFunctorIaLi1ELi1ELi0EEEJNS1_13power_functorIaEEaEEEvT_T0_DpT1_ --------------------------
	.section	.nv.info._ZN2at6native57_GLOBAL__N__f3eca4a2_24_ForeachBinaryOpScalar_cu_86b9896c25multi_tensor_apply_kernelINS1_18TensorListMetadataILi1EEENS1_21BinaryOpScalarFunctorIaLi1ELi1ELi0EEEJNS1_13power_functorIaEEaEEEvT_T0_DpT1_,"",@"SHT_CUDA_INFO"
	.sectionflags	@""
	.align	4


	//----- nvinfo : EIATTR_CUDA_API_VERSION
	.align		4
        /*0000*/ 	.byte	0x04, 0x37
        /*0002*/ 	.short	(.L_2721 - .L_2720)
.L_2720:
        /*0004*/ 	.word	0x00000082


	//----- nvinfo : EIATTR_KPARAM_INFO
	.align		4
.L_2721:
        /*0008*/ 	.byte	0x04, 0x17
        /*000a*/ 	.short	(.L_2723 - .L_2722)
.L_2722:
        /*000c*/ 	.word	0x00000000
        /*0010*/ 	.short	0x0003
        /*0012*/ 	.short	0x0d2a
        /*0014*/ 	.byte	0x00, 0xf0, 0x05, 0x00


	//----- nvinfo : EIATTR_KPARAM_INFO
	.align		4
.L_2723:
        /*0018*/ 	.byte	0x04, 0x17
        /*001a*/ 	.short	(.L_2725 - .L_2724)
.L_2724:
        /*001c*/ 	.word	0x00000000
        /*0020*/ 	.short	0x0002
        /*0022*/ 	.short	0x0d29
        /*0024*/ 	.byte	0x00, 0xf0, 0x05, 0x00


	//----- nvinfo : EIATTR_KPARAM_INFO
	.align		4
.L_2725:
        /*0028*/ 	.byte	0x04, 0x17
        /*002a*/ 	.short	(.L_2727 - .L_2726)
.L_2726:
        /*002c*/ 	.word	0x00000000
        /*0030*/ 	.short	0x0001
        /*0032*/ 	.short	0x0d28
        /*0034*/ 	.byte	0x00, 0xf0, 0x05, 0x00


	//----- nvinfo : EIATTR_KPARAM_INFO
	.align		4
.L_2727:
        /*0038*/ 	.byte	0x04, 0x17
        /*003a*/ 	.short	(.L_2729 - .L_2728)
.L_2728:
        /*003c*/ 	.word	0x00000000
        /*0040*/ 	.short	0x0000
        /*0042*/ 	.short	0x0000
        /*0044*/ 	.byte	0x00, 0xf0, 0xa1, 0x34


	//----- nvinfo : EIATTR_SPARSE_MMA_MASK
	.align		4
.L_2729:
        /*0048*/ 	.byte	0x03, 0x50
        /*004a*/ 	.short	0x0000


	//----- nvinfo : EIATTR_MAXREG_COUNT
	.align		4
        /*004c*/ 	.byte	0x03, 0x1b
        /*004e*/ 	.short	0x0080


	//----- nvinfo : EIATTR_MERCURY_ISA_VERSION
	.align		4
        /*0050*/ 	.byte	0x03, 0x5f
        /*0052*/ 	.short	0x0101


	//----- nvinfo : EIATTR_EXIT_INSTR_OFFSETS
	.align		4
        /*0054*/ 	.byte	0x04, 0x1c
        /*0056*/ 	.short	(.L_2731 - .L_2730)


	//   ....[0]....
.L_2730:
        /*0058*/ 	.word	0x00000160


	//   ....[1]....
        /*005c*/ 	.word	0x00000ad0


	//   ....[2]....
        /*0060*/ 	.word	0x000010e0


	//   ....[3]....
        /*0064*/ 	.word	0x00001140


	//   ....[4]....
        /*0068*/ 	.word	0x000018a0


	//   ....[5]....
        /*006c*/ 	.word	0x00001c80


	//----- nvinfo : EIATTR_MAX_THREADS
	.align		4
.L_2731:
        /*0070*/ 	.byte	0x04, 0x05
        /*0072*/ 	.short	(.L_2733 - .L_2732)
.L_2732:
        /*0074*/ 	.word	0x00000200
        /*0078*/ 	.word	0x00000001
        /*007c*/ 	.word	0x00000001


	//----- nvinfo : EIATTR_CRS_STACK_SIZE
	.align		4
.L_2733:
        /*0080*/ 	.byte	0x04, 0x1e
        /*0082*/ 	.short	(.L_2735 - .L_2734)
.L_2734:
        /*0084*/ 	.word	0x00000000


	//----- nvinfo : EIATTR_CBANK_PARAM_SIZE
	.align		4
.L_2735:
        /*0088*/ 	.byte	0x03, 0x19
        /*008a*/ 	.short	0x0d2b


	//----- nvinfo : EIATTR_PARAM_CBANK
	.align		4
        /*008c*/ 	.byte	0x04, 0x0a
        /*008e*/ 	.short	(.L_2737 - .L_2736)
	.align		4
.L_2736:
        /*0090*/ 	.word	index@(.nv.constant0._ZN2at6native57_GLOBAL__N__f3eca4a2_24_ForeachBinaryOpScalar_cu_86b9896c25multi_tensor_apply_kernelINS1_18TensorListMetadataILi1EEENS1_21BinaryOpScalarFunctorIaLi1ELi1ELi0EEEJNS1_13power_functorIaEEaEEEvT_T0_DpT1_)
        /*0094*/ 	.short	0x0210
        /*0096*/ 	.short	0x0d2b


	//----- nvinfo : EIATTR_SW_WAR
	.align		4
.L_2737:
        /*0098*/ 	.byte	0x04, 0x36
        /*009a*/ 	.short	(.L_2739 - .L_2738)
.L_2738:
        /*009c*/ 	.word	0x00000008
.L_2739:


//--------------------- .nv.info._ZN2at6native57_GLOBAL__N__f3eca4a2_24_ForeachBinaryOpScalar_cu_86b9896c25multi_tensor_apply_kernelINS1_18TensorListMetadataILi1EEENS1_21BinaryOpScalarFunctorIhLi1ELi1ELi0EEEJNS1_13power_functorIhEEhEEEvT_T0_DpT1_ --------------------------
	.section	.nv.info._ZN2at6native57_GLOBAL__N__f3eca4a2_24_ForeachBinaryOpScalar_cu_86b9896c25multi_tensor_apply_kernelINS1_18TensorListMetadataILi1EEENS1_21BinaryOpScalarFunctorIhLi1ELi1ELi0EEEJNS1_13power_functorIhEEhEEEvT_T0_DpT1_,"",@"SHT_CUDA_INFO"
	.sectionflags	@""
	.align	4


	//----- nvinfo : EIATTR_CUDA_API_VERSION
	.align		4
        /*0000*/ 	.byte	0x04, 0x37
        /*0002*/ 	.short	(.L_2741 - .L_2740)
.L_2740:
        /*0004*/ 	.word	0x00000082


	//----- nvinfo : EIATTR_KPARAM_INFO
	.align		4
.L_2741:
        /*0008*/ 	.byte	0x04, 0x17
        /*000a*/ 	.short	(.L_2743 - .L_2742)
.L_2742:
        /*000c*/ 	.word	0x00000000
        /*0010*/ 	.short	0x0003
        /*0012*/ 	.short	0x0d2a
        /*0014*/ 	.byte	0x00, 0xf0, 0x05, 0x00


	//----- nvinfo : EIATTR_KPARAM_INFO
	.align		4
.L_2743:
        /*0018*/ 	.byte	0x04, 0x17
        /*001a*/ 	.short	(.L_2745 - .L_2744)
.L_2744:
        /*001c*/ 	.word	0x00000000
        /*0020*/ 	.short	0x0002
        /*0022*/ 	.short	0x0d29
        /*0024*/ 	.byte	0x00, 0xf0, 0x05, 0x00


	//----- nvinfo : EIATTR_KPARAM_INFO
	.align		4
.L_2745:
        /*0028*/ 	.byte	0x04, 0x17
        /*002a*/ 	.short	(.L_2747 - .L_2746)
.L_2746:
        /*002c*/ 	.word	0x00000000
        /*0030*/ 	.short	0x0001
        /*0032*/ 	.short	0x0d28
        /*0034*/ 	.byte	0x00, 0xf0, 0x05, 0x00


	//----- nvinfo : EIATTR_KPARAM_INFO
	.align		4
.L_2747:
        /*0038*/ 	.byte	0x04, 0x17
        /*003a*/ 	.short	(.L_2749 - .L_2748)
.L_2748:
        /*003c*/ 	.word	0x00000000
        /*0040*/ 	.short	0x0000
        /*0042*/ 	.short	0x0000
        /*0044*/ 	.byte	0x00, 0xf0, 0xa1, 0x34


	//----- nvinfo : EIATTR_SPARSE_MMA_MASK
	.align		4
.L_2749:
        /*0048*/ 	.byte	0x03, 0x50
        /*004a*/ 	.short	0x0000


	//----- nvinfo : EIATTR_MAXREG_COUNT
	.align		4
        /*004c*/ 	.byte	0x03, 0x1b
        /*004e*/ 	.short	0x0080


	//----- nvinfo : EIATTR_MERCURY_ISA_VERSION
	.align		4
        /*0050*/ 	.byte	0x03, 0x5f
        /*0052*/ 	.short	0x0101


	//----- nvinfo : EIATTR_EXIT_INSTR_OFFSETS
	.align		4
        /*0054*/ 	.byte	0x04, 0x1c
        /*0056*/ 	.short	(.L_2751 - .L_2750)


	//   ....[0]....
.L_2750:
        /*0058*/ 	.word	0x00000140


	//   ....[1]....
        /*005c*/ 	.word	0x000008f0


	//   ....[2]....
        /*0060*/ 	.word	0x00000c40


	//   ....[3]....
        /*0064*/ 	.word	0x00000ca0


	//   ....[4]....
        /*0068*/ 	.word	0x00001280


	//   ....[5]....
        /*006c*/ 	.word	0x00001360


	//----- nvinfo : EIATTR_MAX_THREADS
	.align		4
.L_2751:
        /*0070*/ 	.byte	0x04, 0x05
        /*0072*/ 	.short	(.L_2753 - .L_2752)
.L_2752:
        /*0074*/ 	.word	0x00000200
        /*0078*/ 	.word	0x00000001
        /*007c*/ 	.word	0x00000001


	//----- nvinfo : EIATTR_CRS_STACK_SIZE
	.align		4
.L_2753:
        /*0080*/ 	.byte	0x04, 0x1e
        /*0082*/ 	.short	(.L_2755 - .L_2754)
.L_2754:
        /*0084*/ 	.word	0x00000000


	//----- nvinfo : EIATTR_CBANK_PARAM_SIZE
	.align		4
.L_2755:
        /*0088*/ 	.byte	0x03, 0x19
        /*008a*/ 	.short	0x0d2b


	//----- nvinfo : EIATTR_PARAM_CBANK
	.align		4
        /*008c*/ 	.byte	0x04, 0x0a
        /*008e*/ 	.short	(.L_2757 - .L_2756)
	.align		4
.L_2756:
        /*0090*/ 	.word	index@(.nv.constant0._ZN2at6native57_GLOBAL__N__f3eca4a2_24_ForeachBinaryOpScalar_cu_86b9896c25multi_tensor_apply_kernelINS1_18TensorListMetadataILi1EEENS1_21BinaryOpScalarFunctorIhLi1ELi1ELi0EEEJNS1_13power_functorIhEEhEEEvT_T0_DpT1_)
        /*0094*/ 	.short	0x0210
        /*0096*/ 	.short	0x0d2b


	//----- nvinfo : EIATTR_SW_WAR
	.align		4
.L_2757:
        /*0098*/ 	.byte	0x04, 0x36
        /*009a*/ 	.short	(.L_2759 - .L_2758)
.L_2758:
        /*009c*/ 	.word	0x00000008
.L_2759:


//--------------------- .nv.info._ZN2at6native57_GLOBAL__N__f3eca4a2_24_ForeachBinaryOpScalar_cu_86b9896c25multi_tensor_apply_kernelINS1_18TensorListMetadataILi2EEENS1_21BinaryOpScalarFunctorIN3c108BFloat16ELi2ELi1ELi1EEEJSt10multipliesIfEfEEEvT_T0_DpT1_ --------------------------
	.section	.nv.info._ZN2at6native57_GLOBAL__N__f3eca4a2_24_ForeachBinaryOpScalar_cu_86b9896c25multi_tensor_apply_kernelINS1_18TensorListMetadataILi2EEENS1_21BinaryOpScalarFunctorIN3c108BFloat16ELi2ELi1ELi1EEEJSt10multipliesIfEfEEEvT_T0_DpT1_,"",@"SHT_CUDA_INFO"
	.sectionflags	@""
	.align	4


	//----- nvinfo : EIATTR_CUDA_API_VERSION
	.align		4
        /*0000*/ 	.byte	0x04, 0x37
        /*0002*/ 	.short	(.L_2761 - .L_2760)
.L_2760:
        /*0004*/ 	.word	0x00000082


	//----- nvinfo : EIATTR_KPARAM_INFO
	.align		4
.L_2761:
        /*0008*/ 	.byte	0x04, 0x17
        /*000a*/ 	.short	(.L_2763 - .L_2762)
.L_2762:
        /*000c*/ 	.word	0x00000000
        /*0010*/ 	.short	0x0003
        /*0012*/ 	.short	0x0c4c
        /*0014*/ 	.byte	0x00, 0xf0, 0x11, 0x00


	//----- nvinfo : EIATTR_KPARAM_INFO
	.align		4
.L_2763:
        /*0018*/ 	.byte	0x04, 0x17
        /*001a*/ 	.short	(.L_2765 - .L_2764)
.L_2764:
        /*001c*/ 	.word	0x00000000
        /*0020*/ 	.short	0x0002
        /*0022*/ 	.short	0x0c49
        /*0024*/ 	.byte	0x00, 0xf0, 0x05, 0x00


	//----- nvinfo : EIATTR_KPARAM_INFO
	.align		4
.L_2765:
        /*0028*/ 	.byte	0x04, 0x17
        /*002a*/ 	.short	(.L_2767 - .L_2766)
.L_2766:
        /*002c*/ 	.word	0x00000000
        /*0030*/ 	.short	0x0001
        /*0032*/ 	.short	0x0c48
        /*0034*/ 	.byte	0x00, 0xf0, 0x05, 0x00


	//----- nvinfo : EIATTR_KPARAM_INFO
	.align		4
.L_2767:
        /*0038*/ 	.byte	0x04, 0x17
        /*003a*/ 	.short	(.L_2769 - .L_2768)
.L_2768:
        /*003c*/ 	.word	0x00000000
        /*0040*/ 	.short	0x0000
        /*0042*/ 	.short	0x0000
        /*0044*/ 	.byte	0x00, 0xf0, 0x21, 0x31


	//----- nvinfo : EIATTR_SPARSE_MMA_MASK
	.align		4
.L_2769:
        /*0048*/ 	.byte	0x03, 0x50
        /*004a*/ 	.short	0x0000


	//----- nvinfo : EIATTR_MAXREG_COUNT
	.align		4
        /*004c*/ 	.byte	0x03, 0x1b
        /*004e*/ 	.short	0x0080


	//----- nvinfo : EIATTR_MERCURY_ISA_VERSION
	.align		4
        /*0050*/ 	.byte	0x03, 0x5f
        /*0052*/ 	.short	0x0101


	//----- nvinfo : EIATTR_EXIT_INSTR_OFFSETS
	.align		4
        /*0054*/ 	.byte	0x04, 0x1c
        /*0056*/ 	.short	(.L_2771 - .L_2770)


	//   ....[0]....
.L_2770:
        /*0058*/ 	.word	0x00000160


	//   ....[1]....
        /*005c*/ 	.word	0x00000650


	//   ....[2]....
        /*0060*/ 	.word	0x000006b0


	//   ....[3]....
        /*0064*/ 	.word	0x000008c0


	//----- nvinfo : EIATTR_MAX_THREADS
	.align		4
.L_2771:
        /*0068*/ 	.byte	0x04, 0x05
        /*006a*/ 	.short	(.L_2773 - .L_2772)
.L_2772:
        /*006c*/ 	.word	0x00000200
        /*0070*/ 	.word	0x00000001
        /*0074*/ 	.word	0x00000001


	//----- nvinfo : EIATTR_CRS_STACK_SIZE
	.align		4
.L_2773:
        /*0078*/ 	.byte	0x04, 0x1e
        /*007a*/ 	.short	(.L_2775 - .L_2774)
.L_2774:
        /*007c*/ 	.word	0x00000000


	//----- nvinfo : EIATTR_CBANK_PARAM_SIZE
	.align		4
.L_2775:
        /*0080*/ 	.byte	0x03, 0x19
        /*0082*/ 	.short	0x0c50


	//----- nvinfo : EIATTR_PARAM_CBANK
	.align		4
        /*0084*/ 	.byte	0x04, 0x0a
        /*0086*/ 	.short	(.L_2777 - .L_2776)
	.align		4
.L_2776:
        /*0088*/ 	.word	index@(.nv.constant0._ZN2at6native57_GLOBAL__N__f3eca4a2_24_ForeachBinaryOpScalar_cu_86b9896c25multi_tensor_apply_kernelINS1_18TensorListMetadataILi2EEENS1_21BinaryOpScalarFunctorIN3c108BFloat16ELi2ELi1ELi1EEEJSt10multipliesIfEfEEEvT_T0_DpT1_)
        /*008c*/ 	.short	0x0210
        /*008e*/ 	.short	0x0c50


	//----- nvinfo : EIATTR_SW_WAR
	.align		4
.L_2777:
        /*0090*/ 	.byte	0x04, 0x36
        /*0092*/ 	.short	(.L_2779 - .L_2778)
.L_2778:
        /*0094*/ 	.word	0x00000008
.L_2779:


//--------------------- .nv.info._ZN2at6native57_GLOBAL__N__f3eca4a2_24_ForeachBinaryOpScalar_cu_86b9896c25multi_tensor_apply_kernelINS1_18TensorListMetadataILi2EEENS1_21BinaryOpScalarFunctorIN3c104HalfELi2ELi1ELi1EEEJSt10multipliesIfEfEEEvT_T0_DpT1_ --------------------------
	.section	.nv.info._ZN2at6native57_GLOBAL__N__f3eca4a2_24_ForeachBinaryOpScalar_cu_86b9896c25multi_tensor_apply_kernelINS1_18TensorListMetadataILi2EEENS1_21BinaryOpScalarFunctorIN3c104HalfELi2ELi1ELi1EEEJSt10multipliesIfEfEEEvT_T0_DpT1_,"",@"SHT_CUDA_INFO"
	.sectionflags	@""
	.align	4


	//----- nvinfo : EIATTR_CUDA_API_VERSION
	.align		4
        /*0000*/ 	.byte	0x04, 0x37
        /*0002*/ 	.short	(.L_2781 - .L_2780)
.L_2780:
        /*0004*/ 	.word	0x00000082


	//----- nvinfo : EIATTR_KPARAM_INFO
	.align		4
.L_2781:
        /*0008*/ 	.byte	0x04, 0x17
        /*000a*/ 	.short	(.L_2783 - .L_2782)
.L_2782:
        /*000c*/ 	.word	0x00000000
        /*0010*/ 	.short	0x0003
        /*0012*/ 	.short	0x0c4c
        /*0014*/ 	.byte	0x00, 0xf0, 0x11, 0x00


	//----- nvinfo : EIATTR_KPARAM_INFO
	.align		4
.L_2783:
        /*0018*/ 	.byte	0x04, 0x17
        /*001a*/ 	.short	(.L_2785 - .L_2784)
.L_2784:
        /*001c*/ 	.word	0x00000000
        /*0020*/ 	.short	0x0002
        /*0022*/ 	.short	0x0c49
        /*0024*/ 	.byte	0x00, 0xf0, 0x05, 0x00


	//----- nvinfo : EIATTR_KPARAM_INFO
	.align		4
.L_2785:
        /*0028*/ 	.byte	0x04, 0x17
        /*002a*/ 	.short	(.L_2787 - .L_2786)
.L_2786:
        /*002c*/ 	.word	0x00000000
        /*0030*/ 	.short	0x0001
        /*0032*/ 	.short	0x0c48
        /*0034*/ 	.byte	0x00, 0xf0, 0x05, 0x00


	//----- nvinfo : EIATTR_KPARAM_INFO
	.align		4
.L_2787:
        /*0038*/ 	.byte	0x04, 0x17
        /*003a*/ 	.short	(.L_2789 - .L_2788)
.L_2788:
        /*003c*/ 	.word	0x00000000
        /*0040*/ 	.short	0x0000
        /*0042*/ 	.short	0x0000
        /*0044*/ 	.byte	0x00, 0xf0, 0x21, 0x31


	//----- nvinfo : EIATTR_SPARSE_MMA_MASK
	.align		4
.L_2789:
        /*0048*/ 	.byte	0x03, 0x50
        /*004a*/ 	.short	0x0000


	//----- nvinfo : EIATTR_MAXREG_COUNT
	.align		4
        /*004c*/ 	.byte	0x03, 0x1b
        /*004e*/ 	.short	0x0080


	//----- nvinfo : EIATTR_MERCURY_ISA_VERSION
	.align		4
        /*0050*/ 	.byte	0x03, 0x5f
        /*0052*/ 	.short	0x0101


	//----- nvinfo : EIATTR_EXIT_INSTR_OFFSETS
	.align		4
        /*0054*/ 	.byte	0x04, 0x1c
        /*0056*/ 	.short	(.L_2791 - .L_2790)


	//   ....[0]....
.L_2790:
        /*0058*/ 	.word	0x00000160


	//   ....[1]....
        /*005c*/ 	.word	0x00000650


	//   ....[2]....
        /*0060*/ 	.word	0x000006b0


	//   ....[3]....
        /*0064*/ 	.word	0x000008a0


	//----- nvinfo : EIATTR_MAX_THREADS
	.align		4
.L_2791:
        /*0068*/ 	.byte	0x04, 0x05
        /*006a*/ 	.short	(.L_2793 - .L_2792)
.L_2792:
        /*006c*/ 	.word	0x00000200
        /*0070*/ 	.word	0x00000001
        /*0074*/ 	.word	0x00000001


	//----- nvinfo : EIATTR_CRS_STACK_SIZE
	.align		4
.L_2793:
        /*0078*/ 	.byte	0x04, 0x1e
        /*007a*/ 	.short	(.L_2795 - .L_2794)
.L_2794:
        /*007c*/ 	.word	0x00000000


	//----- nvinfo : EIATTR_CBANK_PARAM_SIZE
	.align		4
.L_2795:
        /*0080*/ 	.byte	0x03, 0x19
        /*0082*/ 	.short	0x0c50


	//----- nvinfo : EIATTR_PARAM_CBANK
	.align		4
        /*0084*/ 	.byte	0x04, 0x0a
        /*0086*/ 	.short	(.L_2797 - .L_2796)
	.align		4
.L_2796:
        /*0088*/ 	.word	index@(.nv.constant0._ZN2at6native57_GLOBAL__N__f3eca4a2_24_ForeachBinaryOpScalar_cu_86b9896c25multi_tensor_apply_kernelINS1_18TensorListMetadataILi2EEENS1_21BinaryOpScalarFunctorIN3c104HalfELi2ELi1ELi1EEEJSt10multipliesIfEfEEEvT_T0_DpT1_)
        /*008c*/ 	.short	0x0210
        /*008e*/ 	.short	0x0c50


	//----- nvinfo : EIATTR_SW_WAR
	.align		4
.L_2797:
        /*0090*/ 	.byte	0x04, 0x36
        /*0092*/ 	.short	(.L_2799 - .L_2798)
.L_2798:
        /*0094*/ 	.word	0x00000008
.L_2799:


//--------------------- .nv.info._ZN2at6native57_GLOBAL__N__f3eca4a2_24_ForeachBinaryOpScalar_cu_86b9896c25multi_tensor_apply_kernelINS1_18TensorListMetadataILi2EEENS1_21BinaryOpScalarFunctorIbLi2ELi1ELi1EEEJSt10multipliesIbEbEEEvT_T0_DpT1_ --------------------------
	.section	.nv.info._ZN2at6native57_GLOBAL__N__f3eca4a2_24_ForeachBinaryOpScalar_cu_86b9896c25multi_tensor_apply_kernelINS1_18TensorListMetadataILi2EEENS1_21BinaryOpScalarFunctorIbLi2ELi1ELi1EEEJSt10multipliesIbEbEEEvT_T0_DpT1_,"",@"SHT_CUDA_INFO"
	.sectionflags	@""
	.align	4


	//----- nvinfo : EIATTR_CUDA_API_VERSION
	.align		4
        /*0000*/ 	.byte	0x04, 0x37
        /*0002*/ 	.short	(.L_2801 - .L_2800)
.L_2800:
        /*0004*/ 	.word	0x00000082


	//----- nvinfo : EIATTR_KPARAM_INFO
	.align		4
.L_2801:
        /*0008*/ 	.byte	0x04, 0x17
        /*000a*/ 	.short	(.L_2803 - .L_2802)
.L_2802:
        /*000c*/ 	.word	0x00000000
        /*0010*/ 	.short	0x0003
        /*0012*/ 	.short	0x0c4a
        /*0014*/ 	.byte	0x00, 0xf0, 0x05, 0x00


	//----- nvinfo : EIATTR_KPARAM_INFO
	.align		4
.L_2803:
        /*0018*/ 	.byte	0x04, 0x17
        /*001a*/ 	.short	(.L_2805 - .L_2804)
.L_2804:
        /*001c*/ 	.word	0x00000000
        /*0020*/ 	.short	0x0002
        /*0022*/ 	.short	0x0c49
        /*0024*/ 	.byte	0x00, 0xf0, 0x05, 0x00


	//----- nvinfo : EIATTR_KPARAM_INFO
	.align		4
.L_2805:
        /*0028*/ 	.byte	0x04, 0x17
        /*002a*/ 	.short	(.L_2807 - .L_2806)
.L_2806:
        /*002c*/ 	.word	0x00000000
        /*0030*/ 	.short	0x0001
        /*0032*/ 	.short	0x0c48
        /*0034*/ 	.byte	0x00, 0xf0, 0x05, 0x00


	//----- nvinfo : EIATTR_KPARAM_INFO
	.align		4
.L_2807:
        /*0038*/ 	.byte	0x04, 0x17
        /*003a*/ 	.short	(.L_2809 - .L_2808)
.L_2808:
        /*003c*/ 	.word	0x00000000
        /*0040*/ 	.short	0x0000
        /*0042*/ 	.short	0x0000
        /*0044*/ 	.byte	0x00, 0xf0, 0x21, 0x31


	//----- nvinfo : EIATTR_SPARSE_MMA_MASK
	.align		4
.L_2809:
        /*0048*/ 	.byte	0x03, 0x50
        /*004a*/ 	.short	0x0000


	//----- nvinfo : EIATTR_MAXREG_COUNT
	.align		4
        /*004c*/ 	.byte	0x03, 0x1b
        /*004e*/ 	.short	0x0080


	//----- nvinfo : EIATTR_MERCURY_ISA_VERSION
	.align		4
        /*0050*/ 	.byte	0x03, 0x5f
        /*0052*/ 	.short	0x0101


	//----- nvinfo : EIATTR_EXIT_INSTR_OFFSETS
	.align		4
        /*0054*/ 	.byte	0x04, 0x1c
        /*0056*/ 	.short	(.L_2811 - .L_2810)


	//   ....[0]....
.L_2810:
        /*0058*/ 	.word	0x00000170


	//   ....[1]....
        /*005c*/ 	.word	0x00000630


	//   ....[2]....
        /*0060*/ 	.word	0x00000690


	//   ....[3]....
        /*0064*/ 	.word	0x000008e0


	//----- nvinfo : EIATTR_MAX_THREADS
	.align		4
.L_2811:
        /*0068*/ 	.byte	0x04, 0x05
        /*006a*/ 	.short	(.L_2813 - .L_2812)
.L_2812:
        /*006c*/ 	.word	0x00000200
        /*0070*/ 	.word	0x00000001
        /*0074*/ 	.word	0x00000001


	//----- nvinfo : EIATTR_CRS_STACK_SIZE
	.align		4
.L_2813:
        /*0078*/ 	.byte	0x04, 0x1e
        /*007a*/ 	.short	(.L_2815 - .L_2814)
.L_2814:
        /*007c*/ 	.word	0x00000000


	//----- nvinfo : EIATTR_CBANK_PARAM_SIZE
	.align		4
.L_2815:
        /*0080*/ 	.byte	0x03, 0x19
        /*0082*/ 	.short	0x0c4b


	//----- nvinfo : EIATTR_PARAM_CBANK
	.align		4
        /*0084*/ 	.byte	0x04, 0x0a
        /*0086*/ 	.short	(.L_2817 - .L_2816)
	.align		4
.L_2816:
        /*0088*/ 	.word	index@(.nv.constant0._ZN2at6native57_GLOBAL__N__f3eca4a2_24_ForeachBinaryOpScalar_cu_86b9896c25multi_tensor_apply_kernelINS1_18TensorListMetadataILi2EEENS1_21BinaryOpScalarFunctorIbLi2ELi1ELi1EEEJSt10multipliesIbEbEEEvT_T0_DpT1_)
        /*008c*/ 	.short	0x0210
        /*008e*/ 	.short	0x0c4b


	//----- nvinfo : EIATTR_SW_WAR
	.align		4
.L_2817:
        /*0090*/ 	.byte	0x04, 0x36
        /*0092*/ 	.short	(.L_2819 - .L_2818)
.L_2818:
        /*0094*/ 	.word	0x00000008
.L_2819:


//--------------------- .nv.info._ZN2at6native57_GLOBAL__N__f3eca4a2_24_ForeachBinaryOpScalar_cu_86b9896c25multi_tensor_apply_kernelINS1_18TensorListMetadataILi2EEENS1_21BinaryOpScalarFunctorIN3c107complexIfEELi2ELi1ELi1EEEJSt10multipliesIS8_ES8_EEEvT_T0_DpT1_ --------------------------
	.section	.nv.info._ZN2at6native57_GLOBAL__N__f3eca4a2_24_ForeachBinaryOpScalar_cu_86b9896c25multi_tensor_apply_kernelINS1_18TensorListMetadataILi2EEENS1_21BinaryOpScalarFunctorIN3c107complexIfEELi2ELi1ELi1EEEJSt10multipliesIS8_ES8_EEEvT_T0_DpT1_,"",@"SHT_CUDA_INFO"
	.sectionflags	@""
	.align	4


	//----- nvinfo : EIATTR_CUDA_API_VERSION
	.align		4
        /*0000*/ 	.byte	0x04, 0x37
        /*0002*/ 	.short	(.L_2821 - .L_2820)
.L_2820:
        /*0004*/ 	.word	0x00000082


	//----- nvinfo : EIATTR_KPARAM_INFO
	.align		4
.L_2821:
        /*0008*/ 	.byte	0x04, 0x17
        /*000a*/ 	.short	(.L_2823 - .L_2822)
.L_2822:
        /*000c*/ 	.word	0x00000000
        /*0010*/ 	.short	0x0003
        /*0012*/ 	.short	0x0c50
        /*0014*/ 	.byte	0x00, 0xf0, 0x21, 0x00


	//----- nvinfo : EIATTR_KPARAM_INFO
	.align		4
.L_2823:
        /*0018*/ 	.byte	0x04, 0x17
        /*001a*/ 	.short	(.L_2825 - .L_2824)
.L_2824:
        /*001c*/ 	.word	0x00000000
        /*0020*/ 	.short	0x0002
        /*0022*/ 	.short	0x0c49
        /*0024*/ 	.byte	0x00, 0xf0, 0x05, 0x00


	//----- nvinfo : EIATTR_KPARAM_INFO
	.align		4
.L_2825:
        /*0028*/ 	.byte	0x04, 0x17
        /*002a*/ 	.short	(.L_2827 - .L_2826)
.L_2826:
        /*002c*/ 	.word	0x00000000
        /*0030*/ 	.short	0x0001
        /*0032*/ 	.short	0x0c48
        /*0034*/ 	.byte	0x00, 0xf0, 0x05, 0x00


	//----- nvinfo : EIATTR_KPARAM_INFO
	.align		4
.L_2827:
        /*0038*/ 	.byte	0x04, 0x17
        /*003a*/ 	.short	(.L_2829 - .L_2828)
.L_2828:
        /*003c*/ 	.word	0x00000000
        /*0040*/ 	.short	0x0000
        /*0042*/ 	.short	0x0000
        /*0044*/ 	.byte	0x00, 0xf0, 0x21, 0x31


	//----- nvinfo : EIATTR_SPARSE_MMA_MASK
	.align		4
.L_2829:
        /*0048*/ 	.byte	0x03, 0x50
        /*004a*/ 	.short	0x0000


	//----- nvinfo : EIATTR_MAXREG_COUNT
	.align		4
        /*004c*/ 	.byte	0x03, 0x1b
        /*004e*/ 	.short	0x0080


	//----- nvinfo : EIATTR_MERCURY_ISA_VERSION
	.align		4
        /*0050*/ 	.byte	0x03, 0x5f
        /*0052*/ 	.short	0x0101


	//----- nvinfo : EIATTR_EXIT_INSTR_OFFSETS
	.align		4
        /*0054*/ 	.byte	0x04, 0x1c
        /*0056*/ 	.short	(.L_2831 - .L_2830)


	//   ....[0]....
.L_2830:
        /*0058*/ 	.word	0x00000180


	//   ....[1]....
        /*005c*/ 	.word	0x00000680


	//   ....[2]....
        /*0060*/ 	.word	0x000006e0


	//   ....[3]....
        /*0064*/ 	.word	0x00000950


	//----- nvinfo : EIATTR_MAX_THREADS
	.align		4
.L_2831:
        /*0068*/ 	.byte	0x04, 0x05
        /*006a*/ 	.short	(.L_2833 - .L_2832)
.L_2832:
        /*006c*/ 	.word	0x00000200
        /*0070*/ 	.word	0x00000001
        /*0074*/ 	.word	0x00000001


	//----- nvinfo : EIATTR_CRS_STACK_SIZE
	.align		4
.L_2833:
        /*0078*/ 	.byte	0x04, 0x1e
        /*007a*/ 	.short	(.L_2835 - .L_2834)
.L_2834:
        /*007c*/ 	.word	0x00000000


	//----- nvinfo : EIATTR_CBANK_PARAM_SIZE
	.align		4
.L_2835:
        /*0080*/ 	.byte	0x03, 0x19
        /*0082*/ 	.short	0x0c58


	//----- nvinfo : EIATTR_PARAM_CBANK
	.align		4
        /*0084*/ 	.byte	0x04, 0x0a
        /*0086*/ 	.short	(.L_2837 - .L_2836)
	.align		4
.L_2836:
        /*0088*/ 	.word	index@(.nv.constant0._ZN2at6native57_GLOBAL__N__f3eca4a2_24_ForeachBinaryOpScalar_cu_86b9896c25multi_tensor_apply_kernelINS1_18TensorListMetadataILi2EEENS1_21BinaryOpScalarFunctorIN3c107complexIfEELi2ELi1ELi1EEEJSt10multipliesIS8_ES8_EEEvT_T0_DpT1_)
        /*008c*/ 	.short	0x0210
        /*008e*/ 	.short	0x0c58


	//----- nvinfo : EIATTR_SW_WAR
	.align		4
.L_2837:
        /*0090*/ 	.byte	0x04, 0x36
        /*0092*/ 	.short	(.L_2839 - .L_2838)
.L_2838:
        /*0094*/ 	.word	0x00000008
.L_2839:


//--------------------- .nv.info._ZN2at6native57_GLOBAL__N__f3eca4a2_24_ForeachBinaryOpScalar_cu_86b9896c25multi_tensor_apply_kernelINS1_18TensorListMetadataILi2EEENS1_21BinaryOpScalarFunctorIN3c107complexIdEELi2ELi1ELi1EEEJSt10multipliesIS8_ES8_EEEvT_T0_DpT1_ --------------------------
	.section	.nv.info._ZN2at6native57_GLOBAL__N__f3eca4a2_24_ForeachBinaryOpScalar_cu_86b9896c25multi_tensor_apply_kernelINS1_18TensorListMetadataILi2EEENS1_21BinaryOpScalarFunctorIN3c107complexIdEELi2ELi1ELi1EEEJSt10multipliesIS8_ES8_EEEvT_T0_DpT1_,"",@"SHT_CUDA_INFO"
	.sectionflags	@""
	.align	4


	//----- nvinfo : EIATTR_CUDA_API_VERSION
	.align		4
        /*0000*/ 	.byte	0x04, 0x37
        /*0002*/ 	.short	(.L_2841 - .L_2840)
.L_2840:
        /*0004*/ 	.word	0x00000082


	//----- nvinfo : EIATTR_KPARAM_INFO
	.align		4
.L_2841:
        /*0008*/ 	.byte	0x04, 0x17
        /*000a*/ 	.short	(.L_2843 - .L_2842)
.L_2842:
        /*000c*/ 	.word	0x00000000
        /*0010*/ 	.short	0x0003
        /*0012*/ 	.short	0x0c50
        /*0014*/ 	.byte	0x00, 0xf0, 0x41, 0x00


	//----- nvinfo : EIATTR_KPARAM_INFO
	.align		4
.L_2843:
        /*0018*/ 	.byte	0x04, 0x17
        /*001a*/ 	.short	(.L_2845 - .L_2844)
.L_2844:
        /*001c*/ 	.word	0x00000000
        /*0020*/ 	.short	0x0002
        /*0022*/ 	.short	0x0c49
        /*0024*/ 	.byte	0x00, 0xf0, 0x05, 0x00


	//----- nvinfo : EIATTR_KPARAM_INFO
	.align		4
.L_2845:
        /*0028*/ 	.byte	0x04, 0x17
        /*002a*/ 	.short	(.L_2847 - .L_2846)
.L_2846:
        /*002c*/ 	.word	0x00000000
        /*0030*/ 	.short	0x0001
        /*0032*/ 	.short	0x0c48
        /*0034*/ 	.byte	0x00, 0xf0, 0x05, 0x00


	//----- nvinfo : EIATTR_KPARAM_INFO
	.align		4
.L_2847:
        /*0038*/ 	.byte	0x04, 0x17
        /*003a*/ 	.short	(.L_2849 - .L_2848)
.L_2848:
        /*003c*/ 	.word	0x00000000
        /*0040*/ 	.short	0x0000
        /*0042*/ 	.short	0x0000
        /*0044*/ 	.byte	0x00, 0xf0, 0x21, 0x31


	//----- nvinfo : EIATTR_SPARSE_MMA_MASK
	.align		4
.L_2849:
        /*0048*/ 	.byte	0x03, 0x50
        /*004a*/ 	.short	0x0000


	//----- nvinfo : EIATTR_MAXREG_COUNT
	.align		4
        /*004c*/ 	.byte	0x03, 0x1b
        /*004e*/ 	.short	0x0080


	//----- nvinfo : EIATTR_MERCURY_ISA_VERSION
	.align		4
        /*0050*/ 	.byte	0x03, 0x5f
        /*0052*/ 	.short	0x0101


	//----- nvinfo : EIATTR_EXIT_INSTR_OFFSETS
	.align		4
        /*0054*/ 	.byte	0x04, 0x1c
        /*0056*/ 	.short	(.L_2851 - .L_2850)


	//   ....[0]....
.L_2850:
        /*0058*/ 	.word	0x00000180


	//   ....[1]....
        /*005c*/ 	.word	0x00000740


	//   ....[2]....
        /*0060*/ 	.word	0x000007a0


	//   ....[3]....
        /*0064*/ 	.word	0x00000a60


	//----- nvinfo : EIATTR_MAX_THREADS
	.align		4
.L_2851:
        /*0068*/ 	.byte	0x04, 0x05
        /*006a*/ 	.short	(.L_2853 - .L_2852)
.L_2852:
        /*006c*/ 	.word	0x00000200
        /*0070*/ 	.word	0x00000001
        /*0074*/ 	.word	0x00000001


	//----- nvinfo : EIATTR_CRS_STACK_SIZE
	.align		4
.L_2853:
        /*0078*/ 	.byte	0x04, 0x1e
        /*007a*/ 	.short	(.L_2855 - .L_2854)
.L_2854:
        /*007c*/ 	.word	0x00000000


	//----- nvinfo : EIATTR_CBANK_PARAM_SIZE
	.align		4
.L_2855:
        /*0080*/ 	.byte	0x03, 0x19
        /*0082*/ 	.short	0x0c60


	//----- nvinfo : EIATTR_PARAM_CBANK
	.align		4
        /*0084*/ 	.byte	0x04, 0x0a
        /*0086*/ 	.short	(.L_2857 - .L_2856)
	.align		4
.L_2856:
        /*0088*/ 	.word	index@(.nv.constant0._ZN2at6native57_GLOBAL__N__f3eca4a2_24_ForeachBinaryOpScalar_cu_86b9896c25multi_tensor_apply_kernelINS1_18TensorListMetadataILi2EEENS1_21BinaryOpScalarFunctorIN3c107complexIdEELi2ELi1ELi1EEEJSt10multipliesIS8_ES8_EEEvT_T0_DpT1_)
        /*008c*/ 	.short	0x0210
        /*008e*/ 	.short	0x0c60


	//----- nvinfo : EIATTR_SW_WAR
	.align		4
.L_2857:
        /*0090*/ 	.byte	0x04, 0x36
        /*0092*/ 	.short	(.L_2859 - .L_2858)
.L_2858:
        /*0094*/ 	.word	0x00000008
.L_2859:


//--------------------- .nv.info._ZN2at6native57_GLOBAL__N__f3eca4a2_24_ForeachBinaryOpScalar_cu_86b9896c25multi_tensor_apply_kernelINS1_18TensorListMetadataILi2EEENS1_21BinaryOpScalarFunctorIfLi2ELi1ELi1EEEJSt10multipliesIfEfEEEvT_T0_DpT1_ --------------------------
	.section	.nv.info._ZN2at6native57_GLOBAL__N__f3eca4a2_24_ForeachBinaryOpScalar_cu_86b9896c25multi_tensor_apply_kernelINS1_18TensorListMetadataILi2EEENS1_21BinaryOpScalarFunctorIfLi2ELi1ELi1EEEJSt10multipliesIfEfEEEvT_T0_DpT1_,"",@"SHT_CUDA_INFO"
	.sectionflags	@""
	.align	4


	//----- nvinfo : EIATTR_CUDA_API_VERSION
	.align		4
        /*0000*/ 	.byte	0x04, 0x37
        /*0002*/ 	.short	(.L_2861 - .L_2860)
.L_2860:
        /*0004*/ 	.word	0x00000082


	//----- nvinfo : EIATTR_KPARAM_INFO
	.align		4
.L_2861:
        /*0008*/ 	.byte	0x04, 0x17
        /*000a*/ 	.short	(.L_2863 - .L_2862)
.L_2862:
        /*000c*/ 	.word	0x00000000
        /*0010*/ 	.short	0x0003
        /*0012*/ 	.short	0x0c4c
        /*0014*/ 	.byte	0x00, 0xf0, 0x11, 0x00


	//----- nvinfo : EIATTR_KPARAM_INFO
	.align		4
.L_2863:
        /*0018*/ 	.byte	0x04, 0x17
        /*001a*/ 	.short	(.L_2865 - .L_2864)
.L_2864:
        /*001c*/ 	.word	0x00000000
        /*0020*/ 	.short	0x0002
        /*0022*/ 	.short	0x0c49
        /*0024*/ 	.byte	0x00, 0xf0, 0x05, 0x00


	//----- nvinfo : EIATTR_KPARAM_INFO
	.align		4
.L_2865:
        /*0028*/ 	.byte	0x04, 0x17
        /*002a*/ 	.short	(.L_2867 - .L_2866)
.L_2866:
        /*002c*/ 	.word	0x00000000
        /*0030*/ 	.short	0x0001
        /*0032*/ 	.short	0x0c48
        /*0034*/ 	.byte	0x00, 0xf0, 0x05, 0x00


	//----- nvinfo : EIATTR_KPARAM_INFO
	.align		4
.L_2867:
        /*0038*/ 	.byte	0x04, 0x17
        /*003a*/ 	.short	(.L_2869 - .L_2868)
.L_2868:
        /*003c*/ 	.word	0x00000000
        /*0040*/ 	.short	0x0000
        /*0042*/ 	.short	0x0000
        /*0044*/ 	.byte	0x00, 0xf0, 0x21, 0x31


	//----- nvinfo : EIATTR_SPARSE_MMA_MASK
	.align		4
.L_2869:
        /*0048*/ 	.byte	0x03, 0x50
        /*004a*/ 	.short	0x0000


	//----- nvinfo : EIATTR_MAXREG_COUNT
	.align		4
        /*004c*/ 	.byte	0x03, 0x1b
        /*004e*/ 	.short	0x0080


	//----- nvinfo : EIATTR_MERCURY_ISA_VERSION
	.align		4
        /*0050*/ 	.byte	0x03, 0x5f
        /*0052*/ 	.short	0x0101


	//----- nvinfo : EIATTR_EXIT_INSTR_OFFSETS
	.align		4
        /*0054*/ 	.byte	0x04, 0x1c
        /*0056*/ 	.short	(.L_2871 - .L_2870)


	//   ....[0]....
.L_2870:
        /*0058*/ 	.word	0x00000160


	//   ....[1]....
        /*005c*/ 	.word	0x000005f0


	//   ....[2]....
        /*0060*/ 	.word	0x00000650


	//   ....[3]....
        /*0064*/ 	.word	0x000007e0


	//----- nvinfo : EIATTR_MAX_THREADS
	.align		4
.L_2871:
        /*0068*/ 	.byte	0x04, 0x05
        /*006a*/ 	.short	(.L_2873 - .L_2872)
.L_2872:
        /*006c*/ 	.word	0x00000200
        /*0070*/ 	.word	0x00000001
        /*0074*/ 	.word	0x00000001


	//----- nvinfo : EIATTR_CRS_STACK_SIZE
	.align		4
.L_2873:
        /*0078*/ 	.byte	0x04, 0x1e
        /*007a*/ 	.short	(.L_2875 - .L_2874)
.L_2874:
        /*007c*/ 	.word	0x00000000


	//----- nvinfo : EIATTR_CBANK_PARAM_SIZE
	.align		4
.L_2875:
        /*0080*/ 	.byte	0x03, 0x19
        /*0082*/ 	.short	0x0c50


	//----- nvinfo : EIATTR_PARAM_CBANK
	.align		4
        /*0084*/ 	.byte	0x04, 0x0a
        /*0086*/ 	.short	(.L_2877 - .L_2876)
	.align		4
.L_2876:
        /*0088*/ 	.word	index@(.nv.constant0._ZN2at6native57_GLOBAL__N__f3eca4a2_24_ForeachBinaryOpScalar_cu_86b9896c25multi_tensor_apply_kernelINS1_18TensorListMetadataILi2EEENS1_21BinaryOpScalarFunctorIfLi2ELi1ELi1EEEJSt10multipliesIfEfEEEvT_T0_DpT1_)
        /*008c*/ 	.short	0x0210
        /*008e*/ 	.short	0x0c50


	//----- nvinfo : EIATTR_SW_WAR
	.align		4
.L_2877:
        /*0090*/ 	.byte	0x04, 0x36
        /*0092*/ 	.short	(.L_2879 - .L_2878)
.L_2878:
        /*0094*/ 	.word	0x00000008
.L_2879:


//--------------------- .nv.info._ZN2at6native57_GLOBAL__N__f3eca4a2_24_ForeachBinaryOpScalar_cu_86b9896c25multi_tensor_apply_kernelINS1_18TensorListMetadataILi2EEENS1_21BinaryOpScalarFunctorIdLi2ELi1ELi1EEEJSt10multipliesIdEdEEEvT_T0_DpT1_ --------------------------
	.section	.nv.info._ZN2at6native57_GLOBAL__N__f3eca4a2_24_ForeachBinaryOpScalar_cu_86b9896c25multi_tensor_apply_kernelINS1_18TensorListMetadataILi2EEENS1_21BinaryOpScalarFunctorIdLi2ELi1ELi1EEEJSt10multipliesIdEdEEEvT_T0_DpT1_,"",@"SHT_CUDA_INFO"
	.sectionflags	@""
	.align	4


	//----- nvinfo : EIATTR_CUDA_API_VERSION
	.align		4
        /*0000*/ 	.byte	0x04, 0x37
        /*0002*/ 	.short	(.L_2881 - .L_2880)
.L_2880:
        /*0004*/ 	.word	0x00000082


	//----- nvinfo : EIATTR_KPARAM_INFO
	.align		4
.L_2881:
        /*0008*/ 	.byte	0x04, 0x17
        /*000a*/ 	.short	(.L_2883 - .L_2882)
.L_2882:
        /*000c*/ 	.word	0x00000000
        /*0010*/ 	.short	0x0003
        /*0012*/ 	.short	0x0c50
        /*0014*/ 	.byte	0x00, 0xf0, 0x21, 0x00


	//----- nvinfo : EIATTR_KPARAM_INFO
	.align		4
.L_2883:
        /*0018*/ 	.byte	0x04, 0x17
        /*001a*/ 	.short	(.L_2885 - .L_2884)
.L_2884:
        /*001c*/ 	.word	0x00000000
        /*0020*/ 	.short	0x0002
        /*0022*/ 	.short	0x0c49
        /*0024*/ 	.byte	0x00, 0xf0, 0x05, 0x00


	//----- nvinfo : EIATTR_KPARAM_INFO
	.align		4
.L_2885:
        /*0028*/ 	.byte	0x04, 0x17
        /*002a*/ 	.short	(.L_2887 - .L_2886)
.L_2886:
        /*002c*/ 	.word	0x00000000
        /*0030*/ 	.short	0x0001
        /*0032*/ 	.short	0x0c48
        /*0034*/ 	.byte	0x00, 0xf0, 0x05, 0x00


	//----- nvinfo : EIATTR_KPARAM_INFO
	.align		4
.L_2887:
        /*0038*/ 	.byte	0x04, 0x17
        /*003a*/ 	.short	(.L_2889 - .L_2888)
.L_2888:
        /*003c*/ 	.word	0x00000000
        /*0040*/ 	.short	0x0000
        /*0042*/ 	.short	0x0000
        /*0044*/ 	.byte	0x00, 0xf0, 0x21, 0x31


	//----- nvinfo : EIATTR_SPARSE_MMA_MASK
	.align		4
.L_2889:
        /*0048*/ 	.byte	0x03, 0x50
        /*004a*/ 	.short	0x0000


	//----- nvinfo : EIATTR_MAXREG_COUNT
	.align		4
        /*004c*/ 	.byte	0x03, 0x1b
        /*004e*/ 	.short	0x0080


	//----- nvinfo : EIATTR_MERCURY_ISA_VERSION
	.align		4
        /*0050*/ 	.byte	0x03, 0x5f
        /*0052*/ 	.short	0x0101


	//----- nvinfo : EIATTR_EXIT_INSTR_OFFSETS
	.align		4
        /*0054*/ 	.byte	0x04, 0x1c
        /*0056*/ 	.short	(.L_2891 - .L_2890)


	//   ....[0]....
.L_2890:
        /*0058*/ 	.word	0x00000180


	//   ....[1]....
        /*005c*/ 	.word	0x000005f0


	//   ....[2]....
        /*0060*/ 	.word	0x00000650


	//   ....[3]....
        /*0064*/ 	.word	0x00000800


	//----- nvinfo : EIATTR_MAX_THREADS
	.align		4
.L_2891:
        /*0068*/ 	.byte	0x04, 0x05
        /*006a*/ 	.short	(.L_2893 - .L_2892)
.L_2892:
        /*006c*/ 	.word	0x00000200
        /*0070*/ 	.word	0x00000001
        /*0074*/ 	.word	0x00000001


	//----- nvinfo : EIATTR_CRS_STACK_SIZE
	.align		4
.L_2893:
        /*0078*/ 	.byte	0x04, 0x1e
        /*007a*/ 	.short	(.L_2895 - .L_2894)
.L_2894:
        /*007c*/ 	.word	0x00000000


	//----- nvinfo : EIATTR_CBANK_PARAM_SIZE
	.align		4
.L_2895:
        /*0080*/ 	.byte	0x03, 0x19
        /*0082*/ 	.short	0x0c58


	//----- nvinfo : EIATTR_PARAM_CBANK
	.align		4
        /*0084*/ 	.byte	0x04, 0x0a
        /*0086*/ 	.short	(.L_2897 - .L_2896)
	.align		4
.L_2896:
        /*0088*/ 	.word	index@(.nv.constant0._ZN2at6native57_GLOBAL__N__f3eca4a2_24_ForeachBinaryOpScalar_cu_86b9896c25multi_tensor_apply_kernelINS1_18TensorListMetadataILi2EEENS1_21BinaryOpScalarFunctorIdLi2ELi1ELi1EEEJSt10multipliesIdEdEEEvT_T0_DpT1_)
        /*008c*/ 	.short	0x0210
        /*008e*/ 	.short	0x0c58


	//----- nvinfo : EIATTR_SW_WAR
	.align		4
.L_2897:
        /*0090*/ 	.byte	0x04, 0x36
        /*0092*/ 	.short	(.L_2899 - .L_2898)
.L_2898:
        /*0094*/ 	.word	0x00000008
.L_2899:


//--------------------- .nv.info._ZN2at6native57_GLOBAL__N__f3eca4a2_24_ForeachBinaryOpScalar_cu_86b9896c25multi_tensor_apply_kernelINS1_18TensorListMetadataILi2EEENS1_21BinaryOpScalarFunctorIsLi2ELi1ELi1EEEJSt10multipliesIsEsEEEvT_T0_DpT1_ --------------------------
	.section	.nv.info._ZN2at6native57_GLOBAL__N__f3eca4a2_24_ForeachBinaryOpScalar_cu_86b9896c25multi_tensor_apply_kernelINS1_18TensorListMetadataILi2EEENS1_21BinaryOpScalarFunctorIsLi2ELi1ELi1EEEJSt10multipliesIsEsEEEvT_T0_DpT1_,"",@"SHT_CUDA_INFO"
	.sectionflags	@""
	.align	4


	//----- nvinfo : EIATTR_CUDA_API_VERSION
	.align		4
        /*0000*/ 	.byte	0x04, 0x37
        /*0002*/ 	.short	(.L_2901 - .L_2900)
.L_2900:
        /*0004*/ 	.word	0x00000082


	//----- nvinfo : EIATTR_KPARAM_INFO
	.align		4
.L_2901:
        /*0008*/ 	.byte	0x04, 0x17
        /*000a*/ 	.short	(.L_2903 - .L_2902)
.L_2902:
        /*000c*/ 	.word	0x00000000
        /*0010*/ 	.short	0x0003
        /*0012*/ 	.short	0x0c4a
        /*0014*/ 	.byte	0x00, 0xf0, 0x09, 0x00


	//----- nvinfo : EIATTR_KPARAM_INFO
	.align		4
.L_2903:
        /*0018*/ 	.byte	0x04, 0x17
        /*001a*/ 	.short	(.L_2905 - .L_2904)
.L_2904:
        /*001c*/ 	.word	0x00000000
        /*0020*/ 	.short	0x0002
        /*0022*/ 	.short	0x0c49
        /*0024*/ 	.byte	0x00, 0xf0, 0x05, 0x00


	//----- nvinfo : EIATTR_KPARAM_INFO
	.align		4
.L_2905:
        /*0028*/ 	.byte	0x04, 0x17
        /*002a*/ 	.short	(.L_2907 - .L_2906)
.L_2906:
        /*002c*/ 	.word	0x00000000
        /*0030*/ 	.short	0x0001
        /*0032*/ 	.short	0x0c48
        /*0034*/ 	.byte	0x00, 0xf0, 0x05, 0x00


	//----- nvinfo : EIATTR_KPARAM_INFO
	.align		4
.L_2907:
        /*0038*/ 	.byte	0x04, 0x17
        /*003a*/ 	.short	(.L_2909 - .L_2908)
.L_2908:
        /*003c*/ 	.word	0x00000000
        /*0040*/ 	.short	0x0000
        /*0042*/ 	.short	0x0000
        /*0044*/ 	.byte	0x00, 0xf0, 0x21, 0x31


	//----- nvinfo : EIATTR_SPARSE_MMA_MASK
	.align		4
.L_2909:
        /*0048*/ 	.byte	0x03, 0x50
        /*004a*/ 	.short	0x0000


	//----- nvinfo : EIATTR_MAXREG_COUNT
	.align		4
        /*004c*/ 	.byte	0x03, 0x1b
        /*004e*/ 	.short	0x0080


	//----- nvinfo : EIATTR_MERCURY_ISA_VERSION
	.align		4
        /*0050*/ 	.byte	0x03, 0x5f
        /*0052*/ 	.short	0x0101


	//----- nvinfo : EIATTR_EXIT_INSTR_OFFSETS
	.align		4
        /*0054*/ 	.byte	0x04, 0x1c
        /*0056*/ 	.short	(.L_2911 - .L_2910)


	//   ....[0]....
.L_2910:
        /*0058*/ 	.word	0x00000160


	//   ....[1]....
        /*005c*/ 	.word	0x00000690


	//   ....[2]....
        /*0060*/ 	.word	0x000006f0


	//   ....[3]....
        /*0064*/ 	.word	0x000008f0


	//----- nvinfo : EIATTR_MAX_THREADS
	.align		4
.L_2911:
        /*0068*/ 	.byte	0x04, 0x05
        /*006a*/ 	.short	(.L_2913 - .L_2912)
.L_2912:
        /*006c*/ 	.word	0x00000200
        /*0070*/ 	.word	0x00000001
        /*0074*/ 	.word	0x00000001


	//----- nvinfo : EIATTR_CRS_STACK_SIZE
	.align		4
.L_2913:
        /*0078*/ 	.byte	0x04, 0x1e
        /*007a*/ 	.short	(.L_2915 - .L_2914)
.L_2914:
        /*007c*/ 	.word	0x00000000


	//----- nvinfo : EIATTR_CBANK_PARAM_SIZE
	.align		4
.L_2915:
        /*0080*/ 	.byte	0x03, 0x19
        /*0082*/ 	.short	0x0c4c


	//----- nvinfo : EIATTR_PARAM_CBANK
	.align		4
        /*0084*/ 	.byte	0x04, 0x0a
        /*0086*/ 	.short	(.L_2917 - .L_2916)
	.align		4
.L_2916:
        /*0088*/ 	.word	index@(.nv.constant0._ZN2at6native57_GLOBAL__N__f3eca4a2_24_ForeachBinaryOpScalar_cu_86b9896c25multi_tensor_apply_kernelINS1_18TensorListMetadataILi2EEENS1_21BinaryOpScalarFunctorIsLi2ELi1ELi1EEEJSt10multipliesIsEsEEEvT_T0_DpT1_)
        /*008c*/ 	.short	0x0210
        /*008e*/ 	.short	0x0c4c


	//----- nvinfo : EIATTR_SW_WAR
	.align		4
.L_2917:
        /*0090*/ 	.byte	0x04, 0x36
        /*0092*/ 	.short	(.L_2919 - .L_2918)
.L_2918:
        /*0094*/ 	.word	0x00000008
.L_2919:


//--------------------- .nv.info._ZN2at6native57_GLOBAL__N__f3eca4a2_24_ForeachBinaryOpScalar_cu_86b9896c25multi_tensor_apply_kernelINS1_18TensorListMetadataILi2EEENS1_21BinaryOpScalarFunctorIlLi2ELi1ELi1EEEJSt10multipliesIlElEEEvT_T0_DpT1_ --------------------------
	.section	.nv.info._ZN2at6native57_GLOBAL__N__f3eca4a2_24_ForeachBinaryOpScalar_cu_86b9896c25multi_tensor_apply_kernelINS1_18TensorListMetadataILi2EEENS1_21BinaryOpScalarFunctorIlLi2ELi1ELi1EEEJSt10multipliesIlElEEEvT_T0_DpT1_,"",@"SHT_CUDA_INFO"
	.sectionflags	@""
	.align	4


	//----- nvinfo : EIATTR_CUDA_API_VERSION
	.align		4
        /*0000*/ 	.byte	0x04, 0x37
        /*0002*/ 	.short	(.L_2921 - .L_2920)
.L_2920:
        /*0004*/ 	.word	0x00000082


	//----- nvinfo : EIATTR_KPARAM_INFO
	.align		4
.L_2921:
        /*0008*/ 	.byte	0x04, 0x17
        /*000a*/ 	.short	(.L_2923 - .L_2922)
.L_2922:
        /*000c*/ 	.word	0x00000000
        /*0010*/ 	.short	0x0003
        /*0012*/ 	.short	0x0c50
        /*0014*/ 	.byte	0x00, 0xf0, 0x21, 0x00


	//----- nvinfo : EIATTR_KPARAM_INFO
	.align		4
.L_2923:
        /*0018*/ 	.byte	0x04, 0x17
        /*001a*/ 	.short	(.L_2925 - .L_2924)
.L_2924:
        /*001c*/ 	.word	0x00000000
        /*0020*/ 	.short	0x0002
        /*0022*/ 	.short	0x0c49
        /*0024*/ 	.byte	0x00, 0xf0, 0x05, 0x00


	//----- nvinfo : EIATTR_KPARAM_INFO
	.align		4
.L_2925:
        /*0028*/ 	.byte	0x04, 0x17
        /*002a*/ 	.short	(.L_2927 - .L_2926)
.L_2926:
        /*002c*/ 	.word	0x00000000
        /*0030*/ 	.short	0x0001
        /*0032*/ 	.short	0x0c48
        /*0034*/ 	.byte	0x00, 0xf0, 0x05, 0x00


	//----- nvinfo : EIATTR_KPARAM_INFO
	.align		4
.L_2927:
        /*0038*/ 	.byte	0x04, 0x17
        /*003a*/ 	.short	(.L_2929 - .L_2928)
.L_2928:
        /*003c*/ 	.word	0x00000000
        /*0040*/ 	.short	0x0000
        /*0042*/ 	.short	0x0000
        /*0044*/ 	.byte	0x00, 0xf0, 0x21, 0x31


	//----- nvinfo : EIATTR_SPARSE_MMA_MASK
	.align		4
.L_2929:
        /*0048*/ 	.byte	0x03, 0x50
        /*004a*/ 	.short	0x0000


	//----- nvinfo : EIATTR_MAXREG_COUNT
	.align		4
        /*004c*/ 	.byte	0x03, 0x1b
        /*004e*/ 	.short	0x0080


	//----- nvinfo : EIATTR_MERCURY_ISA_VERSION
	.align		4
        /*0050*/ 	.byte	0x03, 0x5f
        /*0052*/ 	.short	0x0101


	//----- nvinfo : EIATTR_EXIT_INSTR_OFFSETS
	.align		4
        /*0054*/ 	.byte	0x04, 0x1c
        /*0056*/ 	.short	(.L_2931 - .L_2930)


	//   ....[0]....
.L_2930:
        /*0058*/ 	.word	0x00000180


	//   ....[1]....
        /*005c*/ 	.word	0x00000740


	//   ....[2]....
        /*0060*/ 	.word	0x000007a0


	//   ....[3]....
        /*0064*/ 	.word	0x00000a40


	//----- nvinfo : EIATTR_MAX_THREADS
	.align		4
.L_2931:
        /*0068*/ 	.byte	0x04, 0x05
        /*006a*/ 	.short	(.L_2933 - .L_2932)
.L_2932:
        /*006c*/ 	.word	0x00000200
        /*0070*/ 	.word	0x00000001
        /*0074*/ 	.word	0x00000001


	//----- nvinfo : EIATTR_CRS_STACK_SIZE
	.align		4
.L_2933:
        /*0078*/ 	.byte	0x04, 0x1e
        /*007a*/ 	.short	(.L_2935 - .L_2934)
.L_2934:
        /*007c*/ 	.word	0x00000000


	//----- nvinfo : EIATTR_CBANK_PARAM_SIZE
	.align		4
.L_2935:
        /*0080*/ 	.byte	0x03, 0x19
        /*0082*/ 	.short	0x0c58


	//----- nvinfo : EIATTR_PARAM_CBANK
	.align		4
        /*0084*/ 	.byte	0x04, 0x0a
        /*0086*/ 	.short	(.L_2937 - .L_2936)
	.align		4
.L_2936:
        /*0088*/ 	.word	index@(.nv.constant0._ZN2at6native57_GLOBAL__N__f3eca4a2_24_ForeachBinaryOpScalar_cu_86b9896c25multi_tensor_apply_kernelINS1_18TensorListMetadataILi2EEENS1_21BinaryOpScalarFunctorIlLi2ELi1ELi1EEEJSt10multipliesIlElEEEvT_T0_DpT1_)
        /*008c*/ 	.short	0x0210
        /*008e*/ 	.short	0x0c58


	//----- nvinfo : EIATTR_SW_WAR
	.align		4
.L_2937:
        /*0090*/ 	.byte	0x04, 0x36
        /*0092*/ 	.short	(.L_2939 - .L_2938)
.L_2938:
        /*0094*/ 	.word	0x00000008
.L_2939:


//--------------------- .nv.info._ZN2at6native57_GLOBAL__N__f3eca4a2_24_ForeachBinaryOpScalar_cu_86b9896c25multi_tensor_apply_kernelINS1_18TensorListMetadataILi2EEENS1_21BinaryOpScalarFunctorIiLi2ELi1ELi1EEEJSt10multipliesIiEiEEEvT_T0_DpT1_ --------------------------
	.section	.nv.info._ZN2at6native57_GLOBAL__N__f3eca4a2_24_ForeachBinaryOpScalar_cu_86b9896c25multi_tensor_apply_kernelINS1_18TensorListMetadataILi2EEENS1_21BinaryOpScalarFunctorIiLi2ELi1ELi1EEEJSt10multipliesIiEiEEEvT_T0_DpT1_,"",@"SHT_CUDA_INFO"
	.sectionflags	@""
	.align	4


	//----- nvinfo : EIATTR_CUDA_API_VERSION
	.align		4
        /*0000*/ 	.byte	0x04, 0x37
        /*0002*/ 	.short	(.L_2941 - .L_2940)
.L_2940:
        /*0004*/ 	.word	0x00000082


	//----- nvinfo : EIATTR_KPARAM_INFO
	.align		4
.L_2941:
        /*0008*/ 	.byte	0x04, 0x17
        /*000a*/ 	.short	(.L_2943 - .L_2942)
.L_2942:
        /*000c*/ 	.word	0x00000000
        /*0010*/ 	.short	0x0003
        /*0012*/ 	.short	0x0c4c
        /*0014*/ 	.byte	0x00, 0xf0, 0x11, 0x00


	//----- nvinfo : EIATTR_KPARAM_INFO
	.align		4
.L_2943:
        /*0018*/ 	.byte	0x04, 0x17
        /*001a*/ 	.short	(.L_2945 - .L_2944)
.L_2944:
        /*001c*/ 	.word	0x00000000
        /*0020*/ 	.short	0x0002
        /*0022*/ 	.short	0x0c49
        /*0024*/ 	.byte	0x00, 0xf0, 0x05, 0x00


	//----- nvinfo : EIATTR_KPARAM_INFO
	.align		4
.L_2945:
        /*0028*/ 	.byte	0x04, 0x17
        /*002a*/ 	.short	(.L_2947 - .L_2946)
.L_2946:
        /*002c*/ 	.word	0x00000000
        /*0030*/ 	.short	0x0001
        /*0032*/ 	.short	0x0c48
        /*0034*/ 	.byte	0x00, 0xf0, 0x05, 0x00


	//----- nvinfo : EIATTR_KPARAM_INFO
	.align		4
.L_2947:
        /*0038*/ 	.byte	0x04, 0x17
        /*003a*/ 	.short	(.L_2949 - .L_2948)
.L_2948:
        /*003c*/ 	.word	0x00000000
        /*0040*/ 	.short	0x0000
        /*0042*/ 	.short	0x0000
        /*0044*/ 	.byte	0x00, 0xf0, 0x21, 0x31


	//----- nvinfo : EIATTR_SPARSE_MMA_MASK
	.align		4
.L_2949:
        /*0048*/ 	.byte	0x03, 0x50
        /*004a*/ 	.short	0x0000


	//----- nvinfo : EIATTR_MAXREG_COUNT
	.align		4
        /*004c*/ 	.byte	0x03, 0x1b
        /*004e*/ 	.short	0x0080


	//----- nvinfo : EIATTR_MERCURY_ISA_VERSION
	.align		4
        /*0050*/ 	.byte	0x03, 0x5f
        /*0052*/ 	.short	0x0101


	//----- nvinfo : EIATTR_EXIT_INSTR_OFFSETS
	.align		4
        /*0054*/ 	.byte	0x04, 0x1c
        /*0056*/ 	.short	(.L_2951 - .L_2950)


	//   ....[0]....
.L_2950:
        /*0058*/ 	.word	0x00000160


	//   ....[1]....
        /*005c*/ 	.word	0x000005f0


	//   ....[2]....
        /*0060*/ 	.word	0x00000650


	//   ....[3]....
        /*0064*/ 	.word	0x000007e0


	//----- nvinfo : EIATTR_MAX_THREADS
	.align		4
.L_2951:
        /*0068*/ 	.byte	0x04, 0x05
        /*006a*/ 	.short	(.L_2953 - .L_2952)
.L_2952:
        /*006c*/ 	.word	0x00000200
        /*0070*/ 	.word	0x00000001
        /*0074*/ 	.word	0x00000001


	//----- nvinfo : EIATTR_CRS_STACK_SIZE
	.align		4
.L_2953:
        /*0078*/ 	.byte	0x04, 0x1e
        /*007a*/ 	.short	(.L_2955 - .L_2954)
.L_2954:
        /*007c*/ 	.word	0x00000000


	//----- nvinfo : EIATTR_CBANK_PARAM_SIZE
	.align		4
.L_2955:
        /*0080*/ 	.byte	0x03, 0x19
        /*0082*/ 	.short	0x0c50


	//----- nvinfo : EIATTR_PARAM_CBANK
	.align		4
        /*0084*/ 	.byte	0x04, 0x0a
        /*0086*/ 	.short	(.L_2957 - .L_2956)
	.align		4
.L_2956:
        /*0088*/ 	.word	index@(.nv.constant0._ZN2at6native57_GLOBAL__N__f3eca4a2_24_ForeachBinaryOpScalar_cu_86b9896c25multi_tensor_apply_kernelINS1_18TensorListMetadataILi2EEENS1_21BinaryOpScalarFunctorIiLi2ELi1ELi1EEEJSt10multipliesIiEiEEEvT_T0_DpT1_)
        /*008c*/ 	.short	0x0210
        /*008e*/ 	.short	0x0c50


	//----- nvinfo : EIATTR_SW_WAR
	.align		4
.L_2957:
        /*0090*/ 	.byte	0x04, 0x36
        /*0092*/ 	.short	(.L_2959 - .L_2958)
.L_2958:
        /*0094*/ 	.word	0x00000008
.L_2959:


//--------------------- .nv.info._ZN2at6native57_GLOBAL__N__f3eca4a2_24_ForeachBinaryOpScalar_cu_86b9896c25multi_tensor_apply_kernelINS1_18TensorListMetadataILi2EEENS1_21BinaryOpScalarFunctorIaLi2ELi1ELi1EEEJSt10multipliesIaEaEEEvT_T0_DpT1_ --------------------------
	.section	.nv.info._ZN2at6native57_GLOBAL__N__f3eca4a2_24_ForeachBinaryOpScalar_cu_86b9896c25multi_tensor_apply_kernelINS1_18TensorListMetadataILi2EEENS1_21BinaryOpScalarFunctorIaLi2ELi1ELi1EEEJSt10multipliesIaEaEEEvT_T0_DpT1_,"",@"SHT_CUDA_INFO"
	.sectionflags	@""
	.align	4


	//----- nvinfo : EIATTR_CUDA_API_VERSION
	.align		4
        /*0000*/ 	.byte	0x04, 0x37
        /*0002*/ 	.short	(.L_2961 - .L_2960)
.L_2960:
        /*0004*/ 	.word	0x00000082


	//----- nvinfo : EIATTR_KPARAM_INFO
	.align		4
.L_2961:
        /*0008*/ 	.byte	0x04, 0x17
        /*000a*/ 	.short	(.L_2963 - .L_2962)
.L_2962:
        /*000c*/ 	.word	0x00000000
        /*0010*/ 	.short	0x0003
        /*0012*/ 	.short	0x0c4a
        /*0014*/ 	.byte	0x00, 0xf0, 0x05, 0x00


	//----- nvinfo : EIATTR_KPARAM_INFO
	.align		4
.L_2963:
        /*0018*/ 	.byte	0x04, 0x17
        /*001a*/ 	.short	(.L_2965 - .L_2964)
.L_2964:
        /*001c*/ 	.word	0x00000000
        /*0020*/ 	.short	0x0002
        /*0022*/ 	.short	0x0c49
        /*0024*/ 	.byte	0x00, 0xf0, 0x05, 0x00


	//----- nvinfo : EIATTR_KPARAM_INFO
	.align		4
.L_2965:
        /*0028*/ 	.byte	0x04, 0x17
        /*002a*/ 	.short	(.L_2967 - .L_2966)
.L_2966:
        /*002c*/ 	.word	0x00000000
        /*0030*/ 	.short	0x0001
        /*0032*/ 	.short	0x0c48
        /*0034*/ 	.byte	0x00, 0xf0, 0x05, 0x00


	//----- nvinfo : EIATTR_KPARAM_INFO
	.align		4
.L_2967:
        /*0038*/ 	.byte	0x04, 0x17
        /*003a*/ 	.short	(.L_2969 - .L_2968)
.L_2968:
        /*003c*/ 	.word	0x00000000
        /*0040*/ 	.short	0x0000
        /*0042*/ 	.short	0x0000
        /*0044*/ 	.byte	0x00, 0xf0, 0x21, 0x31


	//----- nvinfo : EIATTR_SPARSE_MMA_MASK
	.align		4
.L_2969:
        /*0048*/ 	.byte	0x03, 0x50
        /*004a*/ 	.short	0x0000


	//----- nvinfo : EIATTR_MAXREG_COUNT
	.align		4
        /*004c*/ 	.byte	0x03, 0x1b
        /*004e*/ 	.short	0x0080


	//----- nvinfo : EIATTR_MERCURY_ISA_VERSION
	.align		4
        /*0050*/ 	.byte	0x03, 0x5f
        /*0052*/ 	.short	0x0101


	//----- nvinfo : EIATTR_EXIT_INSTR_OFFSETS
	.align		4
        /*0054*/ 	.byte	0x04, 0x1c
        /*0056*/ 	.short	(.L_2971 - .L_2970)


	//   ....[0]....
.L_2970:
        /*0058*/ 	.word	0x00000170


	//   ....[1]....
        /*005c*/ 	.word	0x00000690


	//   ....[2]....
        /*0060*/ 	.word	0x000006f0


	//   ....[3]....
        /*0064*/ 	.word	0x000008f0


	//----- nvinfo : EIATTR_MAX_THREADS
	.align		4
.L_2971:
        /*0068*/ 	.byte	0x04, 0x05
        /*006a*/ 	.short	(.L_2973 - .L_2972)
.L_2972:
        /*006c*/ 	.word	0x00000200
        /*0070*/ 	.word	0x00000001
        /*0074*/ 	.word	0x00000001


	//----- nvinfo : EIATTR_CRS_STACK_SIZE
	.align		4
.L_2973:
        /*0078*/ 	.byte	0x04, 0x1e
        /*007a*/ 	.short	(.L_2975 - .L_2974)
.L_2974:
        /*007c*/ 	.word	0x00000000


	//----- nvinfo : EIATTR_CBANK_PARAM_SIZE
	.align		4
.L_2975:
        /*0080*/ 	.byte	0x03, 0x19
        /*0082*/ 	.short	0x0c4b


	//----- nvinfo : EIATTR_PARAM_CBANK
	.align		4
        /*0084*/ 	.byte	0x04, 0x0a
        /*0086*/ 	.short	(.L_2977 - .L_2976)
	.align		4
.L_2976:
        /*0088*/ 	.word	index@(.nv.constant0._ZN2at6native57_GLOBAL__N__f3eca4a2_24_ForeachBinaryOpScalar_cu_86b9896c25multi_tensor_apply_kernelINS1_18TensorListMetadataILi2EEENS1_21BinaryOpScalarFunctorIaLi2ELi1ELi1EEEJSt10multipliesIaEaEEEvT_T0_DpT1_)
        /*008c*/ 	.short	0x0210
        /*008e*/ 	.short	0x0c4b


	//----- nvinfo : EIATTR_SW_WAR
	.align		4
.L_2977:
        /*0090*/ 	.byte	0x04, 0x36
        /*0092*/ 	.short	(.L_2979 - .L_2978)
.L_2978:
        /*0094*/ 	.word	0x00000008
.L_2979:


//--------------------- .nv.info._ZN2at6native57_GLOBAL__N__f3eca4a2_24_ForeachBinaryOpScalar_cu_86b9896c25multi_tensor_apply_kernelINS1_18TensorListMetadataILi2EEENS1_21BinaryOpScalarFunctorIhLi2ELi1ELi1EEEJSt10multipliesIhEhEEEvT_T0_DpT1_ --------------------------
	.section	.nv.info._ZN2at6native57_GLOBAL__N__f3eca4a2_24_ForeachBinaryOpScalar_cu_86b9896c25multi_tensor_apply_kernelINS1_18TensorListMetadataILi2EEENS1_21BinaryOpScalarFunctorIhLi2ELi1ELi1EEEJSt10multipliesIhEhEEEvT_T0_DpT1_,"",@"SHT_CUDA_INFO"
	.sectionflags	@""
	.align	4


	//----- nvinfo : EIATTR_CUDA_API_VERSION
	.align		4
        /*0000*/ 	.byte	0x04, 0x37
        /*0002*/ 	.short	(.L_2981 - .L_2980)
.L_2980:
        /*0004*/ 	.word	0x00000082


	//----- nvinfo : EIATTR_KPARAM_INFO
	.align		4
.L_2981:
        /*0008*/ 	.byte	0x04, 0x17
        /*000a*/ 	.short	(.L_2983 - .L_2982)
.L_2982:
        /*000c*/ 	.word	0x00000000
        /*0010*/ 	.short	0x0003
        /*0012*/ 	.short	0x0c4a
        /*0014*/ 	.byte	0x00, 0xf0, 0x05, 0x00


	//----- nvinfo : EIATTR_KPARAM_INFO
	.align		4
.L_2983:
        /*0018*/ 	.byte	0x04, 0x17
        /*001a*/ 	.short	(.L_2985 - .L_2984)
.L_2984:
        /*001c*/ 	.word	0x00000000
        /*0020*/ 	.short	0x0002
        /*0022*/ 	.short	0x0c49
        /*0024*/ 	.byte	0x00, 0xf0, 0x05, 0x00


	//----- nvinfo : EIATTR_KPARAM_INFO
	.align		4
.L_2985:
        /*0028*/ 	.byte	0x04, 0x17
        /*002a*/ 	.short	(.L_2987 - .L_2986)
.L_2986:
        /*002c*/ 	.word	0x00000000
        /*0030*/ 	.short	0x0001
        /*0032*/ 	.short	0x0c48
        /*0034*/ 	.byte	0x00, 0xf0, 0x05, 0x00


	//----- nvinfo : EIATTR_KPARAM_INFO
	.align		4
.L_2987:
        /*0038*/ 	.byte	0x04, 0x17
        /*003a*/ 	.short	(.L_2989 - .L_2988)
.L_2988:
        /*003c*/ 	.word	0x00000000
        /*0040*/ 	.short	0x0000
        /*0042*/ 	.short	0x0000
        /*0044*/ 	.byte	0x00, 0xf0, 0x21, 0x31


	//----- nvinfo : EIATTR_SPARSE_MMA_MASK
	.align		4
.L_2989:
        /*0048*/ 	.byte	0x03, 0x50
        /*004a*/ 	.short	0x0000


	//----- nvinfo : EIATTR_MAXREG_COUNT
	.align		4
        /*004c*/ 	.byte	0x03, 0x1b
        /*004e*/ 	.short	0x0080


	//----- nvinfo : EIATTR_MERCURY_ISA_VERSION
	.align		4
        /*0050*/ 	.byte	0x03, 0x5f
        /*0052*/ 	.short	0x0101


	//----- nvinfo : EIATTR_EXIT_INSTR_OFFSETS
	.align		4
        /*0054*/ 	.byte	0x04, 0x1c
        /*0056*/ 	.short	(.L_2991 - .L_2990)


	//   ....[0]....
.L_2990:
        /*0058*/ 	.word	0x00000180


	//   ....[1]....
        /*005c*/ 	.word	0x000006a0


	//   ....[2]....
        /*0060*/ 	.word	0x00000700


	//   ....[3]....
        /*0064*/ 	.word	0x00000910


	//----- nvinfo : EIATTR_MAX_THREADS
	.align		4
.L_2991:
        /*0068*/ 	.byte	0x04, 0x05
        /*006a*/ 	.short	(.L_2993 - .L_2992)
.L_2992:
        /*006c*/ 	.word	0x00000200
        /*0070*/ 	.word	0x00000001
        /*0074*/ 	.word	0x00000001


	//----- nvinfo : EIATTR_CRS_STACK_SIZE
	.align		4
.L_2993:
        /*0078*/ 	.byte	0x04, 0x1e
        /*007a*/ 	.short	(.L_2995 - .L_2994)
.L_2994:
        /*007c*/ 	.word	0x00000000


	//----- nvinfo : EIATTR_CBANK_PARAM_SIZE
	.align		4
.L_2995:
        /*0080*/ 	.byte	0x03, 0x19
        /*0082*/ 	.short	0x0c4b


	//----- nvinfo : EIATTR_PARAM_CBANK
	.align		4
        /*0084*/ 	.byte	0x04, 0x0a
        /*0086*/ 	.short	(.L_2997 - .L_2996)
	.align		4
.L_2996:
        /*0088*/ 	.word	index@(.nv.constant0._ZN2at6native57_GLOBAL__N__f3eca4a2_24_ForeachBinaryOpScalar_cu_86b9896c25multi_tensor_apply_kernelINS1_18TensorListMetadataILi2EEENS1_21BinaryOpScalarFunctorIhLi2ELi1ELi1EEEJSt10multipliesIhEhEEEvT_T0_DpT1_)
        /*008c*/ 	.short	0x0210
        /*008e*/ 	.short	0x0c4b


	//----- nvinfo : EIATTR_SW_WAR
	.align		4
.L_2997:
        /*0090*/ 	.byte	0x04, 0x36
        /*0092*/ 	.short	(.L_2999 - .L_2998)
.L_2998:
        /*0094*/ 	.word	0x00000008
.L_2999:


//--------------------- .nv.info._ZN2at6native57_GLOBAL__N__f3eca4a2_24_ForeachBinaryOpScalar_cu_86b9896c25multi_tensor_apply_kernelINS1_18TensorListMetadataILi1EEENS1_21BinaryOpScalarFunctorIN3c108BFloat16ELi1ELi1ELi0EEEJSt10multipliesIfEfEEEvT_T0_DpT1_ --------------------------
	.section	.nv.info._ZN2at6native57_GLOBAL__N__f3eca4a2_24_ForeachBinaryOpScalar_cu_86b9896c25multi_tensor_apply_kernelINS1_18TensorListMetadataILi1EEENS1_21BinaryOpScalarFunctorIN3c108BFloat16ELi1ELi1ELi0EEEJSt10multipliesIfEfEEEvT_T0_DpT1_,"",@"SHT_CUDA_INFO"
	.sectionflags	@""
	.align	4


	//----- nvinfo : EIATTR_CUDA_API_VERSION
	.align		4
        /*0000*/ 	.byte	0x04, 0x37
        /*0002*/ 	.short	(.L_3001 - .L_3000)
.L_3000:
        /*0004*/ 	.word	0x00000082


	//----- nvinfo : EIATTR_KPARAM_INFO
	.align		4
.L_3001:
        /*0008*/ 	.byte	0x04, 0x17
        /*000a*/ 	.short	(.L_3003 - .L_3002)
.L_3002:
        /*000c*/ 	.word	0x00000000
        /*0010*/ 	.short	0x0003
        /*0012*/ 	.short	0x0d2c
        /*0014*/ 	.byte	0x00, 0xf0, 0x11, 0x00


	//----- nvinfo : EIATTR_KPARAM_INFO
	.align		4
.L_3003:
        /*0018*/ 	.byte	0x04, 0x17
        /*001a*/ 	.short	(.L_3005 - .L_3004)
.L_3004:
        /*001c*/ 	.word	0x00000000
        /*0020*/ 	.short	0x0002
        /*0022*/ 	.short	0x0d29
        /*0024*/ 	.byte	0x00, 0xf0, 0x05, 0x00


	//----- nvinfo : EIATTR_KPARAM_INFO
	.align		4
.L_3005:
        /*0028*/ 	.byte	0x04, 0x17
        /*002a*/ 	.short	(.L_3007 - .L_3006)
.L_3006:
        /*002c*/ 	.word	0x00000000
        /*0030*/ 	.short	0x0001
        /*0032*/ 	.short	0x0d28
        /*0034*/ 	.byte	0x00, 0xf0, 0x05, 0x00


	//----- nvinfo : EIATTR_KPARAM_INFO
	.align		4
.L_3007:
        /*0038*/ 	.byte	0x04, 0x17
        /*003a*/ 	.short	(.L_3009 - .L_3008)
.L_3008:
        /*003c*/ 	.word	0x00000000
        /*0040*/ 	.short	0x0000
        /*0042*/ 	.short	0x0000
        /*0044*/ 	.byte	0x00, 0xf0, 0xa1, 0x34


	//----- nvinfo : EIATTR_SPARSE_MMA_MASK
	.align		4
.L_3009:
        /*0048*/ 	.byte	0x03, 0x50
        /*004a*/ 	.short	0x0000


	//----- nvinfo : EIATTR_MAXREG_COUNT
	.align		4
        /*004c*/ 	.byte	0x03, 0x1b
        /*004e*/ 	.short	0x0080


	//----- nvinfo : EIATTR_MERCURY_ISA_VERSION
	.align		4
        /*0050*/ 	.byte	0x03, 0x5f
        /*0052*/ 	.short	0x0101


	//----- nvinfo : EIATTR_EXIT_INSTR_OFFSETS
	.align		4
        /*0054*/ 	.byte	0x04, 0x1c
        /*0056*/ 	.short	(.L_3011 - .L_3010)


	//   ....[0]....
.L_3010:
        /*0058*/ 	.word	0x00000140


	//   ....[1]....
        /*005c*/ 	.word	0x00000580


	//   ....[2]....
        /*0060*/ 	.word	0x000005e0


	//   ....[3]....
        /*0064*/ 	.word	0x000007b0


	//----- nvinfo : EIATTR_MAX_THREADS
	.align		4
.L_3011:
        /*0068*/ 	.byte	0x04, 0x05
        /*006a*/ 	.short	(.L_3013 - .L_3012)
.L_3012:
        /*006c*/ 	.word	0x00000200
        /*0070*/ 	.word	0x00000001
        /*0074*/ 	.word	0x00000001


	//----- nvinfo : EIATTR_CRS_STACK_SIZE
	.align		4
.L_3013:
        /*0078*/ 	.byte	0x04, 0x1e
        /*007a*/ 	.short	(.L_3015 - .L_3014)
.L_3014:
        /*007c*/ 	.word	0x00000000


	//----- nvinfo : EIATTR_CBANK_PARAM_SIZE
	.align		4
.L_3015:
        /*0080*/ 	.byte	0x03, 0x19
        /*0082*/ 	.short	0x0d30


	//----- nvinfo : EIATTR_PARAM_CBANK
	.align		4
        /*0084*/ 	.byte	0x04, 0x0a
        /*0086*/ 	.short	(.L_3017 - .L_3016)
	.align		4
.L_3016:
        /*0088*/ 	.word	index@(.nv.constant0._ZN2at6native57_GLOBAL__N__f3eca4a2_24_ForeachBinaryOpScalar_cu_86b9896c25multi_tensor_apply_kernelINS1_18TensorListMetadataILi1EEENS1_21BinaryOpScalarFunctorIN3c108BFloat16ELi1ELi1ELi0EEEJSt10multipliesIfEfEEEvT_T0_DpT1_)
        /*008c*/ 	.short	0x0210
        /*008e*/ 	.short	0x0d30


	//----- nvinfo : EIATTR_SW_WAR
	.align		4
.L_3017:
        /*0090*/ 	.byte	0x04, 0x36
        /*0092*/ 	.short	(.L_3019 - .L_3018)
.L_3018:
        /*0094*/ 	.word	0x00000008
.L_3019:


//--------------------- .nv.info._ZN2at6native57_GLOBAL__N__f3eca4a2_24_ForeachBinaryOpScalar_cu_86b9896c25multi_tensor_apply_kernelINS1_18TensorListMetadataILi1EEENS1_21BinaryOpScalarFunctorIN3c104HalfELi1ELi1ELi0EEEJSt10multipliesIfEfEEEvT_T0_DpT1_ --------------------------
	.section	.nv.info._ZN2at6native57_GLOBAL__N__f3eca4a2_24_ForeachBinaryOpScalar_cu_86b9896c25multi_tensor_apply_kernelINS1_18TensorListMetadataILi1EEENS1_21BinaryOpScalarFunctorIN3c104HalfELi1ELi1ELi0EEEJSt10multipliesIfEfEEEvT_T0_DpT1_,"",@"SHT_CUDA_INFO"
	.sectionflags	@""
	.align	4


	//----- nvinfo : EIATTR_CUDA_API_VERSION
	.align		4
        /*0000*/ 	.byte	0x04, 0x37
        /*0002*/ 	.short	(.L_3021 - .L_3020)
.L_3020:
        /*0004*/ 	.word	0x00000082


	//----- nvinfo : EIATTR_KPARAM_INFO
	.align		4
.L_3021:
        /*0008*/ 	.byte	0x04, 0x17
        /*000a*/ 	.short	(.L_3023 - .L_3022)
.L_3022:
        /*000c*/ 	.word	0x00000000
        /*0010*/ 	.short	0x0003
        /*0012*/ 	.short	0x0d2c
        /*0014*/ 	.byte	0x00, 0xf0, 0x11, 0x00


	//----- nvinfo : EIATTR_KPARAM_INFO
	.align		4
.L_3023:
        /*0018*/ 	.byte	0x04, 0x17
        /*001a*/ 	.short	(.L_3025 - .L_3024)
.L_3024:
        /*001c*/ 	.word	0x00000000
        /*0020*/ 	.short	0x0002
        /*0022*/ 	.short	0x0d29
        /*0024*/ 	.byte	0x00, 0xf0, 0x05, 0x00


	//----- nvinfo : EIATTR_KPARAM_INFO
	.align		4
.L_3025:
        /*0028*/ 	.byte	0x04, 0x17
        /*002a*/ 	.short	(.L_3027 - .L_3026)
.L_3026:
        /*002c*/ 	.word	0x00000000
        /*0030*/ 	.short	0x0001
        /*0032*/ 	.short	0x0d28
        /*0034*/ 	.byte	0x00, 0xf0, 0x05, 0x00


	//----- nvinfo : EIATTR_KPARAM_INFO
	.align		4
.L_3027:
        /*0038*/ 	.byte	0x04, 0x17
        /*003a*/ 	.short	(.L_3029 - .L_3028)
.L_3028:
        /*003c*/ 	.word	0x00000000
        /*0040*/ 	.short	0x0000
        /*0042*/ 	.short	0x0000
        /*0044*/ 	.byte	0x00, 0xf0, 0xa1, 0x34


	//----- nvinfo : EIATTR_SPARSE_MMA_MASK
	.align		4
.L_3029:
        /*0048*/ 	.byte	0x03, 0x50
        /*004a*/ 	.short	0x0000


	//----- nvinfo : EIATTR_MAXREG_COUNT
	.align		4
        /*004c*/ 	.byte	0x03, 0x1b
        /*004e*/ 	.short	0x0080


	//----- nvinfo : EIATTR_MERCURY_ISA_VERSION
	.align		4
        /*0050*/ 	.byte	0x03, 0x5f
        /*0052*/ 	.short	0x0101


	//----- nvinfo : EIATTR_EXIT_INSTR_OFFSETS
	.align		4
        /*0054*/ 	.byte	0x04, 0x1c
        /*0056*/ 	.short	(.L_3031 - .L_3030)


	//   ....[0]....
.L_3030:
        /*0058*/ 	.word	0x00000140


	//   ....[1]....
        /*005c*/ 	.word	0x00000580


	//   ....[2]....
        /*0060*/ 	.word	0x000005e0


	//   ....[3]....
        /*0064*/ 	.word	0x00000790


	//----- nvinfo : EIATTR_MAX_THREADS
	.align		4
.L_3031:
        /*0068*/ 	.byte	0x04, 0x05
        /*006a*/ 	.short	(.L_3033 - .L_3032)
.L_3032:
        /*006c*/ 	.word	0x00000200
        /*0070*/ 	.word	0x00000001
        /*0074*/ 	.word	0x00000001


	//----- nvinfo : EIATTR_CRS_STACK_SIZE
	.align		4
.L_3033:
        /*0078*/ 	.byte	0x04, 0x1e
        /*007a*/ 	.short	(.L_3035 - .L_3034)
.L_3034:
        /*007c*/ 	.word	0x00000000


	//----- nvinfo : EIATTR_CBANK_PARAM_SIZE
	.align		4
.L_3035:
        /*0080*/ 	.byte	0x03, 0x19
        /*0082*/ 	.short	0x0d30


	//----- nvinfo : EIATTR_PARAM_CBANK
	.align		4
        /*0084*/ 	.byte	0x04, 0x0a
        /*0086*/ 	.short	(.L_3037 - .L_3036)
	.align		4
.L_3036:
        /*0088*/ 	.word	index@(.nv.constant0._ZN2at6native57_GLOBAL__N__f3eca4a2_24_ForeachBinaryOpScalar_cu_86b9896c25multi_tensor_apply_kernelINS1_18TensorListMetadataILi1EEENS1_21BinaryOpScalarFunctorIN3c104HalfELi1ELi1ELi0EEEJSt10multipliesIfEfEEEvT_T0_DpT1_)
        /*008c*/ 	.short	0x0210
        /*008e*/ 	.short	0x0d30


	//----- nvinfo : EIATTR_SW_WAR
	.align		4
.L_3037:
        /*0090*/ 	.byte	0x04, 0x36
        /*0092*/ 	.short	(.L_3039 - .L_3038)
.L_3038:
        /*0094*/ 	.word	0x00000008
.L_3039:


//--------------------- .nv.info._ZN2at6native57_GLOBAL__N__f3eca4a2_24_ForeachBinaryOpScalar_cu_86b9896c25multi_tensor_apply_kernelINS1_18TensorListMetadataILi1EEENS1_21BinaryOpScalarFunctorIbLi1ELi1ELi0EEEJSt10multipliesIbEbEEEvT_T0_DpT1_ --------------------------
	.section	.nv.info._ZN2at6native57_GLOBAL__N__f3eca4a2_24_ForeachBinaryOpScalar_cu_86b9896c25multi_tensor_apply_kernelINS1_18TensorListMetadataILi1EEENS1_21BinaryOpScalarFunctorIbLi1ELi1ELi0EEEJSt10multipliesIbEbEEEvT_T0_DpT1_,"",@"SHT_CUDA_INFO"
	.sectionflags	@""
	.align	4


	//----- nvinfo : EIATTR_CUDA_API_VERSION
	.align		4
        /*0000*/ 	.byte	0x04, 0x37
        /*0002*/ 	.short	(.L_3041 - .L_3040)
.L_3040:
        /*0004*/ 	.word	0x00000082


	//----- nvinfo : EIATTR_KPARAM_INFO
	.align		4
.L_3041:
        /*0008*/ 	.byte	0x04, 0x17
        /*000a*/ 	.short	(.L_3043 - .L_3042)
.L_3042:
        /*000c*/ 	.word	0x00000000
        /*0010*/ 	.short	0x0003
        /*0012*/ 	.short	0x0d2a
        /*0014*/ 	.byte	0x00, 0xf0, 0x05, 0x00


	//----- nvinfo : EIATTR_KPARAM_INFO
	.align		4
.L_3043:
        /*0018*/ 	.byte	0x04, 0x17
        /*001a*/ 	.short	(.L_3045 - .L_3044)
.L_3044:
        /*001c*/ 	.word	0x00000000
        /*0020*/ 	.short	0x0002
        /*0022*/ 	.short	0x0d29
        /*0024*/ 	.byte	0x00, 0xf0, 0x05, 0x00


	//----- nvinfo : EIATTR_KPARAM_INFO
	.align		4
.L_3045:
        /*0028*/ 	.byte	0x04, 0x17
        /*002a*/ 	.short	(.L_3047 - .L_3046)
.L_3046:
        /*002c*/ 	.word	0x00000000
        /*0030*/ 	.short	0x0001
        /*0032*/ 	.short	0x0d28
        /*0034*/ 	.byte	0x00, 0xf0, 0x05, 0x00


	//----- nvinfo : EIATTR_KPARAM_INFO
	.align		4
.L_3047:
        /*0038*/ 	.byte	0x04, 0x17
        /*003a*/ 	.short	(.L_3049 - .L_3048)
.L_3048:
        /*003c*/ 	.word	0x00000000
        /*0040*/ 	.short	0x0000
        /*0042*/ 	.short	0x0000
        /*0044*/ 	.byte	0x00, 0xf0, 0xa1, 0x34


	//----- nvinfo : EIATTR_SPARSE_MMA_MASK
	.align		4
.L_3049:
        /*0048*/ 	.byte	0x03, 0x50
        /*004a*/ 	.short	0x0000


	//----- nvinfo : EIATTR_MAXREG_COUNT
	.align		4
        /*004c*/ 	.byte	0x03, 0x1b
        /*004e*/ 	.short	0x0080


	//----- nvinfo : EIATTR_MERCURY_ISA_VERSION
	.align		4
        /*0050*/ 	.byte	0x03, 0x5f
        /*0052*/ 	.short	0x0101


	//----- nvinfo : EIATTR_EXIT_INSTR_OFFSETS
	.align		4
        /*0054*/ 	.byte	0x04, 0x1c
        /*0056*/ 	.short	(.L_3051 - .L_3050)


	//   ....[0]....
.L_3050:
        /*0058*/ 	.word	0x00000130


	//   ....[1]....
        /*005c*/ 	.word	0x00000570


	//   ....[2]....
        /*0060*/ 	.word	0x000005d0


	//   ....[3]....
        /*0064*/ 	.word	0x000007e0


	//----- nvinfo : EIATTR_MAX_THREADS
	.align		4
.L_3051:
        /*0068*/ 	.byte	0x04, 0x05
        /*006a*/ 	.short	(.L_3053 - .L_3052)
.L_3052:
        /*006c*/ 	.word	0x00000200
        /*0070*/ 	.word	0x00000001
        /*0074*/ 	.word	0x00000001


	//----- nvinfo : EIATTR_CRS_STACK_SIZE
	.align		4
.L_3053:
        /*0078*/ 	.byte	0x04, 0x1e
        /*007a*/ 	.short	(.L_3055 - .L_3054)
.L_3054:
        /*007c*/ 	.word	0x00000000


	//----- nvinfo : EIATTR_CBANK_PARAM_SIZE
	.align		4
.L_3055:
        /*0080*/ 	.byte	0x03, 0x19
        /*0082*/ 	.short	0x0d2b


	//----- nvinfo : EIATTR_PARAM_CBANK
	.align		4
        /*0084*/ 	.byte	0x04, 0x0a
        /*0086*/ 	.short	(.L_3057 - .L_3056)
	.align		4
.L_3056:
        /*0088*/ 	.word	index@(.nv.constant0._ZN2at6native57_GLOBAL__N__f3eca4a2_24_ForeachBinaryOpScalar_cu_86b9896c25multi_tensor_apply_kernelINS1_18TensorListMetadataILi1EEENS1_21BinaryOpScalarFunctorIbLi1ELi1ELi0EEEJSt10multipliesIbEbEEEvT_T0_DpT1_)
        /*008c*/ 	.short	0x0210
        /*008e*/ 	.short	0x0d2b


	//----- nvinfo : EIATTR_SW_WAR
	.align		4
.L_3057:
        /*0090*/ 	.byte	0x04, 0x36
        /*0092*/ 	.short	(.L_3059 - .L_3058)
.L_3058:
        /*0094*/ 	.word	0x00000008
.L_3059:


//--------------------- .nv.info._ZN2at6native57_GLOBAL__N__f3eca4a2_24_ForeachBinaryOpScalar_cu_86b9896c25multi_tensor_apply_kernelINS1_18TensorListMetadataILi1EEENS1_21BinaryOpScalarFunctorIN3c107complexIfEELi1ELi1ELi0EEEJSt10multipliesIS8_ES8_EEEvT_T0_DpT1_ --------------------------
	.section	.nv.info._ZN2at6native57_GLOBAL__N__f3eca4a2_24_ForeachBinaryOpScalar_cu_86b9896c25multi_tensor_apply_kernelINS1_18TensorListMetadataILi1EEENS1_21BinaryOpScalarFunctorIN3c107complexIfEELi1ELi1ELi0EEEJSt10multipliesIS8_ES8_EEEvT_T0_DpT1_,"",@"SHT_CUDA_INFO"
	.sectionflags	@""
	.align	4


	//----- nvinfo : EIATTR_CUDA_API_VERSION
	.align		4
        /*0000*/ 	.byte	0x04, 0x37
        /*0002*/ 	.short	(.L_3061 - .L_3060)
.L_3060:
        /*0004*/ 	.word	0x00000082


	//----- nvinfo : EIATTR_KPARAM_INFO
	.align		4
.L_3061:
        /*0008*/ 	.byte	0x04, 0x17
        /*000a*/ 	.short	(.L_3063 - .L_3062)
.L_3062:
        /*000c*/ 	.word	0x00000000
        /*0010*/ 	.short	0x0003
        /*0012*/ 	.short	0x0d30
        /*0014*/ 	.byte	0x00, 0xf0, 0x21, 0x00


	//----- nvinfo : EIATTR_KPARAM_INFO
	.align		4
.L_3063:
        /*0018*/ 	.byte	0x04, 0x17
        /*001a*/ 	.short	(.L_3065 - .L_3064)
.L_3064:
        /*001c*/ 	.word	0x00000000
        /*0020*/ 	.short	0x0002
        /*0022*/ 	.short	0x0d29
        /*0024*/ 	.byte	0x00, 0xf0, 0x05, 0x00


	//----- nvinfo : EIATTR_KPARAM_INFO
	.align		4
.L_3065:
        /*0028*/ 	.byte	0x04, 0x17
        /*002a*/ 	.short	(.L_3067 - .L_3066)
.L_3066:
        /*002c*/ 	.word	0x00000000
        /*0030*/ 	.short	0x0001
        /*0032*/ 	.short	0x0d28
        /*0034*/ 	.byte	0x00, 0xf0, 0x05, 0x00


	//----- nvinfo : EIATTR_KPARAM_INFO
	.align		4
.L_3067:
        /*0038*/ 	.byte	0x04, 0x17
        /*003a*/ 	.short	(.L_3069 - .L_3068)
.L_3068:
        /*003c*/ 	.word	0x00000000
        /*0040*/ 	.short	0x0000
        /*0042*/ 	.short	0x0000
        /*0044*/ 	.byte	0x00, 0xf0, 0xa1, 0x34


	//----- nvinfo : EIATTR_SPARSE_MMA_MASK
	.align		4
.L_3069:
        /*0048*/ 	.byte	0x03, 0x50
        /*004a*/ 	.short	0x0000


	//----- nvinfo : EIATTR_MAXREG_COUNT
	.align		4
        /*004c*/ 	.byte	0x03, 0x1b
        /*004e*/ 	.short	0x0080


	//----- nvinfo : EIATTR_MERCURY_ISA_VERSION
	.align		4
        /*0050*/ 	.byte	0x03, 0x5f
        /*0052*/ 	.short	0x0101


	//----- nvinfo : EIATTR_EXIT_INSTR_OFFSETS
	.align		4
        /*0054*/ 	.byte	0x04, 0x1c
        /*0056*/ 	.short	(.L_3071 - .L_3070)


	//   ....[0]....
.L_3070:
        /*0058*/ 	.word	0x00000140


	//   ....[1]....
        /*005c*/ 	.word	0x00000690


	//   ....[2]....
        /*0060*/ 	.word	0x000006f0


	//   ....[3]....
        /*0064*/ 	.word	0x00000920


	//----- nvinfo : EIATTR_MAX_THREADS
	.align		4
.L_3071:
        /*0068*/ 	.byte	0x04, 0x05
        /*006a*/ 	.short	(.L_3073 - .L_3072)
.L_3072:
        /*006c*/ 	.word	0x00000200
        /*0070*/ 	.word	0x00000001
        /*0074*/ 	.word	0x00000001


	//----- nvinfo : EIATTR_CRS_STACK_SIZE
	.align		4
.L_3073:
        /*0078*/ 	.byte	0x04, 0x1e
        /*007a*/ 	.short	(.L_3075 - .L_3074)
.L_3074:
        /*007c*/ 	.word	0x00000000


	//----- nvinfo : EIATTR_CBANK_PARAM_SIZE
	.align		4
.L_3075:
        /*0080*/ 	.byte	0x03, 0x19
        /*0082*/ 	.short	0x0d38


	//----- nvinfo : EIATTR_PARAM_CBANK
	.align		4
        /*0084*/ 	.byte	0x04, 0x0a
        /*0086*/ 	.short	(.L_3077 - .L_3076)
	.align		4
.L_3076:
        /*0088*/ 	.word	index@(.nv.constant0._ZN2at6native57_GLOBAL__N__f3eca4a2_24_ForeachBinaryOpScalar_cu_86b9896c25multi_tensor_apply_kernelINS1_18TensorListMetadataILi1EEENS1_21BinaryOpScalarFunctorIN3c107complexIfEELi1ELi1ELi0EEEJSt10multipliesIS8_ES8_EEEvT_T0_DpT1_)
        /*008c*/ 	.short	0x0210
        /*008e*/ 	.short	0x0d38


	//----- nvinfo : EIATTR_SW_WAR
	.align		4
.L_3077:
        /*0090*/ 	.byte	0x04, 0x36
        /*0092*/ 	.short	(.L_3079 - .L_3078)
.L_3078:
        /*0094*/ 	.word	0x00000008
.L_3079:


//--------------------- .nv.info._ZN2at6native57_GLOBAL__N__f3eca4a2_24_ForeachBinaryOpScalar_cu_86b9896c25multi_tensor_apply_kernelINS1_18TensorListMetadataILi1EEENS1_21BinaryOpScalarFunctorIN3c107complexIdEELi1ELi1ELi0EEEJSt10multipliesIS8_ES8_EEEvT_T0_DpT1_ --------------------------
	.section	.nv.info._ZN2at6native57_GLOBAL__N__f3eca4a2_24_ForeachBinaryOpScalar_cu_86b9896c25multi_tensor_apply_kernelINS1_18TensorListMetadataILi1EEENS1_21BinaryOpScalarFunctorIN3c107complexIdEELi1ELi1ELi0EEEJSt10multipliesIS8_ES8_EEEvT_T0_DpT1_,"",@"SHT_CUDA_INFO"
	.sectionflags	@""
	.align	4


	//----- nvinfo : EIATTR_CUDA_API_VERSION
	.align		4
        /*0000*/ 	.byte	0x04, 0x37
        /*0002*/ 	.short	(.L_3081 - .L_3080)
.L_3080:
        /*0004*/ 	.word	0x00000082


	//----- nvinfo : EIATTR_KPARAM_INFO
	.align		4
.L_3081:
        /*0008*/ 	.byte	0x04, 0x17
        /*000a*/ 	.short	(.L_3083 - .L_3082)
.L_3082:
        /*000c*/ 	.word	0x00000000
        /*0010*/ 	.short	0x0003
        /*0012*/ 	.short	0x0d30
        /*0014*/ 	.byte	0x00, 0xf0, 0x41, 0x00


	//----- nvinfo : EIATTR_KPARAM_INFO
	.align		4
.L_3083:
        /*0018*/ 	.byte	0x04, 0x17
        /*001a*/ 	.short	(.L_3085 - .L_3084)
.L_3084:
        /*001c*/ 	.word	0x00000000
        /*0020*/ 	.short	0x0002
        /*0022*/ 	.short	0x0d29
        /*0024*/ 	.byte	0x00, 0xf0, 0x05, 0x00


	//----- nvinfo : EIATTR_KPARAM_INFO
	.align		4
.L_3085:
        /*0028*/ 	.byte	0x04, 0x17
        /*002a*/ 	.short	(.L_3087 - .L_3086)
.L_3086:
        /*002c*/ 	.word	0x00000000
        /*0030*/ 	.short	0x0001
        /*0032*/ 	.short	0x0d28
        /*0034*/ 	.byte	0x00, 0xf0, 0x05, 0x00


	//----- nvinfo : EIATTR_KPARAM_INFO
	.align		4
.L_3087:
        /*0038*/ 	.byte	0x04, 0x17
        /*003a*/ 	.short	(.L_3089 - .L_3088)
.L_3088:
        /*003c*/ 	.word	0x00000000
        /*0040*/ 	.short	0x0000
        /*0042*/ 	.short	0x0000
        /*0044*/ 	.byte	0x00, 0xf0, 0xa1, 0x34


	//----- nvinfo : EIATTR_SPARSE_MMA_MASK
	.align		4
.L_3089:
        /*0048*/ 	.byte	0x03, 0x50
        /*004a*/ 	.short	0x0000


	//----- nvinfo : EIATTR_MAXREG_COUNT
	.align		4
        /*004c*/ 	.byte	0x03, 0x1b
        /*004e*/ 	.short	0x0080


	//----- nvinfo : EIATTR_MERCURY_ISA_VERSION
	.align		4
        /*0050*/ 	.byte	0x03, 0x5f
        /*0052*/ 	.short	0x0101


	//----- nvinfo : EIATTR_EXIT_INSTR_OFFSETS
	.align		4
        /*0054*/ 	.byte	0x04, 0x1c
        /*0056*/ 	.short	(.L_3091 - .L_3090)


	//   ....[0]....
.L_3090:
        /*0058*/ 	.word	0x00000160


	//   ....[1]....
        /*005c*/ 	.word	0x00000720


	//   ....[2]....
        /*0060*/ 	.word	0x00000780


	//   ....[3]....
        /*0064*/ 	.word	0x00000a00


	//----- nvinfo : EIATTR_MAX_THREADS
	.align		4
.L_3091:
        /*0068*/ 	.byte	0x04, 0x05
        /*006a*/ 	.short	(.L_3093 - .L_3092)
.L_3092:
        /*006c*/ 	.word	0x00000200
        /*0070*/ 	.word	0x00000001
        /*0074*/ 	.word	0x00000001


	//----- nvinfo : EIATTR_CRS_STACK_SIZE
	.align		4
.L_3093:
        /*0078*/ 	.byte	0x04, 0x1e
        /*007a*/ 	.short	(.L_3095 - .L_3094)
.L_3094:
        /*007c*/ 	.word	0x00000000


	//----- nvinfo : EIATTR_CBANK_PARAM_SIZE
	.align		4
.L_3095:
        /*0080*/ 	.byte	0x03, 0x19
        /*0082*/ 	.short	0x0d40


	//----- nvinfo : EIATTR_PARAM_CBANK
	.align		4
        /*0084*/ 	.byte	0x04, 0x0a
        /*0086*/ 	.short	(.L_3097 - .L_3096)
	.align		4
.L_3096:
        /*0088*/ 	.word	index@(.nv.constant0._ZN2at6native57_GLOBAL__N__f3eca4a2_24_ForeachBinaryOpScalar_cu_86b9896c25multi_tensor_apply_kernelINS1_18TensorListMetadataILi1EEENS1_21BinaryOpScalarFunctorIN3c107complexIdEELi1ELi1ELi0EEEJSt10multipliesIS8_ES8_EEEvT_T0_DpT1_)
        /*008c*/ 	.short	0x0210
        /*008e*/ 	.short	0x0d40


	//----- nvinfo : EIATTR_SW_WAR
	.align		4
.L_3097:
        /*0090*/ 	.byte	0x04, 0x36
        /*0092*/ 	.short	(.L_3099 - .L_3098)
.L_3098:
        /*0094*/ 	.word	0x00000008
.L_3099:


//--------------------- .nv.info._ZN2at6native57_GLOBAL__N__f3eca4a2_24_ForeachBinaryOpScalar_cu_86b9896c25multi_tensor_apply_kernelINS1_18TensorListMetadataILi1EEENS1_21BinaryOpScalarFunctorIfLi1ELi1ELi0EEEJSt10multipliesIfEfEEEvT_T0_DpT1_ --------------------------
	.section	.nv.info._ZN2at6native57_GLOBAL__N__f3eca4a2_24_ForeachBinaryOpScalar_cu_86b9896c25multi_tensor_apply_kernelINS1_18TensorListMetadataILi1EEENS1_21BinaryOpScalarFunctorIfLi1ELi1ELi0EEEJSt10multipliesIfEfEEEvT_T0_DpT1_,"",@"SHT_CUDA_INFO"
	.sectionflags	@""
	.align	4


	//----- nvinfo : EIATTR_CUDA_API_VERSION
	.align		4
        /*0000*/ 	.byte	0x04, 0x37
        /*0002*/ 	.short	(.L_3101 - .L_3100)
.L_3100:
        /*0004*/ 	.word	0x00000082


	//----- nvinfo : EIATTR_KPARAM_INFO
	.align		4
.L_3101:
        /*0008*/ 	.byte	0x04, 0x17
        /*000a*/ 	.short	(.L_3103 - .L_3102)
.L_3102:
        /*000c*/ 	.word	0x00000000
        /*0010*/ 	.short	0x0003
        /*0012*/ 	.short	0x0d2c
        /*0014*/ 	.byte	0x00, 0xf0, 0x11, 0x00


	//----- nvinfo : EIATTR_KPARAM_INFO
	.align		4
.L_3103:
        /*0018*/ 	.byte	0x04, 0x17
        /*001a*/ 	.short	(.L_3105 - .L_3104)
.L_3104:
        /*001c*/ 	.word	0x00000000
        /*0020*/ 	.short	0x0002
        /*0022*/ 	.short	0x0d29
        /*0024*/ 	.byte	0x00, 0xf0, 0x05, 0x00


	//----- nvinfo : EIATTR_KPARAM_INFO
	.align		4
.L_3105:
        /*0028*/ 	.byte	0x04, 0x17
        /*002a*/ 	.short	(.L_3107 - .L_3106)
.L_3106:
        /*002c*/ 	.word	0x00000000
        /*0030*/ 	.short	0x0001
        /*0032*/ 	.short	0x0d28
        /*0034*/ 	.byte	0x00, 0xf0, 0x05, 0x00


	//----- nvinfo : EIATTR_KPARAM_INFO
	.align		4
.L_3107:
        /*0038*/ 	.byte	0x04, 0x17
        /*003a*/ 	.short	(.L_3109 - .L_3108)
.L_3108:
        /*003c*/ 	.word	0x00000000
        /*0040*/ 	.short	0x0000
        /*0042*/ 	.short	0x0000
        /*0044*/ 	.byte	0x00, 0xf0, 0xa1, 0x34


	//----- nvinfo : EIATTR_SPARSE_MMA_MASK
	.align		4
.L_3109:
        /*0048*/ 	.byte	0x03, 0x50
        /*004a*/ 	.short	0x0000


	//----- nvinfo : EIATTR_MAXREG_COUNT
	.align		4
        /*004c*/ 	.byte	0x03, 0x1b
        /*004e*/ 	.short	0x0080


	//----- nvinfo : EIATTR_MERCURY_ISA_VERSION
	.align		4
        /*0050*/ 	.byte	0x03, 0x5f
        /*0052*/ 	.short	0x0101


	//----- nvinfo : EIATTR_EXIT_INSTR_OFFSETS
	.align		4
        /*0054*/ 	.byte	0x04, 0x1c
        /*0056*/ 	.short	(.L_3111 - .L_3110)


	//   ....[0]....
.L_3110:
        /*0058*/ 	.word	0x00000140


	//   ....[1]....
        /*005c*/ 	.word	0x00000520


	//   ....[2]....
        /*0060*/ 	.word	0x00000580


	//   ....[3]....
        /*0064*/ 	.word	0x000006d0


	//----- nvinfo : EIATTR_MAX_THREADS
	.align		4
.L_3111:
        /*0068*/ 	.byte	0x04, 0x05
        /*006a*/ 	.short	(.L_3113 - .L_3112)
.L_3112:
        /*006c*/ 	.word	0x00000200
        /*0070*/ 	.word	0x00000001
        /*0074*/ 	.word	0x00000001


	//----- nvinfo : EIATTR_CRS_STACK_SIZE
	.align		4
.L_3113:
        /*0078*/ 	.byte	0x04, 0x1e
        /*007a*/ 	.short	(.L_3115 - .L_3114)
.L_3114:
        /*007c*/ 	.word	0x00000000


	//----- nvinfo : EIATTR_CBANK_PARAM_SIZE
	.align		4
.L_3115:
        /*0080*/ 	.byte	0x03, 0x19
        /*0082*/ 	.short	0x0d30


	//----- nvinfo : EIATTR_PARAM_CBANK
	.align		4
        /*0084*/ 	.byte	0x04, 0x0a
        /*0086*/ 	.short	(.L_3117 - .L_3116)
	.align		4
.L_3116:
        /*0088*/ 	.word	index@(.nv.constant0._ZN2at6native57_GLOBAL__N__f3eca4a2_24_ForeachBinaryOpScalar_cu_86b9896c25multi_tensor_apply_kernelINS1_18TensorListMetadataILi1EEENS1_21BinaryOpScalarFunctorIfLi1ELi1ELi0EEEJSt10multipliesIfEfEEEvT_T0_DpT1_)
        /*008c*/ 	.short	0x0210
        /*008e*/ 	.short	0x0d30


	//----- nvinfo : EIATTR_SW_WAR
	.align		4
.L_3117:
        /*0090*/ 	.byte	0x04, 0x36
        /*0092*/ 	.short	(.L_3119 - .L_3118)
.L_3118:
        /*0094*/ 	.word	0x00000008
.L_3119:


//--------------------- .nv.info._ZN2at6native57_GLOBAL__N__f3eca4a2_24_ForeachBinaryOpScalar_cu_86b9896c25multi_tensor_apply_kernelINS1_18TensorListMetadataILi1EEENS1_21BinaryOpScalarFunctorIdLi1ELi1ELi0EEEJSt10multipliesIdEdEEEvT_T0_DpT1_ --------------------------
	.section	.nv.info._ZN2at6native57_GLOBAL__N__f3eca4a2_24_ForeachBinaryOpScalar_cu_86b9896c25multi_tensor_apply_kernelINS1_18TensorListMetadataILi1EEENS1_21BinaryOpScalarFunctorIdLi1ELi1ELi0EEEJSt10multipliesIdEdEEEvT_T0_DpT1_,"",@"SHT_CUDA_INFO"
	.sectionflags	@""
	.align	4


	//----- nvinfo : EIATTR_CUDA_API_VERSION
	.align		4
        /*0000*/ 	.byte	0x04, 0x37
        /*0002*/ 	.short	(.L_3121 - .L_3120)
.L_3120:
        /*0004*/ 	.word	0x00000082


	//----- nvinfo : EIATTR_KPARAM_INFO
	.align		4
.L_3121:
        /*0008*/ 	.byte	0x04, 0x17
        /*000a*/ 	.short	(.L_3123 - .L_3122)
.L_3122:
        /*000c*/ 	.word	0x00000000
        /*0010*/ 	.short	0x0003
        /*0012*/ 	.short	0x0d30
        /*0014*/ 	.byte	0x00, 0xf0, 0x21, 0x00


	//----- nvinfo : EIATTR_KPARAM_INFO
	.align		4
.L_3123:
        /*0018*/ 	.byte	0x04, 0x17
        /*001a*/ 	.short	(.L_3125 - .L_3124)
.L_3124:
        /*001c*/ 	.word	0x00000000
        /*0020*/ 	.short	0x0002
        /*0022*/ 	.short	0x0d29
        /*0024*/ 	.byte	0x00, 0xf0, 0x05, 0x00


	//----- nvinfo : EIATTR_KPARAM_INFO
	.align		4
.L_3125:
        /*0028*/ 	.byte	0x04, 0x17
        /*002a*/ 	.short	(.L_3127 - .L_3126)
.L_3126:
        /*002c*/ 	.word	0x00000000
        /*0030*/ 	.short	0x0001
        /*0032*/ 	.short	0x0d28
        /*0034*/ 	.byte	0x00, 0xf0, 0x05, 0x00


	//----- nvinfo : EIATTR_KPARAM_INFO
	.align		4
.L_3127:
        /*0038*/ 	.byte	0x04, 0x17
        /*003a*/ 	.short	(.L_3129 - .L_3128)
.L_3128:
        /*003c*/ 	.word	0x00000000
        /*0040*/ 	.short	0x0000
        /*0042*/ 	.short	0x0000
        /*0044*/ 	.byte	0x00, 0xf0, 0xa1, 0x34


	//----- nvinfo : EIATTR_SPARSE_MMA_MASK
	.align		4
.L_3129:
        /*0048*/ 	.byte	0x03, 0x50
        /*004a*/ 	.short	0x0000


	//----- nvinfo : EIATTR_MAXREG_COUNT
	.align		4
        /*004c*/ 	.byte	0x03, 0x1b
        /*004e*/ 	.short	0x0080


	//----- nvinfo : EIATTR_MERCURY_ISA_VERSION
	.align		4
        /*0050*/ 	.byte	0x03, 0x5f
        /*0052*/ 	.short	0x0101


	//----- nvinfo : EIATTR_EXIT_INSTR_OFFSETS
	.align		4
        /*0054*/ 	.byte	0x04, 0x1c
        /*0056*/ 	.short	(.L_3131 - .L_3130)


	//   ....[0]....
.L_3130:
        /*0058*/ 	.word	0x00000140


	//   ....[1]....
        /*005c*/ 	.word	0x00000530


	//   ....[2]....
        /*0060*/ 	.word	0x00000590


	//   ....[3]....
        /*0064*/ 	.word	0x00000700


	//----- nvinfo : EIATTR_MAX_THREADS
	.align		4
.L_3131:
        /*0068*/ 	.byte	0x04, 0x05
        /*006a*/ 	.short	(.L_3133 - .L_3132)
.L_3132:
        /*006c*/ 	.word	0x00000200
        /*0070*/ 	.word	0x00000001
        /*0074*/ 	.word	0x00000001


	//----- nvinfo : EIATTR_CRS_STACK_SIZE
	.align		4
.L_3133:
        /*0078*/ 	.byte	0x04, 0x1e
        /*007a*/ 	.short	(.L_3135 - .L_3134)
.L_3134:
        /*007c*/ 	.word	0x00000000


	//----- nvinfo : EIATTR_CBANK_PARAM_SIZE
	.align		4
.L_3135:
        /*0080*/ 	.byte	0x03, 0x19
        /*0082*/ 	.short	0x0d38


	//----- nvinfo : EIATTR_PARAM_CBANK
	.align		4
        /*0084*/ 	.byte	0x04, 0x0a
        /*0086*/ 	.short	(.L_3137 - .L_3136)
	.align		4
.L_3136:
        /*0088*/ 	.word	index@(.nv.constant0._ZN2at6native57_GLOBAL__N__f3eca4a2_24_ForeachBinaryOpScalar_cu_86b9896c25multi_tensor_apply_kernelINS1_18TensorListMetadataILi1EEENS1_21BinaryOpScalarFunctorIdLi1ELi1ELi0EEEJSt10multipliesIdEdEEEvT_T0_DpT1_)
        /*008c*/ 	.short	0x0210
        /*008e*/ 	.short	0x0d38


	//----- nvinfo : EIATTR_SW_WAR
	.align		4
.L_3137:
        /*0090*/ 	.byte	0x04, 0x36
        /*0092*/ 	.short	(.L_3139 - .L_3138)
.L_3138:
        /*0094*/ 	.word	0x00000008
.L_3139:


//--------------------- .nv.info._ZN2at6native57_GLOBAL__N__f3eca4a2_24_ForeachBinaryOpScalar_cu_86b9896c25multi_tensor_apply_kernelINS1_18TensorListMetadataILi1EEENS1_21BinaryOpScalarFunctorIsLi1ELi1ELi0EEEJSt10multipliesIsEsEEEvT_T0_DpT1_ --------------------------
	.section	.nv.info._ZN2at6native57_GLOBAL__N__f3eca4a2_24_ForeachBinaryOpScalar_cu_86b9896c25multi_tensor_apply_kernelINS1_18TensorListMetadataILi1EEENS1_21BinaryOpScalarFunctorIsLi1ELi1ELi0EEEJSt10multipliesIsEsEEEvT_T0_DpT1_,"",@"SHT_CUDA_INFO"
	.sectionflags	@""
	.align	4


	//----- nvinfo : EIATTR_CUDA_API_VERSION
	.align		4
        /*0000*/ 	.byte	0x04, 0x37
        /*0002*/ 	.short	(.L_3141 - .L_3140)
.L_3140:
        /*0004*/ 	.word	0x00000082


	//----- nvinfo : EIATTR_KPARAM_INFO
	.align		4
.L_3141:
        /*0008*/ 	.byte	0x04, 0x17
        /*000a*/ 	.short	(.L_3143 - .L_3142)
.L_3142:
        /*000c*/ 	.word	0x00000000
        /*0010*/ 	.short	0x0003
        /*0012*/ 	.short	0x0d2a
        /*0014*/ 	.byte	0x00, 0xf0, 0x09, 0x00


	//----- nvinfo : EIATTR_KPARAM_INFO
	.align		4
.L_3143:
        /*0018*/ 	.byte	0x04, 0x17
        /*001a*/ 	.short	(.L_3145 - .L_3144)
.L_3144:
        /*001c*/ 	.word	0x00000000
        /*0020*/ 	.short	0x0002
        /*0022*/ 	.short	0x0d29
        /*0024*/ 	.byte	0x00, 0xf0, 0x05, 0x00


	//----- nvinfo : EIATTR_KPARAM_INFO
	.align		4
.L_3145:
        /*0028*/ 	.byte	0x04, 0x17
        /*002a*/ 	.short	(.L_3147 - .L_3146)
.L_3146:
        /*002c*/ 	.word	0x00000000
        /*0030*/ 	.short	0x0001
        /*0032*/ 	.short	0x0d28
        /*0034*/ 	.byte	0x00, 0xf0, 0x05, 0x00


	//----- nvinfo : EIATTR_KPARAM_INFO
	.align		4
.L_3147:
        /*0038*/ 	.byte	0x04, 0x17
        /*003a*/ 	.short	(.L_3149 - .L_3148)
.L_3148:
        /*003c*/ 	.word	0x00000000
        /*0040*/ 	.short	0x0000
        /*0042*/ 	.short	0x0000
        /*0044*/ 	.byte	0x00, 0xf0, 0xa1, 0x34


	//----- nvinfo : EIATTR_SPARSE_MMA_MASK
	.align		4
.L_3149:
        /*0048*/ 	.byte	0x03, 0x50
        /*004a*/ 	.short	0x0000


	//----- nvinfo : EIATTR_MAXREG_COUNT
	.align		4
        /*004c*/ 	.byte	0x03, 0x1b
        /*004e*/ 	.short	0x0080


	//----- nvinfo : EIATTR_MERCURY_ISA_VERSION
	.align		4
        /*0050*/ 	.byte	0x03, 0x5f
        /*0052*/ 	.short	0x0101


	//----- nvinfo : EIATTR_EXIT_INSTR_OFFSETS
	.align		4
        /*0054*/ 	.byte	0x04, 0x1c
        /*0056*/ 	.short	(.L_3151 - .L_3150)


	//   ....[0]....
.L_3150:
        /*0058*/ 	.word	0x00000140


	//   ....[1]....
        /*005c*/ 	.word	0x000005e0


	//   ....[2]....
        /*0060*/ 	.word	0x00000640


	//   ....[3]....
        /*0064*/ 	.word	0x00000830


	//----- nvinfo : EIATTR_MAX_THREADS
	.align		4
.L_3151:
        /*0068*/ 	.byte	0x04, 0x05
        /*006a*/ 	.short	(.L_3153 - .L_3152)
.L_3152:
        /*006c*/ 	.word	0x00000200
        /*0070*/ 	.word	0x00000001
        /*0074*/ 	.word	0x00000001


	//----- nvinfo : EIATTR_CRS_STACK_SIZE
	.align		4
.L_3153:
        /*0078*/ 	.byte	0x04, 0x1e
        /*007a*/ 	.short	(.L_3155 - .L_3154)
.L_3154:
        /*007c*/ 	.word	0x00000000


	//----- nvinfo : EIATTR_CBANK_PARAM_SIZE
	.align		4
.L_3155:
        /*0080*/ 	.byte	0x03, 0x19
        /*0082*/ 	.short	0x0d2c


	//----- nvinfo : EIATTR_PARAM_CBANK
	.align		4
        /*0084*/ 	.byte	0x04, 0x0a
        /*0086*/ 	.short	(.L_3157 - .L_3156)
	.align		4
.L_3156:
        /*0088*/ 	.word	index@(.nv.constant0._ZN2at6native57_GLOBAL__N__f3eca4a2_24_ForeachBinaryOpScalar_cu_86b9896c25multi_tensor_apply_kernelINS1_18TensorListMetadataILi1EEENS1_21BinaryOpScalarFunctorIsLi1ELi1ELi0EEEJSt10multipliesIsEsEEEvT_T0_DpT1_)
        /*008c*/ 	.short	0x0210
        /*008e*/ 	.short	0x0d2c


	//----- nvinfo : EIATTR_SW_WAR
	.align		4
.L_3157:
        /*0090*/ 	.byte	0x04, 0x36
        /*0092*/ 	.short	(.L_3159 - .L_3158)
.L_3158:
        /*0094*/ 	.word	0x00000008
.L_3159:


//--------------------- .nv.info._ZN2at6native57_GLOBAL__N__f3eca4a2_24_ForeachBinaryOpScalar_cu_86b9896c25multi_tensor_apply_kernelINS1_18TensorListMetadataILi1EEENS1_21BinaryOpScalarFunctorIlLi1ELi1ELi0EEEJSt10multipliesIlElEEEvT_T0_DpT1_ --------------------------
	.section	.nv.info._ZN2at6native57_GLOBAL__N__f3eca4a2_24_ForeachBinaryOpScalar_cu_86b9896c25multi_tensor_apply_kernelINS1_18TensorListMetadataILi1EEENS1_21BinaryOpScalarFunctorIlLi1ELi1ELi0EEEJSt10multipliesIlElEEEvT_T0_DpT1_,"",@"SHT_CUDA_INFO"
	.sectionflags	@""
	.align	4


	//----- nvinfo : EIATTR_CUDA_API_VERSION
	.align		4
        /*0000*/ 	.byte	0x04, 0x37
        /*0002*/ 	.short	(.L_3161 - .L_3160)
.L_3160:
        /*0004*/ 	.word	0x00000082


	//----- nvinfo : EIATTR_KPARAM_INFO
	.align		4
.L_3161:
        /*0008*/ 	.byte	0x04, 0x17
        /*000a*/ 	.short	(.L_3163 - .L_3162)
.L_3162:
        /*000c*/ 	.word	0x00000000
        /*0010*/ 	.short	0x0003
        /*0012*/ 	.short	0x0d30
        /*0014*/ 	.byte	0x00, 0xf0, 0x21, 0x00


	//----- nvinfo : EIATTR_KPARAM_INFO
	.align		4
.L_3163:
        /*0018*/ 	.byte	0x04, 0x17
        /*001a*/ 	.short	(.L_3165 - .L_3164)
.L_3164:
        /*001c*/ 	.word	0x00000000
        /*0020*/ 	.short	0x0002
        /*0022*/ 	.short	0x0d29
        /*0024*/ 	.byte	0x00, 0xf0, 0x05, 0x00


	//----- nvinfo : EIATTR_KPARAM_INFO
	.align		4
.L_3165:
        /*0028*/ 	.byte	0x04, 0x17
        /*002a*/ 	.short	(.L_3167 - .L_3166)
.L_3166:
        /*002c*/ 	.word	0x00000000
        /*0030*/ 	.short	0x0001
        /*0032*/ 	.short	0x0d28
        /*0034*/ 	.byte	0x00, 0xf0, 0x05, 0x00


	//----- nvinfo : EIATTR_KPARAM_INFO
	.align		4
.L_3167:
        /*0038*/ 	.byte	0x04, 0x17
        /*003a*/ 	.short	(.L_3169 - .L_3168)
.L_3168:
        /*003c*/ 	.word	0x00000000
        /*0040*/ 	.short	0x0000
        /*0042*/ 	.short	0x0000
        /*0044*/ 	.byte	0x00, 0xf0, 0xa1, 0x34


	//----- nvinfo : EIATTR_SPARSE_MMA_MASK
	.align		4
.L_3169:
        /*0048*/ 	.byte	0x03, 0x50
        /*004a*/ 	.short	0x0000


	//----- nvinfo : EIATTR_MAXREG_COUNT
	.align		4
        /*004c*/ 	.byte	0x03, 0x1b
        /*004e*/ 	.short	0x0080


	//----- nvinfo : EIATTR_MERCURY_ISA_VERSION
	.align		4
        /*0050*/ 	.byte	0x03, 0x5f
        /*0052*/ 	.short	0x0101


	//----- nvinfo : EIATTR_EXIT_INSTR_OFFSETS
	.align		4
        /*0054*/ 	.byte	0x04, 0x1c
        /*0056*/ 	.short	(.L_3171 - .L_3170)


	//   ....[0]....
.L_3170:
        /*0058*/ 	.word	0x00000140


	//   ....[1]....
        /*005c*/ 	.word	0x00000620


	//   ....[2]....
        /*0060*/ 	.word	0x00000680


	//   ....[3]....
        /*0064*/ 	.word	0x000008f0


	//----- nvinfo : EIATTR_MAX_THREADS
	.align		4
.L_3171:
        /*0068*/ 	.byte	0x04, 0x05
        /*006a*/ 	.short	(.L_3173 - .L_3172)
.L_3172:
        /*006c*/ 	.word	0x00000200
        /*0070*/ 	.word	0x00000001
        /*0074*/ 	.word	0x00000001


	//----- nvinfo : EIATTR_CRS_STACK_SIZE
	.align		4
.L_3173:
        /*0078*/ 	.byte	0x04, 0x1e
        /*007a*/ 	.short	(.L_3175 - .L_3174)
.L_3174:
        /*007c*/ 	.word	0x00000000


	//----- nvinfo : EIATTR_CBANK_PARAM_SIZE
	.align		4
.L_3175:
        /*0080*/ 	.byte	0x03, 0x19
        /*0082*/ 	.short	0x0d38


	//----- nvinfo : EIATTR_PARAM_CBANK
	.align		4
        /*0084*/ 	.byte	0x04, 0x0a
        /*0086*/ 	.short	(.L_3177 - .L_3176)
	.align		4
.L_3176:
        /*0088*/ 	.word	index@(.nv.constant0._ZN2at6native57_GLOBAL__N__f3eca4a2_24_ForeachBinaryOpScalar_cu_86b9896c25multi_tensor_apply_kernelINS1_18TensorListMetadataILi1EEENS1_21BinaryOpScalarFunctorIlLi1ELi1ELi0EEEJSt10multipliesIlElEEEvT_T0_DpT1_)
        /*008c*/ 	.short	0x0210
        /*008e*/ 	.short	0x0d38


	//----- nvinfo : EIATTR_SW_WAR
	.align		4
.L_3177:
        /*0090*/ 	.byte	0x04, 0x36
        /*0092*/ 	.short	(.L_3179 - .L_3178)
.L_3178:
        /*0094*/ 	.word	0x00000008
.L_3179:


//--------------------- .nv.info._ZN2at6native57_GLOBAL__N__f3eca4a2_24_ForeachBinaryOpScalar_cu_86b9896c25multi_tensor_apply_kernelINS1_18TensorListMetadataILi1EEENS1_21BinaryOpScalarFunctorIiLi1ELi1ELi0EEEJSt10multipliesIiEiEEEvT_T0_DpT1_ --------------------------
	.section	.nv.info._ZN2at6native57_GLOBAL__N__f3eca4a2_24_ForeachBinaryOpScalar_cu_86b9896c25multi_tensor_apply_kernelINS1_18TensorListMetadataILi1EEENS1_21BinaryOpScalarFunctorIiLi1ELi1ELi0EEEJSt10multipliesIiEiEEEvT_T0_DpT1_,"",@"SHT_CUDA_INFO"
	.sectionflags	@""
	.align	4


	//----- nvinfo : EIATTR_CUDA_API_VERSION
	.align		4
        /*0000*/ 	.byte	0x04, 0x37
        /*0002*/ 	.short	(.L_3181 - .L_3180)
.L_3180:
        /*0004*/ 	.word	0x00000082


	//----- nvinfo : EIATTR_KPARAM_INFO
	.align		4
.L_3181:
        /*0008*/ 	.byte	0x04, 0x17
        /*000a*/ 	.short	(.L_3183 - .L_3182)
.L_3182:
        /*000c*/ 	.word	0x00000000
        /*0010*/ 	.short	0x0003
        /*0012*/ 	.short	0x0d2c
        /*0014*/ 	.byte	0x00, 0xf0, 0x11, 0x00


	//----- nvinfo : EIATTR_KPARAM_INFO
	.align		4
.L_3183:
        /*0018*/ 	.byte	0x04, 0x17
        /*001a*/ 	.short	(.L_3185 - .L_3184)
.L_3184:
        /*001c*/ 	.word	0x00000000
        /*0020*/ 	.short	0x0002
        /*0022*/ 	.short	0x0d29
        /*0024*/ 	.byte	0x00, 0xf0, 0x05, 0x00


	//----- nvinfo : EIATTR_KPARAM_INFO
	.align		4
.L_3185:
        /*0028*/ 	.byte	0x04, 0x17
        /*002a*/ 	.short	(.L_3187 - .L_3186)
.L_3186:
        /*002c*/ 	.word	0x00000000
        /*0030*/ 	.short	0x0001
        /*0032*/ 	.short	0x0d28
        /*0034*/ 	.byte	0x00, 0xf0, 0x05, 0x00


	//----- nvinfo : EIATTR_KPARAM_INFO
	.align		4
.L_3187:
        /*0038*/ 	.byte	0x04, 0x17
        /*003a*/ 	.short	(.L_3189 - .L_3188)
.L_3188:
        /*003c*/ 	.word	0x00000000
        /*0040*/ 	.short	0x0000
        /*0042*/ 	.short	0x0000
        /*0044*/ 	.byte	0x00, 0xf0, 0xa1, 0x34


	//----- nvinfo : EIATTR_SPARSE_MMA_MASK
	.align		4
.L_3189:
        /*0048*/ 	.byte	0x03, 0x50
        /*004a*/ 	.short	0x0000


	//----- nvinfo : EIATTR_MAXREG_COUNT
	.align		4
        /*004c*/ 	.byte	0x03, 0x1b
        /*004e*/ 	.short	0x0080


	//----- nvinfo : EIATTR_MERCURY_ISA_VERSION
	.align		4
        /*0050*/ 	.byte	0x03, 0x5f
        /*0052*/ 	.short	0x0101


	//----- nvinfo : EIATTR_EXIT_INSTR_OFFSETS
	.align		4
        /*0054*/ 	.byte	0x04, 0x1c
        /*0056*/ 	.short	(.L_3191 - .L_3190)


	//   ....[0]....
.L_3190:
        /*0058*/ 	.word	0x00000140


	//   ....[1]....
        /*005c*/ 	.word	0x00000520


	//   ....[2]....
        /*0060*/ 	.word	0x00000580


	//   ....[3]....
        /*0064*/ 	.word	0x000006d0


	//----- nvinfo : EIATTR_MAX_THREADS
	.align		4
.L_3191:
        /*0068*/ 	.byte	0x04, 0x05
        /*006a*/ 	.short	(.L_3193 - .L_3192)
.L_3192:
        /*006c*/ 	.word	0x00000200
        /*0070*/ 	.word	0x00000001
        /*0074*/ 	.word	0x00000001


	//----- nvinfo : EIATTR_CRS_STACK_SIZE
	.align		4
.L_3193:
        /*0078*/ 	.byte	0x04, 0x1e
        /*007a*/ 	.short	(.L_3195 - .L_3194)
.L_3194:
        /*007c*/ 	.word	0x00000000


	//----- nvinfo : EIATTR_CBANK_PARAM_SIZE
	.align		4
.L_3195:
        /*0080*/ 	.byte	0x03, 0x19
        /*0082*/ 	.short	0x0d30


	//----- nvinfo : EIATTR_PARAM_CBANK
	.align		4
        /*0084*/ 	.byte	0x04, 0x0a
        /*0086*/ 	.short	(.L_3197 - .L_3196)
	.align		4
.L_3196:
        /*0088*/ 	.word	index@(.nv.constant0._ZN2at6native57_GLOBAL__N__f3eca4a2_24_ForeachBinaryOpScalar_cu_86b9896c25multi_tensor_apply_kernelINS1_18TensorListMetadataILi1EEENS1_21BinaryOpScalarFunctorIiLi1ELi1ELi0EEEJSt10multipliesIiEiEEEvT_T0_DpT1_)
        /*008c*/ 	.short	0x0210
        /*008e*/ 	.short	0x0d30


	//----- nvinfo : EIATTR_SW_WAR
	.align		4
.L_3197:
        /*0090*/ 	.byte	0x04, 0x36
        /*0092*/ 	.short	(.L_3199 - .L_3198)
.L_3198:
        /*0094*/ 	.word	0x00000008
.L_3199:


//--------------------- .nv.info._ZN2at6native57_GLOBAL__N__f3eca4a2_24_ForeachBinaryOpScalar_cu_86b9896c25multi_tensor_apply_kernelINS1_18TensorListMetadataILi1EEENS1_21BinaryOpScalarFunctorIaLi1ELi1ELi0EEEJSt10multipliesIaEaEEEvT_T0_DpT1_ --------------------------
	.section	.nv.info._ZN2at6native57_GLOBAL__N__f3eca4a2_24_ForeachBinaryOpScalar_cu_86b9896c25multi_tensor_apply_kernelINS1_18TensorListMetadataILi1EEENS1_21BinaryOpScalarFunctorIaLi1ELi1ELi0EEEJSt10multipliesIaEaEEEvT_T0_DpT1_,"",@"SHT_CUDA_INFO"
	.sectionflags	@""
	.align	4


	//----- nvinfo : EIATTR_CUDA_API_VERSION
	.align		4
        /*0000*/ 	.byte	0x04, 0x37
        /*0002*/ 	.short	(.L_3201 - .L_3200)
.L_3200:
        /*0004*/ 	.word	0x00000082


	//----- nvinfo : EIATTR_KPARAM_INFO
	.align		4
.L_3201:
        /*0008*/ 	.byte	0x04, 0x17
        /*000a*/ 	.short	(.L_3203 - .L_3202)
.L_3202:
        /*000c*/ 	.word	0x00000000
        /*0010*/ 	.short	0x0003
        /*0012*/ 	.short	0x0d2a
        /*0014*/ 	.byte	0x00, 0xf0, 0x05, 0x00


	//----- nvinfo : EIATTR_KPARAM_INFO
	.align		4
.L_3203:
        /*0018*/ 	.byte	0x04, 0x17
        /*001a*/ 	.short	(.L_3205 - .L_3204)
.L_3204:
        /*001c*/ 	.word	0x00000000
        /*0020*/ 	.short	0x0002
        /*0022*/ 	.short	0x0d29
        /*0024*/ 	.byte	0x00, 0xf0, 0x05, 0x00


	//----- nvinfo : EIATTR_KPARAM_INFO
	.align		4
.L_3205:
        /*0028*/ 	.byte	0x04, 0x17
        /*002a*/ 	.short	(.L_3207 - .L_3206)
.L_3206:
        /*002c*/ 	.word	0x00000000
        /*0030*/ 	.short	0x0001
        /*0032*/ 	.short	0x0d28
        /*0034*/ 	.byte	0x00, 0xf0, 0x05, 0x00


	//----- nvinfo : EIATTR_KPARAM_INFO
	.align		4
.L_3207:
        /*0038*/ 	.byte	0x04, 0x17
        /*003a*/ 	.short	(.L_3209 - .L_3208)
.L_3208:
        /*003c*/ 	.word	0x00000000
        /*0040*/ 	.short	0x0000
        /*0042*/ 	.short	0x0000
        /*0044*/ 	.byte	0x00, 0xf0, 0xa1, 0x34


	//----- nvinfo : EIATTR_SPARSE_MMA_MASK
	.align		4
.L_3209:
        /*0048*/ 	.byte	0x03, 0x50
        /*004a*/ 	.short	0x0000


	//----- nvinfo : EIATTR_MAXREG_COUNT
	.align		4
        /*004c*/ 	.byte	0x03, 0x1b
        /*004e*/ 	.short	0x0080


	//----- nvinfo : EIATTR_MERCURY_ISA_VERSION
	.align		4
        /*0050*/ 	.byte	0x03, 0x5f
        /*0052*/ 	.short	0x0101


	//----- nvinfo : EIATTR_EXIT_INSTR_OFFSETS
	.align		4
        /*0054*/ 	.byte	0x04, 0x1c
        /*0056*/ 	.short	(.L_3211 - .L_3210)


	//   ....[0]....
.L_3210:
        /*0058*/ 	.word	0x00000130


	//   ....[1]....
        /*005c*/ 	.word	0x00000590


	//   ....[2]....
        /*0060*/ 	.word	0x000005f0


	//   ....[3]....
        /*0064*/ 	.word	0x000007c0


	//----- nvinfo : EIATTR_MAX_THREADS
	.align		4
.L_3211:
        /*0068*/ 	.byte	0x04, 0x05
        /*006a*/ 	.short	(.L_3213 - .L_3212)
.L_3212:
        /*006c*/ 	.word	0x00000200
        /*0070*/ 	.word	0x00000001
        /*0074*/ 	.word	0x00000001


	//----- nvinfo : EIATTR_CRS_STACK_SIZE
	.align		4
.L_3213:
        /*0078*/ 	.byte	0x04, 0x1e
        /*007a*/ 	.short	(.L_3215 - .L_3214)
.L_3214:
        /*007c*/ 	.word	0x00000000


	//----- nvinfo : EIATTR_CBANK_PARAM_SIZE
	.align		4
.L_3215:
        /*0080*/ 	.byte	0x03, 0x19
        /*0082*/ 	.short	0x0d2b


	//----- nvinfo : EIATTR_PARAM_CBANK
	.align		4
        /*0084*/ 	.byte	0x04, 0x0a
        /*0086*/ 	.short	(.L_3217 - .L_3216)
	.align		4
.L_3216:
        /*0088*/ 	.word	index@(.nv.constant0._ZN2at6native57_GLOBAL__N__f3eca4a2_24_ForeachBinaryOpScalar_cu_86b9896c25multi_tensor_apply_kernelINS1_18TensorListMetadataILi1EEENS1_21BinaryOpScalarFunctorIaLi1ELi1ELi0EEEJSt10multipliesIaEaEEEvT_T0_DpT1_)
        /*008c*/ 	.short	0x0210
        /*008e*/ 	.short	0x0d2b


	//----- nvinfo : EIATTR_SW_WAR
	.align		4
.L_3217:
        /*0090*/ 	.byte	0x04, 0x36
        /*0092*/ 	.short	(.L_3219 - .L_3218)
.L_3218:
        /*0094*/ 	.word	0x00000008
.L_3219:


//--------------------- .nv.info._ZN2at6native57_GLOBAL__N__f3eca4a2_24_ForeachBinaryOpScalar_cu_86b9896c25multi_tensor_apply_kernelINS1_18TensorListMetadataILi1EEENS1_21BinaryOpScalarFunctorIhLi1ELi1ELi0EEEJSt10multipliesIhEhEEEvT_T0_DpT1_ --------------------------
	.section	.nv.info._ZN2at6native57_GLOBAL__N__f3eca4a2_24_ForeachBinaryOpScalar_cu_86b9896c25multi_tensor_apply_kernelINS1_18TensorListMetadataILi1EEENS1_21BinaryOpScalarFunctorIhLi1ELi1ELi0EEEJSt10multipliesIhEhEEEvT_T0_DpT1_,"",@"SHT_CUDA_INFO"
	.sectionflags	@""
	.align	4


	//----- nvinfo : EIATTR_CUDA_API_VERSION
	.align		4
        /*0000*/ 	.byte	0x04, 0x37
        /*0002*/ 	.short	(.L_3221 - .L_3220)
.L_3220:
        /*0004*/ 	.word	0x00000082


	//----- nvinfo : EIATTR_KPARAM_INFO
	.align		4
.L_3221:
        /*0008*/ 	.byte	0x04, 0x17
        /*000a*/ 	.short	(.L_3223 - .L_3222)
.L_3222:
        /*000c*/ 	.word	0x00000000
        /*0010*/ 	.short	0x0003
        /*0012*/ 	.short	0x0d2a
        /*0014*/ 	.byte	0x00, 0xf0, 0x05, 0x00


	//----- nvinfo : EIATTR_KPARAM_INFO
	.align		4
.L_3223:
        /*0018*/ 	.byte	0x04, 0x17
        /*001a*/ 	.short	(.L_3225 - .L_3224)
.L_3224:
        /*001c*/ 	.word	0x00000000
        /*0020*/ 	.short	0x0002
        /*0022*/ 	.short	0x0d29
        /*0024*/ 	.byte	0x00, 0xf0, 0x05, 0x00


	//----- nvinfo : EIATTR_KPARAM_INFO
	.align		4
.L_3225:
        /*0028*/ 	.byte	0x04, 0x17
        /*002a*/ 	.short	(.L_3227 - .L_3226)
.L_3226:
        /*002c*/ 	.word	0x00000000
        /*0030*/ 	.short	0x0001
        /*0032*/ 	.short	0x0d28
        /*0034*/ 	.byte	0x00, 0xf0, 0x05, 0x00


	//----- nvinfo : EIATTR_KPARAM_INFO
	.align		4
.L_3227:
        /*0038*/ 	.byte	0x04, 0x17
        /*003a*/ 	.short	(.L_3229 - .L_3228)
.L_3228:
        /*003c*/ 	.word	0x00000000
        /*0040*/ 	.short	0x0000
        /*0042*/ 	.short	0x0000
        /*0044*/ 	.byte	0x00, 0xf0, 0xa1, 0x34


	//----- nvinfo : EIATTR_SPARSE_MMA_MASK
	.align		4
.L_3229:
        /*0048*/ 	.byte	0x03, 0x50
        /*004a*/ 	.short	0x0000


	//----- nvinfo : EIATTR_MAXREG_COUNT
	.align		4
        /*004c*/ 	.byte	0x03, 0x1b
        /*004e*/ 	.short	0x0080


	//----- nvinfo : EIATTR_MERCURY_ISA_VERSION
	.align		4
        /*0050*/ 	.byte	0x03, 0x5f
        /*0052*/ 	.short	0x0101


	//----- nvinfo : EIATTR_EXIT_INSTR_OFFSETS
	.align		4
        /*0054*/ 	.byte	0x04, 0x1c
        /*0056*/ 	.short	(.L_3231 - .L_3230)


	//   ....[0]....
.L_3230:
        /*0058*/ 	.word	0x00000140


	//   ....[1]....
        /*005c*/ 	.word	0x000005d0


	//   ....[2]....
        /*0060*/ 	.word	0x00000630


	//   ....[3]....
        /*0064*/ 	.word	0x00000800


	//----- nvinfo : EIATTR_MAX_THREADS
	.align		4
.L_3231:
        /*0068*/ 	.byte	0x04, 0x05
        /*006a*/ 	.short	(.L_3233 - .L_3232)
.L_3232:
        /*006c*/ 	.word	0x00000200
        /*0070*/ 	.word	0x00000001
        /*0074*/ 	.word	0x00000001


	//----- nvinfo : EIATTR_CRS_STACK_SIZE
	.align		4
.L_3233:
        /*0078*/ 	.byte	0x04, 0x1e
        /*007a*/ 	.short	(.L_3235 - .L_3234)
.L_3234:
        /*007c*/ 	.word	0x00000000


	//----- nvinfo : EIATTR_CBANK_PARAM_SIZE
	.align		4
.L_3235:
        /*0080*/ 	.byte	0x03, 0x19
        /*0082*/ 	.short	0x0d2b


	//----- nvinfo : EIATTR_PARAM_CBANK
	.align		4
        /*0084*/ 	.byte	0x04, 0x0a
        /*0086*/ 	.short	(.L_3237 - .L_3236)
	.align		4
.L_3236:
        /*0088*/ 	.word	index@(.nv.constant0._ZN2at6native57_GLOBAL__N__f3eca4a2_24_ForeachBinaryOpScalar_cu_86b9896c25multi_tensor_apply_kernelINS1_18TensorListMetadataILi1EEENS1_21BinaryOpScalarFunctorIhLi1ELi1ELi0EEEJSt10multipliesIhEhEEEvT_T0_DpT1_)
        /*008c*/ 	.short	0x0210
        /*008e*/ 	.short	0x0d2b


	//----- nvinfo : EIATTR_SW_WAR
	.align		4
.L_3237:
        /*0090*/ 	.byte	0x04, 0x36
        /*0092*/ 	.short	(.L_3239 - .L_3238)
.L_3238:
        /*0094*/ 	.word	0x00000008
.L_3239:


//--------------------- .nv.info._ZN2at6native57_GLOBAL__N__f3eca4a2_24_ForeachBinaryOpScalar_cu_86b9896c25multi_tensor_apply_kernelINS1_18TensorListMetadataILi2EEENS1_21BinaryOpScalarFunctorIN3c108BFloat16ELi2ELi1ELi1EEEJSt4plusIfEfEEEvT_T0_DpT1_ --------------------------
	.section	.nv.info._ZN2at6native57_GLOBAL__N__f3eca4a2_24_ForeachBinaryOpScalar_cu_86b9896c25multi_tensor_apply_kernelINS1_18TensorListMetadataILi2EEENS1_21BinaryOpScalarFunctorIN3c108BFloat16ELi2ELi1ELi1EEEJSt4plusIfEfEEEvT_T0_DpT1_,"",@"SHT_CUDA_INFO"
	.sectionflags	@""
	.align	4


	//----- nvinfo : EIATTR_CUDA_API_VERSION
	.align		4
        /*0000*/ 	.byte	0x04, 0x37
        /*0002*/ 	.short	(.L_3241 - .L_3240)
.L_3240:
        /*0004*/ 	.word	0x00000082


	//----- nvinfo : EIATTR_KPARAM_INFO
	.align		4
.L_3241:
        /*0008*/ 	.byte	0x04, 0x17
        /*000a*/ 	.short	(.L_3243 - .L_3242)
.L_3242:
        /*000c*/ 	.word	0x00000000
        /*0010*/ 	.short	0x0003
        /*0012*/ 	.short	0x0c4c
        /*0014*/ 	.byte	0x00, 0xf0, 0x11, 0x00


	//----- nvinfo : EIATTR_KPARAM_INFO
	.align		4
.L_3243:
        /*0018*/ 	.byte	0x04, 0x17
        /*001a*/ 	.short	(.L_3245 - .L_3244)
.L_3244:
        /*001c*/ 	.word	0x00000000
        /*0020*/ 	.short	0x0002
        /*0022*/ 	.short	0x0c49
        /*0024*/ 	.byte	0x00, 0xf0, 0x05, 0x00


	//----- nvinfo : EIATTR_KPARAM_INFO
	.align		4
.L_3245:
        /*0028*/ 	.byte	0x04, 0x17
        /*002a*/ 	.short	(.L_3247 - .L_3246)
.L_3246:
        /*002c*/ 	.word	0x00000000
        /*0030*/ 	.short	0x0001
        /*0032*/ 	.short	0x0c48
        /*0034*/ 	.byte	0x00, 0xf0, 0x05, 0x00


	//----- nvinfo : EIATTR_KPARAM_INFO
	.align		4
.L_3247:
        /*0038*/ 	.byte	0x04, 0x17
        /*003a*/ 	.short	(.L_3249 - .L_3248)
.L_3248:
        /*003c*/ 	.word	0x00000000
        /*0040*/ 	.short	0x0000
        /*0042*/ 	.short	0x0000
        /*0044*/ 	.byte	0x00, 0xf0, 0x21, 0x31


	//----- nvinfo : EIATTR_SPARSE_MMA_MASK
	.align		4
.L_3249:
        /*0048*/ 	.byte	0x03, 0x50
        /*004a*/ 	.short	0x0000


	//----- nvinfo : EIATTR_MAXREG_COUNT
	.align		4
        /*004c*/ 	.byte	0x03, 0x1b
        /*004e*/ 	.short	0x0080


	//----- nvinfo : EIATTR_MERCURY_ISA_VERSION
	.align		4
        /*0050*/ 	.byte	0x03, 0x5f
        /*0052*/ 	.short	0x0101


	//----- nvinfo : EIATTR_EXIT_INSTR_OFFSETS
	.align		4
        /*0054*/ 	.byte	0x04, 0x1c
        /*0056*/ 	.short	(.L_3251 - .L_3250)


	//   ....[0]....
.L_3250:
        /*0058*/ 	.word	0x00000160


	//   ....[1]....
        /*005c*/ 	.word	0x00000650


	//   ....[2]....
        /*0060*/ 	.word	0x000006b0


	//   ....[3]....
        /*0064*/ 	.word	0x000008c0


	//----- nvinfo : EIATTR_MAX_THREADS
	.align		4
.L_3251:
        /*0068*/ 	.byte	0x04, 0x05
        /*006a*/ 	.short	(.L_3253 - .L_3252)
.L_3252:
        /*006c*/ 	.word	0x00000200
        /*0070*/ 	.word	0x00000001
        /*0074*/ 	.word	0x00000001


	//----- nvinfo : EIATTR_CRS_STACK_SIZE
	.align		4
.L_3253:
        /*0078*/ 	.byte	0x04, 0x1e
        /*007a*/ 	.short	(.L_3255 - .L_3254)
.L_3254:
        /*007c*/ 	.word	0x00000000


	//----- nvinfo : EIATTR_CBANK_PARAM_SIZE
	.align		4
.L_3255:
        /*0080*/ 	.byte	0x03, 0x19
        /*0082*/ 	.short	0x0c50


	//----- nvinfo : EIATTR_PARAM_CBANK
	.align		4
        /*0084*/ 	.byte	0x04, 0x0a
        /*0086*/ 	.short	(.L_3257 - .L_3256)
	.align		4
.L_3256:
        /*0088*/ 	.word	index@(.nv.constant0._ZN2at6native57_GLOBAL__N__f3eca4a2_24_ForeachBinaryOpScalar_cu_86b9896c25multi_tensor_apply_kernelINS1_18TensorListMetadataILi2EEENS1_21BinaryOpScalarFunctorIN3c108BFloat16ELi2ELi1ELi1EEEJSt4plusIfEfEEEvT_T0_DpT1_)
        /*008c*/ 	.short	0x0210
        /*008e*/ 	.short	0x0c50


	//----- nvinfo : EIATTR_SW_WAR
	.align		4
.L_3257:
        /*0090*/ 	.byte	0x04, 0x36
        /*0092*/ 	.short	(.L_3259 - .L_3258)
.L_3258:
        /*0094*/ 	.word	0x00000008
.L_3259:


//--------------------- .nv.info._ZN2at6native57_GLOBAL__N__f3eca4a2_24_ForeachBinaryOpScalar_cu_86b9896c25multi_tensor_apply_kernelINS1_18TensorListMetadataILi2EEENS1_21BinaryOpScalarFunctorIN3c104HalfELi2ELi1ELi1EEEJSt4plusIfEfEEEvT_T0_DpT1_ --------------------------
	.section	.nv.info._ZN2at6native57_GLOBAL__N__f3eca4a2_24_ForeachBinaryOpScalar_cu_86b9896c25multi_tensor_apply_kernelINS1_18TensorListMetadataILi2EEENS1_21BinaryOpScalarFunctorIN3c104HalfELi2ELi1ELi1EEEJSt4plusIfEfEEEvT_T0_DpT1_,"",@"SHT_CUDA_INFO"
	.sectionflags	@""
	.align	4


	//----- nvinfo : EIATTR_CUDA_API_VERSION
	.align		4
        /*0000*/ 	.byte	0x04, 0x37
        /*0002*/ 	.short	(.L_3261 - .L_3260)
.L_3260:
        /*0004*/ 	.word	0x00000082


	//----- nvinfo : EIATTR_KPARAM_INFO
	.align		4
.L_3261:
        /*0008*/ 	.byte	0x04, 0x17
        /*000a*/ 	.short	(.L_3263 - .L_3262)
.L_3262:
        /*000c*/ 	.word	0x00000000
        /*0010*/ 	.short	0x0003
        /*0012*/ 	.short	0x0c4c
        /*0014*/ 	.byte	0x00, 0xf0, 0x11, 0x00


	//----- nvinfo : EIATTR_KPARAM_INFO
	.align		4
.L_3263:
        /*0018*/ 	.byte	0x04, 0x17
        /*001a*/ 	.short	(.L_3265 - .L_3264)
.L_3264:
        /*001c*/ 	.word	0x00000000
        /*0020*/ 	.short	0x0002
        /*0022*/ 	.short	0x0c49
        /*0024*/ 	.byte	0x00, 0xf0, 0x05, 0x00


	//----- nvinfo : EIATTR_KPARAM_INFO
	.align		4
.L_3265:
        /*0028*/ 	.byte	0x04, 0x17
        /*002a*/ 	.short	(.L_3267 - .L_3266)
.L_3266:
        /*002c*/ 	.word	0x00000000
        /*0030*/ 	.short	0x0001
        /*0032*/ 	.short	0x0c48
        /*0034*/ 	.byte	0x00, 0xf0, 0x05, 0x00


	//----- nvinfo : EIATTR_KPARAM_INFO
	.align		4
.L_3267:
        /*0038*/ 	.byte	0x04, 0x17
        /*003a*/ 	.short	(.L_3269 - .L_3268)
.L_3268:
        /*003c*/ 	.word	0x00000000
        /*0040*/ 	.short	0x0000
        /*0042*/ 	.short	0x0000
        /*0044*/ 	.byte	0x00, 0xf0, 0x21, 0x31


	//----- nvinfo : EIATTR_SPARSE_MMA_MASK
	.align		4
.L_3269:
        /*0048*/ 	.byte	0x03, 0x50
        /*004a*/ 	.short	0x0000


	//----- nvinfo : EIATTR_MAXREG_COUNT
	.align		4
        /*004c*/ 	.byte	0x03, 0x1b
        /*004e*/ 	.short	0x0080


	//----- nvinfo : EIATTR_MERCURY_ISA_VERSION
	.align		4
        /*0050*/ 	.byte	0x03, 0x5f
        /*0052*/ 	.short	0x0101


	//----- nvinfo : EIATTR_EXIT_INSTR_OFFSETS
	.align		4
        /*0054*/ 	.byte	0x04, 0x1c
        /*0056*/ 	.short	(.L_3271 - .L_3270)


	//   ....[0]....
.L_3270:
        /*0058*/ 	.word	0x00000160


	//   ....[1]....
        /*005c*/ 	.word	0x00000650


	//   ....[2]....
        /*0060*/ 	.word	0x000006b0


	//   ....[3]....
        /*0064*/ 	.word	0x000008a0


	//----- nvinfo : EIATTR_MAX_THREADS
	.align		4
.L_3271:
        /*0068*/ 	.byte	0x04, 0x05
        /*006a*/ 	.short	(.L_3273 - .L_3272)
.L_3272:
        /*006c*/ 	.word	0x00000200
        /*0070*/ 	.word	0x00000001
        /*0074*/ 	.word	0x00000001


	//----- nvinfo : EIATTR_CRS_STACK_SIZE
	.align		4
.L_3273:
        /*0078*/ 	.byte	0x04, 0x1e
        /*007a*/ 	.short	(.L_3275 - .L_3274)
.L_3274:
        /*007c*/ 	.word	0x00000000


	//----- nvinfo : EIATTR_CBANK_PARAM_SIZE
	.align		4
.L_3275:
        /*0080*/ 	.byte	0x03, 0x19
        /*0082*/ 	.short	0x0c50


	//----- nvinfo : EIATTR_PARAM_CBANK
	.align		4
        /*0084*/ 	.byte	0x04, 0x0a
        /*0086*/ 	.short	(.L_3277 - .L_3276)
	.align		4
.L_3276:
        /*0088*/ 	.word	index@(.nv.constant0._ZN2at6native57_GLOBAL__N__f3eca4a2_24_ForeachBinaryOpScalar_cu_86b9896c25multi_tensor_apply_kernelINS1_18TensorListMetadataILi2EEENS1_21BinaryOpScalarFunctorIN3c104HalfELi2ELi1ELi1EEEJSt4plusIfEfEEEvT_T0_DpT1_)
        /*008c*/ 	.short	0x0210
        /*008e*/ 	.short	0x0c50


	//----- nvinfo : EIATTR_SW_WAR
	.align		4
.L_3277:
        /*0090*/ 	.byte	0x04, 0x36
        /*0092*/ 	.short	(.L_3279 - .L_3278)
.L_3278:
        /*0094*/ 	.word	0x00000008
.L_3279:


//--------------------- .nv.info._ZN2at6native57_GLOBAL__N__f3eca4a2_24_ForeachBinaryOpScalar_cu_86b9896c25multi_tensor_apply_kernelINS1_18TensorListMetadataILi2EEENS1_21BinaryOpScalarFunctorIbLi2ELi1ELi1EEEJSt4plusIbEbEEEvT_T0_DpT1_ --------------------------
	.section	.nv.info._ZN2at6native57_GLOBAL__N__f3eca4a2_24_ForeachBinaryOpScalar_cu_86b9896c25multi_tensor_apply_kernelINS1_18TensorListMetadataILi2EEENS1_21BinaryOpScalarFunctorIbLi2ELi1ELi1EEEJSt4plusIbEbEEEvT_T0_DpT1_,"",@"SHT_CUDA_INFO"
	.sectionflags	@""
	.align	4


	//----- nvinfo : EIATTR_CUDA_API_VERSION
	.align		4
        /*0000*/ 	.byte	0x04, 0x37
        /*0002*/ 	.short	(.L_3281 - .L_3280)
.L_3280:
        /*0004*/ 	.word	0x00000082


	//----- nvinfo : EIATTR_KPARAM_INFO
	.align		4
.L_3281:
        /*0008*/ 	.byte	0x04, 0x17
        /*000a*/ 	.short	(.L_3283 - .L_3282)
.L_3282:
        /*000c*/ 	.word	0x00000000
        /*0010*/ 	.short	0x0003
        /*0012*/ 	.short	0x0c4a
        /*0014*/ 	.byte	0x00, 0xf0, 0x05, 0x00


	//----- nvinfo : EIATTR_KPARAM_INFO
	.align		4
.L_3283:
        /*0018*/ 	.byte	0x04, 0x17
        /*001a*/ 	.short	(.L_3285 - .L_3284)
.L_3284:
        /*001c*/ 	.word	0x00000000
        /*0020*/ 	.short	0x0002
        /*0022*/ 	.short	0x0c49
        /*0024*/ 	.byte	0x00, 0xf0, 0x05, 0x00


	//----- nvinfo : EIATTR_KPARAM_INFO
	.align		4
.L_3285:
        /*0028*/ 	.byte	0x04, 0x17
        /*002a*/ 	.short	(.L_3287 - .L_3286)
.L_3286:
        /*002c*/ 	.word	0x00000000
        /*0030*/ 	.short	0x0001
        /*0032*/ 	.short	0x0c48
        /*0034*/ 	.byte	0x00, 0xf0, 0x05, 0x00


	//----- nvinfo : EIATTR_KPARAM_INFO
	.align		4
.L_3287:
        /*0038*/ 	.byte	0x04, 0x17
        /*003a*/ 	.short	(.L_3289 - .L_3288)
.L_3288:
        /*003c*/ 	.word	0x00000000
        /*0040*/ 	.short	0x0000
        /*0042*/ 	.short	0x0000
        /*0044*/ 	.byte	0x00, 0xf0, 0x21, 0x31


	//----- nvinfo : EIATTR_SPARSE_MMA_MASK
	.align		4
.L_3289:
        /*0048*/ 	.byte	0x03, 0x50
        /*004a*/ 	.short	0x0000


	//----- nvinfo : EIATTR_MAXREG_COUNT
	.align		4
        /*004c*/ 	.byte	0x03, 0x1b
        /*004e*/ 	.short	0x0080


	//----- nvinfo : EIATTR_MERCURY_ISA_VERSION
	.align		4
        /*0050*/ 	.byte	0x03, 0x5f
        /*0052*/ 	.short	0x0101


	//----- nvinfo : EIATTR_EXIT_INSTR_OFFSETS
	.align		4
        /*0054*/ 	.byte	0x04, 0x1c
        /*0056*/ 	.short	(.L_3291 - .L_3290)


	//   ....[0]....
.L_3290:
        /*0058*/ 	.word	0x00000170


	//   ....[1]....
        /*005c*/ 	.word	0x00000690


	//   ....[2]....
        /*0060*/ 	.word	0x000006f0


	//   ....[3]....
        /*0064*/ 	.word	0x000009e0


	//----- nvinfo : EIATTR_MAX_THREADS
	.align		4
.L_3291:
        /*0068*/ 	.byte	0x04, 0x05
        /*006a*/ 	.short	(.L_3293 - .L_3292)
.L_3292:
        /*006c*/ 	.word	0x00000200
        /*0070*/ 	.word	0x00000001
        /*0074*/ 	.word	0x00000001


	//----- nvinfo : EIATTR_CRS_STACK_SIZE
	.align		4
.L_3293:
        /*0078*/ 	.byte	0x04, 0x1e
        /*007a*/ 	.short	(.L_3295 - .L_3294)
.L_3294:
        /*007c*/ 	.word	0x00000000


	//----- nvinfo : EIATTR_CBANK_PARAM_SIZE
	.align		4
.L_3295:
        /*0080*/ 	.byte	0x03, 0x19
        /*0082*/ 	.short	0x0c4b


	//----- nvinfo : EIATTR_PARAM_CBANK
	.align		4
        /*0084*/ 	.byte	0x04, 0x0a
        /*0086*/ 	.short	(.L_3297 - .L_3296)
	.align		4
.L_3296:
        /*0088*/ 	.word	index@(.nv.constant0._ZN2at6native57_GLOBAL__N__f3eca4a2_24_ForeachBinaryOpScalar_cu_86b9896c25multi_tensor_apply_kernelINS1_18TensorListMetadataILi2EEENS1_21BinaryOpScalarFunctorIbLi2ELi1ELi1EEEJSt4plusIbEbEEEvT_T0_DpT1_)
        /*008c*/ 	.short	0x0210
        /*008e*/ 	.short	0x0c4b


	//----- nvinfo : EIATTR_SW_WAR
	.align		4
.L_3297:
        /*0090*/ 	.byte	0x04, 0x36
        /*0092*/ 	.short	(.L_3299 - .L_3298)
.L_3298:
        /*0094*/ 	.word	0x00000008
.L_3299:


//--------------------- .nv.info._ZN2at6native57_GLOBAL__N__f3eca4a2_24_ForeachBinaryOpScalar_cu_86b9896c25multi_tensor_apply_kernelINS1_18TensorListMetadataILi2EEENS1_21BinaryOpScalarFunctorIN3c107complexIfEELi2ELi1ELi1EEEJSt4plusIS8_ES8_EEEvT_T0_DpT1_ --------------------------
	.section	.nv.info._ZN2at6native57_GLOBAL__N__f3eca4a2_24_ForeachBinaryOpScalar_cu_86b9896c25multi_tensor_apply_kernelINS1_18TensorListMetadataILi2EEENS1_21BinaryOpScalarFunctorIN3c107complexIfEELi2ELi1ELi1EEEJSt4plusIS8_ES8_EEEvT_T0_DpT1_,"",@"SHT_CUDA_INFO"
	.sectionflags	@""
	.align	4


	//----- nvinfo : EIATTR_CUDA_API_VERSION
	.align		4
        /*0000*/ 	.byte	0x04, 0x37
        /*0002*/ 	.short	(.L_3301 - .L_3300)
.L_3300:
        /*0004*/ 	.word	0x00000082


	//----- nvinfo : EIATTR_KPARAM_INFO
	.align		4
.L_3301:
        /*0008*/ 	.byte	0x04, 0x17
        /*000a*/ 	.short	(.L_3303 - .L_3302)
.L_3302:
        /*000c*/ 	.word	0x00000000
        /*0010*/ 	.short	0x0003
        /*0012*/ 	.short	0x0c50
        /*0014*/ 	.byte	0x00, 0xf0, 0x21, 0x00


	//----- nvinfo : EIATTR_KPARAM_INFO
	.align		4
.L_3303:
        /*0018*/ 	.byte	0x04, 0x17
        /*001a*/ 	.short	(.L_3305 - .L_3304)
.L_3304:
        /*001c*/ 	.word	0x00000000
        /*0020*/ 	.short	0x0002
        /*0022*/ 	.short	0x0c49
        /*0024*/ 	.byte	0x00, 0xf0, 0x05, 0x00


	//----- nvinfo : EIATTR_KPARAM_INFO
	.align		4
.L_3305:
        /*0028*/ 	.byte	0x04, 0x17
        /*002a*/ 	.short	(.L_3307 - .L_3306)
.L_3306:
        /*002c*/ 	.word	0x00000000
        /*0030*/ 	.short	0x0001
        /*0032*/ 	.short	0x0c48
        /*0034*/ 	.byte	0x00, 0xf0, 0x05, 0x00


	//----- nvinfo : EIATTR_KPARAM_INFO
	.align		4
.L_3307:
        /*0038*/ 	.byte	0x04, 0x17
        /*003a*/ 	.short	(.L_3309 - .L_3308)
.L_3308:
        /*003c*/ 	.word	0x00000000
        /*0040*/ 	.short	0x0000
        /*0042*/ 	.short	0x0000
        /*0044*/ 	.byte	0x00, 0xf0, 0x21, 0x31


	//----- nvinfo : EIATTR_SPARSE_MMA_MASK
	.align		4
.L_3309:
        /*0048*/ 	.byte	0x03, 0x50
        /*004a*/ 	.short	0x0000


	//----- nvinfo : EIATTR_MAXREG_COUNT
	.align		4
        /*004c*/ 	.byte	0x03, 0x1b
        /*004e*/ 	.short	0x0080


	//----- nvinfo : EIATTR_MERCURY_ISA_VERSION
	.align		4
        /*0050*/ 	.byte	0x03, 0x5f
        /*0052*/ 	.short	0x0101


	//----- nvinfo : EIATTR_EXIT_INSTR_OFFSETS
	.align		4
        /*0054*/ 	.byte	0x04, 0x1c
        /*0056*/ 	.short	(.L_3311 - .L_3310)


	//   ....[0]....
.L_3310:
        /*0058*/ 	.word	0x00000180


	//   ....[1]....
        /*005c*/ 	.word	0x00000680


	//   ....[2]....
        /*0060*/ 	.word	0x000006e0


	//   ....[3]....
        /*0064*/ 	.word	0x000008d0


	//----- nvinfo : EIATTR_MAX_THREADS
	.align		4
.L_3311:
        /*0068*/ 	.byte	0x04, 0x05
        /*006a*/ 	.short	(.L_3313 - .L_3312)
.L_3312:
        /*006c*/ 	.word	0x00000200
        /*0070*/ 	.word	0x00000001
        /*0074*/ 	.word	0x00000001


	//----- nvinfo : EIATTR_CRS_STACK_SIZE
	.align		4
.L_3313:
        /*0078*/ 	.byte	0x04, 0x1e
        /*007a*/ 	.short	(.L_3315 - .L_3314)
.L_3314:
        /*007c*/ 	.word	0x00000000


	//----- nvinfo : EIATTR_CBANK_PARAM_SIZE
	.align		4
.L_3315:
        /*0080*/ 	.byte	0x03, 0x19
        /*0082*/ 	.short	0x0c58


	//----- nvinfo : EIATTR_PARAM_CBANK
	.align		4
        /*0084*/ 	.byte	0x04, 0x0a
        /*0086*/ 	.short	(.L_3317 - .L_3316)
	.align		4
.L_3316:
        /*0088*/ 	.word	index@(.nv.constant0._ZN2at6native57_GLOBAL__N__f3eca4a2_24_ForeachBinaryOpScalar_cu_86b9896c25multi_tensor_apply_kernelINS1_18TensorListMetadataILi2EEENS1_21BinaryOpScalarFunctorIN3c107complexIfEELi2ELi1ELi1EEEJSt4plusIS8_ES8_EEEvT_T0_DpT1_)
        /*008c*/ 	.short	0x0210
        /*008e*/ 	.short	0x0c58


	//----- nvinfo : EIATTR_SW_WAR
	.align		4
.L_3317:
        /*0090*/ 	.byte	0x04, 0x36
        /*0092*/ 	.short	(.L_3319 - .L_3318)
.L_3318:
        /*0094*/ 	.word	0x00000008
.L_3319:


//--------------------- .nv.info._ZN2at6native57_GLOBAL__N__f3eca4a2_24_ForeachBinaryOpScalar_cu_86b9896c25multi_tensor_apply_kernelINS1_18TensorListMetadataILi2EEENS1_21BinaryOpScalarFunctorIN3c107complexIdEELi2ELi1ELi1EEEJSt4plusIS8_ES8_EEEvT_T0_DpT1_ --------------------------
	.section	.nv.info._ZN2at6native57_GLOBAL__N__f3eca4a2_24_ForeachBinaryOpScalar_cu_86b9896c25multi_tensor_apply_kernelINS1_18TensorListMetadataILi2EEENS1_21BinaryOpScalarFunctorIN3c107complexIdEELi2ELi1ELi1EEEJSt4plusIS8_ES8_EEEvT_T0_DpT1_,"",@"SHT_CUDA_INFO"
	.sectionflags	@""
	.align	4


	//----- nvinfo : EIATTR_CUDA_API_VERSION
	.align		4
        /*0000*/ 	.byte	0x04, 0x37
        /*0002*/ 	.short	(.L_3321 - .L_3320)
.L_3320:
        /*0004*/ 	.word	0x00000082


	//----- nvinfo : EIATTR_KPARAM_INFO
	.align		4
.L_3321:
        /*0008*/ 	.byte	0x04, 0x17
        /*000a*/ 	.short	(.L_3323 - .L_3322)
.L_3322:
        /*000c*/ 	.word	0x00000000
        /*0010*/ 	.short	0x0003
        /*0012*/ 	.short	0x0c50
        /*0014*/ 	.byte	0x00, 0xf0, 0x41, 0x00


	//----- nvinfo : EIATTR_KPARAM_INFO
	.align		4
.L_3323:
        /*0018*/ 	.byte	0x04, 0x17
        /*001a*/ 	.short	(.L_3325 - .L_3324)
.L_3324:
        /*001c*/ 	.word	0x00000000
        /*0020*/ 	.short	0x0002
        /*0022*/ 	.short	0x0c49
        /*0024*/ 	.byte	0x00, 0xf0, 0x05, 0x00


	//----- nvinfo : EIATTR_KPARAM_INFO
	.align		4
.L_3325:
        /*0028*/ 	.byte	0x04, 0x17
        /*002a*/ 	.short	(.L_3327 - .L_3326)
.L_3326:
        /*002c*/ 	.word	0x00000000
        /*0030*/ 	.short	0x0001
        /*0032*/ 	.short	0x0c48
        /*0034*/ 	.byte	0x00, 0xf0, 0x05, 0x00


	//----- nvinfo : EIATTR_KPARAM_INFO
	.align		4
.L_3327:
        /*0038*/ 	.byte	0x04, 0x17
        /*003a*/ 	.short	(.L_3329 - .L_3328)
.L_3328:
        /*003c*/ 	.word	0x00000000
        /*0040*/ 	.short	0x0000
        /*0042*/ 	.short	0x0000
        /*0044*/ 	.byte	0x00, 0xf0, 0x21, 0x31


	//----- nvinfo : EIATTR_SPARSE_MMA_MASK
	.align		4
.L_3329:
        /*0048*/ 	.byte	0x03, 0x50
        /*004a*/ 	.short	0x0000


	//----- nvinfo : EIATTR_MAXREG_COUNT
	.align		4
        /*004c*/ 	.byte	0x03, 0x1b
        /*004e*/ 	.short	0x0080


	//----- nvinfo : EIATTR_MERCURY_ISA_VERSION
	.align		4
        /*0050*/ 	.byte	0x03, 0x5f
        /*0052*/ 	.short	0x0101


	//----- nvinfo : EIATTR_EXIT_INSTR_OFFSETS
	.align		4
        /*0054*/ 	.byte	0x04, 0x1c
        /*0056*/ 	.short	(.L_3331 - .L_3330)


	//   ....[0]....
.L_3330:
        /*0058*/ 	.word	0x00000180


	//   ....[1]....
        /*005c*/ 	.word	0x00000710


	//   ....[2]....
        /*0060*/ 	.word	0x00000770


	//   ....[3]....
        /*0064*/ 	.word	0x000009b0


	//----- nvinfo : EIATTR_MAX_THREADS
	.align		4
.L_3331:
        /*0068*/ 	.byte	0x04, 0x05
        /*006a*/ 	.short	(.L_3333 - .L_3332)
.L_3332:
        /*006c*/ 	.word	0x00000200
        /*0070*/ 	.word	0x00000001
        /*0074*/ 	.word	0x00000001


	//----- nvinfo : EIATTR_CRS_STACK_SIZE
	.align		4
.L_3333:
        /*0078*/ 	.byte	0x04, 0x1e
        /*007a*/ 	.short	(.L_3335 - .L_3334)
.L_3334:
        /*007c*/ 	.word	0x00000000


	//----- nvinfo : EIATTR_CBANK_PARAM_SIZE
	.align		4
.L_3335:
        /*0080*/ 	.byte	0x03, 0x19
        /*0082*/ 	.short	0x0c60


	//----- nvinfo : EIATTR_PARAM_CBANK
	.align		4
        /*0084*/ 	.byte	0x04, 0x0a
        /*0086*/ 	.short	(.L_3337 - .L_3336)
	.align		4
.L_3336:
        /*0088*/ 	.word	index@(.nv.constant0._ZN2at6native57_GLOBAL__N__f3eca4a2_24_ForeachBinaryOpScalar_cu_86b9896c25multi_tensor_apply_kernelINS1_18TensorListMetadataILi2EEENS1_21BinaryOpScalarFunctorIN3c107complexIdEELi2ELi1ELi1EEEJSt4plusIS8_ES8_EEEvT_T0_DpT1_)
        /*008c*/ 	.short	0x0210
        /*008e*/ 	.short	0x0c60


	//----- nvinfo : EIATTR_SW_WAR
	.align		4
.L_3337:
        /*0090*/ 	.byte	0x04, 0x36
        /*0092*/ 	.short	(.L_3339 - .L_3338)
.L_3338:
        /*0094*/ 	.word	0x00000008
.L_3339:


//--------------------- .nv.info._ZN2at6native57_GLOBAL__N__f3eca4a2_24_ForeachBinaryOpScalar_cu_86b9896c25multi_tensor_apply_kernelINS1_18TensorListMetadataILi2EEENS1_21BinaryOpScalarFunctorIfLi2ELi1ELi1EEEJSt4plusIfEfEEEvT_T0_DpT1_ --------------------------
	.section	.nv.info._ZN2at6native57_GLOBAL__N__f3eca4a2_24_ForeachBinaryOpScalar_cu_86b9896c25multi_tensor_apply_kernelINS1_18TensorListMetadataILi2EEENS1_21BinaryOpScalarFunctorIfLi2ELi1ELi1EEEJSt4plusIfEfEEEvT_T0_DpT1_,"",@"SHT_CUDA_INFO"
	.sectionflags	@""
	.align	4


	//----- nvinfo : EIATTR_CUDA_API_VERSION
	.align		4
        /*0000*/ 	.byte	0x04, 0x37
        /*0002*/ 	.short	(.L_3341 - .L_3340)
.L_3340:
        /*0004*/ 	.word	0x00000082


	//----- nvinfo : EIATTR_KPARAM_INFO
	.align		4
.L_3341:
        /*0008*/ 	.byte	0x04, 0x17
        /*000a*/ 	.short	(.L_3343 - .L_3342)
.L_3342:
        /*000c*/ 	.word	0x00000000
        /*0010*/ 	.short	0x0003
        /*0012*/ 	.short	0x0c4c
        /*0014*/ 	.byte	0x00, 0xf0, 0x11, 0x00


	//----- nvinfo : EIATTR_KPARAM_INFO
	.align		4
.L_3343:
        /*0018*/ 	.byte	0x04, 0x17
        /*001a*/ 	.short	(.L_3345 - .L_3344)
.L_3344:
        /*001c*/ 	.word	0x00000000
        /*0020*/ 	.short	0x0002
        /*0022*/ 	.short	0x0c49
        /*0024*/ 	.byte	0x00, 0xf0, 0x05, 0x00


	//----- nvinfo : EIATTR_KPARAM_INFO
	.align		4
.L_3345:
        /*0028*/ 	.byte	0x04, 0x17
        /*002a*/ 	.short	(.L_3347 - .L_3346)
.L_3346:
        /*002c*/ 	.word	0x00000000
        /*0030*/ 	.short	0x0001
        /*0032*/ 	.short	0x0c48
        /*0034*/ 	.byte	0x00, 0xf0, 0x05, 0x00


	//----- nvinfo : EIATTR_KPARAM_INFO
	.align		4
.L_3347:
        /*0038*/ 	.byte	0x04, 0x17
        /*003a*/ 	.short	(.L_3349 - .L_3348)
.L_3348:
        /*003c*/ 	.word	0x00000000
        /*0040*/ 	.short	0x0000
        /*0042*/ 	.short	0x0000
        /*0044*/ 	.byte	0x00, 0xf0, 0x21, 0x31


	//----- nvinfo : EIATTR_SPARSE_MMA_MASK
	.align		4
.L_3349:
        /*0048*/ 	.byte	0x03, 0x50
        /*004a*/ 	.short	0x0000


	//----- nvinfo : EIATTR_MAXREG_COUNT
	.align		4
        /*004c*/ 	.byte	0x03, 0x1b
        /*004e*/ 	.short	0x0080


	//----- nvinfo : EIATTR_MERCURY_ISA_VERSION
	.align		4
        /*0050*/ 	.byte	0x03, 0x5f
        /*0052*/ 	.short	0x0101


	//----- nvinfo : EIATTR_EXIT_INSTR_OFFSETS
	.align		4
        /*0054*/ 	.byte	0x04, 0x1c
        /*0056*/ 	.short	(.L_3351 - .L_3350)


	//   ....[0]....
.L_3350:
        /*0058*/ 	.word	0x00000160


	//   ....[1]....
        /*005c*/ 	.word	0x000005f0


	//   ....[2]....
        /*0060*/ 	.word	0x00000650


	//   ....[3]....
        /*0064*/ 	.word	0x000007e0


	//----- nvinfo : EIATTR_MAX_THREADS
	.align		4
.L_3351:
        /*0068*/ 	.byte	0x04, 0x05
        /*006a*/ 	.short	(.L_3353 - .L_3352)
.L_3352:
        /*006c*/ 	.word	0x00000200
        /*0070*/ 	.word	0x00000001
        /*0074*/ 	.word	0x00000001


	//----- nvinfo : EIATTR_CRS_STACK_SIZE
	.align		4
.L_3353:
        /*0078*/ 	.byte	0x04, 0x1e
        /*007a*/ 	.short	(.L_3355 - .L_3354)
.L_3354:
        /*007c*/ 	.word	0x00000000


	//----- nvinfo : EIATTR_CBANK_PARAM_SIZE
	.align		4
.L_3355:
        /*0080*/ 	.byte	0x03, 0x19
        /*0082*/ 	.short	0x0c50


	//----- nvinfo : EIATTR_PARAM_CBANK
	.align		4
        /*0084*/ 	.byte	0x04, 0x0a
        /*0086*/ 	.short	(.L_3357 - .L_3356)
	.align		4
.L_3356:
        /*0088*/ 	.word	index@(.nv.constant0._ZN2at6native57_GLOBAL__N__f3eca4a2_24_ForeachBinaryOpScalar_cu_86b9896c25multi_tensor_apply_kernelINS1_18TensorListMetadataILi2EEENS1_21BinaryOpScalarFunctorIfLi2ELi1ELi1EEEJSt4plusIfEfEEEvT_T0_DpT1_)
        /*008c*/ 	.short	0x0210
        /*008e*/ 	.short	0x0c50


	//----- nvinfo : EIATTR_SW_WAR
	.align		4
.L_3357:
        /*0090*/ 	.byte	0x04, 0x36
        /*0092*/ 	.short	(.L_3359 - .L_3358)
.L_3358:
        /*0094*/ 	.word	0x00000008
.L_3359:


//--------------------- .nv.info._ZN2at6native57_GLOBAL__N__f3eca4a2_24_ForeachBinaryOpScalar_cu_86b9896c25multi_tensor_apply_kernelINS1_18TensorListMetadataILi2EEENS1_21BinaryOpScalarFunctorIdLi2ELi1ELi1EEEJSt4plusIdEdEEEvT_T0_DpT1_ --------------------------
	.section	.nv.info._ZN2at6native57_GLOBAL__N__f3eca4a2_24_ForeachBinaryOpScalar_cu_86b9896c25multi_tensor_apply_kernelINS1_18TensorListMetadataILi2EEENS1_21BinaryOpScalarFunctorIdLi2ELi1ELi1EEEJSt4plusIdEdEEEvT_T0_DpT1_,"",@"SHT_CUDA_INFO"
	.sectionflags	@""
	.align	4


	//----- nvinfo : EIATTR_CUDA_API_VERSION
	.align		4
        /*0000*/ 	.byte	0x04, 0x37
        /*0002*/ 	.short	(.L_3361 - .L_3360)
.L_3360:
        /*0004*/ 	.word	0x00000082


	//----- nvinfo : EIATTR_KPARAM_INFO
	.align		4
.L_3361:
        /*0008*/ 	.byte	0x04, 0x17
        /*000a*/ 	.short	(.L_3363 - .L_3362)
.L_3362:
        /*000c*/ 	.word	0x00000000
        /*0010*/ 	.short	0x0003
        /*0012*/ 	.short	0x0c50
        /*0014*/ 	.byte	0x00, 0xf0, 0x21, 0x00


	//----- nvinfo : EIATTR_KPARAM_INFO
	.align		4
.L_3363:
        /*0018*/ 	.byte	0x04, 0x17
        /*001a*/ 	.short	(.L_3365 - .L_3364)
.L_3364:
        /*001c*/ 	.word	0x00000000
        /*0020*/ 	.short	0x0002
        /*0022*/ 	.short	0x0c49
        /*0024*/ 	.byte	0x00, 0xf0, 0x05, 0x00


	//----- nvinfo : EIATTR_KPARAM_INFO
	.align		4
.L_3365:
        /*0028*/ 	.byte	0x04, 0x17
        /*002a*/ 	.short	(.L_3367 - .L_3366)
.L_3366:
        /*002c*/ 	.word	0x00000000
        /*0030*/ 	.short	0x0001
        /*0032*/ 	.short	0x0c48
        /*0034*/ 	.byte	0x00, 0xf0, 0x05, 0x00


	//----- nvinfo : EIATTR_KPARAM_INFO
	.align		4
.L_3367:
        /*0038*/ 	.byte	0x04, 0x17
        /*003a*/ 	.short	(.L_3369 - .L_3368)
.L_3368:
        /*003c*/ 	.word	0x00000000
        /*0040*/ 	.short	0x0000
        /*0042*/ 	.short	0x0000
        /*0044*/ 	.byte	0x00, 0xf0, 0x21, 0x31


	//----- nvinfo : EIATTR_SPARSE_MMA_MASK
	.align		4
.L_3369:
        /*0048*/ 	.byte	0x03, 0x50
        /*004a*/ 	.short	0x0000


	//----- nvinfo : EIATTR_MAXREG_COUNT
	.align		4
        /*004c*/ 	.byte	0x03, 0x1b
        /*004e*/ 	.short	0x0080


	//----- nvinfo : EIATTR_MERCURY_ISA_VERSION
	.align		4
        /*0050*/ 	.byte	0x03, 0x5f
        /*0052*/ 	.short	0x0101


	//----- nvinfo : EIATTR_EXIT_INSTR_OFFSETS
	.align		4
        /*0054*/ 	.byte	0x04, 0x1c
        /*0056*/ 	.short	(.L_3371 - .L_3370)


	//   ....[0]....
.L_3370:
        /*0058*/ 	.word	0x00000180


	//   ....[1]....
        /*005c*/ 	.word	0x000005f0


	//   ....[2]....
        /*0060*/ 	.word	0x00000650


	//   ....[3]....
        /*0064*/ 	.word	0x00000800


	//----- nvinfo : EIATTR_MAX_THREADS
	.align		4
.L_3371:
        /*0068*/ 	.byte	0x04, 0x05
        /*006a*/ 	.short	(.L_3373 - .L_3372)
.L_3372:
        /*006c*/ 	.word	0x00000200
        /*0070*/ 	.word	0x00000001
        /*0074*/ 	.word	0x00000001


	//----- nvinfo : EIATTR_CRS_STACK_SIZE
	.align		4
.L_3373:
        /*0078*/ 	.byte	0x04, 0x1e
        /*007a*/ 	.short	(.L_3375 - .L_3374)
.L_3374:
        /*007c*/ 	.word	0x00000000


	//----- nvinfo : EIATTR_CBANK_PARAM_SIZE
	.align		4
.L_3375:
        /*0080*/ 	.byte	0x03, 0x19
        /*0082*/ 	.short	0x0c58


	//----- nvinfo : EIATTR_PARAM_CBANK
	.align		4
        /*0084*/ 	.byte	0x04, 0x0a
        /*0086*/ 	.short	(.L_3377 - .L_3376)
	.align		4
.L_3376:
        /*0088*/ 	.word	index@(.nv.constant0._ZN2at6native57_GLOBAL__N__f3eca4a2_24_ForeachBinaryOpScalar_cu_86b9896c25multi_tensor_apply_kernelINS1_18TensorListMetadataILi2EEENS1_21BinaryOpScalarFunctorIdLi2ELi1ELi1EEEJSt4plusIdEdEEEvT_T0_DpT1_)
        /*008c*/ 	.short	0x0210
        /*008e*/ 	.short	0x0c58


	//----- nvinfo : EIATTR_SW_WAR
	.align		4
.L_3377:
        /*0090*/ 	.byte	0x04, 0x36
        /*0092*/ 	.short	(.L_3379 - .L_3378)
.L_3378:
        /*0094*/ 	.word	0x00000008
.L_3379:


//--------------------- .nv.info._ZN2at6native57_GLOBAL__N__f3eca4a2_24_ForeachBinaryOpScalar_cu_86b9896c25multi_tensor_apply_kernelINS1_18TensorListMetadataILi2EEENS1_21BinaryOpScalarFunctorIsLi2ELi1ELi1EEEJSt4plusIsEsEEEvT_T0_DpT1_ --------------------------
	.section	.nv.info._ZN2at6native57_GLOBAL__N__f3eca4a2_24_ForeachBinaryOpScalar_cu_86b9896c25multi_tensor_apply_kernelINS1_18TensorListMetadataILi2EEENS1_21BinaryOpScalarFunctorIsLi2ELi1ELi1EEEJSt4plusIsEsEEEvT_T0_DpT1_,"",@"SHT_CUDA_INFO"
	.sectionflags	@""
	.align	4


	//----- nvinfo : EIATTR_CUDA_API_VERSION
	.align		4
        /*0000*/ 	.byte	0x04, 0x37
        /*0002*/ 	.short	(.L_3381 - .L_3380)
.L_3380:
        /*0004*/ 	.word	0x00000082


	//----- nvinfo : EIATTR_KPARAM_INFO
	.align		4
.L_3381:
        /*0008*/ 	.byte	0x04, 0x17
        /*000a*/ 	.short	(.L_3383 - .L_3382)
.L_3382:
        /*000c*/ 	.word	0x00000000
        /*0010*/ 	.short	0x0003
        /*0012*/ 	.short	0x0c4a
        /*0014*/ 	.byte	0x00, 0xf0, 0x09, 0x00


	//----- nvinfo : EIATTR_KPARAM_INFO
	.align		4
.L_3383:
        /*0018*/ 	.byte	0x04, 0x17
        /*001a*/ 	.short	(.L_3385 - .L_3384)
.L_3384:
        /*001c*/ 	.word	0x00000000
        /*0020*/ 	.short	0x0002
        /*0022*/ 	.short	0x0c49
        /*0024*/ 	.byte	0x00, 0xf0, 0x05, 0x00


	//----- nvinfo : EIATTR_KPARAM_INFO
	.align		4
.L_3385:
        /*0028*/ 	.byte	0x04, 0x17
        /*002a*/ 	.short	(.L_3387 - .L_3386)
.L_3386:
        /*002c*/ 	.word	0x00000000
        /*0030*/ 	.short	0x0001
        /*0032*/ 	.short	0x0c48
        /*0034*/ 	.byte	0x00, 0xf0, 0x05, 0x00


	//----- nvinfo : EIATTR_KPARAM_INFO
	.align		4
.L_3387:
        /*0038*/ 	.byte	0x04, 0x17
        /*003a*/ 	.short	(.L_3389 - .L_3388)
.L_3388:
        /*003c*/ 	.word	0x00000000
        /*0040*/ 	.short	0x0000
        /*0042*/ 	.short	0x0000
        /*0044*/ 	.byte	0x00, 0xf0, 0x21, 0x31


	//----- nvinfo : EIATTR_SPARSE_MMA_MASK
	.align		4
.L_3389:
        /*0048*/ 	.byte	0x03, 0x50
        /*004a*/ 	.short	0x0000


	//----- nvinfo : EIATTR_MAXREG_COUNT
	.align		4
        /*004c*/ 	.byte	0x03, 0x1b
        /*004e*/ 	.short	0x0080


	//----- nvinfo : EIATTR_MERCURY_ISA_VERSION
	.align		4
        /*0050*/ 	.byte	0x03, 0x5f
        /*0052*/ 	.short	0x0101


	//----- nvinfo : EIATTR_EXIT_INSTR_OFFSETS
	.align		4
        /*0054*/ 	.byte	0x04, 0x1c
        /*0056*/ 	.short	(.L_3391 - .L_3390)


	//   ....[0]....
.L_3390:
        /*0058*/ 	.word	0x00000170


	//   ....[1]....
        /*005c*/ 	.word	0x000005a0


	//   ....[2]....
        /*0060*/ 	.word	0x00000600


	//   ....[3]....
        /*0064*/ 	.word	0x000007c0


	//----- nvinfo : EIATTR_MAX_THREADS
	.align		4
.L_3391:
        /*0068*/ 	.byte	0x04, 0x05
        /*006a*/ 	.short	(.L_3393 - .L_3392)
.L_3392:
        /*006c*/ 	.word	0x00000200
        /*0070*/ 	.word	0x00000001
        /*0074*/ 	.word	0x00000001


	//----- nvinfo : EIATTR_CRS_STACK_SIZE
	.align		4
.L_3393:
        /*0078*/ 	.byte	0x04, 0x1e
        /*007a*/ 	.short	(.L_3395 - .L_3394)
.L_3394:
        /*007c*/ 	.word	0x00000000


	//----- nvinfo : EIATTR_CBANK_PARAM_SIZE
	.align		4
.L_3395:
        /*0080*/ 	.byte	0x03, 0x19
        /*0082*/ 	.short	0x0c4c


	//----- nvinfo : EIATTR_PARAM_CBANK
	.align		4
        /*0084*/ 	.byte	0x04, 0x0a
        /*0086*/ 	.short	(.L_3397 - .L_3396)
	.align		4
.L_3396:
        /*0088*/ 	.word	index@(.nv.constant0._ZN2at6native57_GLOBAL__N__f3eca4a2_24_ForeachBinaryOpScalar_cu_86b9896c25multi_tensor_apply_kernelINS1_18TensorListMetadataILi2EEENS1_21BinaryOpScalarFunctorIsLi2ELi1ELi1EEEJSt4plusIsEsEEEvT_T0_DpT1_)
        /*008c*/ 	.short	0x0210
        /*008e*/ 	.short	0x0c4c


	//----- nvinfo : EIATTR_SW_WAR
	.align		4
.L_3397:
        /*0090*/ 	.byte	0x04, 0x36
        /*0092*/ 	.short	(.L_3399 - .L_3398)
.L_3398:
        /*0094*/ 	.word	0x00000008
.L_3399:


//--------------------- .nv.info._ZN2at6native57_GLOBAL__N__f3eca4a2_24_ForeachBinaryOpScalar_cu_86b9896c25multi_tensor_apply_kernelINS1_18TensorListMetadataILi2EEENS1_21BinaryOpScalarFunctorIlLi2ELi1ELi1EEEJSt4plusIlElEEEvT_T0_DpT1_ --------------------------
	.section	.nv.info._ZN2at6native57_GLOBAL__N__f3eca4a2_24_ForeachBinaryOpScalar_cu_86b9896c25multi_tensor_apply_kernelINS1_18TensorListMetadataILi2EEENS1_21BinaryOpScalarFunctorIlLi2ELi1ELi1EEEJSt4plusIlElEEEvT_T0_DpT1_,"",@"SHT_CUDA_INFO"
	.sectionflags	@""
	.align	4


	//----- nvinfo : EIATTR_CUDA_API_VERSION
	.align		4
        /*0000*/ 	.byte	0x04, 0x37
        /*0002*/ 	.short	(.L_3401 - .L_3400)
.L_3400:
        /*0004*/ 	.word	0x00000082


	//----- nvinfo : EIATTR_KPARAM_INFO
	.align		4
.L_3401:
        /*0008*/ 	.byte	0x04, 0x17
        /*000a*/ 	.short	(.L_3403 - .L_3402)
.L_3402:
        /*000c*/ 	.word	0x00000000
        /*0010*/ 	.short	0x0003
        /*0012*/ 	.short	0x0c50
        /*0014*/ 	.byte	0x00, 0xf0, 0x21, 0x00


	//----- nvinfo : EIATTR_KPARAM_INFO
	.align		4
.L_3403:
        /*0018*/ 	.byte	0x04, 0x17
        /*001a*/ 	.short	(.L_3405 - .L_3404)
.L_3404:
        /*001c*/ 	.word	0x00000000
        /*0020*/ 	.short	0x0002
        /*0022*/ 	.short	0x0c49
        /*0024*/ 	.byte	0x00, 0xf0, 0x05, 0x00


	//----- nvinfo : EIATTR_KPARAM_INFO
	.align		4
.L_3405:
        /*0028*/ 	.byte	0x04, 0x17
        /*002a*/ 	.short	(.L_3407 - .L_3406)
.L_3406:
        /*002c*/ 	.word	0x00000000
        /*0030*/ 	.short	0x0001
        /*0032*/ 	.short	0x0c48
        /*0034*/ 	.byte	0x00, 0xf0, 0x05, 0x00


	//----- nvinfo : EIATTR_KPARAM_INFO
	.align		4
.L_3407:
        /*0038*/ 	.byte	0x04, 0x17
        /*003a*/ 	.short	(.L_3409 - .L_3408)
.L_3408:
        /*003c*/ 	.word	0x00000000
        /*0040*/ 	.short	0x0000
        /*0042*/ 	.short	0x0000
        /*0044*/ 	.byte	0x00, 0xf0, 0x21, 0x31


	//----- nvinfo : EIATTR_SPARSE_MMA_MASK
	.align		4
.L_3409:
        /*0048*/ 	.byte	0x03, 0x50
        /*004a*/ 	.short	0x0000


	//----- nvinfo : EIATTR_MAXREG_COUNT
	.align		4
        /*004c*/ 	.byte	0x03, 0x1b
        /*004e*/ 	.short	0x0080


	//----- nvinfo : EIATTR_MERCURY_ISA_VERSION
	.align		4
        /*0050*/ 	.byte	0x03, 0x5f
        /*0052*/ 	.short	0x0101


	//----- nvinfo : EIATTR_EXIT_INSTR_OFFSETS
	.align		4
        /*0054*/ 	.byte	0x04, 0x1c
        /*0056*/ 	.short	(.L_3411 - .L_3410)


	//   ....[0]....
.L_3410:
        /*0058*/ 	.word	0x00000180


	//   ....[1]....
        /*005c*/ 	.word	0x00000630


	//   ....[2]....
        /*0060*/ 	.word	0x00000690


	//   ....[3]....
        /*0064*/ 	.word	0x000008c0


	//----- nvinfo : EIATTR_MAX_THREADS
	.align		4
.L_3411:
        /*0068*/ 	.byte	0x04, 0x05
        /*006a*/ 	.short	(.L_3413 - .L_3412)
.L_3412:
        /*006c*/ 	.word	0x00000200
        /*0070*/ 	.word	0x00000001
        /*0074*/ 	.word	0x00000001


	//----- nvinfo : EIATTR_CRS_STACK_SIZE
	.align		4
.L_3413:
        /*0078*/ 	.byte	0x04, 0x1e
        /*007a*/ 	.short	(.L_3415 - .L_3414)
.L_3414:
        /*007c*/ 	.word	0x00000000


	//----- nvinfo : EIATTR_CBANK_PARAM_SIZE
	.align		4
.L_3415:
        /*0080*/ 	.byte	0x03, 0x19
        /*0082*/ 	.short	0x0c58


	//----- nvinfo : EIATTR_PARAM_CBANK
	.align		4
        /*0084*/ 	.byte	0x04, 0x0a
        /*0086*/ 	.short	(.L_3417 - .L_3416)
	.align		4
.L_3416:
        /*0088*/ 	.word	index@(.nv.constant0._ZN2at6native57_GLOBAL__N__f3eca4a2_24_ForeachBinaryOpScalar_cu_86b9896c25multi_tensor_apply_kernelINS1_18TensorListMetadataILi2EEENS1_21BinaryOpScalarFunctorIlLi2ELi1ELi1EEEJSt4plusIlElEEEvT_T0_DpT1_)
        /*008c*/ 	.short	0x0210
        /*008e*/ 	.short	0x0c58


	//----- nvinfo : EIATTR_SW_WAR
	.align		4
.L_3417:
        /*0090*/ 	.byte	0x04, 0x36
        /*0092*/ 	.short	(.L_3419 - .L_3418)
.L_3418:
        /*0094*/ 	.word	0x00000008
.L_3419:


//--------------------- .nv.info._ZN2at6native57_GLOBAL__N__f3eca4a2_24_ForeachBinaryOpScalar_cu_86b9896c25multi_tensor_apply_kernelINS1_18TensorListMetadataILi2EEENS1_21BinaryOpScalarFunctorIiLi2ELi1ELi1EEEJSt4plusIiEiEEEvT_T0_DpT1_ --------------------------
	.section	.nv.info._ZN2at6native57_GLOBAL__N__f3eca4a2_24_ForeachBinaryOpScalar_cu_86b9896c25multi_tensor_apply_kernelINS1_18TensorListMetadataILi2EEENS1_21BinaryOpScalarFunctorIiLi2ELi1ELi1EEEJSt4plusIiEiEEEvT_T0_DpT1_,"",@"SHT_CUDA_INFO"
	.sectionflags	@""
	.align	4


	//----- nvinfo : EIATTR_CUDA_API_VERSION
	.align		4
        /*0000*/ 	.byte	0x04, 0x37
        /*0002*/ 	.short	(.L_3421 - .L_3420)
.L_3420:
        /*0004*/ 	.word	0x00000082


	//----- nvinfo : EIATTR_KPARAM_INFO
	.align		4
.L_3421:
        /*0008*/ 	.byte	0x04, 0x17
        /*000a*/ 	.short	(.L_3423 - .L_3422)
.L_3422:
        /*000c*/ 	.word	0x00000000
        /*0010*/ 	.short	0x0003
        /*0012*/ 	.short	0x0c4c
        /*0014*/ 	.byte	0x00, 0xf0, 0x11, 0x00


	//----- nvinfo : EIATTR_KPARAM_INFO
	.align		4
.L_3423:
        /*0018*/ 	.byte	0x04, 0x17
        /*001a*/ 	.short	(.L_3425 - .L_3424)
.L_3424:
        /*001c*/ 	.word	0x00000000
        /*0020*/ 	.short	0x0002
        /*0022*/ 	.short	0x0c49
        /*0024*/ 	.byte	0x00, 0xf0, 0x05, 0x00


	//----- nvinfo : EIATTR_KPARAM_INFO
	.align		4
.L_3425:
        /*0028*/ 	.byte	0x04, 0x17
        /*002a*/ 	.short	(.L_3427 - .L_3426)
.L_3426:
        /*002c*/ 	.word	0x00000000
        /*0030*/ 	.short	0x0001
        /*0032*/ 	.short	0x0c48
        /*0034*/ 	.byte	0x00, 0xf0, 0x05, 0x00


	//----- nvinfo : EIATTR_KPARAM_INFO
	.align		4
.L_3427:
        /*0038*/ 	.byte	0x04, 0x17
        /*003a*/ 	.short	(.L_3429 - .L_3428)
.L_3428:
        /*003c*/ 	.word	0x00000000
        /*0040*/ 	.short	0x0000
        /*0042*/ 	.short	0x0000
        /*0044*/ 	.byte	0x00, 0xf0, 0x21, 0x31


	//----- nvinfo : EIATTR_SPARSE_MMA_MASK
	.align		4
.L_3429:
        /*0048*/ 	.byte	0x03, 0x50
        /*004a*/ 	.short	0x0000


	//----- nvinfo : EIATTR_MAXREG_COUNT
	.align		4
        /*004c*/ 	.byte	0x03, 0x1b
        /*004e*/ 	.short	0x0080


	//----- nvinfo : EIATTR_MERCURY_ISA_VERSION
	.align		4
        /*0050*/ 	.byte	0x03, 0x5f
        /*0052*/ 	.short	0x0101


	//----- nvinfo : EIATTR_EXIT_INSTR_OFFSETS
	.align		4
        /*0054*/ 	.byte	0x04, 0x1c
        /*0056*/ 	.short	(.L_3431 - .L_3430)


	//   ....[0]....
.L_3430:
        /*0058*/ 	.word	0x00000160


	//   ....[1]....
        /*005c*/ 	.word	0x000005f0


	//   ....[2]....
        /*0060*/ 	.word	0x00000650


	//   ....[3]....
        /*0064*/ 	.word	0x000007e0


	//----- nvinfo : EIATTR_MAX_THREADS
	.align		4
.L_3431:
        /*0068*/ 	.byte	0x04, 0x05
        /*006a*/ 	.short	(.L_3433 - .L_3432)
.L_3432:
        /*006c*/ 	.word	0x00000200
        /*0070*/ 	.word	0x00000001
        /*0074*/ 	.word	0x00000001


	//----- nvinfo : EIATTR_CRS_STACK_SIZE
	.align		4
.L_3433:
        /*0078*/ 	.byte	0x04, 0x1e
        /*007a*/ 	.short	(.L_3435 - .L_3434)
.L_3434:
        /*007c*/ 	.word	0x00000000


	//----- nvinfo : EIATTR_CBANK_PARAM_SIZE
	.align		4
.L_3435:
        /*0080*/ 	.byte	0x03, 0x19
        /*0082*/ 	.short	0x0c50


	//----- nvinfo : EIATTR_PARAM_CBANK
	.align		4
        /*0084*/ 	.byte	0x04, 0x0a
        /*0086*/ 	.short	(.L_3437 - .L_3436)
	.align		4
.L_3436:
        /*0088*/ 	.word	index@(.nv.constant0._ZN2at6native57_GLOBAL__N__f3eca4a2_24_ForeachBinaryOpScalar_cu_86b9896c25multi_tensor_apply_kernelINS1_18TensorListMetadataILi2EEENS1_21BinaryOpScalarFunctorIiLi2ELi1ELi1EEEJSt4plusIiEiEEEvT_T0_DpT1_)
        /*008c*/ 	.short	0x0210
        /*008e*/ 	.short	0x0c50


	//----- nvinfo : EIATTR_SW_WAR
	.align		4
.L_3437:
        /*0090*/ 	.byte	0x04, 0x36
        /*0092*/ 	.short	(.L_3439 - .L_3438)
.L_3438:
        /*0094*/ 	.word	0x00000008
.L_3439:


//--------------------- .nv.info._ZN2at6native57_GLOBAL__N__f3eca4a2_24_ForeachBinaryOpScalar_cu_86b9896c25multi_tensor_apply_kernelINS1_18TensorListMetadataILi2EEENS1_21BinaryOpScalarFunctorIaLi2ELi1ELi1EEEJSt4plusIaEaEEEvT_T0_DpT1_ --------------------------
	.section	.nv.info._ZN2at6native57_GLOBAL__N__f3eca4a2_24_ForeachBinaryOpScalar_cu_86b9896c25multi_tensor_apply_kernelINS1_18TensorListMetadataILi2EEENS1_21BinaryOpScalarFunctorIaLi2ELi1ELi1EEEJSt4plusIaEaEEEvT_T0_DpT1_,"",@"SHT_CUDA_INFO"
	.sectionflags	@""
	.align	4


	//----- nvinfo : EIATTR_CUDA_API_VERSION
	.align		4
        /*0000*/ 	.byte	0x04, 0x37
        /*0002*/ 	.short	(.L_3441 - .L_3440)
.L_3440:
        /*0004*/ 	.word	0x00000082


	//----- nvinfo : EIATTR_KPARAM_INFO
	.align		4
.L_3441:
        /*0008*/ 	.byte	0x04, 0x17
        /*000a*/ 	.short	(.L_3443 - .L_3442)
.L_3442:
        /*000c*/ 	.word	0x00000000
        /*0010*/ 	.short	0x0003
        /*0012*/ 	.short	0x0c4a
        /*0014*/ 	.byte	0x00, 0xf0, 0x05, 0x00


	//----- nvinfo : EIATTR_KPARAM_INFO
	.align		4
.L_3443:
        /*0018*/ 	.byte	0x04, 0x17
        /*001a*/ 	.short	(.L_3445 - .L_3444)
.L_3444:
        /*001c*/ 	.word	0x00000000
        /*0020*/ 	.short	0x0002
        /*0022*/ 	.short	0x0c49
        /*0024*/ 	.byte	0x00, 0xf0, 0x05, 0x00


	//----- nvinfo : EIATTR_KPARAM_INFO
	.align		4
.L_3445:
        /*0028*/ 	.byte	0x04, 0x17
        /*002a*/ 	.short	(.L_3447 - .L_3446)
.L_3446:
        /*002c*/ 	.word	0x00000000
        /*0030*/ 	.short	0x0001
        /*0032*/ 	.short	0x0c48
        /*0034*/ 	.byte	0x00, 0xf0, 0x05, 0x00


	//----- nvinfo : EIATTR_KPARAM_INFO
	.align		4
.L_3447:
        /*0038*/ 	.byte	0x04, 0x17
        /*003a*/ 	.short	(.L_3449 - .L_3448)
.L_3448:
        /*003c*/ 	.word	0x00000000
        /*0040*/ 	.short	0x0000
        /*0042*/ 	.short	0x0000
        /*0044*/ 	.byte	0x00, 0xf0, 0x21, 0x31


	//----- nvinfo : EIATTR_SPARSE_MMA_MASK
	.align		4
.L_3449:
        /*0048*/ 	.byte	0x03, 0x50
        /*004a*/ 	.short	0x0000


	//----- nvinfo : EIATTR_MAXREG_COUNT
	.align		4
        /*004c*/ 	.byte	0x03, 0x1b
        /*004e*/ 	.short	0x0080


	//----- nvinfo : EIATTR_MERCURY_ISA_VERSION
	.align		4
        /*0050*/ 	.byte	0x03, 0x5f
        /*0052*/ 	.short	0x0101


	//----- nvinfo : EIATTR_EXIT_INSTR_OFFSETS
	.align		4
        /*0054*/ 	.byte	0x04, 0x1c
        /*0056*/ 	.short	(.L_3451 - .L_3450)


	//   ....[0]....
.L_3450:
        /*0058*/ 	.word	0x00000190


	//   ....[1]....
        /*005c*/ 	.word	0x000005f0


	//   ....[2]....
        /*0060*/ 	.word	0x00000650


	//   ....[3]....
        /*0064*/ 	.word	0x00000840


	//----- nvinfo : EIATTR_MAX_THREADS
	.align		4
.L_3451:
        /*0068*/ 	.byte	0x04, 0x05
        /*006a*/ 	.short	(.L_3453 - .L_3452)
.L_3452:
        /*006c*/ 	.word	0x00000200
        /*0070*/ 	.word	0x00000001
        /*0074*/ 	.word	0x00000001


	//----- nvinfo : EIATTR_CRS_STACK_SIZE
	.align		4
.L_3453:
        /*0078*/ 	.byte	0x04, 0x1e
        /*007a*/ 	.short	(.L_3455 - .L_3454)
.L_3454:
        /*007c*/ 	.word	0x00000000


	//----- nvinfo : EIATTR_CBANK_PARAM_SIZE
	.align		4
.L_3455:
        /*0080*/ 	.byte	0x03, 0x19
        /*0082*/ 	.short	0x0c4b


	//----- nvinfo : EIATTR_PARAM_CBANK
	.align		4
        /*0084*/ 	.byte	0x04, 0x0a
        /*0086*/ 	.short	(.L_3457 - .L_3456)
	.align		4
.L_3456:
        /*0088*/ 	.word	index@(.nv.constant0._ZN2at6native57_GLOBAL__N__f3eca4a2_24_ForeachBinaryOpScalar_cu_86b9896c25multi_tensor_apply_kernelINS1_18TensorListMetadataILi2EEENS1_21BinaryOpScalarFunctorIaLi2ELi1ELi1EEEJSt4plusIaEaEEEvT_T0_DpT1_)
        /*008c*/ 	.short	0x0210
        /*008e*/ 	.short	0x0c4b


	//----- nvinfo : EIATTR_SW_WAR
	.align		4
.L_3457:
        /*0090*/ 	.byte	0x04, 0x36
        /*0092*/ 	.short	(.L_3459 - .L_3458)
.L_3458:
        /*0094*/ 	.word	0x00000008
.L_3459:


//--------------------- .nv.info._ZN2at6native57_GLOBAL__N__f3eca4a2_24_ForeachBinaryOpScalar_cu_86b9896c25multi_tensor_apply_kernelINS1_18TensorListMetadataILi2EEENS1_21BinaryOpScalarFunctorIhLi2ELi1ELi1EEEJSt4plusIhEhEEEvT_T0_DpT1_ --------------------------
	.section	.nv.info._ZN2at6native57_GLOBAL__N__f3eca4a2_24_ForeachBinaryOpScalar_cu_86b9896c25multi_tensor_apply_kernelINS1_18TensorListMetadataILi2EEENS1_21BinaryOpScalarFunctorIhLi2ELi1ELi1EEEJSt4plusIhEhEEEvT_T0_DpT1_,"",@"SHT_CUDA_INFO"
	.sectionflags	@""
	.align	4


	//----- nvinfo : EIATTR_CUDA_API_VERSION
	.align		4
        /*0000*/ 	.byte	0x04, 0x37
        /*0002*/ 	.short	(.L_3461 - .L_3460)
.L_3460:
        /*0004*/ 	.word	0x00000082


	//----- nvinfo : EIATTR_KPARAM_INFO
	.align		4
.L_3461:
        /*0008*/ 	.byte	0x04, 0x17
        /*000a*/ 	.short	(.L_3463 - .L_3462)
.L_3462:
        /*000c*/ 	.word	0x00000000
        /*0010*/ 	.short	0x0003
        /*0012*/ 	.short	0x0c4a
        /*0014*/ 	.byte	0x00, 0xf0, 0x05, 0x00


	//----- nvinfo : EIATTR_KPARAM_INFO
	.align		4
.L_3463:
        /*0018*/ 	.byte	0x04, 0x17
        /*001a*/ 	.short	(.L_3465 - .L_3464)
.L_3464:
        /*001c*/ 	.word	0x00000000
        /*0020*/ 	.short	0x0002
        /*0022*/ 	.short	0x0c49
        /*0024*/ 	.byte	0x00, 0xf0, 0x05, 0x00


	//----- nvinfo : EIATTR_KPARAM_INFO
	.align		4
.L_3465:
        /*0028*/ 	.byte	0x04, 0x17
        /*002a*/ 	.short	(.L_3467 - .L_3466)
.L_3466:
        /*002c*/ 	.word	0x00000000
        /*0030*/ 	.short	0x0001
        /*0032*/ 	.short	0x0c48
        /*0034*/ 	.byte	0x00, 0xf0, 0x05, 0x00


	//----- nvinfo : EIATTR_KPARAM_INFO
	.align		4
.L_3467:
        /*0038*/ 	.byte	0x04, 0x17
        /*003a*/ 	.short	(.L_3469 - .L_3468)
.L_3468:
        /*003c*/ 	.word	0x00000000
        /*0040*/ 	.short	0x0000
        /*0042*/ 	.short	0x0000
        /*0044*/ 	.byte	0x00, 0xf0, 0x21, 0x31


	//----- nvinfo : EIATTR_SPARSE_MMA_MASK
	.align		4
.L_3469:
        /*0048*/ 	.byte	0x03, 0x50
        /*004a*/ 	.short	0x0000


	//----- nvinfo : EIATTR_MAXREG_COUNT
	.align		4
        /*004c*/ 	.byte	0x03, 0x1b
        /*004e*/ 	.short	0x0080


	//----- nvinfo : EIATTR_MERCURY_ISA_VERSION
	.align		4
        /*0050*/ 	.byte	0x03, 0x5f
        /*0052*/ 	.short	0x0101


	//----- nvinfo : EIATTR_EXIT_INSTR_OFFSETS
	.align		4
        /*0054*/ 	.byte	0x04, 0x1c
        /*0056*/ 	.short	(.L_3471 - .L_3470)


	//   ....[0]....
.L_3470:
        /*0058*/ 	.word	0x00000180


	//   ....[1]....
        /*005c*/ 	.word	0x000005e0


	//   ....[2]....
        /*0060*/ 	.word	0x00000640


	//   ....[3]....
        /*0064*/ 	.word	0x00000830


	//----- nvinfo : EIATTR_MAX_THREADS
	.align		4
.L_3471:
        /*0068*/ 	.byte	0x04, 0x05
        /*006a*/ 	.short	(.L_3473 - .L_3472)
.L_3472:
        /*006c*/ 	.word	0x00000200
        /*0070*/ 	.word	0x00000001
        /*0074*/ 	.word	0x00000001


	//----- nvinfo : EIATTR_CRS_STACK_SIZE
	.align		4
.L_3473:
        /*0078*/ 	.byte	0x04, 0x1e
        /*007a*/ 	.short	(.L_3475 - .L_3474)
.L_3474:
        /*007c*/ 	.word	0x00000000


	//----- nvinfo : EIATTR_CBANK_PARAM_SIZE
	.align		4
.L_3475:
        /*0080*/ 	.byte	0x03, 0x19
        /*0082*/ 	.short	0x0c4b


	//----- nvinfo : EIATTR_PARAM_CBANK
	.align		4
        /*0084*/ 	.byte	0x04, 0x0a
        /*0086*/ 	.short	(.L_3477 - .L_3476)
	.align		4
.L_3476:
        /*0088*/ 	.word	index@(.nv.constant0._ZN2at6native57_GLOBAL__N__f3eca4a2_24_ForeachBinaryOpScalar_cu_86b9896c25multi_tensor_apply_kernelINS1_18TensorListMetadataILi2EEENS1_21BinaryOpScalarFunctorIhLi2ELi1ELi1EEEJSt4plusIhEhEEEvT_T0_DpT1_)
        /*008c*/ 	.short	0x0210
        /*008e*/ 	.short	0x0c4b


	//----- nvinfo : EIATTR_SW_WAR
	.align		4
.L_3477:
        /*0090*/ 	.byte	0x04, 0x36
        /*0092*/ 	.short	(.L_3479 - .L_3478)
.L_3478:
        /*0094*/ 	.word	0x00000008
.L_3479:


//--------------------- .nv.info._ZN2at6native57_GLOBAL__N__f3eca4a2_24_ForeachBinaryOpScalar_cu_86b9896c25multi_tensor_apply_kernelINS1_18TensorListMetadataILi1EEENS1_21BinaryOpScalarFunctorIN3c108BFloat16ELi1ELi1ELi0EEEJSt4plusIfEfEEEvT_T0_DpT1_ --------------------------
	.section	.nv.info._ZN2at6native57_GLOBAL__N__f3eca4a2_24_ForeachBinaryOpScalar_cu_86b9896c25multi_tensor_apply_kernelINS1_18TensorListMetadataILi1EEENS1_21BinaryOpScalarFunctorIN3c108BFloat16ELi1ELi1ELi0EEEJSt4plusIfEfEEEvT_T0_DpT1_,"",@"SHT_CUDA_INFO"
	.sectionflags	@""
	.align	4


	//----- nvinfo : EIATTR_CUDA_API_VERSION
	.align		4
        /*0000*/ 	.byte	0x04, 0x37
        /*0002*/ 	.short	(.L_3481 - .L_3480)
.L_3480:
        /*0004*/ 	.word	0x00000082


	//----- nvinfo : EIATTR_KPARAM_INFO
	.align		4
.L_3481:
        /*0008*/ 	.byte	0x04, 0x17
        /*000a*/ 	.short	(.L_3483 - .L_3482)
.L_3482:
        /*000c*/ 	.word	0x00000000
        /*0010*/ 	.short	0x0003
        /*0012*/ 	.short	0x0d2c
        /*0014*/ 	.byte	0x00, 0xf0, 0x11, 0x00


	//----- nvinfo : EIATTR_KPARAM_INFO
	.align		4
.L_3483:
        /*0018*/ 	.byte	0x04, 0x17
        /*001a*/ 	.short	(.L_3485 - .L_3484)
.L_3484:
        /*001c*/ 	.word	0x00000000
        /*0020*/ 	.short	0x0002
        /*0022*/ 	.short	0x0d29
        /*0024*/ 	.byte	0x00, 0xf0, 0x05, 0x00


	//----- nvinfo : EIATTR_KPARAM_INFO
	.align		4
.L_3485:
        /*0028*/ 	.byte	0x04, 0x17
        /*002a*/ 	.short	(.L_3487 - .L_3486)
.L_3486:
        /*002c*/ 	.word	0x00000000
        /*0030*/ 	.short	0x0001
        /*0032*/ 	.short	0x0d28
        /*0034*/ 	.byte	0x00, 0xf0, 0x05, 0x00


	//----- nvinfo : EIATTR_KPARAM_INFO
	.align		4
.L_3487:
        /*0038*/ 	.byte	0x04, 0x17
        /*003a*/ 	.short	(.L_3489 - .L_3488)
.L_3488:
        /*003c*/ 	.word	0x00000000
        /*0040*/ 	.short	0x0000
        /*0042*/ 	.short	0x0000
        /*0044*/ 	.byte	0x00, 0xf0, 0xa1, 0x34


	//----- nvinfo : EIATTR_SPARSE_MMA_MASK
	.align		4
.L_3489:
        /*0048*/ 	.byte	0x03, 0x50
        /*004a*/ 	.short	0x0000


	//----- nvinfo : EIATTR_MAXREG_COUNT
	.align		4
        /*004c*/ 	.byte	0x03, 0x1b
        /*004e*/ 	.short	0x0080


	//----- nvinfo : EIATTR_MERCURY_ISA_VERSION
	.align		4
        /*0050*/ 	.byte	0x03, 0x5f
        /*0052*/ 	.short	0x0101


	//----- nvinfo : EIATTR_EXIT_INSTR_OFFSETS
	.align		4
        /*0054*/ 	.byte	0x04, 0x1c
        /*0056*/ 	.short	(.L_3491 - .L_3490)


	//   ....[0]....
.L_3490:
        /*0058*/ 	.word	0x00000140


	//   ....[1]....
        /*005c*/ 	.word	0x00000580


	//   ....[2]....
        /*0060*/ 	.word	0x000005e0


	//   ....[3]....
        /*0064*/ 	.word	0x000007b0


	//----- nvinfo : EIATTR_MAX_THREADS
	.align		4
.L_3491:
        /*0068*/ 	.byte	0x04, 0x05
        /*006a*/ 	.short	(.L_3493 - .L_3492)
.L_3492:
        /*006c*/ 	.word	0x00000200
        /*0070*/ 	.word	0x00000001
        /*0074*/ 	.word	0x00000001


	//----- nvinfo : EIATTR_CRS_STACK_SIZE
	.align		4
.L_3493:
        /*0078*/ 	.byte	0x04, 0x1e
        /*007a*/ 	.short	(.L_3495 - .L_3494)
.L_3494:
        /*007c*/ 	.word	0x00000000


	//----- nvinfo : EIATTR_CBANK_PARAM_SIZE
	.align		4
.L_3495:
        /*0080*/ 	.byte	0x03, 0x19
        /*0082*/ 	.short	0x0d30


	//----- nvinfo : EIATTR_PARAM_CBANK
	.align		4
        /*0084*/ 	.byte	0x04, 0x0a
        /*0086*/ 	.short	(.L_3497 - .L_3496)
	.align		4
.L_3496:
        /*0088*/ 	.word	index@(.nv.constant0._ZN2at6native57_GLOBAL__N__f3eca4a2_24_ForeachBinaryOpScalar_cu_86b9896c25multi_tensor_apply_kernelINS1_18TensorListMetadataILi1EEENS1_21BinaryOpScalarFunctorIN3c108BFloat16ELi1ELi1ELi0EEEJSt4plusIfEfEEEvT_T0_DpT1_)
        /*008c*/ 	.short	0x0210
        /*008e*/ 	.short	0x0d30


	//----- nvinfo : EIATTR_SW_WAR
	.align		4
.L_3497:
        /*0090*/ 	.byte	0x04, 0x36
        /*0092*/ 	.short	(.L_3499 - .L_3498)
.L_3498:
        /*0094*/ 	.word	0x00000008
.L_3499:


//--------------------- .nv.info._ZN2at6native57_GLOBAL__N__f3eca4a2_24_ForeachBinaryOpScalar_cu_86b9896c25multi_tensor_apply_kernelINS1_18TensorListMetadataILi1EEENS1_21BinaryOpScalarFunctorIN3c104HalfELi1ELi1ELi0EEEJSt4plusIfEfEEEvT_T0_DpT1_ --------------------------
	.section	.nv.info._ZN2at6native57_GLOBAL__N__f3eca4a2_24_ForeachBinaryOpScalar_cu_86b9896c25multi_tensor_apply_kernelINS1_18TensorListMetadataILi1EEENS1_21BinaryOpScalarFunctorIN3c104HalfELi1ELi1ELi0EEEJSt4plusIfEfEEEvT_T0_DpT1_,"",@"SHT_CUDA_INFO"
	.sectionflags	@""
	.align	4


	//----- nvinfo : EIATTR_CUDA_API_VERSION
	.align		4
        /*0000*/ 	.byte	0x04, 0x37
        /*0002*/ 	.short	(.L_3501 - .L_3500)
.L_3500:
        /*0004*/ 	.word	0x00000082


	//----- nvinfo : EIATTR_KPARAM_INFO
	.align		4
.L_3501:
        /*0008*/ 	.byte	0x04, 0x17
        /*000a*/ 	.short	(.L_3503 - .L_3502)
.L_3502:
        /*000c*/ 	.word	0x00000000
        /*0010*/ 	.short	0x0003
        /*0012*/ 	.short	0x0d2c
        /*0014*/ 	.byte	0x00, 0xf0, 0x11, 0x00


	//----- nvinfo : EIATTR_KPARAM_INFO
	.align		4
.L_3503:
        /*0018*/ 	.byte	0x04, 0x17
        /*001a*/ 	.short	(.L_3505 - .L_3504)
.L_3504:
        /*001c*/ 	.word	0x00000000
        /*0020*/ 	.short	0x0002
        /*0022*/ 	.short	0x0d29
        /*0024*/ 	.byte	0x00, 0xf0, 0x05, 0x00


	//----- nvinfo : EIATTR_KPARAM_INFO
	.align		4
.L_3505:
        /*0028*/ 	.byte	0x04, 0x17
        /*002a*/ 	.short	(.L_3507 - .L_3506)
.L_3506:
        /*002c*/ 	.word	0x00000000
        /*0030*/ 	.short	0x0001
        /*0032*/ 	.short	0x0d28
        /*0034*/ 	.byte	0x00, 0xf0, 0x05, 0x00


	//----- nvinfo : EIATTR_KPARAM_INFO
	.align		4
.L_3507:
        /*0038*/ 	.byte	0x04, 0x17
        /*003a*/ 	.short	(.L_3509 - .L_3508)
.L_3508:
        /*003c*/ 	.word	0x00000000
        /*0040*/ 	.short	0x0000
        /*0042*/ 	.short	0x0000
        /*0044*/ 	.byte	0x00, 0xf0, 0xa1, 0x34


	//----- nvinfo : EIATTR_SPARSE_MMA_MASK
	.align		4
.L_3509:
        /*0048*/ 	.byte	0x03, 0x50
        /*004a*/ 	.short	0x0000


	//----- nvinfo : EIATTR_MAXREG_COUNT
	.align		4
        /*004c*/ 	.byte	0x03, 0x1b
        /*004e*/ 	.short	0x0080


	//----- nvinfo : EIATTR_MERCURY_ISA_VERSION
	.align		4
        /*0050*/ 	.byte	0x03, 0x5f
        /*0052*/ 	.short	0x0101


	//----- nvinfo : EIATTR_EXIT_INSTR_OFFSETS
	.align		4
        /*0054*/ 	.byte	0x04, 0x1c
        /*0056*/ 	.short	(.L_3511 - .L_3510)


	//   ....[0]....
.L_3510:
        /*0058*/ 	.word	0x00000140


	//   ....[1]....
        /*005c*/ 	.word	0x00000580


	//   ....[2]....
        /*0060*/ 	.word	0x000005e0


	//   ....[3]....
        /*0064*/ 	.word	0x00000790


	//----- nvinfo : EIATTR_MAX_THREADS
	.align		4
.L_3511:
        /*0068*/ 	.byte	0x04, 0x05
        /*006a*/ 	.short	(.L_3513 - .L_3512)
.L_3512:
        /*006c*/ 	.word	0x00000200
        /*0070*/ 	.word	0x00000001
        /*0074*/ 	.word	0x00000001


	//----- nvinfo : EIATTR_CRS_STACK_SIZE
	.align		4
.L_3513:
        /*0078*/ 	.byte	0x04, 0x1e
        /*007a*/ 	.short	(.L_3515 - .L_3514)
.L_3514:
        /*007c*/ 	.word	0x00000000


	//----- nvinfo : EIATTR_CBANK_PARAM_SIZE
	.align		4
.L_3515:
        /*0080*/ 	.byte	0x03, 0x19
        /*0082*/ 	.short	0x0d30


	//----- nvinfo : EIATTR_PARAM_CBANK
	.align		4
        /*0084*/ 	.byte	0x04, 0x0a
        /*0086*/ 	.short	(.L_3517 - .L_3516)
	.align		4
.L_3516:
        /*0088*/ 	.word	index@(.nv.constant0._ZN2at6native57_GLOBAL__N__f3eca4a2_24_ForeachBinaryOpScalar_cu_86b9896c25multi_tensor_apply_kernelINS1_18TensorListMetadataILi1EEENS1_21BinaryOpScalarFunctorIN3c104HalfELi1ELi1ELi0EEEJSt4plusIfEfEEEvT_T0_DpT1_)
        /*008c*/ 	.short	0x0210
        /*008e*/ 	.short	0x0d30


	//----- nvinfo : EIATTR_SW_WAR
	.align		4
.L_3517:
        /*0090*/ 	.byte	0x04, 0x36
        /*0092*/ 	.short	(.L_3519 - .L_3518)
.L_3518:
        /*0094*/ 	.word	0x00000008
.L_3519:


//--------------------- .nv.info._ZN2at6native57_GLOBAL__N__f3eca4a2_24_ForeachBinaryOpScalar_cu_86b9896c25multi_tensor_apply_kernelINS1_18TensorListMetadataILi1EEENS1_21BinaryOpScalarFunctorIbLi1ELi1ELi0EEEJSt4plusIbEbEEEvT_T0_DpT1_ --------------------------
	.section	.nv.info._ZN2at6native57_GLOBAL__N__f3eca4a2_24_ForeachBinaryOpScalar_cu_86b9896c25multi_tensor_apply_kernelINS1_18TensorListMetadataILi1EEENS1_21BinaryOpScalarFunctorIbLi1ELi1ELi0EEEJSt4plusIbEbEEEvT_T0_DpT1_,"",@"SHT_CUDA_INFO"
	.sectionflags	@""
	.align	4


	//----- nvinfo : EIATTR_CUDA_API_VERSION
	.align		4
        /*0000*/ 	.byte	0x04, 0x37
        /*0002*/ 	.short	(.L_3521 - .L_3520)
.L_3520:
        /*0004*/ 	.word	0x00000082


	//----- nvinfo : EIATTR_KPARAM_INFO
	.align		4
.L_3521:
        /*0008*/ 	.byte	0x04, 0x17
        /*000a*/ 	.short	(.L_3523 - .L_3522)
.L_3522:
        /*000c*/ 	.word	0x00000000
        /*0010*/ 	.short	0x0003
        /*0012*/ 	.short	0x0d2a
        /*0014*/ 	.byte	0x00, 0xf0, 0x05, 0x00


	//----- nvinfo : EIATTR_KPARAM_INFO
	.align		4
.L_3523:
        /*0018*/ 	.byte	0x04, 0x17
        /*001a*/ 	.short	(.L_3525 - .L_3524)
.L_3524:
        /*001c*/ 	.word	0x00000000
        /*0020*/ 	.short	0x0002
        /*0022*/ 	.short	0x0d29
        /*0024*/ 	.byte	0x00, 0xf0, 0x05, 0x00


	//----- nvinfo : EIATTR_KPARAM_INFO
	.align		4
.L_3525:
        /*0028*/ 	.byte	0x04, 0x17
        /*002a*/ 	.short	(.L_3527 - .L_3526)
.L_3526:
        /*002c*/ 	.word	0x00000000
        /*0030*/ 	.short	0x0001
        /*0032*/ 	.short	0x0d28
        /*0034*/ 	.byte	0x00, 0xf0, 0x05, 0x00


	//----- nvinfo : EIATTR_KPARAM_INFO
	.align		4
.L_3527:
        /*0038*/ 	.byte	0x04, 0x17
        /*003a*/ 	.short	(.L_3529 - .L_3528)
.L_3528:
        /*003c*/ 	.word	0x00000000
        /*0040*/ 	.short	0x0000
        /*0042*/ 	.short	0x0000
        /*0044*/ 	.byte	0x00, 0xf0, 0xa1, 0x34


	//----- nvinfo : EIATTR_SPARSE_MMA_MASK
	.align		4
.L_3529:
        /*0048*/ 	.byte	0x03, 0x50
        /*004a*/ 	.short	0x0000


	//----- nvinfo : EIATTR_MAXREG_COUNT
	.align		4
        /*004c*/ 	.byte	0x03, 0x1b
        /*004e*/ 	.short	0x0080


	//----- nvinfo : EIATTR_MERCURY_ISA_VERSION
	.align		4
        /*0050*/ 	.byte	0x03, 0x5f
        /*0052*/ 	.short	0x0101


	//----- nvinfo : EIATTR_EXIT_INSTR_OFFSETS
	.align		4
        /*0054*/ 	.byte	0x04, 0x1c
        /*0056*/ 	.short	(.L_3531 - .L_3530)


	//   ....[0]....
.L_3530:
        /*0058*/ 	.word	0x00000130


	//   ....[1]....
        /*005c*/ 	.word	0x000005d0


	//   ....[2]....
        /*0060*/ 	.word	0x00000630


	//   ....[3]....
        /*0064*/ 	.word	0x000008d0


	//----- nvinfo : EIATTR_MAX_THREADS
	.align		4
.L_3531:
        /*0068*/ 	.byte	0x04, 0x05
        /*006a*/ 	.short	(.L_3533 - .L_3532)
.L_3532:
        /*006c*/ 	.word	0x00000200
        /*0070*/ 	.word	0x00000001
        /*0074*/ 	.word	0x00000001


	//----- nvinfo : EIATTR_CRS_STACK_SIZE
	.align		4
.L_3533:
        /*0078*/ 	.byte	0x04, 0x1e
        /*007a*/ 	.short	(.L_3535 - .L_3534)
.L_3534:
        /*007c*/ 	.word	0x00000000


	//----- nvinfo : EIATTR_CBANK_PARAM_SIZE
	.align		4
.L_3535:
        /*0080*/ 	.byte	0x03, 0x19
        /*0082*/ 	.short	0x0d2b


	//----- nvinfo : EIATTR_PARAM_CBANK
	.align		4
        /*0084*/ 	.byte	0x04, 0x0a
        /*0086*/ 	.short	(.L_3537 - .L_3536)
	.align		4
.L_3536:
        /*0088*/ 	.word	index@(.nv.constant0._ZN2at6native57_GLOBAL__N__f3eca4a2_24_ForeachBinaryOpScalar_cu_86b9896c25multi_tensor_apply_kernelINS1_18TensorListMetadataILi1EEENS1_21BinaryOpScalarFunctorIbLi1ELi1ELi0EEEJSt4plusIbEbEEEvT_T0_DpT1_)
        /*008c*/ 	.short	0x0210
        /*008e*/ 	.short	0x0d2b


	//----- nvinfo : EIATTR_SW_WAR
	.align		4
.L_3537:
        /*0090*/ 	.byte	0x04, 0x36
        /*0092*/ 	.short	(.L_3539 - .L_3538)
.L_3538:
        /*0094*/ 	.word	0x00000008
.L_3539:


//--------------------- .nv.info._ZN2at6native57_GLOBAL__N__f3eca4a2_24_ForeachBinaryOpScalar_cu_86b9896c25multi_tensor_apply_kernelINS1_18TensorListMetadataILi1EEENS1_21BinaryOpScalarFunctorIN3c107complexIfEELi1ELi1ELi0EEEJSt4plusIS8_ES8_EEEvT_T0_DpT1_ --------------------------
	.section	.nv.info._ZN2at6native57_GLOBAL__N__f3eca4a2_24_ForeachBinaryOpScalar_cu_86b9896c25multi_tensor_apply_kernelINS1_18TensorListMetadataILi1EEENS1_21BinaryOpScalarFunctorIN3c107complexIfEELi1ELi1ELi0EEEJSt4plusIS8_ES8_EEEvT_T0_DpT1_,"",@"SHT_CUDA_INFO"
	.sectionflags	@""
	.align	4


	//----- nvinfo : EIATTR_CUDA_API_VERSION
	.align		4
        /*0000*/ 	.byte	0x04, 0x37
        /*0002*/ 	.short	(.L_3541 - .L_3540)
.L_3540:
        /*0004*/ 	.word	0x00000082


	//----- nvinfo : EIATTR_KPARAM_INFO
	.align		4
.L_3541:
        /*0008*/ 	.byte	0x04, 0x17
        /*000a*/ 	.short	(.L_3543 - .L_3542)
.L_3542:
        /*000c*/ 	.word	0x00000000
        /*0010*/ 	.short	0x0003
        /*0012*/ 	.short	0x0d30
        /*0014*/ 	.byte	0x00, 0xf0, 0x21, 0x00


	//----- nvinfo : EIATTR_KPARAM_INFO
	.align		4
.L_3543:
        /*0018*/ 	.byte	0x04, 0x17
        /*001a*/ 	.short	(.L_3545 - .L_3544)
.L_3544:
        /*001c*/ 	.word	0x00000000
        /*0020*/ 	.short	0x0002
        /*0022*/ 	.short	0x0d29
        /*0024*/ 	.byte	0x00, 0xf0, 0x05, 0x00


	//----- nvinfo : EIATTR_KPARAM_INFO
	.align		4
.L_3545:
        /*0028*/ 	.byte	0x04, 0x17
        /*002a*/ 	.short	(.L_3547 - .L_3546)
.L_3546:
        /*002c*/ 	.word	0x00000000
        /*0030*/ 	.short	0x0001
        /*0032*/ 	.short	0x0d28
        /*0034*/ 	.byte	0x00, 0xf0, 0x05, 0x00


	//----- nvinfo : EIATTR_KPARAM_INFO
	.align		4
.L_3547:
        /*0038*/ 	.byte	0x04, 0x17
        /*003a*/ 	.short	(.L_3549 - .L_3548)
.L_3548:
        /*003c*/ 	.word	0x00000000
        /*0040*/ 	.short	0x0000
        /*0042*/ 	.short	0x0000
        /*0044*/ 	.byte	0x00, 0xf0, 0xa1, 0x34


	//----- nvinfo : EIATTR_SPARSE_MMA_MASK
	.align		4
.L_3549:
        /*0048*/ 	.byte	0x03, 0x50
        /*004a*/ 	.short	0x0000


	//----- nvinfo : EIATTR_MAXREG_COUNT
	.align		4
        /*004c*/ 	.byte	0x03, 0x1b
        /*004e*/ 	.short	0x0080


	//----- nvinfo : EIATTR_MERCURY_ISA_VERSION
	.align		4
        /*0050*/ 	.byte	0x03, 0x5f
        /*0052*/ 	.short	0x0101


	//----- nvinfo : EIATTR_EXIT_INSTR_OFFSETS
	.align		4
        /*0054*/ 	.byte	0x04, 0x1c
        /*0056*/ 	.short	(.L_3551 - .L_3550)


	//   ....[0]....
.L_3550:
        /*0058*/ 	.word	0x00000140


	//   ....[1]....
        /*005c*/ 	.word	0x00000650


	//   ....[2]....
        /*0060*/ 	.word	0x000006b0


	//   ....[3]....
        /*0064*/ 	.word	0x00000860


	//----- nvinfo : EIATTR_MAX_THREADS
	.align		4
.L_3551:
        /*0068*/ 	.byte	0x04, 0x05
        /*006a*/ 	.short	(.L_3553 - .L_3552)
.L_3552:
        /*006c*/ 	.word	0x00000200
        /*0070*/ 	.word	0x00000001
        /*0074*/ 	.word	0x00000001


	//----- nvinfo : EIATTR_CRS_STACK_SIZE
	.align		4
.L_3553:
        /*0078*/ 	.byte	0x04, 0x1e
        /*007a*/ 	.short	(.L_3555 - .L_3554)
.L_3554:
        /*007c*/ 	.word	0x00000000


	//----- nvinfo : EIATTR_CBANK_PARAM_SIZE
	.align		4
.L_3555:
        /*0080*/ 	.byte	0x03, 0x19
        /*0082*/ 	.short	0x0d38


	//----- nvinfo : EIATTR_PARAM_CBANK
	.align		4
        /*0084*/ 	.byte	0x04, 0x0a
        /*0086*/ 	.short	(.L_3557 - .L_3556)
	.align		4
.L_3556:
        /*0088*/ 	.word	index@(.nv.constant0._ZN2at6native57_GLOBAL__N__f3eca4a2_24_ForeachBinaryOpScalar_cu_86b9896c25multi_tensor_apply_kernelINS1_18TensorListMetadataILi1EEENS1_21BinaryOpScalarFunctorIN3c107complexIfEELi1ELi1ELi0EEEJSt4plusIS8_ES8_EEEvT_T0_DpT1_)
        /*008c*/ 	.short	0x0210
        /*008e*/ 	.short	0x0d38


	//----- nvinfo : EIATTR_SW_WAR
	.align		4
.L_3557:
        /*0090*/ 	.byte	0x04, 0x36
        /*0092*/ 	.short	(.L_3559 - .L_3558)
.L_3558:
        /*0094*/ 	.word	0x00000008
.L_3559:


//--------------------- .nv.info._ZN2at6native57_GLOBAL__N__f3eca4a2_24_ForeachBinaryOpScalar_cu_86b9896c25multi_tensor_apply_kernelINS1_18TensorListMetadataILi1EEENS1_21BinaryOpScalarFunctorIN3c107complexIdEELi1ELi1ELi0EEEJSt4plusIS8_ES8_EEEvT_T0_DpT1_ --------------------------
	.section	.nv.info._ZN2at6native57_GLOBAL__N__f3eca4a2_24_ForeachBinaryOpScalar_cu_86b9896c25multi_tensor_apply_kernelINS1_18TensorListMetadataILi1EEENS1_21BinaryOpScalarFunctorIN3c107complexIdEELi1ELi1ELi0EEEJSt4plusIS8_ES8_EEEvT_T0_DpT1_,"",@"SHT_CUDA_INFO"
	.sectionflags	@""
	.align	4


	//----- nvinfo : EIATTR_CUDA_API_VERSION
	.align		4
        /*0000*/ 	.byte	0x04, 0x37
        /*0002*/ 	.short	(.L_3561 - .L_3560)
.L_3560:
        /*0004*/ 	.word	0x00000082


	//----- nvinfo : EIATTR_KPARAM_INFO
	.align		4
.L_3561:
        /*0008*/ 	.byte	0x04, 0x17
        /*000a*/ 	.short	(.L_3563 - .L_3562)
.L_3562:
        /*000c*/ 	.word	0x00000000
        /*0010*/ 	.short	0x0003
        /*0012*/ 	.short	0x0d30
        /*0014*/ 	.byte	0x00, 0xf0, 0x41, 0x00


	//----- nvinfo : EIATTR_KPARAM_INFO
	.align		4
.L_3563:
        /*0018*/ 	.byte	0x04, 0x17
        /*001a*/ 	.short	(.L_3565 - .L_3564)
.L_3564:
        /*001c*/ 	.word	0x00000000
        /*0020*/ 	.short	0x0002
        /*0022*/ 	.short	0x0d29
        /*0024*/ 	.byte	0x00, 0xf0, 0x05, 0x00


	//----- nvinfo : EIATTR_KPARAM_INFO
	.align		4
.L_3565:
        /*0028*/ 	.byte	0x04, 0x17
        /*002a*/ 	.short	(.L_3567 - .L_3566)
.L_3566:
        /*002c*/ 	.word	0x00000000
        /*0030*/ 	.short	0x0001
        /*0032*/ 	.short	0x0d28
        /*0034*/ 	.byte	0x00, 0xf0, 0x05, 0x00


	//----- nvinfo : EIATTR_KPARAM_INFO
	.align		4
.L_3567:
        /*0038*/ 	.byte	0x04, 0x17
        /*003a*/ 	.short	(.L_3569 - .L_3568)
.L_3568:
        /*003c*/ 	.word	0x00000000
        /*0040*/ 	.short	0x0000
        /*0042*/ 	.short	0x0000
        /*0044*/ 	.byte	0x00, 0xf0, 0xa1, 0x34


	//----- nvinfo : EIATTR_SPARSE_MMA_MASK
	.align		4
.L_3569:
        /*0048*/ 	.byte	0x03, 0x50
        /*004a*/ 	.short	0x0000


	//----- nvinfo : EIATTR_MAXREG_COUNT
	.align		4
        /*004c*/ 	.byte	0x03, 0x1b
        /*004e*/ 	.short	0x0080


	//----- nvinfo : EIATTR_MERCURY_ISA_VERSION
	.align		4
        /*0050*/ 	.byte	0x03, 0x5f
        /*0052*/ 	.short	0x0101


	//----- nvinfo : EIATTR_EXIT_INSTR_OFFSETS
	.align		4
        /*0054*/ 	.byte	0x04, 0x1c
        /*0056*/ 	.short	(.L_3571 - .L_3570)


	//   ....[0]....
.L_3570:
        /*0058*/ 	.word	0x00000160


	//   ....[1]....
        /*005c*/ 	.word	0x00000760


	//   ....[2]....
        /*0060*/ 	.word	0x000007c0


	//   ....[3]....
        /*0064*/ 	.word	0x000009c0


	//----- nvinfo : EIATTR_MAX_THREADS
	.align		4
.L_3571:
        /*0068*/ 	.byte	0x04, 0x05
        /*006a*/ 	.short	(.L_3573 - .L_3572)
.L_3572:
        /*006c*/ 	.word	0x00000200
        /*0070*/ 	.word	0x00000001
        /*0074*/ 	.word	0x00000001


	//----- nvinfo : EIATTR_CRS_STACK_SIZE
	.align		4
.L_3573:
        /*0078*/ 	.byte	0x04, 0x1e
        /*007a*/ 	.short	(.L_3575 - .L_3574)
.L_3574:
        /*007c*/ 	.word	0x00000000


	//----- nvinfo : EIATTR_CBANK_PARAM_SIZE
	.align		4
.L_3575:
        /*0080*/ 	.byte	0x03, 0x19
        /*0082*/ 	.short	0x0d40


	//----- nvinfo : EIATTR_PARAM_CBANK
	.align		4
        /*0084*/ 	.byte	0x04, 0x0a
        /*0086*/ 	.short	(.L_3577 - .L_3576)
	.align		4
.L_3576:
        /*0088*/ 	.word	index@(.nv.constant0._ZN2at6native57_GLOBAL__N__f3eca4a2_24_ForeachBinaryOpScalar_cu_86b9896c25multi_tensor_apply_kernelINS1_18TensorListMetadataILi1EEENS1_21BinaryOpScalarFunctorIN3c107complexIdEELi1ELi1ELi0EEEJSt4plusIS8_ES8_EEEvT_T0_DpT1_)
        /*008c*/ 	.short	0x0210
        /*008e*/ 	.short	0x0d40


	//----- nvinfo : EIATTR_SW_WAR
	.align		4
.L_3577:
        /*0090*/ 	.byte	0x04, 0x36
        /*0092*/ 	.short	(.L_3579 - .L_3578)
.L_3578:
        /*0094*/ 	.word	0x00000008
.L_3579:


//--------------------- .nv.info._ZN2at6native57_GLOBAL__N__f3eca4a2_24_ForeachBinaryOpScalar_cu_86b9896c25multi_tensor_apply_kernelINS1_18TensorListMetadataILi1EEENS1_21BinaryOpScalarFunctorIfLi1ELi1ELi0EEEJSt4plusIfEfEEEvT_T0_DpT1_ --------------------------
	.section	.nv.info._ZN2at6native57_GLOBAL__N__f3eca4a2_24_ForeachBinaryOpScalar_cu_86b9896c25multi_tensor_apply_kernelINS1_18TensorListMetadataILi1EEENS1_21BinaryOpScalarFunctorIfLi1ELi1ELi0EEEJSt4plusIfEfEEEvT_T0_DpT1_,"",@"SHT_CUDA_INFO"
	.sectionflags	@""
	.align	4


	//----- nvinfo : EIATTR_CUDA_API_VERSION
	.align		4
        /*0000*/ 	.byte	0x04, 0x37
        /*0002*/ 	.short	(.L_3581 - .L_3580)
.L_3580:
        /*0004*/ 	.word	0x00000082


	//----- nvinfo : EIATTR_KPARAM_INFO
	.align		4
.L_3581:
        /*0008*/ 	.byte	0x04, 0x17
        /*000a*/ 	.short	(.L_3583 - .L_3582)
.L_3582:
        /*000c*/ 	.word	0x00000000
        /*0010*/ 	.short	0x0003
        /*0012*/ 	.short	0x0d2c
        /*0014*/ 	.byte	0x00, 0xf0, 0x11, 0x00


	//----- nvinfo : EIATTR_KPARAM_INFO
	.align		4
.L_3583:
        /*0018*/ 	.byte	0x04, 0x17
        /*001a*/ 	.short	(.L_3585 - .L_3584)
.L_3584:
        /*001c*/ 	.word	0x00000000
        /*0020*/ 	.short	0x0002
        /*0022*/ 	.short	0x0d29
        /*0024*/ 	.byte	0x00, 0xf0, 0x05, 0x00


	//----- nvinfo : EIATTR_KPARAM_INFO
	.align		4
.L_3585:
        /*0028*/ 	.byte	0x04, 0x17
        /*002a*/ 	.short	(.L_3587 - .L_3586)
.L_3586:
        /*002c*/ 	.word	0x00000000
        /*0030*/ 	.short	0x0001
        /*0032*/ 	.short	0x0d28
        /*0034*/ 	.byte	0x00, 0xf0, 0x05, 0x00


	//----- nvinfo : EIATTR_KPARAM_INFO
	.align		4
.L_3587:
        /*0038*/ 	.byte	0x04, 0x17
        /*003a*/ 	.short	(.L_3589 - .L_3588)
.L_3588:
        /*003c*/ 	.word	0x00000000
        /*0040*/ 	.short	0x0000
        /*0042*/ 	.short	0x0000
        /*0044*/ 	.byte	0x00, 0xf0, 0xa1, 0x34


	//----- nvinfo : EIATTR_SPARSE_MMA_MASK
	.align		4
.L_3589:
        /*0048*/ 	.byte	0x03, 0x50
        /*004a*/ 	.short	0x0000


	//----- nvinfo : EIATTR_MAXREG_COUNT
	.align		4
        /*004c*/ 	.byte	0x03, 0x1b
        /*004e*/ 	.short	0x0080


	//----- nvinfo : EIATTR_MERCURY_ISA_VERSION
	.align		4
        /*0050*/ 	.byte	0x03, 0x5f
        /*0052*/ 	.short	0x0101


	//----- nvinfo : EIATTR_EXIT_INSTR_OFFSETS
	.align		4
        /*0054*/ 	.byte	0x04, 0x1c
        /*0056*/ 	.short	(.L_3591 - .L_3590)


	//   ....[0]....
.L_3590:
        /*0058*/ 	.word	0x00000140


	//   ....[1]....
        /*005c*/ 	.word	0x00000520


	//   ....[2]....
        /*0060*/ 	.word	0x00000580


	//   ....[3]....
        /*0064*/ 	.word	0x000006d0


	//----- nvinfo : EIATTR_MAX_THREADS
	.align		4
.L_3591:
        /*0068*/ 	.byte	0x04, 0x05
        /*006a*/ 	.short	(.L_3593 - .L_3592)
.L_3592:
        /*006c*/ 	.word	0x00000200
        /*0070*/ 	.word	0x00000001
        /*0074*/ 	.word	0x00000001


	//----- nvinfo : EIATTR_CRS_STACK_SIZE
	.align		4
.L_3593:
        /*0078*/ 	.byte	0x04, 0x1e
        /*007a*/ 	.short	(.L_3595 - .L_3594)
.L_3594:
        /*007c*/ 	.word	0x00000000


	//----- nvinfo : EIATTR_CBANK_PARAM_SIZE
	.align		4
.L_3595:
        /*0080*/ 	.byte	0x03, 0x19
        /*0082*/ 	.short	0x0d30


	//----- nvinfo : EIATTR_PARAM_CBANK
	.align		4
        /*0084*/ 	.byte	0x04, 0x0a
        /*0086*/ 	.short	(.L_3597 - .L_3596)
	.align		4
.L_3596:
        /*0088*/ 	.word	index@(.nv.constant0._ZN2at6native57_GLOBAL__N__f3eca4a2_24_ForeachBinaryOpScalar_cu_86b9896c25multi_tensor_apply_kernelINS1_18TensorListMetadataILi1EEENS1_21BinaryOpScalarFunctorIfLi1ELi1ELi0EEEJSt4plusIfEfEEEvT_T0_DpT1_)
        /*008c*/ 	.short	0x0210
        /*008e*/ 	.short	0x0d30


	//----- nvinfo : EIATTR_SW_WAR
	.align		4
.L_3597:
        /*0090*/ 	.byte	0x04, 0x36
        /*0092*/ 	.short	(.L_3599 - .L_3598)
.L_3598:
        /*0094*/ 	.word	0x00000008
.L_3599:


//--------------------- .nv.info._ZN2at6native57_GLOBAL__N__f3eca4a2_24_ForeachBinaryOpScalar_cu_86b9896c25multi_tensor_apply_kernelINS1_18TensorListMetadataILi1EEENS1_21BinaryOpScalarFunctorIdLi1ELi1ELi0EEEJSt4plusIdEdEEEvT_T0_DpT1_ --------------------------
	.section	.nv.info._ZN2at6native57_GLOBAL__N__f3eca4a2_24_ForeachBinaryOpScalar_cu_86b9896c25multi_tensor_apply_kernelINS1_18TensorListMetadataILi1EEENS1_21BinaryOpScalarFunctorIdLi1ELi1ELi0EEEJSt4plusIdEdEEEvT_T0_DpT1_,"",@"SHT_CUDA_INFO"
	.sectionflags	@""
	.align	4


	//----- nvinfo : EIATTR_CUDA_API_VERSION
	.align		4
        /*0000*/ 	.byte	0x04, 0x37
        /*0002*/ 	.short	(.L_3601 - .L_3600)
.L_3600:
        /*0004*/ 	.word	0x00000082


	//----- nvinfo : EIATTR_KPARAM_INFO
	.align		4
.L_3601:
        /*0008*/ 	.byte	0x04, 0x17
        /*000a*/ 	.short	(.L_3603 - .L_3602)
.L_3602:
        /*000c*/ 	.word	0x00000000
        /*0010*/ 	.short	0x0003
        /*0012*/ 	.short	0x0d30
        /*0014*/ 	.byte	0x00, 0xf0, 0x21, 0x00


	//----- nvinfo : EIATTR_KPARAM_INFO
	.align		4
.L_3603:
        /*0018*/ 	.byte	0x04, 0x17
        /*001a*/ 	.short	(.L_3605 - .L_3604)
.L_3604:
        /*001c*/ 	.word	0x00000000
        /*0020*/ 	.short	0x0002
        /*0022*/ 	.short	0x0d29
        /*0024*/ 	.byte	0x00, 0xf0, 0x05, 0x00


	//----- nvinfo : EIATTR_KPARAM_INFO
	.align		4
.L_3605:
        /*0028*/ 	.byte	0x04, 0x17
        /*002a*/ 	.short	(.L_3607 - .L_3606)
.L_3606:
        /*002c*/ 	.word	0x00000000
        /*0030*/ 	.short	0x0001
        /*0032*/ 	.short	0x0d28
        /*0034*/ 	.byte	0x00, 0xf0, 0x05, 0x00


	//----- nvinfo : EIATTR_KPARAM_INFO
	.align		4
.L_3607:
        /*0038*/ 	.byte	0x04, 0x17
        /*003a*/ 	.short	(.L_3609 - .L_3608)
.L_3608:
        /*003c*/ 	.word	0x00000000
        /*0040*/ 	.short	0x0000
        /*0042*/ 	.short	0x0000
        /*0044*/ 	.byte	0x00, 0xf0, 0xa1, 0x34


	//----- nvinfo : EIATTR_SPARSE_MMA_MASK
	.align		4
.L_3609:
        /*0048*/ 	.byte	0x03, 0x50
        /*004a*/ 	.short	0x0000


	//----- nvinfo : EIATTR_MAXREG_COUNT
	.align		4
        /*004c*/ 	.byte	0x03, 0x1b
        /*004e*/ 	.short	0x0080


	//----- nvinfo : EIATTR_MERCURY_ISA_VERSION
	.align		4
        /*0050*/ 	.byte	0x03, 0x5f
        /*0052*/ 	.short	0x0101


	//----- nvinfo : EIATTR_EXIT_INSTR_OFFSETS
	.align		4
        /*0054*/ 	.byte	0x04, 0x1c
        /*0056*/ 	.short	(.L_3611 - .L_3610)


	//   ....[0]....
.L_3610:
        /*0058*/ 	.word	0x00000140


	//   ....[1]....
        /*005c*/ 	.word	0x00000530


	//   ....[2]....
        /*0060*/ 	.word	0x00000590


	//   ....[3]....
        /*0064*/ 	.word	0x00000700


	//----- nvinfo : EIATTR_MAX_THREADS
	.align		4
.L_3611:
        /*0068*/ 	.byte	0x04, 0x05
        /*006a*/ 	.short	(.L_3613 - .L_3612)
.L_3612:
        /*006c*/ 	.word	0x00000200
        /*0070*/ 	.word	0x00000001
        /*0074*/ 	.word	0x00000001


	//----- nvinfo : EIATTR_CRS_STACK_SIZE
	.align		4
.L_3613:
        /*0078*/ 	.byte	0x04, 0x1e
        /*007a*/ 	.short	(.L_3615 - .L_3614)
.L_3614:
        /*007c*/ 	.word	0x00000000


	//----- nvinfo : EIATTR_CBANK_PARAM_SIZE
	.align		4
.L_3615:
        /*0080*/ 	.byte	0x03, 0x19
        /*0082*/ 	.short	0x0d38


	//----- nvinfo : EIATTR_PARAM_CBANK
	.align		4
        /*0084*/ 	.byte	0x04, 0x0a
        /*0086*/ 	.short	(.L_3617 - .L_3616)
	.align		4
.L_3616:
        /*0088*/ 	.word	index@(.nv.constant0._ZN2at6native57_GLOBAL__N__f3eca4a2_24_ForeachBinaryOpScalar_cu_86b9896c25multi_tensor_apply_kernelINS1_18TensorListMetadataILi1EEENS1_21BinaryOpScalarFunctorIdLi1ELi1ELi0EEEJSt4plusIdEdEEEvT_T0_DpT1_)
        /*008c*/ 	.short	0x0210
        /*008e*/ 	.short	0x0d38


	//----- nvinfo : EIATTR_SW_WAR
	.align		4
.L_3617:
        /*0090*/ 	.byte	0x04, 0x36
        /*0092*/ 	.short	(.L_3619 - .L_3618)
.L_3618:
        /*0094*/ 	.word	0x00000008
.L_3619:


//--------------------- .nv.info._ZN2at6native57_GLOBAL__N__f3eca4a2_24_ForeachBinaryOpScalar_cu_86b9896c25multi_tensor_apply_kernelINS1_18TensorListMetadataILi1EEENS1_21BinaryOpScalarFunctorIsLi1ELi1ELi0EEEJSt4plusIsEsEEEvT_T0_DpT1_ --------------------------
	.section	.nv.info._ZN2at6native57_GLOBAL__N__f3eca4a2_24_ForeachBinaryOpScalar_cu_86b9896c25multi_tensor_apply_kernelINS1_18TensorListMetadataILi1EEENS1_21BinaryOpScalarFunctorIsLi1ELi1ELi0EEEJSt4plusIsEsEEEvT_T0_DpT1_,"",@"SHT_CUDA_INFO"
	.sectionflags	@""
	.align	4


	//----- nvinfo : EIATTR_CUDA_API_VERSION
	.align		4
        /*0000*/ 	.byte	0x04, 0x37
        /*0002*/ 	.short	(.L_3621 - .L_3620)
.L_3620:
        /*0004*/ 	.word	0x00000082


	//----- nvinfo : EIATTR_KPARAM_INFO
	.align		4
.L_3621:
        /*0008*/ 	.byte	0x04, 0x17
        /*000a*/ 	.short	(.L_3623 - .L_3622)
.L_3622:
        /*000c*/ 	.word	0x00000000
        /*0010*/ 	.short	0x0003
        /*0012*/ 	.short	0x0d2a
        /*0014*/ 	.byte	0x00, 0xf0, 0x09, 0x00


	//----- nvinfo : EIATTR_KPARAM_INFO
	.align		4
.L_3623:
        /*0018*/ 	.byte	0x04, 0x17
        /*001a*/ 	.short	(.L_3625 - .L_3624)
.L_3624:
        /*001c*/ 	.word	0x00000000
        /*0020*/ 	.short	0x0002
        /*0022*/ 	.short	0x0d29
        /*0024*/ 	.byte	0x00, 0xf0, 0x05, 0x00


	//----- nvinfo : EIATTR_KPARAM_INFO
	.align		4
.L_3625:
        /*0028*/ 	.byte	0x04, 0x17
        /*002a*/ 	.short	(.L_3627 - .L_3626)
.L_3626:
        /*002c*/ 	.word	0x00000000
        /*0030*/ 	.short	0x0001
        /*0032*/ 	.short	0x0d28
        /*0034*/ 	.byte	0x00, 0xf0, 0x05, 0x00


	//----- nvinfo : EIATTR_KPARAM_INFO
	.align		4
.L_3627:
        /*0038*/ 	.byte	0x04, 0x17
        /*003a*/ 	.short	(.L_3629 - .L_3628)
.L_3628:
        /*003c*/ 	.word	0x00000000
        /*0040*/ 	.short	0x0000
        /*0042*/ 	.short	0x0000
        /*0044*/ 	.byte	0x00, 0xf0, 0xa1, 0x34


	//----- nvinfo : EIATTR_SPARSE_MMA_MASK
	.align		4
.L_3629:
        /*0048*/ 	.byte	0x03, 0x50
        /*004a*/ 	.short	0x0000


	//----- nvinfo : EIATTR_MAXREG_COUNT
	.align		4
        /*004c*/ 	.byte	0x03, 0x1b
        /*004e*/ 	.short	0x0080


	//----- nvinfo : EIATTR_MERCURY_ISA_VERSION
	.align		4
        /*0050*/ 	.byte	0x03, 0x5f
        /*0052*/ 	.short	0x0101


	//----- nvinfo : EIATTR_EXIT_INSTR_OFFSETS
	.align		4
        /*0054*/ 	.byte	0x04, 0x1c
        /*0056*/ 	.short	(.L_3631 - .L_3630)


	//   ....[0]....
.L_3630:
        /*0058*/ 	.word	0x00000150


	//   ....[1]....
        /*005c*/ 	.word	0x00000500


	//   ....[2]....
        /*0060*/ 	.word	0x00000560


	//   ....[3]....
        /*0064*/ 	.word	0x000006e0


	//----- nvinfo : EIATTR_MAX_THREADS
	.align		4
.L_3631:
        /*0068*/ 	.byte	0x04, 0x05
        /*006a*/ 	.short	(.L_3633 - .L_3632)
.L_3632:
        /*006c*/ 	.word	0x00000200
        /*0070*/ 	.word	0x00000001
        /*0074*/ 	.word	0x00000001


	//----- nvinfo : EIATTR_CRS_STACK_SIZE
	.align		4
.L_3633:
        /*0078*/ 	.byte	0x04, 0x1e
        /*007a*/ 	.short	(.L_3635 - .L_3634)
.L_3634:
        /*007c*/ 	.word	0x00000000


	//----- nvinfo : EIATTR_CBANK_PARAM_SIZE
	.align		4
.L_3635:
        /*0080*/ 	.byte	0x03, 0x19
        /*0082*/ 	.short	0x0d2c


	//----- nvinfo : EIATTR_PARAM_CBANK
	.align		4
        /*0084*/ 	.byte	0x04, 0x0a
        /*0086*/ 	.short	(.L_3637 - .L_3636)
	.align		4
.L_3636:
        /*0088*/ 	.word	index@(.nv.constant0._ZN2at6native57_GLOBAL__N__f3eca4a2_24_ForeachBinaryOpScalar_cu_86b9896c25multi_tensor_apply_kernelINS1_18TensorListMetadataILi1EEENS1_21BinaryOpScalarFunctorIsLi1ELi1ELi0EEEJSt4plusIsEsEEEvT_T0_DpT1_)
        /*008c*/ 	.short	0x0210
        /*008e*/ 	.short	0x0d2c


	//----- nvinfo : EIATTR_SW_WAR
	.align		4
.L_3637:
        /*0090*/ 	.byte	0x04, 0x36
        /*0092*/ 	.short	(.L_3639 - .L_3638)
.L_3638:
        /*0094*/ 	.word	0x00000008
.L_3639:


//--------------------- .nv.info._ZN2at6native57_GLOBAL__N__f3eca4a2_24_ForeachBinaryOpScalar_cu_86b9896c25multi_tensor_apply_kernelINS1_18TensorListMetadataILi1EEENS1_21BinaryOpScalarFunctorIlLi1ELi1ELi0EEEJSt4plusIlElEEEvT_T0_DpT1_ --------------------------
	.section	.nv.info._ZN2at6native57_GLOBAL__N__f3eca4a2_24_ForeachBinaryOpScalar_cu_86b9896c25multi_tensor_apply_kernelINS1_18TensorListMetadataILi1EEENS1_21BinaryOpScalarFunctorIlLi1ELi1ELi0EEEJSt4plusIlElEEEvT_T0_DpT1_,"",@"SHT_CUDA_INFO"
	.sectionflags	@""
	.align	4


	//----- nvinfo : EIATTR_CUDA_API_VERSION
	.align		4
        /*0000*/ 	.byte	0x04, 0x37
        /*0002*/ 	.short	(.L_3641 - .L_3640)
.L_3640:
        /*0004*/ 	.word	0x00000082


	//----- nvinfo : EIATTR_KPARAM_INFO
	.align		4
.L_3641:
        /*0008*/ 	.byte	0x04, 0x17
        /*000a*/ 	.short	(.L_3643 - .L_3642)
.L_3642:
        /*000c*/ 	.word	0x00000000
        /*0010*/ 	.short	0x0003
        /*0012*/ 	.short	0x0d30
        /*0014*/ 	.byte	0x00, 0xf0, 0x21, 0x00


	//----- nvinfo : EIATTR_KPARAM_INFO
	.align		4
.L_3643:
        /*0018*/ 	.byte	0x04, 0x17
        /*001a*/ 	.short	(.L_3645 - .L_3644)
.L_3644:
        /*001c*/ 	.word	0x00000000
        /*0020*/ 	.short	0x0002
        /*0022*/ 	.short	0x0d29
        /*0024*/ 	.byte	0x00, 0xf0, 0x05, 0x00


	//----- nvinfo : EIATTR_KPARAM_INFO
	.align		4
.L_3645:
        /*0028*/ 	.byte	0x04, 0x17
        /*002a*/ 	.short	(.L_3647 - .L_3646)
.L_3646:
        /*002c*/ 	.word	0x00000000
        /*0030*/ 	.short	0x0001
        /*0032*/ 	.short	0x0d28
        /*0034*/ 	.byte	0x00, 0xf0, 0x05, 0x00


	//----- nvinfo : EIATTR_KPARAM_INFO
	.align		4
.L_3647:
        /*0038*/ 	.byte	0x04, 0x17
        /*003a*/ 	.short	(.L_3649 - .L_3648)
.L_3648:
        /*003c*/ 	.word	0x00000000
        /*0040*/ 	.short	0x0000
        /*0042*/ 	.short	0x0000
        /*0044*/ 	.byte	0x00, 0xf0, 0xa1, 0x34


	//----- nvinfo : EIATTR_SPARSE_MMA_MASK
	.align		4
.L_3649:
        /*0048*/ 	.byte	0x03, 0x50
        /*004a*/ 	.short	0x0000


	//----- nvinfo : EIATTR_MAXREG_COUNT
	.align		4
        /*004c*/ 	.byte	0x03, 0x1b
        /*004e*/ 	.short	0x0080


	//----- nvinfo : EIATTR_MERCURY_ISA_VERSION
	.align		4
        /*0050*/ 	.byte	0x03, 0x5f
        /*0052*/ 	.short	0x0101


	//----- nvinfo : EIATTR_EXIT_INSTR_OFFSETS
	.align		4
        /*0054*/ 	.byte	0x04, 0x1c
        /*0056*/ 	.short	(.L_3651 - .L_3650)


	//   ....[0]....
.L_3650:
        /*0058*/ 	.word	0x00000140


	//   ....[1]....
        /*005c*/ 	.word	0x000005a0


	//   ....[2]....
        /*0060*/ 	.word	0x00000600


	//   ....[3]....
        /*0064*/ 	.word	0x000007f0


	//----- nvinfo : EIATTR_MAX_THREADS
	.align		4
.L_3651:
        /*0068*/ 	.byte	0x04, 0x05
        /*006a*/ 	.short	(.L_3653 - .L_3652)
.L_3652:
        /*006c*/ 	.word	0x00000200
        /*0070*/ 	.word	0x00000001
        /*0074*/ 	.word	0x00000001


	//----- nvinfo : EIATTR_CRS_STACK_SIZE
	.align		4
.L_3653:
        /*0078*/ 	.byte	0x04, 0x1e
        /*007a*/ 	.short	(.L_3655 - .L_3654)
.L_3654:
        /*007c*/ 	.word	0x00000000


	//----- nvinfo : EIATTR_CBANK_PARAM_SIZE
	.align		4
.L_3655:
        /*0080*/ 	.byte	0x03, 0x19
        /*0082*/ 	.short	0x0d38


	//----- nvinfo : EIATTR_PARAM_CBANK
	.align		4
        /*0084*/ 	.byte	0x04, 0x0a
        /*0086*/ 	.short	(.L_3657 - .L_3656)
	.align		4
.L_3656:
        /*0088*/ 	.word	index@(.nv.constant0._ZN2at6native57_GLOBAL__N__f3eca4a2_24_ForeachBinaryOpScalar_cu_86b9896c25multi_tensor_apply_kernelINS1_18TensorListMetadataILi1EEENS1_21BinaryOpScalarFunctorIlLi1ELi1ELi0EEEJSt4plusIlElEEEvT_T0_DpT1_)
        /*008c*/ 	.short	0x0210
        /*008e*/ 	.short	0x0d38


	//----- nvinfo : EIATTR_SW_WAR
	.align		4
.L_3657:
        /*0090*/ 	.byte	0x04, 0x36
        /*0092*/ 	.short	(.L_3659 - .L_3658)
.L_3658:
        /*0094*/ 	.word	0x00000008
.L_3659:


//--------------------- .nv.info._ZN2at6native57_GLOBAL__N__f3eca4a2_24_ForeachBinaryOpScalar_cu_86b9896c25multi_tensor_apply_kernelINS1_18TensorListMetadataILi1EEENS1_21BinaryOpScalarFunctorIiLi1ELi1ELi0EEEJSt4plusIiEiEEEvT_T0_DpT1_ --------------------------
	.section	.nv.info._ZN2at6native57_GLOBAL__N__f3eca4a2_24_ForeachBinaryOpScalar_cu_86b9896c25multi_tensor_apply_kernelINS1_18TensorListMetadataILi1EEENS1_21BinaryOpScalarFunctorIiLi1ELi1ELi0EEEJSt4plusIiEiEEEvT_T0_DpT1_,"",@"SHT_CUDA_INFO"
	.sectionflags	@""
	.align	4


	//----- nvinfo : EIATTR_CUDA_API_VERSION
	.align		4
        /*0000*/ 	.byte	0x04, 0x37
        /*0002*/ 	.short	(.L_3661 - .L_3660)
.L_3660:
        /*0004*/ 	.word	0x00000082


	//----- nvinfo : EIATTR_KPARAM_INFO
	.align		4
.L_3661:
        /*0008*/ 	.byte	0x04, 0x17
        /*000a*/ 	.short	(.L_3663 - .L_3662)
.L_3662:
        /*000c*/ 	.word	0x00000000
        /*0010*/ 	.short	0x0003
        /*0012*/ 	.short	0x0d2c
        /*0014*/ 	.byte	0x00, 0xf0, 0x11, 0x00


	//----- nvinfo : EIATTR_KPARAM_INFO
	.align		4
.L_3663:
        /*0018*/ 	.byte	0x04, 0x17
        /*001a*/ 	.short	(.L_3665 - .L_3664)
.L_3664:
        /*001c*/ 	.word	0x00000000
        /*0020*/ 	.short	0x0002
        /*0022*/ 	.short	0x0d29
        /*0024*/ 	.byte	0x00, 0xf0, 0x05, 0x00


	//----- nvinfo : EIATTR_KPARAM_INFO
	.align		4
.L_3665:
        /*0028*/ 	.byte	0x04, 0x17
        /*002a*/ 	.short	(.L_3667 - .L_3666)
.L_3666:
        /*002c*/ 	.word	0x00000000
        /*0030*/ 	.short	0x0001
        /*0032*/ 	.short	0x0d28
        /*0034*/ 	.byte	0x00, 0xf0, 0x05, 0x00


	//----- nvinfo : EIATTR_KPARAM_INFO
	.align		4
.L_3667:
        /*0038*/ 	.byte	0x04, 0x17
        /*003a*/ 	.short	(.L_3669 - .L_3668)
.L_3668:
        /*003c*/ 	.word	0x00000000
        /*0040*/ 	.short	0x0000
        /*0042*/ 	.short	0x0000
        /*0044*/ 	.byte	0x00, 0xf0, 0xa1, 0x34


	//----- nvinfo : EIATTR_SPARSE_MMA_MASK
	.align		4
.L_3669:
        /*0048*/ 	.byte	0x03, 0x50
        /*004a*/ 	.short	0x0000


	//----- nvinfo : EIATTR_MAXREG_COUNT
	.align		4
        /*004c*/ 	.byte	0x03, 0x1b
        /*004e*/ 	.short	0x0080


	//----- nvinfo : EIATTR_MERCURY_ISA_VERSION
	.align		4
        /*0050*/ 	.byte	0x03, 0x5f
        /*0052*/ 	.short	0x0101


	//----- nvinfo : EIATTR_EXIT_INSTR_OFFSETS
	.align		4
        /*0054*/ 	.byte	0x04, 0x1c
        /*0056*/ 	.short	(.L_3671 - .L_3670)


	//   ....[0]....
.L_3670:
        /*0058*/ 	.word	0x00000140


	//   ....[1]....
        /*005c*/ 	.word	0x00000520


	//   ....[2]....
        /*0060*/ 	.word	0x00000580


	//   ....[3]....
        /*0064*/ 	.word	0x000006d0


	//----- nvinfo : EIATTR_MAX_THREADS
	.align		4
.L_3671:
        /*0068*/ 	.byte	0x04, 0x05
        /*006a*/ 	.short	(.L_3673 - .L_3672)
.L_3672:
        /*006c*/ 	.word	0x00000200
        /*0070*/ 	.word	0x00000001
        /*0074*/ 	.word	0x00000001


	//----- nvinfo : EIATTR_CRS_STACK_SIZE
	.align		4
.L_3673:
        /*0078*/ 	.byte	0x04, 0x1e
        /*007a*/ 	.short	(.L_3675 - .L_3674)
.L_3674:
        /*007c*/ 	.word	0x00000000


	//----- nvinfo : EIATTR_CBANK_PARAM_SIZE
	.align		4
.L_3675:
        /*0080*/ 	.byte	0x03, 0x19
        /*0082*/ 	.short	0x0d30


	//----- nvinfo : EIATTR_PARAM_CBANK
	.align		4
        /*0084*/ 	.byte	0x04, 0x0a
        /*0086*/ 	.short	(.L_3677 - .L_3676)
	.align		4
.L_3676:
        /*0088*/ 	.word	index@(.nv.constant0._ZN2at6native57_GLOBAL__N__f3eca4a2_24_ForeachBinaryOpScalar_cu_86b9896c25multi_tensor_apply_kernelINS1_18TensorListMetadataILi1EEENS1_21BinaryOpScalarFunctorIiLi1ELi1ELi0EEEJSt4plusIiEiEEEvT_T0_DpT1_)
        /*008c*/ 	.short	0x0210
        /*008e*/ 	.short	0x0d30


	//----- nvinfo : EIATTR_SW_WAR
	.align		4
.L_3677:
        /*0090*/ 	.byte	0x04, 0x36
        /*0092*/ 	.short	(.L_3679 - .L_3678)
.L_3678:
        /*0094*/ 	.word	0x00000008
.L_3679:


//--------------------- .nv.info._ZN2at6native57_GLOBAL__N__f3eca4a2_24_ForeachBinaryOpScalar_cu_86b9896c25multi_tensor_apply_kernelINS1_18TensorListMetadataILi1EEENS1_21BinaryOpScalarFunctorIaLi1ELi1ELi0EEEJSt4plusIaEaEEEvT_T0_DpT1_ --------------------------
	.section	.nv.info._ZN2at6native57_GLOBAL__N__f3eca4a2_24_ForeachBinaryOpScalar_cu_86b9896c25multi_tensor_apply_kernelINS1_18TensorListMetadataILi1EEENS1_21BinaryOpScalarFunctorIaLi1ELi1ELi0EEEJSt4plusIaEaEEEvT_T0_DpT1_,"",@"SHT_CUDA_INFO"
	.sectionflags	@""
	.align	4


	//----- nvinfo : EIATTR_CUDA_API_VERSION
	.align		4
        /*0000*/ 	.byte	0x04, 0x37
        /*0002*/ 	.short	(.L_3681 - .L_3680)
.L_3680:
        /*0004*/ 	.word	0x00000082


	//----- nvinfo : EIATTR_KPARAM_INFO
	.align		4
.L_3681:
        /*0008*/ 	.byte	0x04, 0x17
        /*000a*/ 	.short	(.L_3683 - .L_3682)
.L_3682:
        /*000c*/ 	.word	0x00000000
        /*0010*/ 	.short	0x0003
        /*0012*/ 	.short	0x0d2a
        /*0014*/ 	.byte	0x00, 0xf0, 0x05, 0x00


	//----- nvinfo : EIATTR_KPARAM_INFO
	.align		4
.L_3683:
        /*0018*/ 	.byte	0x04, 0x17
        /*001a*/ 	.short	(.L_3685 - .L_3684)
.L_3684:
        /*001c*/ 	.word	0x00000000
        /*0020*/ 	.short	0x0002
        /*0022*/ 	.short	0x0d29
        /*0024*/ 	.byte	0x00, 0xf0, 0x05, 0x00


	//----- nvinfo : EIATTR_KPARAM_INFO
	.align		4
.L_3685:
        /*0028*/ 	.byte	0x04, 0x17
        /*002a*/ 	.short	(.L_3687 - .L_3686)
.L_3686:
        /*002c*/ 	.word	0x00000000
        /*0030*/ 	.short	0x0001
        /*0032*/ 	.short	0x0d28
        /*0034*/ 	.byte	0x00, 0xf0, 0x05, 0x00


	//----- nvinfo : EIATTR_KPARAM_INFO
	.align		4
.L_3687:
        /*0038*/ 	.byte	0x04, 0x17
        /*003a*/ 	.short	(.L_3689 - .L_3688)
.L_3688:
        /*003c*/ 	.word	0x00000000
        /*0040*/ 	.short	0x0000
        /*0042*/ 	.short	0x0000
        /*0044*/ 	.byte	0x00, 0xf0, 0xa1, 0x34


	//----- nvinfo : EIATTR_SPARSE_MMA_MASK
	.align		4
.L_3689:
        /*0048*/ 	.byte	0x03, 0x50
        /*004a*/ 	.short	0x0000


	//----- nvinfo : EIATTR_MAXREG_COUNT
	.align		4
        /*004c*/ 	.byte	0x03, 0x1b
        /*004e*/ 	.short	0x0080


	//----- nvinfo : EIATTR_MERCURY_ISA_VERSION
	.align		4
        /*0050*/ 	.byte	0x03, 0x5f
        /*0052*/ 	.short	0x0101


	//----- nvinfo : EIATTR_EXIT_INSTR_OFFSETS
	.align		4
        /*0054*/ 	.byte	0x04, 0x1c
        /*0056*/ 	.short	(.L_3691 - .L_3690)


	//   ....[0]....
.L_3690:
        /*0058*/ 	.word	0x00000150


	//   ....[1]....
        /*005c*/ 	.word	0x00000500


	//   ....[2]....
        /*0060*/ 	.word	0x00000560


	//   ....[3]....
        /*0064*/ 	.word	0x00000710


	//----- nvinfo : EIATTR_MAX_THREADS
	.align		4
.L_3691:
        /*0068*/ 	.byte	0x04, 0x05
        /*006a*/ 	.short	(.L_3693 - .L_3692)
.L_3692:
        /*006c*/ 	.word	0x00000200
        /*0070*/ 	.word	0x00000001
        /*0074*/ 	.word	0x00000001


	//----- nvinfo : EIATTR_CRS_STACK_SIZE
	.align		4
.L_3693:
        /*0078*/ 	.byte	0x04, 0x1e
        /*007a*/ 	.short	(.L_3695 - .L_3694)
.L_3694:
        /*007c*/ 	.word	0x00000000


	//----- nvinfo : EIATTR_CBANK_PARAM_SIZE
	.align		4
.L_3695:
        /*0080*/ 	.byte	0x03, 0x19
        /*0082*/ 	.short	0x0d2b


	//----- nvinfo : EIATTR_PARAM_CBANK
	.align		4
        /*0084*/ 	.byte	0x04, 0x0a
        /*0086*/ 	.short	(.L_3697 - .L_3696)
	.align		4
.L_3696:
        /*0088*/ 	.word	index@(.nv.constant0._ZN2at6native57_GLOBAL__N__f3eca4a2_24_ForeachBinaryOpScalar_cu_86b9896c25multi_tensor_apply_kernelINS1_18TensorListMetadataILi1EEENS1_21BinaryOpScalarFunctorIaLi1ELi1ELi0EEEJSt4plusIaEaEEEvT_T0_DpT1_)
        /*008c*/ 	.short	0x0210
        /*008e*/ 	.short	0x0d2b


	//----- nvinfo : EIATTR_SW_WAR
	.align		4
.L_3697:
        /*0090*/ 	.byte	0x04, 0x36
        /*0092*/ 	.short	(.L_3699 - .L_3698)
.L_3698:
        /*0094*/ 	.word	0x00000008
.L_3699:


//--------------------- .nv.info._ZN2at6native57_GLOBAL__N__f3eca4a2_24_ForeachBinaryOpScalar_cu_86b9896c25multi_tensor_apply_kernelINS1_18TensorListMetadataILi1EEENS1_21BinaryOpScalarFunctorIhLi1ELi1ELi0EEEJSt4plusIhEhEEEvT_T0_DpT1_ --------------------------
	.section	.nv.info._ZN2at6native57_GLOBAL__N__f3eca4a2_24_ForeachBinaryOpScalar_cu_86b9896c25multi_tensor_apply_kernelINS1_18TensorListMetadataILi1EEENS1_21BinaryOpScalarFunctorIhLi1ELi1ELi0EEEJSt4plusIhEhEEEvT_T0_DpT1_,"",@"SHT_CUDA_INFO"
	.sectionflags	@""
	.align	4


	//----- nvinfo : EIATTR_CUDA_API_VERSION
	.align		4
        /*0000*/ 	.byte	0x04, 0x37
        /*0002*/ 	.short	(.L_3701 - .L_3700)
.L_3700:
        /*0004*/ 	.word	0x00000082


	//----- nvinfo : EIATTR_KPARAM_INFO
	.align		4
.L_3701:
        /*0008*/ 	.byte	0x04, 0x17
        /*000a*/ 	.short	(.L_3703 - .L_3702)
.L_3702:
        /*000c*/ 	.word	0x00000000
        /*0010*/ 	.short	0x0003
        /*0012*/ 	.short	0x0d2a
        /*0014*/ 	.byte	0x00, 0xf0, 0x05, 0x00


	//----- nvinfo : EIATTR_KPARAM_INFO
	.align		4
.L_3703:
        /*0018*/ 	.byte	0x04, 0x17
        /*001a*/ 	.short	(.L_3705 - .L_3704)
.L_3704:
        /*001c*/ 	.word	0x00000000
        /*0020*/ 	.short	0x0002
        /*0022*/ 	.short	0x0d29
        /*0024*/ 	.byte	0x00, 0xf0, 0x05, 0x00


	//----- nvinfo : EIATTR_KPARAM_INFO
	.align		4
.L_3705:
        /*0028*/ 	.byte	0x04, 0x17
        /*002a*/ 	.short	(.L_3707 - .L_3706)
.L_3706:
        /*002c*/ 	.word	0x00000000
        /*0030*/ 	.short	0x0001
        /*0032*/ 	.short	0x0d28
        /*0034*/ 	.byte	0x00, 0xf0, 0x05, 0x00


	//----- nvinfo : EIATTR_KPARAM_INFO
	.align		4
.L_3707:
        /*0038*/ 	.byte	0x04, 0x17
        /*003a*/ 	.short	(.L_3709 - .L_3708)
.L_3708:
        /*003c*/ 	.word	0x00000000
        /*0040*/ 	.short	0x0000
        /*0042*/ 	.short	0x0000
        /*0044*/ 	.byte	0x00, 0xf0, 0xa1, 0x34


	//----- nvinfo : EIATTR_SPARSE_MMA_MASK
	.align		4
.L_3709:
        /*0048*/ 	.byte	0x03, 0x50
        /*004a*/ 	.short	0x0000


	//----- nvinfo : EIATTR_MAXREG_COUNT
	.align		4
        /*004c*/ 	.byte	0x03, 0x1b
        /*004e*/ 	.short	0x0080


	//----- nvinfo : EIATTR_MERCURY_ISA_VERSION
	.align		4
        /*0050*/ 	.byte	0x03, 0x5f
        /*0052*/ 	.short	0x0101


	//----- nvinfo : EIATTR_EXIT_INSTR_OFFSETS
	.align		4
        /*0054*/ 	.byte	0x04, 0x1c
        /*0056*/ 	.short	(.L_3711 - .L_3710)


	//   ....[0]....
.L_3710:
        /*0058*/ 	.word	0x00000140


	//   ....[1]....
        /*005c*/ 	.word	0x000004f0


	//   ....[2]....
        /*0060*/ 	.word	0x00000550


	//   ....[3]....
        /*0064*/ 	.word	0x00000700


	//----- nvinfo : EIATTR_MAX_THREADS
	.align		4
.L_3711:
        /*0068*/ 	.byte	0x04, 0x05
        /*006a*/ 	.short	(.L_3713 - .L_3712)
.L_3712:
        /*006c*/ 	.word	0x00000200
        /*0070*/ 	.word	0x00000001
        /*0074*/ 	.word	0x00000001


	//----- nvinfo : EIATTR_CRS_STACK_SIZE
	.align		4
.L_3713:
        /*0078*/ 	.byte	0x04, 0x1e
        /*007a*/ 	.short	(.L_3715 - .L_3714)
.L_3714:
        /*007c*/ 	.word	0x00000000


	//----- nvinfo : EIATTR_CBANK_PARAM_SIZE
	.align		4
.L_3715:
        /*0080*/ 	.byte	0x03, 0x19
        /*0082*/ 	.short	0x0d2b


	//----- nvinfo : EIATTR_PARAM_CBANK
	.align		4
        /*0084*/ 	.byte	0x04, 0x0a
        /*0086*/ 	.short	(.L_3717 - .L_3716)
	.align		4
.L_3716:
        /*0088*/ 	.word	index@(.nv.constant0._ZN2at6native57_GLOBAL__N__f3eca4a2_24_ForeachBinaryOpScalar_cu_86b9896c25multi_tensor_apply_kernelINS1_18TensorListMetadataILi1EEENS1_21BinaryOpScalarFunctorIhLi1ELi1ELi0EEEJSt4plusIhEhEEEvT_T0_DpT1_)
        /*008c*/ 	.short	0x0210
        /*008e*/ 	.short	0x0d2b


	//----- nvinfo : EIATTR_SW_WAR
	.align		4
.L_3717:
        /*0090*/ 	.byte	0x04, 0x36
        /*0092*/ 	.short	(.L_3719 - .L_3718)
.L_3718:
        /*0094*/ 	.word	0x00000008
.L_3719:


//--------------------- .nv.callgraph             --------------------------
	.section	.nv.callgraph,"",@"SHT_CUDA_CALLGRAPH"
	.align	4
	.sectionentsize	8
	.align		4
        /*0000*/ 	.word	0x00000000
	.align		4
        /*0004*/ 	.word	0xffffffff
	.align		4
        /*0008*/ 	.word	0x00000000
	.align		4
        /*000c*/ 	.word	0xfffffffe
	.align		4
        /*0010*/ 	.word	0x00000000
	.align		4
        /*0014*/ 	.word	0xfffffffd
	.align		4
        /*0018*/ 	.word	0x00000000
	.align		4
        /*001c*/ 	.word	0xfffffffc


//--------------------- .nv.constant4             --------------------------
	.section	.nv.constant4,"a",@progbits
	.align	8
	.align		8
.nv.constant4:
        /*0000*/ 	.dword	_ZN55_INTERNAL_f3eca4a2_24_ForeachBinaryOpScalar_cu_86b9896c4cuda3std3__45__cpo5beginE
	.align		8
        /*0008*/ 	.dword	_ZN55_INTERNAL_f3eca4a2_24_ForeachBinaryOpScalar_cu_86b9896c4cuda3std3__45__cpo3endE
	.align		8
        /*0010*/ 	.dword	_ZN55_INTERNAL_f3eca4a2_24_ForeachBinaryOpScalar_cu_86b9896c4cuda3std3__45__cpo6cbeginE
	.align		8
        /*0018*/ 	.dword	_ZN55_INTERNAL_f3eca4a2_24_ForeachBinaryOpScalar_cu_86b9896c4cuda3std3__45__cpo4cendE
	.align		8
        /*0020*/ 	.dword	_ZN55_INTERNAL_f3eca4a2_24_ForeachBinaryOpScalar_cu_86b9896c4cuda3std3__45__cpo6rbeginE
	.align		8
        /*0028*/ 	.dword	_ZN55_INTERNAL_f3eca4a2_24_ForeachBinaryOpScalar_cu_86b9896c4cuda3std3__45__cpo4rendE
	.align		8
        /*0030*/ 	.dword	_ZN55_INTERNAL_f3eca4a2_24_ForeachBinaryOpScalar_cu_86b9896c4cuda3std3__45__cpo7crbeginE
	.align		8
        /*0038*/ 	.dword	_ZN55_INTERNAL_f3eca4a2_24_ForeachBinaryOpScalar_cu_86b9896c4cuda3std3__45__cpo5crendE
	.align		8
        /*0040*/ 	.dword	_ZN55_INTERNAL_f3eca4a2_24_ForeachBinaryOpScalar_cu_86b9896c4cuda3std3__457_GLOBAL__N__f3eca4a2_24_ForeachBinaryOpScalar_cu_86b9896c6ignoreE
	.align		8
        /*0048*/ 	.dword	_ZN55_INTERNAL_f3eca4a2_24_ForeachBinaryOpScalar_cu_86b9896c4cuda3std3__419piecewise_constructE
	.align		8
        /*0050*/ 	.dword	_ZN55_INTERNAL_f3eca4a2_24_ForeachBinaryOpScalar_cu_86b9896c4cuda3std3__48in_placeE
	.align		8
        /*0058*/ 	.dword	_ZN55_INTERNAL_f3eca4a2_24_ForeachBinaryOpScalar_cu_86b9896c4cuda3std3__420unreachable_sentinelE
	.align		8
        /*0060*/ 	.dword	_ZN55_INTERNAL_f3eca4a2_24_ForeachBinaryOpScalar_cu_86b9896c4cuda3std6ranges3__45__cpo4swapE
	.align		8
        /*0068*/ 	.dword	_ZN55_INTERNAL_f3eca4a2_24_ForeachBinaryOpScalar_cu_86b9896c4cuda3std6ranges3__45__cpo9iter_moveE
	.align		8
        /*0070*/ 	.dword	_ZN55_INTERNAL_f3eca4a2_24_ForeachBinaryOpScalar_cu_86b9896c4cuda3std6ranges3__45__cpo5beginE
	.align		8
        /*0078*/ 	.dword	_ZN55_INTERNAL_f3eca4a2_24_ForeachBinaryOpScalar_cu_86b9896c4cuda3std6ranges3__45__cpo3endE
	.align		8
        /*0080*/ 	.dword	_ZN55_INTERNAL_f3eca4a2_24_ForeachBinaryOpScalar_cu_86b9896c4cuda3std6ranges3__45__cpo6cbeginE
	.align		8
        /*0088*/ 	.dword	_ZN55_INTERNAL_f3eca4a2_24_ForeachBinaryOpScalar_cu_86b9896c4cuda3std6ranges3__45__cpo4cendE
	.align		8
        /*0090*/ 	.dword	_ZN55_INTERNAL_f3eca4a2_24_ForeachBinaryOpScalar_cu_86b9896c4cuda3std6ranges3__45__cpo7advanceE
	.align		8
        /*0098*/ 	.dword	_ZN55_INTERNAL_f3eca4a2_24_ForeachBinaryOpScalar_cu_86b9896c4cuda3std6ranges3__45__cpo9iter_swapE
	.align		8
        /*00a0*/ 	.dword	_ZN55_INTERNAL_f3eca4a2_24_ForeachBinaryOpScalar_cu_86b9896c4cuda3std6ranges3__45__cpo4nextE
	.align		8
        /*00a8*/ 	.dword	_ZN55_INTERNAL_f3eca4a2_24_ForeachBinaryOpScalar_cu_86b9896c4cuda3std6ranges3__45__cpo4prevE
	.align		8
        /*00b0*/ 	.dword	_ZN55_INTERNAL_f3eca4a2_24_ForeachBinaryOpScalar_cu_86b9896c4cuda3std6ranges3__45__cpo4dataE
	.align		8
        /*00b8*/ 	.dword	_ZN55_INTERNAL_f3eca4a2_24_ForeachBinaryOpScalar_cu_86b9896c4cuda3std6ranges3__45__cpo5cdataE
	.align		8
        /*00c0*/ 	.dword	_ZN55_INTERNAL_f3eca4a2_24_ForeachBinaryOpScalar_cu_86b9896c4cuda3std6ranges3__45__cpo4sizeE
	.align		8
        /*00c8*/ 	.dword	_ZN55_INTERNAL_f3eca4a2_24_ForeachBinaryOpScalar_cu_86b9896c4cuda3std6ranges3__45__cpo5ssizeE
	.align		8
        /*00d0*/ 	.dword	_ZN55_INTERNAL_f3eca4a2_24_ForeachBinaryOpScalar_cu_86b9896c4cuda3std6ranges3__45__cpo8distanceE
	.align		8
        /*00d8*/ 	.dword	_ZN55_INTERNAL_f3eca4a2_24_ForeachBinaryOpScalar_cu_86b9896c6thrust23THRUST_300001_SM_900_NS6system6detail10sequential3seqE
	.align		8
        /*00e0*/ 	.dword	__cudart_sin_cos_coeffs
	.align		8
        /*00e8*/ 	.dword	__cudart_i2opi_d


//--------------------- .text._ZN2at6native57_GLOBAL__N__f3eca4a2_24_ForeachBinaryOpScalar_cu_86b9896c25multi_tensor_apply_kernelINS1_18TensorListMetadataILi2EEENS1_21BinaryOpScalarFunctorIN3c108BFloat16ELi2ELi1ELi1EEEJNS0_7maximumIfEEfEEEvT_T0_DpT1_ --------------------------
	.section	.text._ZN2at6native57_GLOBAL__N__f3eca4a2_24_ForeachBinaryOpScalar_cu_86b9896c25multi_tensor_apply_kernelINS1_18TensorListMetadataILi2EEENS1_21BinaryOpScalarFunctorIN3c108BFloat16ELi2ELi1ELi1EEEJNS0_7maximumIfEEfEEEvT_T0_DpT1_,"ax",@progbits
	.align	128
.text._ZN2at6native57_GLOBAL__N__f3eca4a2_24_ForeachBinaryOpScalar_cu_86b9896c25multi_tensor_apply_kernelINS1_18TensorListMetadataILi2EEENS1_21BinaryOpScalarFunctorIN3c108BFloat16ELi2ELi1ELi1EEEJNS0_7maximumIfEEfEEEvT_T0_DpT1_:
        .type           _ZN2at6native57_GLOBAL__N__f3eca4a2_24_ForeachBinaryOpScalar_cu_86b9896c25multi_tensor_apply_kernelINS1_18TensorListMetadataILi2EEENS1_21BinaryOpScalarFunctorIN3c108BFloat16ELi2ELi1ELi1EEEJNS0_7maximumIfEEfEEEvT_T0_DpT1_,@function
        .size           _ZN2at6native57_GLOBAL__N__f3eca4a2_24_ForeachBinaryOpScalar_cu_86b9896c25multi_tensor_apply_kernelINS1_18TensorListMetadataILi2EEENS1_21BinaryOpScalarFunctorIN3c108BFloat16ELi2ELi1ELi1EEEJNS0_7maximumIfEEfEEEvT_T0_DpT1_,(.L_x_5299 - _ZN2at6native57_GLOBAL__N__f3eca4a2_24_ForeachBinaryOpScalar_cu_86b9896c25multi_tensor_apply_kernelINS1_18TensorListMetadataILi2EEENS1_21BinaryOpScalarFunctorIN3c108BFloat16ELi2ELi1ELi1EEEJNS0_7maximumIfEEfEEEvT_T0_DpT1_)
        .other          _ZN2at6native57_GLOBAL__N__f3eca4a2_24_ForeachBinaryOpScalar_cu_86b9896c25multi_tensor_apply_kernelINS1_18TensorListMetadataILi2EEENS1_21BinaryOpScalarFunctorIN3c108BFloat16ELi2ELi1ELi1EEEJNS0_7maximumIfEEfEEEvT_T0_DpT1_,@"STO_CUDA_ENTRY STV_DEFAULT"
_ZN2at6native57_GLOBAL__N__f3eca4a2_24_ForeachBinaryOpScalar_cu_86b9896c25multi_tensor_apply_kernelINS1_18TensorListMetadataILi2EEENS1_21BinaryOpScalarFunctorIN3c108BFloat16ELi2ELi1ELi1EEEJNS0_7maximumIfEEfEEEvT_T0_DpT1_:
[----:B------:R-:W-:Y:S01]  /*0000*/  LDC R1, c[0x0][0x28] ;  /* 0x00000a00ff017b82 */ /* 0x000fe20000000800 */
[----:B------:R-:W0:Y:S01]  /*0010*/  S2R R10, SR_CTAID.X ;  /* 0x00000000000a7919 */ /* 0x000e220000002500 */
[----:B------:R-:W-:Y:S01]  /*0020*/  IMAD.MOV.U32 R9, RZ, RZ, 0x740 ;  /* 0x00000740ff097424 */ /* 0x000fe200078e00ff */
[----:B------:R-:W-:-:S05]  /*0030*/  ULDC.64 UR4, c[0x0][0x208] ;  /* 0x0000820000047ab9 */ /* 0x000fca0000000a00 */
[----:B0-----:R-:W0:Y:S01]  /*0040*/  LDC.U8 R0, c[0x0][R10+0x810] ;  /* 0x000204000a007b82 */ /* 0x001e220000000000 */
[----:B------:R-:W-:-:S07]  /*0050*/  IMAD R9, R10, 0x4, R9 ;  /* 0x000000040a097824 */ /* 0x000fce00078e0209 */
[----:B------:R-:W1:Y:S01]  /*0060*/  LDC R9, c[0x0][R9+0x210] ;  /* 0x0000840009097b82 */ /* 0x000e620000000800 */
[----:B0-----:R-:W-:-:S07]  /*0070*/  IMAD.SHL.U32 R8, R0, 0x8, RZ ;  /* 0x0000000800087824 */ /* 0x001fce00078e00ff */
[----:B------:R-:W0:Y:S01]  /*0080*/  LDC.64 R4, c[0x0][R8+0x210] ;  /* 0x0000840008047b82 */ /* 0x000e220000000a00 */
[----:B-1----:R-:W-:-:S07]  /*0090*/  IMAD.WIDE R12, R9, 0x10000, RZ ;  /* 0x00010000090c7825 */ /* 0x002fce00078e02ff */
[----:B------:R-:W1:Y:S08]  /*00a0*/  LDC.64 R2, c[0x0][R8+0x410] ;  /* 0x0001040008027b82 */ /* 0x000e700000000a00 */
[----:B------:R-:W2:Y:S01]  /*00b0*/  LDC.64 R6, c[0x0][R8+0x610] ;  /* 0x0001840008067b82 */ /* 0x000ea20000000a00 */
[----:B0-----:R-:W-:-:S04]  /*00c0*/  IMAD.WIDE R4, R9, 0x20000, R4 ;  /* 0x0002000009047825 */ /* 0x001fc800078e0204 */
[----:B-1----:R-:W-:-:S03]  /*00d0*/  IMAD.WIDE R2, R9, 0x20000, R2 ;  /* 0x0002000009027825 */ /* 0x002fc600078e0202 */
[----:B------:R-:W-:Y:S02]  /*00e0*/  LOP3.LUT R11, R2, 0x7, R4, 0xc8, !PT ;  /* 0x00000007020b7812 */ /* 0x000fe400078ec804 */
[----:B--2---:R-:W-:-:S04]  /*00f0*/  IADD3 R0, P1, -R12, R6, RZ ;  /* 0x000000060c007210 */ /* 0x004fc80007f3e1ff */
[----:B------:R-:W-:Y:S01]  /*0100*/  LOP3.LUT P0, RZ, R11, 0x3, R0, 0xf8, !PT ;  /* 0x000000030bff7812 */ /* 0x000fe2000780f800 */
[----:B------:R-:W-:-:S03]  /*0110*/  IMAD.X R12, R7, 0x1, ~R13, P1 ;  /* 0x00000001070c7824 */ /* 0x000fc600008e0e0d */
[----:B------:R-:W-:-:S13]  /*0120*/  LOP3.LUT P0, RZ, RZ, RZ, RZ, 0xfc, P0 ;  /* 0x000000ffffff7212 */ /* 0x000fda000000fcff */
[----:B------:R-:W-:Y:S05]  /*0130*/  @!P0 BRA `(.L_x_0) ;  /* 0x0000000400788947 */ /* 0x000fea0003800000 */
[----:B------:R-:W-:-:S04]  /*0140*/  ISETP.GE.U32.AND P0, PT, R0, 0x1, PT ;  /* 0x000000010000780c */ /* 0x000fc80003f06070 */
[----:B------:R-:W-:-:S13]  /*0150*/  ISETP.GE.AND.EX P0, PT, R12, RZ, PT, P0 ;  /* 0x000000ff0c00720c */ /* 0x000fda0003f06300 */
[----:B------:R-:W-:Y:S05]  /*0160*/  @!P0 EXIT ;  /* 0x000000000000894d */ /* 0x000fea0003800000 */
[----:B------:R-:W0:Y:S01]  /*0170*/  S2R R13, SR_TID.X ;  /* 0x00000000000d7919 */ /* 0x000e220000002100 */
[----:B------:R-:W1:Y:S01]  /*0180*/  LDC R14, c[0x0][RZ] ;  /* 0x00000000ff0e7b82 */ /* 0x000e620000000800 */
[----:B------:R-:W-:Y:S01]  /*0190*/  IMAD.MOV.U32 R16, RZ, RZ, RZ ;  /* 0x000000ffff107224 */ /* 0x000fe200078e00ff */
[----:B------:R-:W-:Y:S01]  /*01a0*/  ULDC UR6, c[0x0][0xe5c] ;  /* 0x0003970000067ab9 */ /* 0x000fe20000000800 */
[----:B------:R-:W-:-:S07]  /*01b0*/  IMAD.MOV.U32 R19, RZ, RZ, RZ ;  /* 0x000000ffff137224 */ /* 0x000fce00078e00ff */
.L_x_1:
[----:B0-----:R-:W-:Y:S01]  /*01c0*/  IADD3 R20, P0, R13, R16, RZ ;  /* 0x000000100d147210 */ /* 0x001fe20007f1e0ff */
[----:B-1----:R-:W-:Y:S01]  /*01d0*/  IMAD R25, R14, 0x3, RZ ;  /* 0x000000030e197824 */ /* 0x002fe200078e02ff */
[----:B------:R-:W-:Y:S02]  /*01e0*/  PRMT R24, RZ, 0x7610, R24 ;  /* 0x00007610ff187816 */ /* 0x000fe40000000018 */
[----:B------:R-:W-:Y:S01]  /*01f0*/  ISETP.GE.U32.AND P3, PT, R20, 0x10000, PT ;  /* 0x000100001400780c */ /* 0x000fe20003f66070 */
[----:B------:R-:W-:Y:S01]  /*0200*/  IMAD.X R27, RZ, RZ, R19, P0 ;  /* 0x000000ffff1b7224 */ /* 0x000fe200000e0613 */
[----:B------:R-:W-:Y:S02]  /*0210*/  IADD3 R21, P1, R14, R20, RZ ;  /* 0x000000140e157210 */ /* 0x000fe40007f3e0ff */
[----:B------:R-:W-:Y:S02]  /*0220*/  ISETP.LT.U32.AND P0, PT, R20, R0, PT ;  /* 0x000000001400720c */ /* 0x000fe40003f01070 */
[----:B------:R-:W-:Y:S01]  /*0230*/  ISETP.GE.U32.AND.EX P3, PT, R27, RZ, PT, P3 ;  /* 0x000000ff1b00720c */ /* 0x000fe20003f66130 */
[----:B------:R-:W-:Y:S01]  /*0240*/  IMAD.X R15, RZ, RZ, R27, P1 ;  /* 0x000000ffff0f7224 */ /* 0x000fe200008e061b */
[----:B------:R-:W-:-:S02]  /*0250*/  ISETP.GE.U32.AND P2, PT, R21, 0x10000, PT ;  /* 0x000100001500780c */ /* 0x000fc40003f46070 */
[----:B------:R-:W-:Y:S02]  /*0260*/  ISETP.LT.AND.EX P3, PT, R27, R12, !P3, P0 ;  /* 0x0000000c1b00720c */ /* 0x000fe40005f61300 */
[----:B------:R-:W-:Y:S02]  /*0270*/  ISETP.LT.U32.AND P1, PT, R21, R0, PT ;  /* 0x000000001500720c */ /* 0x000fe40003f21070 */
[C---:B------:R-:W-:Y:S02]  /*0280*/  ISETP.GE.U32.AND.EX P2, PT, R15.reuse, RZ, PT, P2 ;  /* 0x000000ff0f00720c */ /* 0x040fe40003f46120 */
[----:B------:R-:W-:Y:S02]  /*0290*/  LEA R23, P0, R14, R20, 0x1 ;  /* 0x000000140e177211 */ /* 0x000fe400078008ff */
[----:B------:R-:W-:Y:S02]  /*02a0*/  ISETP.LT.AND.EX P2, PT, R15, R12, !P2, P1 ;  /* 0x0000000c0f00720c */ /* 0x000fe40005741310 */
[C---:B------:R-:W-:Y:S01]  /*02b0*/  ISETP.GE.U32.AND P1, PT, R23.reuse, 0x10000, PT ;  /* 0x000100001700780c */ /* 0x040fe20003f26070 */
[----:B------:R-:W-:Y:S01]  /*02c0*/  IMAD.X R17, RZ, RZ, R27, P0 ;  /* 0x000000ffff117224 */ /* 0x000fe200000e061b */
[----:B------:R-:W-:-:S02]  /*02d0*/  ISETP.LT.U32.AND P0, PT, R23, R0, PT ;  /* 0x000000001700720c */ /* 0x000fc40003f01070 */
[C---:B------:R-:W-:Y:S02]  /*02e0*/  @P3 LEA R8, P5, R20.reuse, R4, 0x1 ;  /* 0x0000000414083211 */ /* 0x040fe400078a08ff */
[----:B------:R-:W-:Y:S02]  /*02f0*/  ISETP.GE.U32.AND.EX P1, PT, R17, RZ, PT, P1 ;  /* 0x000000ff1100720c */ /* 0x000fe40003f26110 */
[--C-:B------:R-:W-:Y:S02]  /*0300*/  @P3 LEA.HI.X R9, R20, R5, R27.reuse, 0x1, P5 ;  /* 0x0000000514093211 */ /* 0x100fe400028f0c1b */
[----:B------:R-:W-:Y:S02]  /*0310*/  IADD3 R25, P5, R25, R20, RZ ;  /* 0x0000001419197210 */ /* 0x000fe40007fbe0ff */
[----:B------:R-:W-:Y:S01]  /*0320*/  @P2 LEA R6, P4, R21, R4, 0x1 ;  /* 0x0000000415062211 */ /* 0x000fe200078808ff */
[----:B------:R0:W2:Y:S01]  /*0330*/  @P3 LDG.E.U16 R24, desc[UR4][R8.64] ;  /* 0x0000000408183981 */ /* 0x0000a2000c1e1500 */
[----:B------:R-:W-:Y:S01]  /*0340*/  ISETP.LT.AND.EX P1, PT, R17, R12, !P1, P0 ;  /* 0x0000000c1100720c */ /* 0x000fe20004f21300 */
[----:B------:R-:W-:Y:S01]  /*0350*/  IMAD.X R29, RZ, RZ, R27, P5 ;  /* 0x000000ffff1d7224 */ /* 0x000fe200028e061b */
[----:B------:R-:W-:-:S02]  /*0360*/  ISETP.GE.U32.AND P0, PT, R25, 0x10000, PT ;  /* 0x000100001900780c */ /* 0x000fc40003f06070 */
[----:B------:R-:W-:Y:S02]  /*0370*/  @P2 LEA.HI.X R7, R21, R5, R15, 0x1, P4 ;  /* 0x0000000515072211 */ /* 0x000fe400020f0c0f */
[----:B------:R-:W-:Y:S02]  /*0380*/  ISETP.LT.U32.AND P4, PT, R25, R0, PT ;  /* 0x000000001900720c */ /* 0x000fe40003f81070 */
[C---:B------:R-:W-:Y:S02]  /*0390*/  ISETP.GE.U32.AND.EX P0, PT, R29.reuse, RZ, PT, P0 ;  /* 0x000000ff1d00720c */ /* 0x040fe40003f06100 */
[----:B------:R-:W-:Y:S02]  /*03a0*/  PRMT R18, RZ, 0x7610, R18 ;  /* 0x00007610ff127816 */ /* 0x000fe40000000012 */
[----:B------:R-:W-:Y:S02]  /*03b0*/  ISETP.LT.AND.EX P0, PT, R29, R12, !P0, P4 ;  /* 0x0000000c1d00720c */ /* 0x000fe40004701340 */
[----:B------:R-:W-:-:S02]  /*03c0*/  @P1 LEA R10, P5, R23, R4, 0x1 ;  /* 0x00000004170a1211 */ /* 0x000fc400078a08ff */
[----:B------:R1:W3:Y:S01]  /*03d0*/  @P2 LDG.E.U16 R18, desc[UR4][R6.64] ;  /* 0x0000000406122981 */ /* 0x0002e2000c1e1500 */
[----:B------:R-:W-:Y:S02]  /*03e0*/  PRMT R22, RZ, 0x7610, R22 ;  /* 0x00007610ff167816 */ /* 0x000fe40000000016 */
[----:B------:R-:W-:Y:S02]  /*03f0*/  @P1 LEA.HI.X R11, R23, R5, R17, 0x1, P5 ;  /* 0x00000005170b1211 */ /* 0x000fe400028f0c11 */
[----:B------:R-:W-:-:S03]  /*0400*/  PRMT R26, RZ, 0x7610, R26 ;  /* 0x00007610ff1a7816 */ /* 0x000fc6000000001a */
[----:B------:R-:W4:Y:S01]  /*0410*/  @P1 LDG.E.U16 R22, desc[UR4][R10.64] ;  /* 0x000000040a161981 */ /* 0x000f22000c1e1500 */
[----:B0-----:R-:W-:-:S04]  /*0420*/  @P0 LEA R8, P4, R25, R4, 0x1 ;  /* 0x0000000419080211 */ /* 0x001fc800078808ff */
[----:B------:R-:W-:-:S05]  /*0430*/  @P0 LEA.HI.X R9, R25, R5, R29, 0x1, P4 ;  /* 0x0000000519090211 */ /* 0x000fca00020f0c1d */
[----:B------:R0:W5:Y:S01]  /*0440*/  @P0 LDG.E.U16 R26, desc[UR4][R8.64] ;  /* 0x00000004081a0981 */ /* 0x000162000c1e1500 */
[----:B-1----:R-:W-:-:S04]  /*0450*/  @P3 LEA R6, P4, R20, R2, 0x1 ;  /* 0x0000000214063211 */ /* 0x002fc800078808ff */
[----:B------:R-:W-:Y:S01]  /*0460*/  @P3 LEA.HI.X R7, R20, R3, R27, 0x1, P4 ;  /* 0x0000000314073211 */ /* 0x000fe200020f0c1b */
[----:B--2---:R-:W-:-:S05]  /*0470*/  IMAD.U32 R24, R24, 0x10000, RZ ;  /* 0x0001000018187824 */ /* 0x004fca00078e00ff */
[C---:B------:R-:W-:Y:S02]  /*0480*/  FSETP.GTU.FTZ.AND P5, PT, |R24|.reuse, +INF , PT ;  /* 0x7f8000001800780b */ /* 0x040fe40003fbc200 */
[----:B------:R-:W-:-:S04]  /*0490*/  FSETP.GT.FTZ.AND P6, PT, R24, UR6, PT ;  /* 0x0000000618007c0b */ /* 0x000fc8000bfd4000 */
[----:B------:R-:W-:Y:S01]  /*04a0*/  PLOP3.LUT P5, PT, P6, P5, PT, 0xa8, 0x0 ;  /* 0x000000000000781c */ /* 0x000fe200037ab570 */
[----:B---3--:R-:W-:-:S05]  /*04b0*/  IMAD.U32 R18, R18, 0x10000, RZ ;  /* 0x0001000012127824 */ /* 0x008fca00078e00ff */
[C---:B------:R-:W-:Y:S02]  /*04c0*/  FSETP.GTU.FTZ.AND P4, PT, |R18|.reuse, +INF , PT ;  /* 0x7f8000001200780b */ /* 0x040fe40003f9c200 */
[----:B------:R-:W-:Y:S01]  /*04d0*/  FSETP.GT.FTZ.AND P6, PT, R18, UR6, PT ;  /* 0x0000000612007c0b */ /* 0x000fe2000bfd4000 */
[----:B----4-:R-:W-:-:S03]  /*04e0*/  IMAD.U32 R22, R22, 0x10000, RZ ;  /* 0x0001000016167824 */ /* 0x010fc600078e00ff */
[----:B------:R-:W-:Y:S02]  /*04f0*/  PLOP3.LUT P4, PT, P6, P4, PT, 0xa8, 0x0 ;  /* 0x000000000000781c */ /* 0x000fe40003789570 */
[C---:B0-----:R-:W-:Y:S02]  /*0500*/  @P2 LEA R8, P6, R21.reuse, R2, 0x1 ;  /* 0x0000000215082211 */ /* 0x041fe400078c08ff */
[----:B------:R-:W-:Y:S02]  /*0510*/  FSEL R24, R24, UR6, P5 ;  /* 0x0000000618187c08 */ /* 0x000fe4000a800000 */
[----:B------:R-:W-:Y:S02]  /*0520*/  @P2 LEA.HI.X R9, R21, R3, R15, 0x1, P6 ;  /* 0x0000000315092211 */ /* 0x000fe400030f0c0f */
[C---:B------:R-:W-:Y:S02]  /*0530*/  FSETP.GTU.FTZ.AND P5, PT, |R22|.reuse, +INF , PT ;  /* 0x7f8000001600780b */ /* 0x040fe40003fbc200 */
[----:B------:R-:W-:Y:S01]  /*0540*/  FSETP.GT.FTZ.AND P6, PT, R22, UR6, PT ;  /* 0x0000000616007c0b */ /* 0x000fe2000bfd4000 */
[----:B-----5:R-:W-:-:S03]  /*0550*/  IMAD.U32 R26, R26, 0x10000, RZ ;  /* 0x000100001a1a7824 */ /* 0x020fc600078e00ff */
[----:B------:R-:W-:Y:S02]  /*0560*/  PLOP3.LUT P5, PT, P6, P5, PT, 0xa8, 0x0 ;  /* 0x000000000000781c */ /* 0x000fe400037ab570 */
[----:B------:R-:W-:Y:S02]  /*0570*/  FSEL R18, R18, UR6, P4 ;  /* 0x0000000612127c08 */ /* 0x000fe4000a000000 */
[----:B------:R-:W-:Y:S02]  /*0580*/  FSEL R22, R22, UR6, P5 ;  /* 0x0000000616167c08 */ /* 0x000fe4000a800000 */
[C---:B------:R-:W-:Y:S02]  /*0590*/  FSETP.GTU.FTZ.AND P4, PT, |R26|.reuse, +INF , PT ;  /* 0x7f8000001a00780b */ /* 0x040fe40003f9c200 */
[----:B------:R-:W-:Y:S02]  /*05a0*/  FSETP.GT.FTZ.AND P5, PT, R26, UR6, PT ;  /* 0x000000061a007c0b */ /* 0x000fe4000bfb4000 */
[----:B------:R-:W-:-:S02]  /*05b0*/  @P1 LEA R10, P6, R23, R2, 0x1 ;  /* 0x00000002170a1211 */ /* 0x000fc400078c08ff */
[----:B------:R-:W-:Y:S02]  /*05c0*/  PLOP3.LUT P4, PT, P5, P4, PT, 0xa8, 0x0 ;  /* 0x000000000000781c */ /* 0x000fe40002f89570 */
[----:B------:R-:W-:Y:S01]  /*05d0*/  @P1 LEA.HI.X R11, R23, R3, R17, 0x1, P6 ;  /* 0x00000003170b1211 */ /* 0x000fe200030f0c11 */
[----:B------:R-:W-:Y:S01]  /*05e0*/  IMAD.MOV.U32 R17, RZ, RZ, R19 ;  /* 0x000000ffff117224 */ /* 0x000fe200078e0013 */
[----:B------:R-:W-:Y:S02]  /*05f0*/  @P0 LEA R20, P6, R25, R2, 0x1 ;  /* 0x0000000219140211 */ /* 0x000fe400078c08ff */
[----:B------:R-:W-:Y:S02]  /*0600*/  FSEL R26, R26, UR6, P4 ;  /* 0x000000061a1a7c08 */ /* 0x000fe4000a000000 */
[----:B------:R-:W-:Y:S02]  /*0610*/  F2FP.BF16.F32.PACK_AB R24, RZ, R24 ;  /* 0x00000018ff18723e */ /* 0x000fe400000010ff */
[----:B------:R-:W-:-:S02]  /*0620*/  F2FP.BF16.F32.PACK_AB R18, RZ, R18 ;  /* 0x00000012ff12723e */ /* 0x000fc400000010ff */
[----:B------:R-:W-:Y:S01]  /*0630*/  F2FP.BF16.F32.PACK_AB R22, RZ, R22 ;  /* 0x00000016ff16723e */ /* 0x000fe200000010ff */
[----:B------:R-:W-:Y:S01]  /*0640*/  IMAD.WIDE.U32 R16, R14, 0x4, R16 ;  /* 0x000000040e107825 */ /* 0x000fe200078e0010 */
[----:B------:R-:W-:Y:S02]  /*0650*/  @P0 LEA.HI.X R21, R25, R3, R29, 0x1, P6 ;  /* 0x0000000319150211 */ /* 0x000fe400030f0c1d */
[----:B------:R-:W-:Y:S01]  /*0660*/  F2FP.BF16.F32.PACK_AB R26, RZ, R26 ;  /* 0x0000001aff1a723e */ /* 0x000fe200000010ff */
[----:B------:R2:W-:Y:S04]  /*0670*/  @P3 STG.E.U16 desc[UR4][R6.64], R24 ;  /* 0x0000001806003986 */ /* 0x0005e8000c101504 */
[----:B------:R2:W-:Y:S04]  /*0680*/  @P2 STG.E.U16 desc[UR4][R8.64], R18 ;  /* 0x0000001208002986 */ /* 0x0005e8000c101504 */
[----:B------:R2:W-:Y:S01]  /*0690*/  @P1 STG.E.U16 desc[UR4][R10.64], R22 ;  /* 0x000000160a001986 */ /* 0x0005e2000c101504 */
[----:B------:R-:W-:-:S03]  /*06a0*/  ISETP.LT.U32.AND P1, PT, R16, R0, PT ;  /* 0x000000001000720c */ /* 0x000fc60003f21070 */
[----:B------:R2:W-:Y:S01]  /*06b0*/  @P0 STG.E.U16 desc[UR4][R20.64], R26 ;  /* 0x0000001a14000986 */ /* 0x0005e2000c101504 */
[----:B------:R-:W-:Y:S02]  /*06c0*/  ISETP.GE.U32.AND P0, PT, R16, 0x10000, PT ;  /* 0x000100001000780c */ /* 0x000fe40003f06070 */
[C---:B------:R-:W-:Y:S02]  /*06d0*/  ISETP.LT.AND.EX P1, PT, R17.reuse, R12, PT, P1 ;  /* 0x0000000c1100720c */ /* 0x040fe40003f21310 */
[----:B------:R-:W-:Y:S01]  /*06e0*/  ISETP.GE.U32.AND.EX P0, PT, R17, RZ, PT, P0 ;  /* 0x000000ff1100720c */ /* 0x000fe20003f06100 */
[----:B------:R-:W-:-:S12]  /*06f0*/  IMAD.MOV.U32 R19, RZ, RZ, R17 ;  /* 0x000000ffff137224 */ /* 0x000fd800078e0011 */
[----:B--2---:R-:W-:Y:S05]  /*0700*/  @!P0 BRA P1, `(.L_x_1) ;  /* 0xfffffff800ac8947 */ /* 0x004fea000083ffff */
[----:B------:R-:W-:Y:S05]  /*0710*/  EXIT ;  /* 0x000000000000794d */ /* 0x000fea0003800000 */
.L_x_0:
[----:B------:R-:W0:Y:S02]  /*0720*/  S2R R9, SR_TID.X ;  /* 0x0000000000097919 */ /* 0x000e240000002100 */
[----:B0-----:R-:W-:-:S03]  /*0730*/  IMAD.WIDE.U32 R6, R9, 0x4, RZ ;  /* 0x0000000409067825 */ /* 0x001fc600078e00ff */
[----:B------:R-:W-:-:S04]  /*0740*/  ISETP.GE.U32.AND P0, PT, R6, R0, PT ;  /* 0x000000000600720c */ /* 0x000fc80003f06070 */
[----:B------:R-:W-:-:S04]  /*0750*/  ISETP.GE.AND.EX P0, PT, R7, R12, PT, P0 ;  /* 0x0000000c0700720c */ /* 0x000fc80003f06300 */
[----:B------:R-:W-:-:S13]  /*0760*/  ISETP.GT.U32.OR P0, PT, R9, 0x3fff, P0 ;  /* 0x00003fff0900780c */ /* 0x000fda0000704470 */
[----:B------:R-:W-:Y:S05]  /*0770*/  @P0 EXIT ;  /* 0x000000000000094d */ /* 0x000fea0003800000 */
[----:B------:R-:W-:Y:S01]  /*0780*/  IMAD.MOV.U32 R8, RZ, RZ, RZ ;  /* 0x000000ffff087224 */ /* 0x000fe200078e00ff */
[----:B------:R-:W-:Y:S01]  /*0790*/  ULDC UR6, c[0x0][0x0] ;  /* 0x0000000000067ab9 */ /* 0x000fe20000000800 */
[----:B------:R-:W-:-:S05]  /*07a0*/  ULDC UR7, c[0x0][0xe5c] ;  /* 0x0003970000077ab9 */ /* 0x000fca0000000800 */
.L_x_2:
[C---:B------:R-:W-:Y:S01]  /*07b0*/  IMAD.SHL.U32 R15, R9.reuse, 0x8, RZ ;  /* 0x00000008090f7824 */ /* 0x040fe200078e00ff */
[----:B------:R-:W-:-:S04]  /*07c0*/  SHF.L.U64.HI R17, R9, 0x3, R8 ;  /* 0x0000000309117819 */ /* 0x000fc80000010208 */
[----:B------:R-:W-:-:S05]  /*07d0*/  IADD3 R6, P0, R4, R15, RZ ;  /* 0x0000000f04067210 */ /* 0x000fca0007f1e0ff */
[----:B------:R-:W-:-:S06]  /*07e0*/  IMAD.X R7, R5, 0x1, R17, P0 ;  /* 0x0000000105077824 */ /* 0x000fcc00000e0611 */
[----:B------:R-:W2:Y:S02]  /*07f0*/  LDG.E.64 R6, desc[UR4][R6.64] ;  /* 0x0000000406067981 */ /* 0x000ea4000c1e1b00 */
[C---:B--2---:R-:W-:Y:S01]  /*0800*/  PRMT R10, R6.reuse, 0x7632, R10 ;  /* 0x00007632060a7816 */ /* 0x044fe2000000000a */
[----:B------:R-:W-:Y:S01]  /*0810*/  IMAD.U32 R13, R6, 0x10000, RZ ;  /* 0x00010000060d7824 */ /* 0x000fe200078e00ff */
[C---:B------:R-:W-:Y:S01]  /*0820*/  PRMT R11, R7.reuse, 0x7632, R11 ;  /* 0x00007632070b7816 */ /* 0x040fe2000000000b */
[----:B------:R-:W-:Y:S02]  /*0830*/  IMAD.U32 R14, R7, 0x10000, RZ ;  /* 0x00010000070e7824 */ /* 0x000fe400078e00ff */
[----:B------:R-:W-:Y:S01]  /*0840*/  IMAD.U32 R10, R10, 0x10000, RZ ;  /* 0x000100000a0a7824 */ /* 0x000fe200078e00ff */
[----:B------:R-:W-:Y:S01]  /*0850*/  FSETP.GTU.FTZ.AND P1, PT, |R13|, +INF , PT ;  /* 0x7f8000000d00780b */ /* 0x000fe20003f3c200 */
[----:B------:R-:W-:Y:S01]  /*0860*/  IMAD.U32 R11, R11, 0x10000, RZ ;  /* 0x000100000b0b7824 */ /* 0x000fe200078e00ff */
[----:B------:R-:W-:-:S02]  /*0870*/  FSETP.GT.FTZ.AND P2, PT, R13, UR7, PT ;  /* 0x000000070d007c0b */ /* 0x000fc4000bf54000 */
[C---:B------:R-:W-:Y:S02]  /*0880*/  FSETP.GTU.FTZ.AND P0, PT, |R14|.reuse, +INF , PT ;  /* 0x7f8000000e00780b */ /* 0x040fe40003f1c200 */
[----:B------:R-:W-:Y:S02]  /*0890*/  FSETP.GT.FTZ.AND P4, PT, R14, UR7, PT ;  /* 0x000000070e007c0b */ /* 0x000fe4000bf94000 */
[C---:B------:R-:W-:Y:S02]  /*08a0*/  FSETP.GTU.FTZ.AND P5, PT, |R10|.reuse, +INF , PT ;  /* 0x7f8000000a00780b */ /* 0x040fe40003fbc200 */
[----:B------:R-:W-:Y:S02]  /*08b0*/  FSETP.GT.FTZ.AND P6, PT, R10, UR7, PT ;  /* 0x000000070a007c0b */ /* 0x000fe4000bfd4000 */
[----:B------:R-:W-:Y:S02]  /*08c0*/  PLOP3.LUT P1, PT, P2, P1, PT, 0xa8, 0x0 ;  /* 0x000000000000781c */ /* 0x000fe40001723570 */
[----:B------:R-:W-:-:S02]  /*08d0*/  FSETP.GTU.FTZ.AND P2, PT, |R11|, +INF , PT ;  /* 0x7f8000000b00780b */ /* 0x000fc40003f5c200 */
[----:B------:R-:W-:Y:S02]  /*08e0*/  FSETP.GT.FTZ.AND P3, PT, R11, UR7, PT ;  /* 0x000000070b007c0b */ /* 0x000fe4000bf74000 */
[----:B------:R-:W-:Y:S02]  /*08f0*/  PLOP3.LUT P0, PT, P4, P0, PT, 0xa8, 0x0 ;  /* 0x000000000000781c */ /* 0x000fe40002701570 */
[----:B------:R-:W-:Y:S02]  /*0900*/  PLOP3.LUT P5, PT, P6, P5, PT, 0xa8, 0x0 ;  /* 0x000000000000781c */ /* 0x000fe400037ab570 */
[----:B------:R-:W-:Y:S02]  /*0910*/  PLOP3.LUT P2, PT, P3, P2, PT, 0xa8, 0x0 ;  /* 0x000000000000781c */ /* 0x000fe40001f45570 */
[----:B------:R-:W-:Y:S02]  /*0920*/  FSEL R14, R14, UR7, P0 ;  /* 0x000000070e0e7c08 */ /* 0x000fe40008000000 */
[----:B------:R-:W-:-:S02]  /*0930*/  IADD3 R6, P6, R2, R15, RZ ;  /* 0x0000000f02067210 */ /* 0x000fc40007fde0ff */
[----:B------:R-:W-:Y:S02]  /*0940*/  FSEL R13, R13, UR7, P1 ;  /* 0x000000070d0d7c08 */ /* 0x000fe40008800000 */
[----:B------:R-:W-:Y:S01]  /*0950*/  FSEL R10, R10, UR7, P5 ;  /* 0x000000070a0a7c08 */ /* 0x000fe2000a800000 */
[----:B------:R-:W-:Y:S01]  /*0960*/  IMAD.X R7, R3, 0x1, R17, P6 ;  /* 0x0000000103077824 */ /* 0x000fe200030e0611 */
[----:B------:R-:W-:Y:S02]  /*0970*/  IADD3 R9, P0, R9, UR6, RZ ;  /* 0x0000000609097c10 */ /* 0x000fe4000ff1e0ff */
[----:B------:R-:W-:Y:S02]  /*0980*/  FSEL R11, R11, UR7, P2 ;  /* 0x000000070b0b7c08 */ /* 0x000fe40009000000 */
[----:B------:R-:W-:Y:S01]  /*0990*/  F2FP.BF16.F32.PACK_AB R10, R10, R13 ;  /* 0x0000000d0a0a723e */ /* 0x000fe200000010ff */
[----:B------:R-:W-:Y:S01]  /*09a0*/  IMAD.SHL.U32 R13, R9, 0x4, RZ ;  /* 0x00000004090d7824 */ /* 0x000fe200078e00ff */
[----:B------:R-:W-:Y:S01]  /*09b0*/  F2FP.BF16.F32.PACK_AB R11, R11, R14 ;  /* 0x0000000e0b0b723e */ /* 0x000fe200000010ff */
[----:B------:R-:W-:Y:S01]  /*09c0*/  IMAD.X R8, RZ, RZ, R8, P0 ;  /* 0x000000ffff087224 */ /* 0x000fe200000e0608 */
[----:B------:R-:W-:-:S02]  /*09d0*/  ISETP.LT.U32.AND P1, PT, R9, 0x4000, PT ;  /* 0x000040000900780c */ /* 0x000fc40003f21070 */
[----:B------:R-:W-:Y:S01]  /*09e0*/  ISETP.GE.U32.AND P0, PT, R13, R0, PT ;  /* 0x000000000d00720c */ /* 0x000fe20003f06070 */
[----:B------:R0:W-:Y:S01]  /*09f0*/  STG.E.64 desc[UR4][R6.64], R10 ;  /* 0x0000000a06007986 */ /* 0x0001e2000c101b04 */
[----:B------:R-:W-:Y:S02]  /*0a00*/  SHF.L.U64.HI R13, R9, 0x2, R8 ;  /* 0x00000002090d7819 */ /* 0x000fe40000010208 */
[----:B------:R-:W-:Y:S02]  /*0a10*/  ISETP.LT.U32.AND.EX P1, PT, R8, RZ, PT, P1 ;  /* 0x000000ff0800720c */ /* 0x000fe40003f21110 */
[----:B------:R-:W-:-:S13]  /*0a20*/  ISETP.GE.AND.EX P0, PT, R13, R12, PT, P0 ;  /* 0x0000000c0d00720c */ /* 0x000fda0003f06300 */
[----:B0-----:R-:W-:Y:S05]  /*0a30*/  @!P0 BRA P1, `(.L_x_2) ;  /* 0xfffffffc005c8947 */ /* 0x001fea000083ffff */
[----:B------:R-:W-:Y:S05]  /*0a40*/  EXIT ;  /* 0x000000000000794d */ /* 0x000fea0003800000 */
.L_x_3:
[----:B------:R-:W-:-:S00]  /*0a50*/  BRA `(.L_x_3) ;  /* 0xfffffffc00fc7947 */ /* 0x000fc0000383ffff */
[----:B------:R-:W-:-:S00]  /*0a60*/  NOP ;  /* 0x0000000000007918 */ /* 0x000fc00000000000 */
        /* <DEDUP_REMOVED lines=9> */
.L_x_5299:


//--------------------- .text._ZN2at6native57_GLOBAL__N__f3eca4a2_24_ForeachBinaryOpScalar_cu_86b9896c25multi_tensor_apply_kernelINS1_18TensorListMetadataILi2EEENS1_21BinaryOpScalarFunctorIN3c104HalfELi2ELi1ELi1EEEJNS0_7maximumIfEEfEEEvT_T0_DpT1_ --------------------------
	.section	.text._ZN2at6native57_GLOBAL__N__f3eca4a2_24_ForeachBinaryOpScalar_cu_86b9896c25multi_tensor_apply_kernelINS1_18TensorListMetadataILi2EEENS1_21BinaryOpScalarFunctorIN3c104HalfELi2ELi1ELi1EEEJNS0_7maximumIfEEfEEEvT_T0_DpT1_,"ax",@progbits
	.align	128
.text._ZN2at6native57_GLOBAL__N__f3eca4a2_24_ForeachBinaryOpScalar_cu_86b9896c25multi_tensor_apply_kernelINS1_18TensorListMetadataILi2EEENS1_21BinaryOpScalarFunctorIN3c104HalfELi2ELi1ELi1EEEJNS0_7maximumIfEEfEEEvT_T0_DpT1_:
        .type           _ZN2at6native57_GLOBAL__N__f3eca4a2_24_ForeachBinaryOpScalar_cu_86b9896c25multi_tensor_apply_kernelINS1_18TensorListMetadataILi2EEENS1_21BinaryOpScalarFunctorIN3c104HalfELi2ELi1ELi1EEEJNS0_7maximumIfEEfEEEvT_T0_DpT1_,@function
        .size           _ZN2at6native57_GLOBAL__N__f3eca4a2_24_ForeachBinaryOpScalar_cu_86b9896c25multi_tensor_apply_kernelINS1_18TensorListMetadataILi2EEENS1_21BinaryOpScalarFunctorIN3c104HalfELi2ELi1ELi1EEEJNS0_7maximumIfEEfEEEvT_T0_DpT1_,(.L_x_5300 - _ZN2at6native57_GLOBAL__N__f3eca4a2_24_ForeachBinaryOpScalar_cu_86b9896c25multi_tensor_apply_kernelINS1_18TensorListMetadataILi2EEENS1_21BinaryOpScalarFunctorIN3c104HalfELi2ELi1ELi1EEEJNS0_7maximumIfEEfEEEvT_T0_DpT1_)
        .other          _ZN2at6native57_GLOBAL__N__f3eca4a2_24_ForeachBinaryOpScalar_cu_86b9896c25multi_tensor_apply_kernelINS1_18TensorListMetadataILi2EEENS1_21BinaryOpScalarFunctorIN3c104HalfELi2ELi1ELi1EEEJNS0_7maximumIfEEfEEEvT_T0_DpT1_,@"STO_CUDA_ENTRY STV_DEFAULT"
_ZN2at6native57_GLOBAL__N__f3eca4a2_24_ForeachBinaryOpScalar_cu_86b9896c25multi_tensor_apply_kernelINS1_18TensorListMetadataILi2EEENS1_21BinaryOpScalarFunctorIN3c104HalfELi2ELi1ELi1EEEJNS0_7maximumIfEEfEEEvT_T0_DpT1_:
        /* <DEDUP_REMOVED lines=25> */
[----:B------:R-:W-:Y:S01]  /*0190*/  CS2R R16, SRZ ;  /* 0x0000000000107805 */ /* 0x000fe2000001ff00 */
[----:B------:R-:W-:-:S06]  /*01a0*/  ULDC UR6, c[0x0][0xe5c] ;  /* 0x0003970000067ab9 */ /* 0x000fcc0000000800 */
.L_x_5:
        /* <DEDUP_REMOVED lines=43> */
[----:B------:R-:W-:-:S04]  /*0460*/  IMAD.WIDE.U32 R16, R14, 0x4, R16 ;  /* 0x000000040e107825 */ /* 0x000fc800078e0010 */
[----:B--2---:R-:W-:-:S05]  /*0470*/  HADD2.F32 R24, -RZ, R24.H0_H0 ;  /* 0x20000018ff187230 */ /* 0x004fca0000004100 */
[C---:B------:R-:W-:Y:S02]  /*0480*/  FSETP.GTU.FTZ.AND P5, PT, |R24|.reuse, +INF , PT ;  /* 0x7f8000001800780b */ /* 0x040fe40003fbc200 */
[----:B------:R-:W-:-:S04]  /*0490*/  FSETP.GT.FTZ.AND P6, PT, R24, UR6, PT ;  /* 0x0000000618007c0b */ /* 0x000fc8000bfd4000 */
[----:B------:R-:W-:Y:S01]  /*04a0*/  PLOP3.LUT P5, PT, P6, P5, PT, 0xa8, 0x0 ;  /* 0x000000000000781c */ /* 0x000fe200037ab570 */
[----:B---3--:R-:W-:-:S05]  /*04b0*/  HADD2.F32 R18, -RZ, R18.H0_H0 ;  /* 0x20000012ff127230 */ /* 0x008fca0000004100 */
[C---:B------:R-:W-:Y:S02]  /*04c0*/  FSETP.GTU.FTZ.AND P4, PT, |R18|.reuse, +INF , PT ;  /* 0x7f8000001200780b */ /* 0x040fe40003f9c200 */
[----:B------:R-:W-:Y:S01]  /*04d0*/  FSETP.GT.FTZ.AND P6, PT, R18, UR6, PT ;  /* 0x0000000612007c0b */ /* 0x000fe2000bfd4000 */
[----:B----4-:R-:W-:-:S03]  /*04e0*/  HADD2.F32 R22, -RZ, R22.H0_H0 ;  /* 0x20000016ff167230 */ /* 0x010fc60000004100 */
[----:B------:R-:W-:Y:S02]  /*04f0*/  PLOP3.LUT P4, PT, P6, P4, PT, 0xa8, 0x0 ;  /* 0x000000000000781c */ /* 0x000fe40003789570 */
[C---:B0-----:R-:W-:Y:S02]  /*0500*/  @P2 LEA R8, P6, R15.reuse, R4, 0x1 ;  /* 0x000000040f082211 */ /* 0x041fe400078c08ff */
[----:B------:R-:W-:Y:S02]  /*0510*/  FSEL R24, R24, UR6, P5 ;  /* 0x0000000618187c08 */ /* 0x000fe4000a800000 */
[----:B------:R-:W-:Y:S02]  /*0520*/  @P2 LEA.HI.X R9, R15, R5, R19, 0x1, P6 ;  /* 0x000000050f092211 */ /* 0x000fe400030f0c13 */
[C---:B------:R-:W-:Y:S02]  /*0530*/  FSETP.GTU.FTZ.AND P5, PT, |R22|.reuse, +INF , PT ;  /* 0x7f8000001600780b */ /* 0x040fe40003fbc200 */
[----:B------:R-:W-:Y:S01]  /*0540*/  FSETP.GT.FTZ.AND P6, PT, R22, UR6, PT ;  /* 0x0000000616007c0b */ /* 0x000fe2000bfd4000 */
[----:B-----5:R-:W-:-:S03]  /*0550*/  HADD2.F32 R26, -RZ, R26.H0_H0 ;  /* 0x2000001aff1a7230 */ /* 0x020fc60000004100 */
[----:B------:R-:W-:Y:S02]  /*0560*/  PLOP3.LUT P5, PT, P6, P5, PT, 0xa8, 0x0 ;  /* 0x000000000000781c */ /* 0x000fe400037ab570 */
[----:B------:R-:W-:Y:S02]  /*0570*/  FSEL R15, R18, UR6, P4 ;  /* 0x00000006120f7c08 */ /* 0x000fe4000a000000 */
[----:B------:R-:W-:Y:S02]  /*0580*/  FSEL R22, R22, UR6, P5 ;  /* 0x0000000616167c08 */ /* 0x000fe4000a800000 */
[C---:B------:R-:W-:Y:S02]  /*0590*/  FSETP.GTU.FTZ.AND P4, PT, |R26|.reuse, +INF , PT ;  /* 0x7f8000001a00780b */ /* 0x040fe40003f9c200 */
[----:B------:R-:W-:Y:S02]  /*05a0*/  FSETP.GT.FTZ.AND P5, PT, R26, UR6, PT ;  /* 0x000000061a007c0b */ /* 0x000fe4000bfb4000 */
[----:B------:R-:W-:-:S02]  /*05b0*/  @P1 LEA R10, P6, R21, R4, 0x1 ;  /* 0x00000004150a1211 */ /* 0x000fc400078c08ff */
[----:B------:R-:W-:Y:S02]  /*05c0*/  PLOP3.LUT P4, PT, P5, P4, PT, 0xa8, 0x0 ;  /* 0x000000000000781c */ /* 0x000fe40002f89570 */
[----:B------:R-:W-:Y:S02]  /*05d0*/  @P1 LEA.HI.X R11, R21, R5, R23, 0x1, P6 ;  /* 0x00000005150b1211 */ /* 0x000fe400030f0c17 */
[----:B------:R-:W-:Y:S02]  /*05e0*/  @P0 LEA R18, P6, R25, R4, 0x1 ;  /* 0x0000000419120211 */ /* 0x000fe400078c08ff */
[----:B------:R-:W-:Y:S02]  /*05f0*/  FSEL R26, R26, UR6, P4 ;  /* 0x000000061a1a7c08 */ /* 0x000fe4000a000000 */
[----:B------:R-:W-:Y:S02]  /*0600*/  F2FP.F16.F32.PACK_AB R24, RZ, R24 ;  /* 0x00000018ff18723e */ /* 0x000fe400000000ff */
[----:B------:R-:W-:-:S02]  /*0610*/  F2FP.F16.F32.PACK_AB R15, RZ, R15 ;  /* 0x0000000fff0f723e */ /* 0x000fc400000000ff */
[----:B------:R-:W-:Y:S02]  /*0620*/  F2FP.F16.F32.PACK_AB R22, RZ, R22 ;  /* 0x00000016ff16723e */ /* 0x000fe400000000ff */
[----:B------:R-:W-:Y:S02]  /*0630*/  @P0 LEA.HI.X R19, R25, R5, R27, 0x1, P6 ;  /* 0x0000000519130211 */ /* 0x000fe400030f0c1b */
[----:B------:R-:W-:Y:S01]  /*0640*/  F2FP.F16.F32.PACK_AB R26, RZ, R26 ;  /* 0x0000001aff1a723e */ /* 0x000fe200000000ff */
[----:B------:R2:W-:Y:S04]  /*0650*/  @P3 STG.E.U16 desc[UR4][R6.64], R24 ;  /* 0x0000001806003986 */ /* 0x0005e8000c101504 */
[----:B------:R2:W-:Y:S04]  /*0660*/  @P2 STG.E.U16 desc[UR4][R8.64], R15 ;  /* 0x0000000f08002986 */ /* 0x0005e8000c101504 */
[----:B------:R2:W-:Y:S01]  /*0670*/  @P1 STG.E.U16 desc[UR4][R10.64], R22 ;  /* 0x000000160a001986 */ /* 0x0005e2000c101504 */
[----:B------:R-:W-:-:S03]  /*0680*/  ISETP.LT.U32.AND P1, PT, R16, R0, PT ;  /* 0x000000001000720c */ /* 0x000fc60003f21070 */
[----:B------:R2:W-:Y:S01]  /*0690*/  @P0 STG.E.U16 desc[UR4][R18.64], R26 ;  /* 0x0000001a12000986 */ /* 0x0005e2000c101504 */
[----:B------:R-:W-:Y:S02]  /*06a0*/  ISETP.GE.U32.AND P0, PT, R16, 0x10000, PT ;  /* 0x000100001000780c */ /* 0x000fe40003f06070 */
[C---:B------:R-:W-:Y:S02]  /*06b0*/  ISETP.LT.AND.EX P1, PT, R17.reuse, R12, PT, P1 ;  /* 0x0000000c1100720c */ /* 0x040fe40003f21310 */
[----:B------:R-:W-:-:S13]  /*06c0*/  ISETP.GE.U32.AND.EX P0, PT, R17, RZ, PT, P0 ;  /* 0x000000ff1100720c */ /* 0x000fda0003f06100 */
[----:B--2---:R-:W-:Y:S05]  /*06d0*/  @!P0 BRA P1, `(.L_x_5) ;  /* 0xfffffff800b48947 */ /* 0x004fea000083ffff */
[----:B------:R-:W-:Y:S05]  /*06e0*/  EXIT ;  /* 0x000000000000794d */ /* 0x000fea0003800000 */
.L_x_4:
        /* <DEDUP_REMOVED lines=9> */
.L_x_6:
[C---:B------:R-:W-:Y:S01]  /*0780*/  IMAD.SHL.U32 R13, R14.reuse, 0x8, RZ ;  /* 0x000000080e0d7824 */ /* 0x040fe200078e00ff */
[----:B------:R-:W-:-:S04]  /*0790*/  SHF.L.U64.HI R15, R14, 0x3, R17 ;  /* 0x000000030e0f7819 */ /* 0x000fc80000010211 */
[----:B------:R-:W-:-:S05]  /*07a0*/  IADD3 R6, P0, R2, R13, RZ ;  /* 0x0000000d02067210 */ /* 0x000fca0007f1e0ff */
[----:B------:R-:W-:-:S06]  /*07b0*/  IMAD.X R7, R3, 0x1, R15, P0 ;  /* 0x0000000103077824 */ /* 0x000fcc00000e060f */
[----:B------:R-:W2:Y:S02]  /*07c0*/  LDG.E.64 R6, desc[UR4][R6.64] ;  /* 0x0000000406067981 */ /* 0x000ea4000c1e1b00 */
[--C-:B--2---:R-:W-:Y:S02]  /*07d0*/  HADD2.F32 R8, -RZ, R6.reuse.H0_H0 ;  /* 0x20000006ff087230 */ /* 0x104fe40000004100 */
[----:B------:R-:W-:Y:S02]  /*07e0*/  HADD2.F32 R9, -RZ, R6.H1_H1 ;  /* 0x30000006ff097230 */ /* 0x000fe40000004100 */
[--C-:B------:R-:W-:Y:S01]  /*07f0*/  HADD2.F32 R10, -RZ, R7.reuse.H0_H0 ;  /* 0x20000007ff0a7230 */ /* 0x100fe20000004100 */
[C---:B------:R-:W-:Y:S01]  /*0800*/  FSETP.GTU.FTZ.AND P1, PT, |R8|.reuse, +INF , PT ;  /* 0x7f8000000800780b */ /* 0x040fe20003f3c200 */
[----:B------:R-:W-:Y:S01]  /*0810*/  HADD2.F32 R11, -RZ, R7.H1_H1 ;  /* 0x30000007ff0b7230 */ /* 0x000fe20000004100 */
[----:B------:R-:W-:Y:S02]  /*0820*/  FSETP.GT.FTZ.AND P3, PT, R8, UR7, PT ;  /* 0x0000000708007c0b */ /* 0x000fe4000bf74000 */
[----:B------:R-:W-:-:S02]  /*0830*/  FSETP.GTU.FTZ.AND P5, PT, |R9|, +INF , PT ;  /* 0x7f8000000900780b */ /* 0x000fc40003fbc200 */
[----:B------:R-:W-:Y:S02]  /*0840*/  FSETP.GT.FTZ.AND P6, PT, R9, UR7, PT ;  /* 0x0000000709007c0b */ /* 0x000fe4000bfd4000 */
[C---:B------:R-:W-:Y:S02]  /*0850*/  FSETP.GTU.FTZ.AND P0, PT, |R10|.reuse, +INF , PT ;  /* 0x7f8000000a00780b */ /* 0x040fe40003f1c200 */
[----:B------:R-:W-:Y:S02]  /*0860*/  FSETP.GT.FTZ.AND P4, PT, R10, UR7, PT ;  /* 0x000000070a007c0b */ /* 0x000fe4000bf94000 */
[----:B------:R-:W-:Y:S02]  /*0870*/  PLOP3.LUT P1, PT, P3, P1, PT, 0xa8, 0x0 ;  /* 0x000000000000781c */ /* 0x000fe40001f23570 */
[C---:B------:R-:W-:Y:S02]  /*0880*/  FSETP.GTU.FTZ.AND P2, PT, |R11|.reuse, +INF , PT ;  /* 0x7f8000000b00780b */ /* 0x040fe40003f5c200 */
[----:B------:R-:W-:-:S02]  /*0890*/  FSETP.GT.FTZ.AND P3, PT, R11, UR7, PT ;  /* 0x000000070b007c0b */ /* 0x000fc4000bf74000 */
[----:B------:R-:W-:Y:S02]  /*08a0*/  PLOP3.LUT P5, PT, P6, P5, PT, 0xa8, 0x0 ;  /* 0x000000000000781c */ /* 0x000fe400037ab570 */
[----:B------:R-:W-:Y:S02]  /*08b0*/  PLOP3.LUT P0, PT, P4, P0, PT, 0xa8, 0x0 ;  /* 0x000000000000781c */ /* 0x000fe40002701570 */
[----:B------:R-:W-:Y:S02]  /*08c0*/  PLOP3.LUT P2, PT, P3, P2, PT, 0xa8, 0x0 ;  /* 0x000000000000781c */ /* 0x000fe40001f45570 */
[----:B------:R-:W-:Y:S02]  /*08d0*/  FSEL R8, R8, UR7, P1 ;  /* 0x0000000708087c08 */ /* 0x000fe40008800000 */
[----:B------:R-:W-:Y:S02]  /*08e0*/  FSEL R9, R9, UR7, P5 ;  /* 0x0000000709097c08 */ /* 0x000fe4000a800000 */
[----:B------:R-:W-:-:S02]  /*08f0*/  FSEL R10, R10, UR7, P0 ;  /* 0x000000070a0a7c08 */ /* 0x000fc40008000000 */
[----:B------:R-:W-:Y:S02]  /*0900*/  IADD3 R6, P6, R4, R13, RZ ;  /* 0x0000000d04067210 */ /* 0x000fe40007fde0ff */
[----:B------:R-:W-:Y:S02]  /*0910*/  FSEL R11, R11, UR7, P2 ;  /* 0x000000070b0b7c08 */ /* 0x000fe40009000000 */
[----:B------:R-:W-:Y:S01]  /*0920*/  IADD3 R14, P0, R14, UR6, RZ ;  /* 0x000000060e0e7c10 */ /* 0x000fe2000ff1e0ff */
[----:B------:R-:W-:Y:S01]  /*0930*/  IMAD.X R7, R5, 0x1, R15, P6 ;  /* 0x0000000105077824 */ /* 0x000fe200030e060f */
[----:B------:R-:W-:Y:S02]  /*0940*/  F2FP.F16.F32.PACK_AB R8, R9, R8 ;  /* 0x000000080908723e */ /* 0x000fe400000000ff */
[----:B------:R-:W-:Y:S01]  /*0950*/  F2FP.F16.F32.PACK_AB R9, R11, R10 ;  /* 0x0000000a0b09723e */ /* 0x000fe200000000ff */
[C---:B------:R-:W-:Y:S01]  /*0960*/  IMAD.SHL.U32 R11, R14.reuse, 0x4, RZ ;  /* 0x000000040e0b7824 */ /* 0x040fe200078e00ff */
[----:B------:R-:W-:Y:S01]  /*0970*/  ISETP.LT.U32.AND P1, PT, R14, 0x4000, PT ;  /* 0x000040000e00780c */ /* 0x000fe20003f21070 */
[----:B------:R-:W-:-:S02]  /*0980*/  IMAD.X R17, RZ, RZ, R17, P0 ;  /* 0x000000ffff117224 */ /* 0x000fc400000e0611 */
[----:B------:R0:W-:Y:S01]  /*0990*/  STG.E.64 desc[UR4][R6.64], R8 ;  /* 0x0000000806007986 */ /* 0x0001e2000c101b04 */
[----:B------:R-:W-:Y:S02]  /*09a0*/  ISETP.GE.U32.AND P0, PT, R11, R0, PT ;  /* 0x000000000b00720c */ /* 0x000fe40003f06070 */
[----:B------:R-:W-:Y:S02]  /*09b0*/  SHF.L.U64.HI R11, R14, 0x2, R17 ;  /* 0x000000020e0b7819 */ /* 0x000fe40000010211 */
[----:B------:R-:W-:Y:S02]  /*09c0*/  ISETP.LT.U32.AND.EX P1, PT, R17, RZ, PT, P1 ;  /* 0x000000ff1100720c */ /* 0x000fe40003f21110 */
[----:B------:R-:W-:-:S13]  /*09d0*/  ISETP.GE.AND.EX P0, PT, R11, R12, PT, P0 ;  /* 0x0000000c0b00720c */ /* 0x000fda0003f06300 */
[----:B0-----:R-:W-:Y:S05]  /*09e0*/  @!P0 BRA P1, `(.L_x_6) ;  /* 0xfffffffc00648947 */ /* 0x001fea000083ffff */
[----:B------:R-:W-:Y:S05]  /*09f0*/  EXIT ;  /* 0x000000000000794d */ /* 0x000fea0003800000 */
.L_x_7:
        /* <DEDUP_REMOVED lines=16> */
.L_x_5300:


//--------------------- .text._ZN2at6native57_GLOBAL__N__f3eca4a2_24_ForeachBinaryOpScalar_cu_86b9896c25multi_tensor_apply_kernelINS1_18TensorListMetadataILi2EEENS1_21BinaryOpScalarFunctorIfLi2ELi1ELi1EEEJNS0_7maximumIfEEfEEEvT_T0_DpT1_ --------------------------
	.section	.text._ZN2at6native57_GLOBAL__N__f3eca4a2_24_ForeachBinaryOpScalar_cu_86b9896c25multi_tensor_apply_kernelINS1_18TensorListMetadataILi2EEENS1_21BinaryOpScalarFunctorIfLi2ELi1ELi1EEEJNS0_7maximumIfEEfEEEvT_T0_DpT1_,"ax",@progbits
	.align	128
.text._ZN2at6native57_GLOBAL__N__f3eca4a2_24_ForeachBinaryOpScalar_cu_86b9896c25multi_tensor_apply_kernelINS1_18TensorListMetadataILi2EEENS1_21BinaryOpScalarFunctorIfLi2ELi1ELi1EEEJNS0_7maximumIfEEfEEEvT_T0_DpT1_:
        .type           _ZN2at6native57_GLOBAL__N__f3eca4a2_24_ForeachBinaryOpScalar_cu_86b9896c25multi_tensor_apply_kernelINS1_18TensorListMetadataILi2EEENS1_21BinaryOpScalarFunctorIfLi2ELi1ELi1EEEJNS0_7maximumIfEEfEEEvT_T0_DpT1_,@function
        .size           _ZN2at6native57_GLOBAL__N__f3eca4a2_24_ForeachBinaryOpScalar_cu_86b9896c25multi_tensor_apply_kernelINS1_18TensorListMetadataILi2EEENS1_21BinaryOpScalarFunctorIfLi2ELi1ELi1EEEJNS0_7maximumIfEEfEEEvT_T0_DpT1_,(.L_x_5301 - _ZN2at6native57_GLOBAL__N__f3eca4a2_24_ForeachBinaryOpScalar_cu_86b9896c25multi_tensor_apply_kernelINS1_18TensorListMetadataILi2EEENS1_21BinaryOpScalarFunctorIfLi2ELi1ELi1EEEJNS0_7maximumIfEEfEEEvT_T0_DpT1_)
        .other          _ZN2at6native57_GLOBAL__N__f3eca4a2_24_ForeachBinaryOpScalar_cu_86b9896c25multi_tensor_apply_kernelINS1_18TensorListMetadataILi2EEENS1_21BinaryOpScalarFunctorIfLi2ELi1ELi1EEEJNS0_7maximumIfEEfEEEvT_T0_DpT1_,@"STO_CUDA_ENTRY STV_DEFAULT"
_ZN2at6native57_GLOBAL__N__f3eca4a2_24_ForeachBinaryOpScalar_cu_86b9896c25multi_tensor_apply_kernelINS1_18TensorListMetadataILi2EEENS1_21BinaryOpScalarFunctorIfLi2ELi1ELi1EEEJNS0_7maximumIfEEfEEEvT_T0_DpT1_:
        /* <DEDUP_REMOVED lines=27> */
.L_x_17:
[----:B0-----:R-:W-:Y:S01]  /*01b0*/  IADD3 R27, P1, R3, R6, RZ ;  /* 0x00000006031b7210 */ /* 0x001fe20007f3e0ff */
[C---:B-12---:R-:W-:Y:S02]  /*01c0*/  IMAD R16, R4.reuse, 0x3, RZ ;  /* 0x0000000304107824 */ /* 0x046fe400078e02ff */
[----:B-----5:R-:W-:Y:S01]  /*01d0*/  IMAD.MOV.U32 R26, RZ, RZ, RZ ;  /* 0x000000ffff1a7224 */ /* 0x020fe200078e00ff */
[C---:B------:R-:W-:Y:S01]  /*01e0*/  ISETP.GE.U32.AND P0, PT, R27.reuse, 0x10000, PT ;  /* 0x000100001b00780c */ /* 0x040fe20003f06070 */
[----:B------:R-:W-:Y:S01]  /*01f0*/  IMAD.X R29, RZ, RZ, R7, P1 ;  /* 0x000000ffff1d7224 */ /* 0x000fe200008e0607 */
[CC--:B---34-:R-:W-:Y:S01]  /*0200*/  IADD3 R5, P1, R4.reuse, R27.reuse, RZ ;  /* 0x0000001b04057210 */ /* 0x0d8fe20007f3e0ff */
[----:B------:R-:W-:Y:S01]  /*0210*/  IMAD.MOV.U32 R24, RZ, RZ, RZ ;  /* 0x000000ffff187224 */ /* 0x000fe200078e00ff */
[----:B------:R-:W-:Y:S02]  /*0220*/  LEA R9, P4, R4, R27, 0x1 ;  /* 0x0000001b04097211 */ /* 0x000fe400078808ff */
[----:B------:R-:W-:Y:S01]  /*0230*/  ISETP.LT.U32.AND P2, PT, R27, R0, PT ;  /* 0x000000001b00720c */ /* 0x000fe20003f41070 */
[--C-:B------:R-:W-:Y:S01]  /*0240*/  IMAD.X R8, RZ, RZ, R29.reuse, P1 ;  /* 0x000000ffff087224 */ /* 0x100fe200008e061d */
[----:B------:R-:W-:Y:S01]  /*0250*/  ISETP.GE.U32.AND.EX P0, PT, R29, RZ, PT, P0 ;  /* 0x000000ff1d00720c */ /* 0x000fe20003f06100 */
[----:B------:R-:W-:Y:S01]  /*0260*/  IMAD.X R10, RZ, RZ, R29, P4 ;  /* 0x000000ffff0a7224 */ /* 0x000fe200020e061d */
[----:B------:R-:W-:-:S02]  /*0270*/  ISETP.GE.U32.AND P3, PT, R5, 0x10000, PT ;  /* 0x000100000500780c */ /* 0x000fc40003f66070 */
[----:B------:R-:W-:Y:S02]  /*0280*/  ISETP.LT.AND.EX P0, PT, R29, R2, !P0, P2 ;  /* 0x000000021d00720c */ /* 0x000fe40004701320 */
[----:B------:R-:W-:Y:S02]  /*0290*/  ISETP.GE.U32.AND P2, PT, R9, 0x10000, PT ;  /* 0x000100000900780c */ /* 0x000fe40003f46070 */
[----:B------:R-:W-:Y:S02]  /*02a0*/  IADD3 R11, P5, R16, R27, RZ ;  /* 0x0000001b100b7210 */ /* 0x000fe40007fbe0ff */
[-C--:B------:R-:W-:Y:S02]  /*02b0*/  ISETP.LT.U32.AND P1, PT, R5, R0.reuse, PT ;  /* 0x000000000500720c */ /* 0x080fe40003f21070 */
[----:B------:R-:W-:Y:S01]  /*02c0*/  ISETP.GE.U32.AND.EX P3, PT, R8, RZ, PT, P3 ;  /* 0x000000ff0800720c */ /* 0x000fe20003f66130 */
[----:B------:R-:W-:Y:S01]  /*02d0*/  IMAD.X R25, RZ, RZ, R29, P5 ;  /* 0x000000ffff197224 */ /* 0x000fe200028e061d */
[----:B------:R-:W-:-:S02]  /*02e0*/  ISETP.LT.U32.AND P4, PT, R9, R0, PT ;  /* 0x000000000900720c */ /* 0x000fc40003f81070 */
[----:B------:R-:W-:Y:S02]  /*02f0*/  ISETP.GE.U32.AND.EX P2, PT, R10, RZ, PT, P2 ;  /* 0x000000ff0a00720c */ /* 0x000fe40003f46120 */
[-C--:B------:R-:W-:Y:S02]  /*0300*/  ISETP.LT.AND.EX P1, PT, R8, R2.reuse, !P3, P1 ;  /* 0x000000020800720c */ /* 0x080fe40005f21310 */
[C---:B------:R-:W-:Y:S02]  /*0310*/  ISETP.GE.U32.AND P3, PT, R11.reuse, 0x10000, PT ;  /* 0x000100000b00780c */ /* 0x040fe40003f66070 */
[----:B------:R-:W-:Y:S02]  /*0320*/  ISETP.LT.AND.EX P2, PT, R10, R2, !P2, P4 ;  /* 0x000000020a00720c */ /* 0x000fe40005741340 */
[----:B------:R-:W-:Y:S02]  /*0330*/  ISETP.LT.U32.AND P4, PT, R11, R0, PT ;  /* 0x000000000b00720c */ /* 0x000fe40003f81070 */
[----:B------:R-:W-:Y:S01]  /*0340*/  ISETP.GE.U32.AND.EX P3, PT, R25, RZ, PT, P3 ;  /* 0x000000ff1900720c */ /* 0x000fe20003f66130 */
[----:B------:R-:W-:Y:S01]  /*0350*/  IMAD.MOV.U32 R28, RZ, RZ, RZ ;  /* 0x000000ffff1c7224 */ /* 0x000fe200078e00ff */
[----:B------:R-:W-:-:S02]  /*0360*/  @P0 LEA R20, P5, R27, R12, 0x2 ;  /* 0x0000000c1b140211 */ /* 0x000fc400078a10ff */
[----:B------:R-:W-:Y:S02]  /*0370*/  ISETP.LT.AND.EX P3, PT, R25, R2, !P3, P4 ;  /* 0x000000021900720c */ /* 0x000fe40005f61340 */
[-C--:B------:R-:W-:Y:S02]  /*0380*/  @P0 LEA.HI.X R21, R27, R13.reuse, R29, 0x2, P5 ;  /* 0x0000000d1b150211 */ /* 0x080fe400028f141d */
[-C--:B------:R-:W-:Y:S02]  /*0390*/  @P1 LEA R16, P5, R5, R12.reuse, 0x2 ;  /* 0x0000000c05101211 */ /* 0x080fe400078a10ff */
[----:B------:R-:W-:Y:S01]  /*03a0*/  @P2 LEA R18, P4, R9, R12, 0x2 ;  /* 0x0000000c09122211 */ /* 0x000fe200078810ff */
[----:B------:R-:W5:Y:S01]  /*03b0*/  @P0 LDG.E R26, desc[UR4][R20.64] ;  /* 0x00000004141a0981 */ /* 0x000f62000c1e1900 */
[-C--:B------:R-:W-:Y:S02]  /*03c0*/  @P1 LEA.HI.X R17, R5, R13.reuse, R8, 0x2, P5 ;  /* 0x0000000d05111211 */ /* 0x080fe400028f1408 */
[----:B------:R-:W-:-:S03]  /*03d0*/  @P2 LEA.HI.X R19, R9, R13, R10, 0x2, P4 ;  /* 0x0000000d09132211 */ /* 0x000fc600020f140a */
[C---:B------:R-:W-:Y:S01]  /*03e0*/  @P3 LEA R22, P4, R11.reuse, R12, 0x2 ;  /* 0x0000000c0b163211 */ /* 0x040fe200078810ff */
[----:B------:R-:W5:Y:S04]  /*03f0*/  @P1 LDG.E R24, desc[UR4][R16.64] ;  /* 0x0000000410181981 */ /* 0x000f68000c1e1900 */
[----:B------:R0:W5:Y:S01]  /*0400*/  @P2 LDG.E R28, desc[UR4][R18.64] ;  /* 0x00000004121c2981 */ /* 0x000162000c1e1900 */
[----:B------:R-:W-:Y:S01]  /*0410*/  @P3 LEA.HI.X R23, R11, R13, R25, 0x2, P4 ;  /* 0x0000000d0b173211 */ /* 0x000fe200020f1419 */
[----:B0-----:R-:W-:-:S06]  /*0420*/  IMAD.MOV.U32 R18, RZ, RZ, RZ ;  /* 0x000000ffff127224 */ /* 0x001fcc00078e00ff */
[----:B------:R0:W5:Y:S01]  /*0430*/  @P3 LDG.E R18, desc[UR4][R22.64] ;  /* 0x0000000416123981 */ /* 0x000162000c1e1900 */
[----:B------:R-:W-:Y:S04]  /*0440*/  BSSY B0, `(.L_x_9) ;  /* 0x0000009000007945 */ /* 0x000fe80003800000 */
[----:B------:R-:W-:Y:S05]  /*0450*/  @!P0 BRA `(.L_x_10) ;  /* 0x00000000001c8947 */ /* 0x000fea0003800000 */
[C---:B-----5:R-:W-:Y:S02]  /*0460*/  FSETP.GT.FTZ.AND P0, PT, R26.reuse, UR6, PT ;  /* 0x000000061a007c0b */ /* 0x060fe4000bf14000 */
[C---:B------:R-:W-:Y:S02]  /*0470*/  FSETP.GTU.FTZ.AND P4, PT, |R26|.reuse, +INF , PT ;  /* 0x7f8000001a00780b */ /* 0x040fe40003f9c200 */
[C---:B------:R-:W-:Y:S02]  /*0480*/  LEA R16, P5, R27.reuse, R14, 0x2 ;  /* 0x0000000e1b107211 */ /* 0x040fe400078a10ff */
[----:B------:R-:W-:Y:S02]  /*0490*/  PLOP3.LUT P0, PT, P0, P4, PT, 0xa8, 0x0 ;  /* 0x000000000000781c */ /* 0x000fe40000709570 */
[----:B------:R-:W-:Y:S02]  /*04a0*/  LEA.HI.X R17, R27, R15, R29, 0x2, P5 ;  /* 0x0000000f1b117211 */ /* 0x000fe400028f141d */
[----:B------:R-:W-:-:S05]  /*04b0*/  FSEL R19, R26, UR6, P0 ;  /* 0x000000061a137c08 */ /* 0x000fca0008000000 */
[----:B------:R1:W-:Y:S04]  /*04c0*/  STG.E desc[UR4][R16.64], R19 ;  /* 0x0000001310007986 */ /* 0x0003e8000c101904 */
.L_x_10:
[----:B------:R-:W-:Y:S05]  /*04d0*/  BSYNC B0 ;  /* 0x0000000000007941 */ /* 0x000fea0003800000 */
.L_x_9:
[----:B------:R-:W-:Y:S04]  /*04e0*/  BSSY B0, `(.L_x_11) ;  /* 0x0000009000007945 */ /* 0x000fe80003800000 */
[----:B------:R-:W-:Y:S05]  /*04f0*/  @!P1 BRA `(.L_x_12) ;  /* 0x00000000001c9947 */ /* 0x000fea0003800000 */
[C---:B-----5:R-:W-:Y:S02]  /*0500*/  FSETP.GTU.FTZ.AND P0, PT, |R24|.reuse, +INF , PT ;  /* 0x7f8000001800780b */ /* 0x060fe40003f1c200 */
[C---:B------:R-:W-:Y:S02]  /*0510*/  FSETP.GT.FTZ.AND P1, PT, R24.reuse, UR6, PT ;  /* 0x0000000618007c0b */ /* 0x040fe4000bf34000 */
[C---:B-1----:R-:W-:Y:S02]  /*0520*/  LEA R16, P4, R5.reuse, R14, 0x2 ;  /* 0x0000000e05107211 */ /* 0x042fe400078810ff */
[----:B------:R-:W-:Y:S02]  /*0530*/  PLOP3.LUT P0, PT, P1, P0, PT, 0xa8, 0x0 ;  /* 0x000000000000781c */ /* 0x000fe40000f01570 */
[----:B------:R-:W-:Y:S02]  /*0540*/  LEA.HI.X R17, R5, R15, R8, 0x2, P4 ;  /* 0x0000000f05117211 */ /* 0x000fe400020f1408 */
[----:B------:R-:W-:-:S05]  /*0550*/  FSEL R5, R24, UR6, P0 ;  /* 0x0000000618057c08 */ /* 0x000fca0008000000 */
[----:B------:R2:W-:Y:S04]  /*0560*/  STG.E desc[UR4][R16.64], R5 ;  /* 0x0000000510007986 */ /* 0x0005e8000c101904 */
.L_x_12:
[----:B------:R-:W-:Y:S05]  /*0570*/  BSYNC B0 ;  /* 0x0000000000007941 */ /* 0x000fea0003800000 */
.L_x_11:
[----:B------:R-:W-:Y:S04]  /*0580*/  BSSY B0, `(.L_x_13) ;  /* 0x0000009000007945 */ /* 0x000fe80003800000 */
[----:B------:R-:W-:Y:S05]  /*0590*/  @!P2 BRA `(.L_x_14) ;  /* 0x00000000001ca947 */ /* 0x000fea0003800000 */
[C---:B-----5:R-:W-:Y:S02]  /*05a0*/  FSETP.GT.FTZ.AND P0, PT, R28.reuse, UR6, PT ;  /* 0x000000061c007c0b */ /* 0x060fe4000bf14000 */
[C---:B------:R-:W-:Y:S02]  /*05b0*/  FSETP.GTU.FTZ.AND P1, PT, |R28|.reuse, +INF , PT ;  /* 0x7f8000001c00780b */ /* 0x040fe40003f3c200 */
[C---:B------:R-:W-:Y:S02]  /*05c0*/  LEA R8, P2, R9.reuse, R14, 0x2 ;  /* 0x0000000e09087211 */ /* 0x040fe400078410ff */
[----:B------:R-:W-:Y:S02]  /*05d0*/  PLOP3.LUT P0, PT, P0, P1, PT, 0xa8, 0x0 ;  /* 0x000000000000781c */ /* 0x000fe40000703570 */
[----:B------:R-:W-:Y:S02]  /*05e0*/  LEA.HI.X R9, R9, R15, R10, 0x2, P2 ;  /* 0x0000000f09097211 */ /* 0x000fe400010f140a */
[----:B--2---:R-:W-:-:S05]  /*05f0*/  FSEL R5, R28, UR6, P0 ;  /* 0x000000061c057c08 */ /* 0x004fca0008000000 */
[----:B------:R3:W-:Y:S04]  /*0600*/  STG.E desc[UR4][R8.64], R5 ;  /* 0x0000000508007986 */ /* 0x0007e8000c101904 */
.L_x_14:
[----:B------:R-:W-:Y:S05]  /*0610*/  BSYNC B0 ;  /* 0x0000000000007941 */ /* 0x000fea0003800000 */
.L_x_13:
[----:B------:R-:W-:Y:S04]  /*0620*/  BSSY B0, `(.L_x_15) ;  /* 0x0000009000007945 */ /* 0x000fe80003800000 */
[----:B------:R-:W-:Y:S05]  /*0630*/  @!P3 BRA `(.L_x_16) ;  /* 0x00000000001cb947 */ /* 0x000fea0003800000 */
[C---:B-----5:R-:W-:Y:S02]  /*0640*/  FSETP.GTU.FTZ.AND P0, PT, |R18|.reuse, +INF , PT ;  /* 0x7f8000001200780b */ /* 0x060fe40003f1c200 */
[C---:B------:R-:W-:Y:S02]  /*0650*/  FSETP.GT.FTZ.AND P1, PT, R18.reuse, UR6, PT ;  /* 0x0000000612007c0b */ /* 0x040fe4000bf34000 */
[C---:B---3--:R-:W-:Y:S02]  /*0660*/  LEA R8, P2, R11.reuse, R14, 0x2 ;  /* 0x0000000e0b087211 */ /* 0x048fe400078410ff */
[----:B------:R-:W-:Y:S02]  /*0670*/  PLOP3.LUT P0, PT, P1, P0, PT, 0xa8, 0x0 ;  /* 0x000000000000781c */ /* 0x000fe40000f01570 */
[----:B------:R-:W-:Y:S02]  /*0680*/  LEA.HI.X R9, R11, R15, R25, 0x2, P2 ;  /* 0x0000000f0b097211 */ /* 0x000fe400010f1419 */
[----:B--2---:R-:W-:-:S05]  /*0690*/  FSEL R5, R18, UR6, P0 ;  /* 0x0000000612057c08 */ /* 0x004fca0008000000 */
[----:B------:R4:W-:Y:S04]  /*06a0*/  STG.E desc[UR4][R8.64], R5 ;  /* 0x0000000508007986 */ /* 0x0009e8000c101904 */
.L_x_16:
[----:B------:R-:W-:Y:S05]  /*06b0*/  BSYNC B0 ;  /* 0x0000000000007941 */ /* 0x000fea0003800000 */
.L_x_15:
[----:B------:R-:W-:-:S03]  /*06c0*/  IMAD.WIDE.U32 R6, R4, 0x4, R6 ;  /* 0x0000000404067825 */ /* 0x000fc600078e0006 */
[C---:B------:R-:W-:Y:S02]  /*06d0*/  ISETP.GE.U32.AND P0, PT, R6.reuse, 0x10000, PT ;  /* 0x000100000600780c */ /* 0x040fe40003f06070 */
[----:B------:R-:W-:Y:S02]  /*06e0*/  ISETP.LT.U32.AND P1, PT, R6, R0, PT ;  /* 0x000000000600720c */ /* 0x000fe40003f21070 */
[C---:B------:R-:W-:Y:S02]  /*06f0*/  ISETP.GE.U32.AND.EX P0, PT, R7.reuse, RZ, PT, P0 ;  /* 0x000000ff0700720c */ /* 0x040fe40003f06100 */
[----:B------:R-:W-:-:S13]  /*0700*/  ISETP.LT.AND.EX P1, PT, R7, R2, PT, P1 ;  /* 0x000000020700720c */ /* 0x000fda0003f21310 */
[----:B------:R-:W-:Y:S05]  /*0710*/  @!P0 BRA P1, `(.L_x_17) ;  /* 0xfffffff800a48947 */ /* 0x000fea000083ffff */
[----:B------:R-:W-:Y:S05]  /*0720*/  EXIT ;  /* 0x000000000000794d */ /* 0x000fea0003800000 */
.L_x_8:
        /* <DEDUP_REMOVED lines=9> */
.L_x_18:
[C---:B------:R-:W-:Y:S01]  /*07c0*/  IMAD.SHL.U32 R9, R10.reuse, 0x10, RZ ;  /* 0x000000100a097824 */ /* 0x040fe200078e00ff */
[----:B------:R-:W-:-:S04]  /*07d0*/  SHF.L.U64.HI R3, R10, 0x4, R11 ;  /* 0x000000040a037819 */ /* 0x000fc8000001020b */
[----:B------:R-:W-:-:S05]  /*07e0*/  IADD3 R4, P0, R12, R9, RZ ;  /* 0x000000090c047210 */ /* 0x000fca0007f1e0ff */
[----:B------:R-:W-:-:S06]  /*07f0*/  IMAD.X R5, R13, 0x1, R3, P0 ;  /* 0x000000010d057824 */ /* 0x000fcc00000e0603 */
[----:B------:R-:W2:Y:S01]  /*0800*/  LDG.E.128 R4, desc[UR4][R4.64] ;  /* 0x0000000404047981 */ /* 0x000ea2000c1e1d00 */
[----:B------:R-:W-:-:S05]  /*0810*/  IADD3 R8, P6, R14, R9, RZ ;  /* 0x000000090e087210 */ /* 0x000fca0007fde0ff */
[----:B------:R-:W-:Y:S01]  /*0820*/  IMAD.X R9, R15, 0x1, R3, P6 ;  /* 0x000000010f097824 */ /* 0x000fe200030e0603 */
[C---:B--2---:R-:W-:Y:S02]  /*0830*/  FSETP.GTU.FTZ.AND P0, PT, |R4|.reuse, +INF , PT ;  /* 0x7f8000000400780b */ /* 0x044fe40003f1c200 */
[----:B------:R-:W-:Y:S02]  /*0840*/  FSETP.GT.FTZ.AND P1, PT, R4, UR7, PT ;  /* 0x0000000704007c0b */ /* 0x000fe4000bf34000 */
[C---:B------:R-:W-:Y:S02]  /*0850*/  FSETP.GTU.FTZ.AND P4, PT, |R5|.reuse, +INF , PT ;  /* 0x7f8000000500780b */ /* 0x040fe40003f9c200 */
[----:B------:R-:W-:Y:S02]  /*0860*/  FSETP.GT.FTZ.AND P5, PT, R5, UR7, PT ;  /* 0x0000000705007c0b */ /* 0x000fe4000bfb4000 */
[----:B------:R-:W-:Y:S02]  /*0870*/  PLOP3.LUT P0, PT, P1, P0, PT, 0xa8, 0x0 ;  /* 0x000000000000781c */ /* 0x000fe40000f01570 */
[----:B------:R-:W-:-:S02]  /*0880*/  PLOP3.LUT P4, PT, P5, P4, PT, 0xa8, 0x0 ;  /* 0x000000000000781c */ /* 0x000fc40002f89570 */
[C---:B------:R-:W-:Y:S02]  /*0890*/  FSETP.GTU.FTZ.AND P3, PT, |R6|.reuse, +INF , PT ;  /* 0x7f8000000600780b */ /* 0x040fe40003f7c200 */
[----:B------:R-:W-:Y:S02]  /*08a0*/  FSETP.GT.FTZ.AND P2, PT, R6, UR7, PT ;  /* 0x0000000706007c0b */ /* 0x000fe4000bf54000 */
[C---:B------:R-:W-:Y:S02]  /*08b0*/  FSETP.GTU.FTZ.AND P1, PT, |R7|.reuse, +INF , PT ;  /* 0x7f8000000700780b */ /* 0x040fe40003f3c200 */
[----:B------:R-:W-:Y:S02]  /*08c0*/  FSETP.GT.FTZ.AND P5, PT, R7, UR7, PT ;  /* 0x0000000707007c0b */ /* 0x000fe4000bfb4000 */
[----:B------:R-:W-:Y:S02]  /*08d0*/  FSEL R4, R4, UR7, P0 ;  /* 0x0000000704047c08 */ /* 0x000fe40008000000 */
[----:B------:R-:W-:-:S02]  /*08e0*/  IADD3 R10, P0, R10, UR6, RZ ;  /* 0x000000060a0a7c10 */ /* 0x000fc4000ff1e0ff */
[----:B------:R-:W-:Y:S02]  /*08f0*/  PLOP3.LUT P2, PT, P2, P3, PT, 0xa8, 0x0 ;  /* 0x000000000000781c */ /* 0x000fe40001747570 */
[----:B------:R-:W-:Y:S01]  /*0900*/  PLOP3.LUT P1, PT, P5, P1, PT, 0xa8, 0x0 ;  /* 0x000000000000781c */ /* 0x000fe20002f23570 */
[----:B------:R-:W-:Y:S01]  /*0910*/  IMAD.SHL.U32 R3, R10, 0x4, RZ ;  /* 0x000000040a037824 */ /* 0x000fe200078e00ff */
[----:B------:R-:W-:Y:S01]  /*0920*/  FSEL R5, R5, UR7, P4 ;  /* 0x0000000705057c08 */ /* 0x000fe2000a000000 */
[----:B------:R-:W-:Y:S01]  /*0930*/  IMAD.X R11, RZ, RZ, R11, P0 ;  /* 0x000000ffff0b7224 */ /* 0x000fe200000e060b */
[----:B------:R-:W-:Y:S02]  /*0940*/  FSEL R6, R6, UR7, P2 ;  /* 0x0000000706067c08 */ /* 0x000fe40009000000 */
[----:B------:R-:W-:Y:S02]  /*0950*/  FSEL R7, R7, UR7, P1 ;  /* 0x0000000707077c08 */ /* 0x000fe40008800000 */
[----:B------:R-:W-:-:S02]  /*0960*/  ISETP.GE.U32.AND P0, PT, R3, R0, PT ;  /* 0x000000000300720c */ /* 0x000fc40003f06070 */
[C---:B------:R-:W-:Y:S01]  /*0970*/  ISETP.LT.U32.AND P1, PT, R10.reuse, 0x4000, PT ;  /* 0x000040000a00780c */ /* 0x040fe20003f21070 */
[----:B------:R0:W-:Y:S01]  /*0980*/  STG.E.128 desc[UR4][R8.64], R4 ;  /* 0x0000000408007986 */ /* 0x0001e2000c101d04 */
[----:B------:R-:W-:Y:S02]  /*0990*/  SHF.L.U64.HI R3, R10, 0x2, R11 ;  /* 0x000000020a037819 */ /* 0x000fe4000001020b */
[----:B------:R-:W-:Y:S02]  /*09a0*/  ISETP.LT.U32.AND.EX P1, PT, R11, RZ, PT, P1 ;  /* 0x000000ff0b00720c */ /* 0x000fe40003f21110 */
[----:B------:R-:W-:-:S13]  /*09b0*/  ISETP.GE.AND.EX P0, PT, R3, R2, PT, P0 ;  /* 0x000000020300720c */ /* 0x000fda0003f06300 */
[----:B0-----:R-:W-:Y:S05]  /*09c0*/  @!P0 BRA P1, `(.L_x_18) ;  /* 0xfffffffc007c8947 */ /* 0x001fea000083ffff */
[----:B------:R-:W-:Y:S05]  /*09d0*/  EXIT ;  /* 0x000000000000794d */ /* 0x000fea0003800000 */
.L_x_19:
        /* <DEDUP_REMOVED lines=10> */
.L_x_5301:


//--------------------- .text._ZN2at6native57_GLOBAL__N__f3eca4a2_24_ForeachBinaryOpScalar_cu_86b9896c25multi_tensor_apply_kernelINS1_18TensorListMetadataILi2EEENS1_21BinaryOpScalarFunctorIdLi2ELi1ELi1EEEJNS0_7maximumIdEEdEEEvT_T0_DpT1_ --------------------------
	.section	.text._ZN2at6native57_GLOBAL__N__f3eca4a2_24_ForeachBinaryOpScalar_cu_86b9896c25multi_tensor_apply_kernelINS1_18TensorListMetadataILi2EEENS1_21BinaryOpScalarFunctorIdLi2ELi1ELi1EEEJNS0_7maximumIdEEdEEEvT_T0_DpT1_,"ax",@progbits
	.align	128
.text._ZN2at6native57_GLOBAL__N__f3eca4a2_24_ForeachBinaryOpScalar_cu_86b9896c25multi_tensor_apply_kernelINS1_18TensorListMetadataILi2EEENS1_21BinaryOpScalarFunctorIdLi2ELi1ELi1EEEJNS0_7maximumIdEEdEEEvT_T0_DpT1_:
        .type           _ZN2at6native57_GLOBAL__N__f3eca4a2_24_ForeachBinaryOpScalar_cu_86b9896c25multi_tensor_apply_kernelINS1_18TensorListMetadataILi2EEENS1_21BinaryOpScalarFunctorIdLi2ELi1ELi1EEEJNS0_7maximumIdEEdEEEvT_T0_DpT1_,@function
        .size           _ZN2at6native57_GLOBAL__N__f3eca4a2_24_ForeachBinaryOpScalar_cu_86b9896c25multi_tensor_apply_kernelINS1_18TensorListMetadataILi2EEENS1_21BinaryOpScalarFunctorIdLi2ELi1ELi1EEEJNS0_7maximumIdEEdEEEvT_T0_DpT1_,(.L_x_5302 - _ZN2at6native57_GLOBAL__N__f3eca4a2_24_ForeachBinaryOpScalar_cu_86b9896c25multi_tensor_apply_kernelINS1_18TensorListMetadataILi2EEENS1_21BinaryOpScalarFunctorIdLi2ELi1ELi1EEEJNS0_7maximumIdEEdEEEvT_T0_DpT1_)
        .other          _ZN2at6native57_GLOBAL__N__f3eca4a2_24_ForeachBinaryOpScalar_cu_86b9896c25multi_tensor_apply_kernelINS1_18TensorListMetadataILi2EEENS1_21BinaryOpScalarFunctorIdLi2ELi1ELi1EEEJNS0_7maximumIdEEdEEEvT_T0_DpT1_,@"STO_CUDA_ENTRY STV_DEFAULT"
_ZN2at6native57_GLOBAL__N__f3eca4a2_24_ForeachBinaryOpScalar_cu_86b9896c25multi_tensor_apply_kernelINS1_18TensorListMetadataILi2EEENS1_21BinaryOpScalarFunctorIdLi2ELi1ELi1EEEJNS0_7maximumIdEEdEEEvT_T0_DpT1_:
[----:B------:R-:W-:Y:S08]  /*0000*/  LDC R1, c[0x0][0x28] ;  /* 0x00000a00ff017b82 */ /* 0x000ff00000000800 */
[----:B------:R-:W0:Y:S01]  /*0010*/  S2UR UR4, SR_CTAID.X ;  /* 0x00000000000479c3 */ /* 0x000e220000002500 */
[----:B------:R-:W-:Y:S02]  /*0020*/  UMOV UR5, 0x740 ;  /* 0x0000074000057882 */ /* 0x000fe40000000000 */
[----:B0-----:R-:W-:-:S03]  /*0030*/  ULEA UR5, UR4, UR5, 0x2 ;  /* 0x0000000504057291 */ /* 0x001fc6000f8e103f */
[----:B------:R-:W-:Y:S02]  /*0040*/  ULDC.U8 UR4, c[0x0][UR4+0x810] ;  /* 0x0002040004047abb */ /* 0x000fe40008000000 */
[----:B------:R-:W-:-:S07]  /*0050*/  USHF.L.U32 UR10, UR4, 0x3, URZ ;  /* 0x00000003040a7899 */ /* 0x000fce000800063f */
[----:B------:R-:W-:Y:S02]  /*0060*/  ULDC UR11, c[0x0][UR5+0x210] ;  /* 0x00008400050b7abb */ /* 0x000fe40008000800 */
[----:B------:R-:W-:-:S03]  /*0070*/  UIMAD.WIDE UR4, UR11, 0x10000, URZ ;  /* 0x000100000b0478a5 */ /* 0x000fc6000f8e023f */
[----:B------:R-:W-:Y:S01]  /*0080*/  ULDC.64 UR6, c[0x0][UR10+0x210] ;  /* 0x000084000a067abb */ /* 0x000fe20008000a00 */
[----:B------:R-:W-:Y:S01]  /*0090*/  ULDC.64 UR8, c[0x0][UR10+0x410] ;  /* 0x000104000a087abb */ /* 0x000fe20008000a00 */
[----:B------:R-:W-:Y:S02]  /*00a0*/  UIMAD.WIDE UR6, UR11, 0x80000, UR6 ;  /* 0x000800000b0678a5 */ /* 0x000fe4000f8e0206 */
[----:B------:R-:W-:-:S03]  /*00b0*/  UIMAD.WIDE UR8, UR11, 0x80000, UR8 ;  /* 0x000800000b0878a5 */ /* 0x000fc6000f8e0208 */
[----:B------:R-:W-:Y:S02]  /*00c0*/  ULDC.64 UR10, c[0x0][UR10+0x610] ;  /* 0x000184000a0a7abb */ /* 0x000fe40008000a00 */
[----:B------:R-:W-:Y:S02]  /*00d0*/  UIADD3 UR12, UP1, -UR4, UR10, URZ ;  /* 0x0000000a040c7290 */ /* 0x000fe4000ff3e13f */
[----:B------:R-:W-:-:S04]  /*00e0*/  ULOP3.LUT UR4, UR8, 0x1f, UR6, 0xc8, !UPT ;  /* 0x0000001f08047892 */ /* 0x000fc8000f8ec806 */
[----:B------:R-:W-:Y:S02]  /*00f0*/  ULOP3.LUT UP0, URZ, UR4, 0x3, UR12, 0xf8, !UPT ;  /* 0x00000003043f7892 */ /* 0x000fe4000f80f80c */
[----:B------:R-:W-:Y:S02]  /*0100*/  UIADD3.X UR4, ~UR5, UR11, URZ, UP1, !UPT ;  /* 0x0000000b05047290 */ /* 0x000fe40008ffe53f */
[----:B------:R-:W-:Y:S01]  /*0110*/  ULOP3.LUT UP0, URZ, URZ, URZ, URZ, 0xfc, UP0 ;  /* 0x0000003f3f3f7292 */ /* 0x000fe2000800fc3f */
[----:B------:R-:W-:-:S05]  /*0120*/  ULDC.64 UR10, c[0x0][0x208] ;  /* 0x00008200000a7ab9 */ /* 0x000fca0000000a00 */
[----:B------:R-:W-:-:S13]  /*0130*/  PLOP3.LUT P0, PT, PT, PT, UP0, 0x80, 0x0 ;  /* 0x000000000000781c */ /* 0x000fda0003f0f008 */
[----:B------:R-:W-:Y:S05]  /*0140*/  @!P0 BRA `(.L_x_20) ;  /* 0x0000000400948947 */ /* 0x000fea0003800000 */
[----:B------:R-:W-:-:S04]  /*0150*/  UISETP.GE.U32.AND UP0, UPT, UR12, 0x1, UPT ;  /* 0x000000010c00788c */ /* 0x000fc8000bf06070 */
[----:B------:R-:W-:-:S06]  /*0160*/  UISETP.GE.AND.EX UP0, UPT, UR4, URZ, UPT, UP0 ;  /* 0x0000003f0400728c */ /* 0x000fcc000bf06300 */
[----:B------:R-:W-:-:S13]  /*0170*/  PLOP3.LUT P0, PT, PT, PT, UP0, 0x80, 0x0 ;  /* 0x000000000000781c */ /* 0x000fda0003f0f008 */
[----:B------:R-:W-:Y:S05]  /*0180*/  @!P0 EXIT ;  /* 0x000000000000894d */ /* 0x000fea0003800000 */
[----:B------:R-:W0:Y:S01]  /*0190*/  S2R R0, SR_TID.X ;  /* 0x0000000000007919 */ /* 0x000e220000002100 */
[----:B------:R-:W1:Y:S01]  /*01a0*/  LDC R14, c[0x0][RZ] ;  /* 0x00000000ff0e7b82 */ /* 0x000e620000000800 */
[----:B------:R-:W-:Y:S01]  /*01b0*/  IMAD.MOV.U32 R15, RZ, RZ, RZ ;  /* 0x000000ffff0f7224 */ /* 0x000fe200078e00ff */
[----:B------:R-:W-:Y:S01]  /*01c0*/  ULDC.64 UR14, c[0x0][0xe60] ;  /* 0x00039800000e7ab9 */ /* 0x000fe20000000a00 */
[----:B------:R-:W-:Y:S01]  /*01d0*/  IMAD.MOV.U32 R17, RZ, RZ, RZ ;  /* 0x000000ffff117224 */ /* 0x000fe200078e00ff */
[----:B------:R-:W-:-:S06]  /*01e0*/  ULDC.64 UR16, c[0x0][0xe60] ;  /* 0x0003980000107ab9 */ /* 0x000fcc0000000a00 */
.L_x_29:
[----:B0-2345:R-:W-:Y:S01]  /*01f0*/  IADD3 R3, P2, R0, R15, RZ ;  /* 0x0000000f00037210 */ /* 0x03dfe20007f5e0ff */
[C---:B-1----:R-:W-:Y:S01]  /*0200*/  IMAD R18, R14.reuse, 0x3, RZ ;  /* 0x000000030e127824 */ /* 0x042fe200078e02ff */
[----:B------:R-:W-:Y:S02]  /*0210*/  CS2R R20, SRZ ;  /* 0x0000000000147805 */ /* 0x000fe4000001ff00 */
[C---:B------:R-:W-:Y:S01]  /*0220*/  ISETP.GE.U32.AND P1, PT, R3.reuse, 0x10000, PT ;  /* 0x000100000300780c */ /* 0x040fe20003f26070 */
[----:B------:R-:W-:Y:S01]  /*0230*/  IMAD.X R24, RZ, RZ, R17, P2 ;  /* 0x000000ffff187224 */ /* 0x000fe200010e0611 */
[CC--:B------:R-:W-:Y:S02]  /*0240*/  IADD3 R16, P2, R14.reuse, R3.reuse, RZ ;  /* 0x000000030e107210 */ /* 0x0c0fe40007f5e0ff */
[-C--:B------:R-:W-:Y:S02]  /*0250*/  LEA R19, P3, R14, R3.reuse, 0x1 ;  /* 0x000000030e137211 */ /* 0x080fe400078608ff */
[----:B------:R-:W-:Y:S01]  /*0260*/  ISETP.LT.U32.AND P0, PT, R3, UR12, PT ;  /* 0x0000000c03007c0c */ /* 0x000fe2000bf01070 */
[--C-:B------:R-:W-:Y:S01]  /*0270*/  IMAD.X R23, RZ, RZ, R24.reuse, P2 ;  /* 0x000000ffff177224 */ /* 0x100fe200010e0618 */
[----:B------:R-:W-:Y:S01]  /*0280*/  IADD3 R18, P6, R18, R3, RZ ;  /* 0x0000000312127210 */ /* 0x000fe20007fde0ff */
[----:B------:R-:W-:Y:S01]  /*0290*/  IMAD.X R22, RZ, RZ, R24, P3 ;  /* 0x000000ffff167224 */ /* 0x000fe200018e0618 */
[----:B------:R-:W-:-:S02]  /*02a0*/  ISETP.GE.U32.AND.EX P1, PT, R24, RZ, PT, P1 ;  /* 0x000000ff1800720c */ /* 0x000fc40003f26110 */
[----:B------:R-:W-:Y:S01]  /*02b0*/  ISETP.GE.U32.AND P5, PT, R16, 0x10000, PT ;  /* 0x000100001000780c */ /* 0x000fe20003fa6070 */
[----:B------:R-:W-:Y:S01]  /*02c0*/  IMAD.X R25, RZ, RZ, R24, P6 ;  /* 0x000000ffff197224 */ /* 0x000fe200030e0618 */
[----:B------:R-:W-:Y:S02]  /*02d0*/  ISETP.LT.AND.EX P0, PT, R24, UR4, !P1, P0 ;  /* 0x0000000418007c0c */ /* 0x000fe4000cf01300 */
[----:B------:R-:W-:Y:S02]  /*02e0*/  ISETP.LT.U32.AND P4, PT, R16, UR12, PT ;  /* 0x0000000c10007c0c */ /* 0x000fe4000bf81070 */
[----:B------:R-:W-:Y:S02]  /*02f0*/  ISETP.GE.U32.AND P1, PT, R19, 0x10000, PT ;  /* 0x000100001300780c */ /* 0x000fe40003f26070 */
[----:B------:R-:W-:Y:S02]  /*0300*/  ISETP.GE.U32.AND.EX P5, PT, R23, RZ, PT, P5 ;  /* 0x000000ff1700720c */ /* 0x000fe40003fa6150 */
[----:B------:R-:W-:-:S02]  /*0310*/  ISETP.GE.U32.AND P3, PT, R18, 0x10000, PT ;  /* 0x000100001200780c */ /* 0x000fc40003f66070 */
[----:B------:R-:W-:Y:S02]  /*0320*/  ISETP.LT.U32.AND P2, PT, R19, UR12, PT ;  /* 0x0000000c13007c0c */ /* 0x000fe4000bf41070 */
[----:B------:R-:W-:Y:S02]  /*0330*/  ISETP.LT.AND.EX P4, PT, R23, UR4, !P5, P4 ;  /* 0x0000000417007c0c */ /* 0x000fe4000ef81340 */
[----:B------:R-:W-:Y:S02]  /*0340*/  ISETP.GE.U32.AND.EX P1, PT, R22, RZ, PT, P1 ;  /* 0x000000ff1600720c */ /* 0x000fe40003f26110 */
[----:B------:R-:W-:Y:S02]  /*0350*/  ISETP.LT.U32.AND P5, PT, R18, UR12, PT ;  /* 0x0000000c12007c0c */ /* 0x000fe4000bfa1070 */
[----:B------:R-:W-:Y:S02]  /*0360*/  ISETP.GE.U32.AND.EX P3, PT, R25, RZ, PT, P3 ;  /* 0x000000ff1900720c */ /* 0x000fe40003f66130 */
[----:B------:R-:W-:-:S02]  /*0370*/  ISETP.LT.AND.EX P2, PT, R22, UR4, !P1, P2 ;  /* 0x0000000416007c0c */ /* 0x000fc4000cf41320 */
[----:B------:R-:W-:Y:S02]  /*0380*/  ISETP.LT.AND.EX P1, PT, R25, UR4, !P3, P5 ;  /* 0x0000000419007c0c */ /* 0x000fe4000df21350 */
[----:B------:R-:W-:-:S04]  /*0390*/  @P0 LEA R26, P3, R3, UR6, 0x3 ;  /* 0x00000006031a0c11 */ /* 0x000fc8000f8618ff */
[----:B------:R-:W-:Y:S02]  /*03a0*/  @P0 LEA.HI.X R27, R3, UR7, R24, 0x3, P3 ;  /* 0x00000007031b0c11 */ /* 0x000fe400098f1c18 */
[----:B------:R-:W-:Y:S02]  /*03b0*/  CS2R R2, SRZ ;  /* 0x0000000000027805 */ /* 0x000fe4000001ff00 */
[C---:B------:R-:W-:Y:S02]  /*03c0*/  @P4 LEA R12, P3, R16.reuse, UR6, 0x3 ;  /* 0x00000006100c4c11 */ /* 0x040fe4000f8618ff */
[----:B------:R-:W-:Y:S02]  /*03d0*/  CS2R R4, SRZ ;  /* 0x0000000000047805 */ /* 0x000fe4000001ff00 */
[----:B------:R-:W-:Y:S01]  /*03e0*/  CS2R R6, SRZ ;  /* 0x0000000000067805 */ /* 0x000fe2000001ff00 */
[----:B------:R0:W5:Y:S01]  /*03f0*/  @P0 LDG.E.64 R20, desc[UR10][R26.64] ;  /* 0x0000000a1a140981 */ /* 0x000162000c1e1b00 */
[----:B------:R-:W-:-:S02]  /*0400*/  @P4 LEA.HI.X R13, R16, UR7, R23, 0x3, P3 ;  /* 0x00000007100d4c11 */ /* 0x000fc400098f1c17 */
[C---:B------:R-:W-:Y:S02]  /*0410*/  @P2 LEA R8, P3, R19.reuse, UR6, 0x3 ;  /* 0x0000000613082c11 */ /* 0x040fe4000f8618ff */
[C---:B------:R-:W-:Y:S01]  /*0420*/  @P1 LEA R10, P5, R18.reuse, UR6, 0x3 ;  /* 0x00000006120a1c11 */ /* 0x040fe2000f8a18ff */
[----:B------:R0:W5:Y:S01]  /*0430*/  @P4 LDG.E.64 R2, desc[UR10][R12.64] ;  /* 0x0000000a0c024981 */ /* 0x000162000c1e1b00 */
[----:B------:R-:W-:Y:S02]  /*0440*/  @P2 LEA.HI.X R9, R19, UR7, R22, 0x3, P3 ;  /* 0x0000000713092c11 */ /* 0x000fe400098f1c16 */
[----:B------:R-:W-:-:S03]  /*0450*/  @P1 LEA.HI.X R11, R18, UR7, R25, 0x3, P5 ;  /* 0x00000007120b1c11 */ /* 0x000fc6000a8f1c19 */
[----:B------:R0:W5:Y:S04]  /*0460*/  @P2 LDG.E.64 R4, desc[UR10][R8.64] ;  /* 0x0000000a08042981 */ /* 0x000168000c1e1b00 */
[----:B------:R0:W5:Y:S01]  /*0470*/  @P1 LDG.E.64 R6, desc[UR10][R10.64] ;  /* 0x0000000a0a061981 */ /* 0x000162000c1e1b00 */
[----:B------:R-:W-:Y:S04]  /*0480*/  BSSY B0, `(.L_x_21) ;  /* 0x000000a000007945 */ /* 0x000fe80003800000 */
[----:B------:R-:W-:Y:S05]  /*0490*/  @!P0 BRA `(.L_x_22) ;  /* 0x0000000000208947 */ /* 0x000fea0003800000 */
[----:B-----5:R-:W-:Y:S01]  /*04a0*/  DSETP.GTU.AND P0, PT, |R20|, +INF , PT ;  /* 0x7ff000001400742a */ /* 0x020fe20003f0c200 */
[----:B0-----:R-:W-:-:S05]  /*04b0*/  IMAD.IADD R9, R0, 0x1, R15 ;  /* 0x0000000100097824 */ /* 0x001fca00078e020f */
[----:B------:R-:W-:Y:S01]  /*04c0*/  DSETP.GT.OR P0, PT, R20, UR14, P0 ;  /* 0x0000000e14007e2a */ /* 0x000fe20008704400 */
[----:B------:R-:W-:-:S04]  /*04d0*/  LEA R8, P3, R9, UR8, 0x3 ;  /* 0x0000000809087c11 */ /* 0x000fc8000f8618ff */
[----:B------:R-:W-:Y:S02]  /*04e0*/  LEA.HI.X R9, R9, UR9, R24, 0x3, P3 ;  /* 0x0000000909097c11 */ /* 0x000fe400098f1c18 */
[----:B------:R-:W-:Y:S02]  /*04f0*/  FSEL R10, R20, UR16, P0 ;  /* 0x00000010140a7c08 */ /* 0x000fe40008000000 */
[----:B------:R-:W-:-:S05]  /*0500*/  FSEL R11, R21, UR17, P0 ;  /* 0x00000011150b7c08 */ /* 0x000fca0008000000 */
[----:B------:R1:W-:Y:S02]  /*0510*/  STG.E.64 desc[UR10][R8.64], R10 ;  /* 0x0000000a08007986 */ /* 0x0003e4000c101b0a */
.L_x_22:
[----:B------:R-:W-:Y:S05]  /*0520*/  BSYNC B0 ;  /* 0x0000000000007941 */ /* 0x000fea0003800000 */
.L_x_21:
[----:B------:R-:W-:Y:S04]  /*0530*/  BSSY B0, `(.L_x_23) ;  /* 0x0000009000007945 */ /* 0x000fe80003800000 */
[----:B------:R-:W-:Y:S05]  /*0540*/  @!P4 BRA `(.L_x_24) ;  /* 0x00000000001cc947 */ /* 0x000fea0003800000 */
[----:B-----5:R-:W-:Y:S01]  /*0550*/  DSETP.GTU.AND P0, PT, |R2|, +INF , PT ;  /* 0x7ff000000200742a */ /* 0x020fe20003f0c200 */
[----:B01----:R-:W-:-:S04]  /*0560*/  LEA R8, P3, R16, UR8, 0x3 ;  /* 0x0000000810087c11 */ /* 0x003fc8000f8618ff */
[----:B------:R-:W-:Y:S01]  /*0570*/  LEA.HI.X R9, R16, UR9, R23, 0x3, P3 ;  /* 0x0000000910097c11 */ /* 0x000fe200098f1c17 */
[----:B------:R-:W-:-:S06]  /*0580*/  DSETP.GT.OR P0, PT, R2, UR14, P0 ;  /* 0x0000000e02007e2a */ /* 0x000fcc0008704400 */
[----:B------:R-:W-:Y:S02]  /*0590*/  FSEL R2, R2, UR16, P0 ;  /* 0x0000001002027c08 */ /* 0x000fe40008000000 */
[----:B------:R-:W-:-:S05]  /*05a0*/  FSEL R3, R3, UR17, P0 ;  /* 0x0000001103037c08 */ /* 0x000fca0008000000 */
[----:B------:R2:W-:Y:S02]  /*05b0*/  STG.E.64 desc[UR10][R8.64], R2 ;  /* 0x0000000208007986 */ /* 0x0005e4000c101b0a */
.L_x_24:
[----:B------:R-:W-:Y:S05]  /*05c0*/  BSYNC B0 ;  /* 0x0000000000007941 */ /* 0x000fea0003800000 */
.L_x_23:
[----:B------:R-:W-:Y:S04]  /*05d0*/  BSSY B0, `(.L_x_25) ;  /* 0x0000009000007945 */ /* 0x000fe80003800000 */
[----:B------:R-:W-:Y:S05]  /*05e0*/  @!P2 BRA `(.L_x_26) ;  /* 0x00000000001ca947 */ /* 0x000fea0003800000 */
[----:B-----5:R-:W-:Y:S01]  /*05f0*/  DSETP.GTU.AND P0, PT, |R4|, +INF , PT ;  /* 0x7ff000000400742a */ /* 0x020fe20003f0c200 */
[----:B012---:R-:W-:-:S04]  /*0600*/  LEA R8, P2, R19, UR8, 0x3 ;  /* 0x0000000813087c11 */ /* 0x007fc8000f8418ff */
[----:B------:R-:W-:Y:S01]  /*0610*/  LEA.HI.X R9, R19, UR9, R22, 0x3, P2 ;  /* 0x0000000913097c11 */ /* 0x000fe200090f1c16 */
[----:B------:R-:W-:-:S06]  /*0620*/  DSETP.GT.OR P0, PT, R4, UR14, P0 ;  /* 0x0000000e04007e2a */ /* 0x000fcc0008704400 */
[----:B------:R-:W-:Y:S02]  /*0630*/  FSEL R2, R4, UR16, P0 ;  /* 0x0000001004027c08 */ /* 0x000fe40008000000 */
[----:B------:R-:W-:-:S05]  /*0640*/  FSEL R3, R5, UR17, P0 ;  /* 0x0000001105037c08 */ /* 0x000fca0008000000 */
[----:B------:R3:W-:Y:S02]  /*0650*/  STG.E.64 desc[UR10][R8.64], R2 ;  /* 0x0000000208007986 */ /* 0x0007e4000c101b0a */
.L_x_26:
[----:B------:R-:W-:Y:S05]  /*0660*/  BSYNC B0 ;  /* 0x0000000000007941 */ /* 0x000fea0003800000 */
.L_x_25:
[----:B------:R-:W-:Y:S04]  /*0670*/  BSSY B0, `(.L_x_27) ;  /* 0x0000009000007945 */ /* 0x000fe80003800000 */
[----:B------:R-:W-:Y:S05]  /*0680*/  @!P1 BRA `(.L_x_28) ;  /* 0x00000000001c9947 */ /* 0x000fea0003800000 */
[----:B-----5:R-:W-:Y:S01]  /*0690*/  DSETP.GTU.AND P0, PT, |R6|, +INF , PT ;  /* 0x7ff000000600742a */ /* 0x020fe20003f0c200 */
[----:B------:R-:W-:-:S04]  /*06a0*/  LEA R4, P1, R18, UR8, 0x3 ;  /* 0x0000000812047c11 */ /* 0x000fc8000f8218ff */
[----:B------:R-:W-:Y:S01]  /*06b0*/  LEA.HI.X R5, R18, UR9, R25, 0x3, P1 ;  /* 0x0000000912057c11 */ /* 0x000fe200088f1c19 */
[----:B------:R-:W-:-:S06]  /*06c0*/  DSETP.GT.OR P0, PT, R6, UR14, P0 ;  /* 0x0000000e06007e2a */ /* 0x000fcc0008704400 */
[----:B--23--:R-:W-:Y:S02]  /*06d0*/  FSEL R2, R6, UR16, P0 ;  /* 0x0000001006027c08 */ /* 0x00cfe40008000000 */
[----:B------:R-:W-:-:S05]  /*06e0*/  FSEL R3, R7, UR17, P0 ;  /* 0x0000001107037c08 */ /* 0x000fca0008000000 */
[----:B------:R4:W-:Y:S02]  /*06f0*/  STG.E.64 desc[UR10][R4.64], R2 ;  /* 0x0000000204007986 */ /* 0x0009e4000c101b0a */
.L_x_28:
[----:B------:R-:W-:Y:S05]  /*0700*/  BSYNC B0 ;  /* 0x0000000000007941 */ /* 0x000fea0003800000 */
.L_x_27:
[----:B------:R-:W-:-:S04]  /*0710*/  IMAD.MOV.U32 R16, RZ, RZ, R15 ;  /* 0x000000ffff107224 */ /* 0x000fc800078e000f */
[----:B------:R-:W-:-:S04]  /*0720*/  IMAD.WIDE.U32 R16, R14, 0x4, R16 ;  /* 0x000000040e107825 */ /* 0x000fc800078e0010 */
[----:B------:R-:W-:Y:S01]  /*0730*/  IMAD.MOV.U32 R15, RZ, RZ, R16 ;  /* 0x000000ffff0f7224 */ /* 0x000fe200078e0010 */
[C---:B------:R-:W-:Y:S02]  /*0740*/  ISETP.GE.U32.AND P0, PT, R16.reuse, 0x10000, PT ;  /* 0x000100001000780c */ /* 0x040fe40003f06070 */
[----:B------:R-:W-:Y:S02]  /*0750*/  ISETP.LT.U32.AND P1, PT, R16, UR12, PT ;  /* 0x0000000c10007c0c */ /* 0x000fe4000bf21070 */
[C---:B------:R-:W-:Y:S02]  /*0760*/  ISETP.GE.U32.AND.EX P0, PT, R17.reuse, RZ, PT, P0 ;  /* 0x000000ff1100720c */ /* 0x040fe40003f06100 */
[----:B------:R-:W-:-:S13]  /*0770*/  ISETP.LT.AND.EX P1, PT, R17, UR4, PT, P1 ;  /* 0x0000000411007c0c */ /* 0x000fda000bf21310 */
[----:B------:R-:W-:Y:S05]  /*0780*/  @!P0 BRA P1, `(.L_x_29) ;  /* 0xfffffff800988947 */ /* 0x000fea000083ffff */
[----:B------:R-:W-:Y:S05]  /*0790*/  EXIT ;  /* 0x000000000000794d */ /* 0x000fea0003800000 */
.L_x_20:
[----:B------:R-:W0:Y:S02]  /*07a0*/  S2R R13, SR_TID.X ;  /* 0x00000000000d7919 */ /* 0x000e240000002100 */
[----:B0-----:R-:W-:-:S03]  /*07b0*/  IMAD.WIDE.U32 R2, R13, 0x4, RZ ;  /* 0x000000040d027825 */ /* 0x001fc600078e00ff */
[----:B------:R-:W-:-:S04]  /*07c0*/  ISETP.GE.U32.AND P0, PT, R2, UR12, PT ;  /* 0x0000000c02007c0c */ /* 0x000fc8000bf06070 */
[----:B------:R-:W-:-:S04]  /*07d0*/  ISETP.GE.AND.EX P0, PT, R3, UR4, PT, P0 ;  /* 0x0000000403007c0c */ /* 0x000fc8000bf06300 */
[----:B------:R-:W-:-:S13]  /*07e0*/  ISETP.GT.U32.OR P0, PT, R13, 0x3fff, P0 ;  /* 0x00003fff0d00780c */ /* 0x000fda0000704470 */
[----:B------:R-:W-:Y:S05]  /*07f0*/  @P0 EXIT ;  /* 0x000000000000094d */ /* 0x000fea0003800000 */
[----:B------:R-:W-:Y:S01]  /*0800*/  IMAD.MOV.U32 R0, RZ, RZ, RZ ;  /* 0x000000ffff007224 */ /* 0x000fe200078e00ff */
[----:B------:R-:W-:Y:S01]  /*0810*/  ULDC UR5, c[0x0][0x0] ;  /* 0x0000000000057ab9 */ /* 0x000fe20000000800 */
[----:B------:R-:W-:Y:S01]  /*0820*/  ULDC.64 UR14, c[0x0][0xe60] ;  /* 0x00039800000e7ab9 */ /* 0x000fe20000000a00 */
[----:B------:R-:W-:-:S05]  /*0830*/  ULDC.64 UR16, c[0x0][0xe60] ;  /* 0x0003980000107ab9 */ /* 0x000fca0000000a00 */
.L_x_30:
[C---:B------:R-:W-:Y:S01]  /*0840*/  IMAD.SHL.U32 R2, R13.reuse, 0x20, RZ ;  /* 0x000000200d027824 */ /* 0x040fe200078e00ff */
[----:B------:R-:W-:-:S04]  /*0850*/  SHF.L.U64.HI R3, R13, 0x5, R0 ;  /* 0x000000050d037819 */ /* 0x000fc80000010200 */
[----:B------:R-:W-:-:S04]  /*0860*/  IADD3 R14, P0, R2, UR6, RZ ;  /* 0x00000006020e7c10 */ /* 0x000fc8000ff1e0ff */
[----:B------:R-:W-:-:S05]  /*0870*/  IADD3.X R15, R3, UR7, RZ, P0, !PT ;  /* 0x00000007030f7c10 */ /* 0x000fca00087fe4ff */
[----:B------:R-:W2:Y:S04]  /*0880*/  LDG.E.128 R8, desc[UR10][R14.64] ;  /* 0x0000000a0e087981 */ /* 0x000ea8000c1e1d00 */
[----:B------:R-:W3:Y:S01]  /*0890*/  LDG.E.128 R4, desc[UR10][R14.64+0x10] ;  /* 0x0000100a0e047981 */ /* 0x000ee2000c1e1d00 */
[----:B--2---:R-:W-:Y:S02]  /*08a0*/  DSETP.GTU.AND P0, PT, |R8|, +INF , PT ;  /* 0x7ff000000800742a */ /* 0x004fe40003f0c200 */
[----:B------:R-:W-:Y:S02]  /*08b0*/  DSETP.GTU.AND P1, PT, |R10|, +INF , PT ;  /* 0x7ff000000a00742a */ /* 0x000fe40003f2c200 */
[----:B---3--:R-:W-:Y:S02]  /*08c0*/  DSETP.GTU.AND P3, PT, |R6|, +INF , PT ;  /* 0x7ff000000600742a */ /* 0x008fe40003f6c200 */
[----:B------:R-:W-:-:S02]  /*08d0*/  DSETP.GTU.AND P2, PT, |R4|, +INF , PT ;  /* 0x7ff000000400742a */ /* 0x000fc40003f4c200 */
[----:B------:R-:W-:Y:S02]  /*08e0*/  DSETP.GT.OR P0, PT, R8, UR14, P0 ;  /* 0x0000000e08007e2a */ /* 0x000fe40008704400 */
[----:B------:R-:W-:Y:S02]  /*08f0*/  DSETP.GT.OR P1, PT, R10, UR14, P1 ;  /* 0x0000000e0a007e2a */ /* 0x000fe40008f24400 */
[----:B------:R-:W-:Y:S02]  /*0900*/  DSETP.GT.OR P3, PT, R6, UR14, P3 ;  /* 0x0000000e06007e2a */ /* 0x000fe40009f64400 */
[----:B------:R-:W-:Y:S01]  /*0910*/  DSETP.GT.OR P2, PT, R4, UR14, P2 ;  /* 0x0000000e04007e2a */ /* 0x000fe20009744400 */
[----:B------:R-:W-:Y:S02]  /*0920*/  FSEL R12, R8, UR16, P0 ;  /* 0x00000010080c7c08 */ /* 0x000fe40008000000 */
[----:B------:R-:W-:Y:S02]  /*0930*/  FSEL R17, R9, UR17, P0 ;  /* 0x0000001109117c08 */ /* 0x000fe40008000000 */
[----:B------:R-:W-:-:S02]  /*0940*/  FSEL R14, R10, UR16, P1 ;  /* 0x000000100a0e7c08 */ /* 0x000fc40008800000 */
[----:B------:R-:W-:Y:S02]  /*0950*/  FSEL R15, R11, UR17, P1 ;  /* 0x000000110b0f7c08 */ /* 0x000fe40008800000 */
[----:B------:R-:W-:Y:S02]  /*0960*/  IADD3 R2, P0, R2, UR8, RZ ;  /* 0x0000000802027c10 */ /* 0x000fe4000ff1e0ff */
[----:B------:R-:W-:Y:S01]  /*0970*/  FSEL R10, R6, UR16, P3 ;  /* 0x00000010060a7c08 */ /* 0x000fe20009800000 */
[----:B------:R-:W-:Y:S01]  /*0980*/  IMAD.MOV.U32 R6, RZ, RZ, R14 ;  /* 0x000000ffff067224 */ /* 0x000fe200078e000e */
[----:B------:R-:W-:Y:S01]  /*0990*/  FSEL R11, R7, UR17, P3 ;  /* 0x00000011070b7c08 */ /* 0x000fe20009800000 */
[----:B------:R-:W-:Y:S01]  /*09a0*/  IMAD.MOV.U32 R7, RZ, RZ, R15 ;  /* 0x000000ffff077224 */ /* 0x000fe200078e000f */
[----:B------:R-:W-:Y:S01]  /*09b0*/  FSEL R8, R4, UR16, P2 ;  /* 0x0000001004087c08 */ /* 0x000fe20009000000 */
[----:B------:R-:W-:Y:S01]  /*09c0*/  IMAD.MOV.U32 R4, RZ, RZ, R12 ;  /* 0x000000ffff047224 */ /* 0x000fe200078e000c */
[----:B------:R-:W-:Y:S01]  /*09d0*/  FSEL R9, R5, UR17, P2 ;  /* 0x0000001105097c08 */ /* 0x000fe20009000000 */
[----:B------:R-:W-:Y:S01]  /*09e0*/  IMAD.MOV.U32 R5, RZ, RZ, R17 ;  /* 0x000000ffff057224 */ /* 0x000fe200078e0011 */
[----:B------:R-:W-:-:S02]  /*09f0*/  IADD3.X R3, R3, UR9, RZ, P0, !PT ;  /* 0x0000000903037c10 */ /* 0x000fc400087fe4ff */
[----:B------:R-:W-:-:S03]  /*0a00*/  IADD3 R13, P0, R13, UR5, RZ ;  /* 0x000000050d0d7c10 */ /* 0x000fc6000ff1e0ff */
[----:B------:R0:W-:Y:S01]  /*0a10*/  STG.E.128 desc[UR10][R2.64], R4 ;  /* 0x0000000402007986 */ /* 0x0001e2000c101d0a */
[----:B------:R-:W-:Y:S01]  /*0a20*/  ISETP.LT.U32.AND P1, PT, R13, 0x4000, PT ;  /* 0x000040000d00780c */ /* 0x000fe20003f21070 */
[----:B------:R-:W-:-:S05]  /*0a30*/  IMAD.X R0, RZ, RZ, R0, P0 ;  /* 0x000000ffff007224 */ /* 0x000fca00000e0600 */
[----:B------:R-:W-:Y:S01]  /*0a40*/  ISETP.LT.U32.AND.EX P1, PT, R0, RZ, PT, P1 ;  /* 0x000000ff0000720c */ /* 0x000fe20003f21110 */
[----:B0-----:R-:W-:Y:S02]  /*0a50*/  IMAD.MOV.U32 R4, RZ, RZ, R8 ;  /* 0x000000ffff047224 */ /* 0x001fe400078e0008 */
[----:B------:R-:W-:Y:S02]  /*0a60*/  IMAD.MOV.U32 R6, RZ, RZ, R10 ;  /* 0x000000ffff067224 */ /* 0x000fe400078e000a */
[----:B------:R-:W-:Y:S02]  /*0a70*/  IMAD.MOV.U32 R7, RZ, RZ, R11 ;  /* 0x000000ffff077224 */ /* 0x000fe400078e000b */
[----:B------:R-:W-:Y:S02]  /*0a80*/  IMAD.MOV.U32 R5, RZ, RZ, R9 ;  /* 0x000000ffff057224 */ /* 0x000fe400078e0009 */
[----:B------:R-:W-:-:S03]  /*0a90*/  IMAD.SHL.U32 R8, R13, 0x4, RZ ;  /* 0x000000040d087824 */ /* 0x000fc600078e00ff */
[----:B------:R0:W-:Y:S02]  /*0aa0*/  STG.E.128 desc[UR10][R2.64+0x10], R4 ;  /* 0x0000100402007986 */ /* 0x0001e4000c101d0a */
[----:B------:R-:W-:Y:S02]  /*0ab0*/  ISETP.GE.U32.AND P0, PT, R8, UR12, PT ;  /* 0x0000000c08007c0c */ /* 0x000fe4000bf06070 */
[----:B------:R-:W-:-:S04]  /*0ac0*/  SHF.L.U64.HI R8, R13, 0x2, R0 ;  /* 0x000000020d087819 */ /* 0x000fc80000010200 */
[----:B------:R-:W-:-:S13]  /*0ad0*/  ISETP.GE.AND.EX P0, PT, R8, UR4, PT, P0 ;  /* 0x0000000408007c0c */ /* 0x000fda000bf06300 */
[----:B0-----:R-:W-:Y:S05]  /*0ae0*/  @!P0 BRA P1, `(.L_x_30) ;  /* 0xfffffffc00548947 */ /* 0x001fea000083ffff */
[----:B------:R-:W-:Y:S05]  /*0af0*/  EXIT ;  /* 0x000000000000794d */ /* 0x000fea0003800000 */
.L_x_31:
        /* <DEDUP_REMOVED lines=16> */
.L_x_5302:


//--------------------- .text._ZN2at6native57_GLOBAL__N__f3eca4a2_24_ForeachBinaryOpScalar_cu_86b9896c25multi_tensor_apply_kernelINS1_18TensorListMetadataILi2EEENS1_21BinaryOpScalarFunctorIsLi2ELi1ELi1EEEJNS0_7maximumIsEEsEEEvT_T0_DpT1_ --------------------------
	.section	.text._ZN2at6native57_GLOBAL__N__f3eca4a2_24_ForeachBinaryOpScalar_cu_86b9896c25multi_tensor_apply_kernelINS1_18TensorListMetadataILi2EEENS1_21BinaryOpScalarFunctorIsLi2ELi1ELi1EEEJNS0_7maximumIsEEsEEEvT_T0_DpT1_,"ax",@progbits
	.align	128
.text._ZN2at6native57_GLOBAL__N__f3eca4a2_24_ForeachBinaryOpScalar_cu_86b9896c25multi_tensor_apply_kernelINS1_18TensorListMetadataILi2EEENS1_21BinaryOpScalarFunctorIsLi2ELi1ELi1EEEJNS0_7maximumIsEEsEEEvT_T0_DpT1_:
        .type           _ZN2at6native57_GLOBAL__N__f3eca4a2_24_ForeachBinaryOpScalar_cu_86b9896c25multi_tensor_apply_kernelINS1_18TensorListMetadataILi2EEENS1_21BinaryOpScalarFunctorIsLi2ELi1ELi1EEEJNS0_7maximumIsEEsEEEvT_T0_DpT1_,@function
        .size           _ZN2at6native57_GLOBAL__N__f3eca4a2_24_ForeachBinaryOpScalar_cu_86b9896c25multi_tensor_apply_kernelINS1_18TensorListMetadataILi2EEENS1_21BinaryOpScalarFunctorIsLi2ELi1ELi1EEEJNS0_7maximumIsEEsEEEvT_T0_DpT1_,(.L_x_5303 - _ZN2at6native57_GLOBAL__N__f3eca4a2_24_ForeachBinaryOpScalar_cu_86b9896c25multi_tensor_apply_kernelINS1_18TensorListMetadataILi2EEENS1_21BinaryOpScalarFunctorIsLi2ELi1ELi1EEEJNS0_7maximumIsEEsEEEvT_T0_DpT1_)
        .other          _ZN2at6native57_GLOBAL__N__f3eca4a2_24_ForeachBinaryOpScalar_cu_86b9896c25multi_tensor_apply_kernelINS1_18TensorListMetadataILi2EEENS1_21BinaryOpScalarFunctorIsLi2ELi1ELi1EEEJNS0_7maximumIsEEsEEEvT_T0_DpT1_,@"STO_CUDA_ENTRY STV_DEFAULT"
_ZN2at6native57_GLOBAL__N__f3eca4a2_24_ForeachBinaryOpScalar_cu_86b9896c25multi_tensor_apply_kernelINS1_18TensorListMetadataILi2EEENS1_21BinaryOpScalarFunctorIsLi2ELi1ELi1EEEJNS0_7maximumIsEEsEEEvT_T0_DpT1_:
        /* <DEDUP_REMOVED lines=13> */
[----:B-1----:R-:W-:Y:S01]  /*00d0*/  IMAD.WIDE R14, R3, 0x20000, R14 ;  /* 0x00020000030e7825 */ /* 0x002fe200078e020e */
[----:B--2---:R-:W-:Y:S02]  /*00e0*/  IADD3 R3, P1, -R4, R6, RZ ;  /* 0x0000000604037210 */ /* 0x004fe40007f3e1ff */
[----:B------:R-:W-:-:S03]  /*00f0*/  LOP3.LUT R4, R14, 0x7, R12, 0xc8, !PT ;  /* 0x000000070e047812 */ /* 0x000fc600078ec80c */
[----:B------:R-:W-:Y:S01]  /*0100*/  IMAD.X R5, R7, 0x1, ~R5, P1 ;  /* 0x0000000107057824 */ /* 0x000fe200008e0e05 */
[----:B------:R-:W-:-:S04]  /*0110*/  LOP3.LUT P0, RZ, R4, 0x3, R3, 0xf8, !PT ;  /* 0x0000000304ff7812 */ /* 0x000fc8000780f803 */
[----:B------:R-:W-:-:S13]  /*0120*/  LOP3.LUT P0, RZ, RZ, RZ, RZ, 0xfc, P0 ;  /* 0x000000ffffff7212 */ /* 0x000fda000000fcff */
[----:B------:R-:W-:Y:S05]  /*0130*/  @!P0 BRA `(.L_x_32) ;  /* 0x00000004003c8947 */ /* 0x000fea0003800000 */
[----:B------:R-:W-:-:S04]  /*0140*/  ISETP.GE.U32.AND P0, PT, R3, 0x1, PT ;  /* 0x000000010300780c */ /* 0x000fc80003f06070 */
[----:B------:R-:W-:-:S13]  /*0150*/  ISETP.GE.AND.EX P0, PT, R5, RZ, PT, P0 ;  /* 0x000000ff0500720c */ /* 0x000fda0003f06300 */
[----:B------:R-:W-:Y:S05]  /*0160*/  @!P0 EXIT ;  /* 0x000000000000894d */ /* 0x000fea0003800000 */
[----:B------:R-:W0:Y:S01]  /*0170*/  S2R R27, SR_TID.X ;  /* 0x00000000001b7919 */ /* 0x000e220000002100 */
[----:B------:R-:W1:Y:S01]  /*0180*/  LDC R6, c[0x0][RZ] ;  /* 0x00000000ff067b82 */ /* 0x000e620000000800 */
[----:B------:R-:W-:Y:S02]  /*0190*/  IMAD.MOV.U32 R7, RZ, RZ, RZ ;  /* 0x000000ffff077224 */ /* 0x000fe400078e00ff */
[----:B------:R-:W-:-:S07]  /*01a0*/  IMAD.MOV.U32 R8, RZ, RZ, RZ ;  /* 0x000000ffff087224 */ /* 0x000fce00078e00ff */
.L_x_33:
[----:B0-----:R-:W-:Y:S01]  /*01b0*/  IADD3 R11, P1, R27, R7, RZ ;  /* 0x000000071b0b7210 */ /* 0x001fe20007f3e0ff */
[C---:B-1----:R-:W-:Y:S01]  /*01c0*/  IMAD R20, R6.reuse, 0x3, RZ ;  /* 0x0000000306147824 */ /* 0x042fe200078e02ff */
[----:B------:R-:W-:Y:S02]  /*01d0*/  PRMT R2, RZ, 0x7610, R2 ;  /* 0x00007610ff027816 */ /* 0x000fe40000000002 */
[----:B------:R-:W-:Y:S01]  /*01e0*/  IADD3 R10, P3, R6, R11, RZ ;  /* 0x0000000b060a7210 */ /* 0x000fe20007f7e0ff */
[----:B------:R-:W-:Y:S01]  /*01f0*/  IMAD.X R9, RZ, RZ, R8, P1 ;  /* 0x000000ffff097224 */ /* 0x000fe200008e0608 */
[C---:B------:R-:W-:Y:S02]  /*0200*/  ISETP.GE.U32.AND P0, PT, R11.reuse, 0x10000, PT ;  /* 0x000100000b00780c */ /* 0x040fe40003f06070 */
[----:B------:R-:W-:Y:S01]  /*0210*/  ISETP.LT.U32.AND P1, PT, R11, R3, PT ;  /* 0x000000030b00720c */ /* 0x000fe20003f21070 */
[----:B------:R-:W-:Y:S01]  /*0220*/  IMAD.X R23, RZ, RZ, R9, P3 ;  /* 0x000000ffff177224 */ /* 0x000fe200018e0609 */
[----:B------:R-:W-:-:S02]  /*0230*/  ISETP.GE.U32.AND.EX P0, PT, R9, RZ, PT, P0 ;  /* 0x000000ff0900720c */ /* 0x000fc40003f06100 */
[C---:B------:R-:W-:Y:S02]  /*0240*/  ISETP.GE.U32.AND P2, PT, R10.reuse, 0x10000, PT ;  /* 0x000100000a00780c */ /* 0x040fe40003f46070 */
[----:B------:R-:W-:Y:S02]  /*0250*/  ISETP.LT.AND.EX P0, PT, R9, R5, !P0, P1 ;  /* 0x000000050900720c */ /* 0x000fe40004701310 */
[----:B------:R-:W-:Y:S02]  /*0260*/  ISETP.LT.U32.AND P3, PT, R10, R3, PT ;  /* 0x000000030a00720c */ /* 0x000fe40003f61070 */
[C---:B------:R-:W-:Y:S02]  /*0270*/  ISETP.GE.U32.AND.EX P1, PT, R23.reuse, RZ, PT, P2 ;  /* 0x000000ff1700720c */ /* 0x040fe40003f26120 */
[----:B------:R-:W-:Y:S02]  /*0280*/  LEA R21, P2, R6, R11, 0x1 ;  /* 0x0000000b06157211 */ /* 0x000fe400078408ff */
[----:B------:R-:W-:-:S02]  /*0290*/  ISETP.LT.AND.EX P1, PT, R23, R5, !P1, P3 ;  /* 0x000000051700720c */ /* 0x000fc40004f21330 */
[----:B------:R-:W-:Y:S01]  /*02a0*/  PRMT R0, RZ, 0x7610, R0 ;  /* 0x00007610ff007816 */ /* 0x000fe20000000000 */
[--C-:B------:R-:W-:Y:S01]  /*02b0*/  IMAD.X R25, RZ, RZ, R9.reuse, P2 ;  /* 0x000000ffff197224 */ /* 0x100fe200010e0609 */
[----:B------:R-:W-:Y:S02]  /*02c0*/  IADD3 R20, P3, R20, R11, RZ ;  /* 0x0000000b14147210 */ /* 0x000fe40007f7e0ff */
[----:B------:R-:W-:Y:S02]  /*02d0*/  @P0 LEA R16, P5, R11, R12, 0x1 ;  /* 0x0000000c0b100211 */ /* 0x000fe400078a08ff */
[----:B------:R-:W-:Y:S01]  /*02e0*/  ISETP.GE.U32.AND P6, PT, R21, 0x10000, PT ;  /* 0x000100001500780c */ /* 0x000fe20003fc6070 */
[--C-:B------:R-:W-:Y:S01]  /*02f0*/  IMAD.X R24, RZ, RZ, R9.reuse, P3 ;  /* 0x000000ffff187224 */ /* 0x100fe200018e0609 */
[----:B------:R-:W-:Y:S02]  /*0300*/  @P0 LEA.HI.X R17, R11, R13, R9, 0x1, P5 ;  /* 0x0000000d0b110211 */ /* 0x000fe400028f0c09 */
[----:B------:R-:W-:-:S02]  /*0310*/  ISETP.LT.U32.AND P4, PT, R21, R3, PT ;  /* 0x000000031500720c */ /* 0x000fc40003f81070 */
[C---:B------:R-:W-:Y:S01]  /*0320*/  @P1 LEA R18, P5, R10.reuse, R12, 0x1 ;  /* 0x0000000c0a121211 */ /* 0x040fe200078a08ff */
[----:B------:R-:W2:Y:S01]  /*0330*/  @P0 LDG.E.U16 R0, desc[UR4][R16.64] ;  /* 0x0000000410000981 */ /* 0x000ea2000c1e1500 */
[C---:B------:R-:W-:Y:S02]  /*0340*/  ISETP.GE.U32.AND.EX P6, PT, R25.reuse, RZ, PT, P6 ;  /* 0x000000ff1900720c */ /* 0x040fe40003fc6160 */
[----:B------:R-:W-:Y:S02]  /*0350*/  @P1 LEA.HI.X R19, R10, R13, R23, 0x1, P5 ;  /* 0x0000000d0a131211 */ /* 0x000fe400028f0c17 */
[C---:B------:R-:W-:Y:S02]  /*0360*/  ISETP.GE.U32.AND P2, PT, R20.reuse, 0x10000, PT ;  /* 0x000100001400780c */ /* 0x040fe40003f46070 */
[----:B------:R-:W-:Y:S01]  /*0370*/  ISETP.LT.AND.EX P4, PT, R25, R5, !P6, P4 ;  /* 0x000000051900720c */ /* 0x000fe20007781340 */
[----:B------:R0:W3:Y:S01]  /*0380*/  @P1 LDG.E.U16 R2, desc[UR4][R18.64] ;  /* 0x0000000412021981 */ /* 0x0000e2000c1e1500 */
[----:B------:R-:W-:-:S02]  /*0390*/  ISETP.LT.U32.AND P3, PT, R20, R3, PT ;  /* 0x000000031400720c */ /* 0x000fc40003f61070 */
[----:B------:R-:W-:-:S04]  /*03a0*/  ISETP.GE.U32.AND.EX P2, PT, R24, RZ, PT, P2 ;  /* 0x000000ff1800720c */ /* 0x000fc80003f46120 */
[----:B------:R-:W-:-:S05]  /*03b0*/  ISETP.LT.AND.EX P3, PT, R24, R5, !P2, P3 ;  /* 0x000000051800720c */ /* 0x000fca0005761330 */
[----:B0-----:R-:W-:-:S04]  /*03c0*/  @P4 LEA R18, P2, R21, R12, 0x1 ;  /* 0x0000000c15124211 */ /* 0x001fc800078408ff */
[-C--:B------:R-:W-:Y:S02]  /*03d0*/  @P4 LEA.HI.X R19, R21, R13.reuse, R25, 0x1, P2 ;  /* 0x0000000d15134211 */ /* 0x080fe400010f0c19 */
[----:B------:R-:W-:Y:S02]  /*03e0*/  PRMT R26, RZ, 0x7610, R26 ;  /* 0x00007610ff1a7816 */ /* 0x000fe4000000001a */
[C---:B------:R-:W-:Y:S01]  /*03f0*/  @P3 LEA R16, P2, R20.reuse, R12, 0x1 ;  /* 0x0000000c14103211 */ /* 0x040fe200078408ff */
[----:B------:R-:W0:Y:S01]  /*0400*/  @P3 LDC.U16 R28, c[0x0][0xe5a] ;  /* 0x00039680ff1c3b82 */ /* 0x000e220000000400 */
[----:B------:R-:W-:Y:S02]  /*0410*/  PRMT R4, RZ, 0x7610, R4 ;  /* 0x00007610ff047816 */ /* 0x000fe40000000004 */
[----:B------:R-:W-:Y:S01]  /*0420*/  @P3 LEA.HI.X R17, R20, R13, R24, 0x1, P2 ;  /* 0x0000000d14113211 */ /* 0x000fe200010f0c18 */
[----:B------:R1:W4:Y:S04]  /*0430*/  @P4 LDG.E.U16 R26, desc[UR4][R18.64] ;  /* 0x00000004121a4981 */ /* 0x000328000c1e1500 */
[----:B------:R5:W0:Y:S01]  /*0440*/  @P3 LDG.E.U16 R4, desc[UR4][R16.64] ;  /* 0x0000000410043981 */ /* 0x000a22000c1e1500 */
[----:B-1----:R-:W3:Y:S08]  /*0450*/  @P1 LDC.U16 R18, c[0x0][0xe5a] ;  /* 0x00039680ff121b82 */ /* 0x002ef00000000400 */
[----:B-----5:R-:W2:Y:S02]  /*0460*/  @P0 LDC.U16 R16, c[0x0][0xe5a] ;  /* 0x00039680ff100b82 */ /* 0x020ea40000000400 */
[----:B--2---:R-:W-:-:S02]  /*0470*/  @P0 VIMNMX.S16x2 R0, R0, R16, !PT ;  /* 0x0000001000000248 */ /* 0x004fc40007fe0300 */
[----:B------:R-:W-:Y:S02]  /*0480*/  @P0 LEA R16, P2, R11, R14, 0x1 ;  /* 0x0000000e0b100211 */ /* 0x000fe400078408ff */
[----:B---3--:R-:W-:Y:S02]  /*0490*/  @P1 VIMNMX.S16x2 R2, R2, R18, !PT ;  /* 0x0000001202021248 */ /* 0x008fe40007fe0300 */
[----:B------:R-:W-:-:S04]  /*04a0*/  @P1 LEA R18, P5, R10, R14, 0x1 ;  /* 0x0000000e0a121211 */ /* 0x000fc800078a08ff */
[-C--:B------:R-:W-:Y:S02]  /*04b0*/  @P1 LEA.HI.X R19, R10, R15.reuse, R23, 0x1, P5 ;  /* 0x0000000f0a131211 */ /* 0x080fe400028f0c17 */
[CC--:B------:R-:W-:Y:S02]  /*04c0*/  @P3 LEA R10, P5, R20.reuse, R14.reuse, 0x1 ;  /* 0x0000000e140a3211 */ /* 0x0c0fe400078a08ff */
[-C--:B------:R-:W-:Y:S02]  /*04d0*/  @P0 LEA.HI.X R17, R11, R15.reuse, R9, 0x1, P2 ;  /* 0x0000000f0b110211 */ /* 0x080fe400010f0c09 */
[----:B------:R-:W-:Y:S02]  /*04e0*/  @P3 LEA.HI.X R11, R20, R15, R24, 0x1, P5 ;  /* 0x0000000f140b3211 */ /* 0x000fe400028f0c18 */
[----:B------:R-:W4:Y:S01]  /*04f0*/  @P4 LDC.U16 R24, c[0x0][0xe5a] ;  /* 0x00039680ff184b82 */ /* 0x000f220000000400 */
[----:B------:R-:W-:Y:S01]  /*0500*/  @P4 LEA R22, P2, R21, R14, 0x1 ;  /* 0x0000000e15164211 */ /* 0x000fe200078408ff */
[----:B------:R-:W-:-:S02]  /*0510*/  IMAD.MOV.U32 R9, RZ, RZ, R8 ;  /* 0x000000ffff097224 */ /* 0x000fc400078e0008 */
[----:B------:R-:W-:Y:S01]  /*0520*/  IMAD.MOV.U32 R8, RZ, RZ, R7 ;  /* 0x000000ffff087224 */ /* 0x000fe200078e0007 */
[----:B------:R-:W-:Y:S01]  /*0530*/  @P4 LEA.HI.X R23, R21, R15, R25, 0x1, P2 ;  /* 0x0000000f15174211 */ /* 0x000fe200010f0c19 */
[----:B------:R2:W-:Y:S02]  /*0540*/  @P0 STG.E.U16 desc[UR4][R16.64], R0 ;  /* 0x0000000010000986 */ /* 0x0005e4000c101504 */
[----:B------:R-:W-:Y:S02]  /*0550*/  IMAD.WIDE.U32 R8, R6, 0x4, R8 ;  /* 0x0000000406087825 */ /* 0x000fe400078e0008 */
[----:B------:R2:W-:Y:S01]  /*0560*/  @P1 STG.E.U16 desc[UR4][R18.64], R2 ;  /* 0x0000000212001986 */ /* 0x0005e2000c101504 */
[----:B0-----:R-:W-:Y:S02]  /*0570*/  @P3 VIMNMX.S16x2 R4, R4, R28, !PT ;  /* 0x0000001c04043248 */ /* 0x001fe40007fe0300 */
[----:B------:R-:W-:Y:S02]  /*0580*/  ISETP.GE.U32.AND P0, PT, R8, 0x10000, PT ;  /* 0x000100000800780c */ /* 0x000fe40003f06070 */
[----:B----4-:R-:W-:-:S02]  /*0590*/  @P4 VIMNMX.S16x2 R26, R26, R24, !PT ;  /* 0x000000181a1a4248 */ /* 0x010fc40007fe0300 */
[----:B------:R-:W-:-:S03]  /*05a0*/  ISETP.LT.U32.AND P1, PT, R8, R3, PT ;  /* 0x000000030800720c */ /* 0x000fc60003f21070 */
[----:B------:R2:W-:Y:S04]  /*05b0*/  @P4 STG.E.U16 desc[UR4][R22.64], R26 ;  /* 0x0000001a16004986 */ /* 0x0005e8000c101504 */
[----:B------:R2:W-:Y:S01]  /*05c0*/  @P3 STG.E.U16 desc[UR4][R10.64], R4 ;  /* 0x000000040a003986 */ /* 0x0005e2000c101504 */
[C---:B------:R-:W-:Y:S02]  /*05d0*/  ISETP.GE.U32.AND.EX P0, PT, R9.reuse, RZ, PT, P0 ;  /* 0x000000ff0900720c */ /* 0x040fe40003f06100 */
[----:B------:R-:W-:Y:S01]  /*05e0*/  ISETP.LT.AND.EX P1, PT, R9, R5, PT, P1 ;  /* 0x000000050900720c */ /* 0x000fe20003f21310 */
[----:B------:R-:W-:Y:S02]  /*05f0*/  IMAD.MOV.U32 R7, RZ, RZ, R8 ;  /* 0x000000ffff077224 */ /* 0x000fe400078e0008 */
[----:B------:R-:W-:-:S10]  /*0600*/  IMAD.MOV.U32 R8, RZ, RZ, R9 ;  /* 0x000000ffff087224 */ /* 0x000fd400078e0009 */
[----:B--2---:R-:W-:Y:S05]  /*0610*/  @!P0 BRA P1, `(.L_x_33) ;  /* 0xfffffff800e48947 */ /* 0x004fea000083ffff */
[----:B------:R-:W-:Y:S05]  /*0620*/  EXIT ;  /* 0x000000000000794d */ /* 0x000fea0003800000 */
.L_x_32:
        /* <DEDUP_REMOVED lines=8> */
[----:B------:R-:W-:-:S05]  /*06b0*/  ULDC.U16 UR8, c[0x0][0xe5a] ;  /* 0x0003968000087ab9 */ /* 0x000fca0000000400 */
.L_x_34:
[C---:B------:R-:W-:Y:S01]  /*06c0*/  IMAD.SHL.U32 R7, R16.reuse, 0x8, RZ ;  /* 0x0000000810077824 */ /* 0x040fe200078e00ff */
[----:B------:R-:W-:-:S04]  /*06d0*/  SHF.L.U64.HI R17, R16, 0x3, R19 ;  /* 0x0000000310117819 */ /* 0x000fc80000010213 */
[----:B------:R-:W-:-:S05]  /*06e0*/  IADD3 R8, P0, R12, R7, RZ ;  /* 0x000000070c087210 */ /* 0x000fca0007f1e0ff */
[----:B------:R-:W-:-:S05]  /*06f0*/  IMAD.X R9, R13, 0x1, R17, P0 ;  /* 0x000000010d097824 */ /* 0x000fca00000e0611 */
[----:B------:R-:W2:Y:S01]  /*0700*/  LDG.E.64 R10, desc[UR4][R8.64] ;  /* 0x00000004080a7981 */ /* 0x000ea2000c1e1b00 */
[----:B------:R-:W-:-:S05]  /*0710*/  IADD3 R6, P0, R14, R7, RZ ;  /* 0x000000070e067210 */ /* 0x000fca0007f1e0ff */
[----:B------:R-:W-:Y:S01]  /*0720*/  IMAD.X R7, R15, 0x1, R17, P0 ;  /* 0x000000010f077824 */ /* 0x000fe200000e0611 */
[----:B------:R-:W-:-:S04]  /*0730*/  IADD3 R16, P0, R16, UR6, RZ ;  /* 0x0000000610107c10 */ /* 0x000fc8000ff1e0ff */
[----:B------:R-:W-:Y:S01]  /*0740*/  ISETP.LT.U32.AND P1, PT, R16, 0x4000, PT ;  /* 0x000040001000780c */ /* 0x000fe20003f21070 */
[----:B------:R-:W-:-:S05]  /*0750*/  IMAD.X R19, RZ, RZ, R19, P0 ;  /* 0x000000ffff137224 */ /* 0x000fca00000e0613 */
[----:B------:R-:W-:Y:S02]  /*0760*/  ISETP.LT.U32.AND.EX P1, PT, R19, RZ, PT, P1 ;  /* 0x000000ff1300720c */ /* 0x000fe40003f21110 */
[C---:B--2---:R-:W-:Y:S02]  /*0770*/  PRMT R4, R10.reuse, 0x7632, R4 ;  /* 0x000076320a047816 */ /* 0x044fe40000000004 */
[C---:B------:R-:W-:Y:S02]  /*0780*/  PRMT R2, R11.reuse, 0x7632, R2 ;  /* 0x000076320b027816 */ /* 0x040fe40000000002 */
[----:B------:R-:W-:Y:S02]  /*0790*/  PRMT R0, R11, 0x7610, R0 ;  /* 0x000076100b007816 */ /* 0x000fe40000000000 */
[----:B------:R-:W-:Y:S02]  /*07a0*/  VIMNMX.S16x2 R9, R10, UR8, !PT ;  /* 0x000000080a097c48 */ /* 0x000fe4000ffe0300 */
[----:B------:R-:W-:-:S02]  /*07b0*/  VIMNMX.S16x2 R4, R4, UR8, !PT ;  /* 0x0000000804047c48 */ /* 0x000fc4000ffe0300 */
[----:B------:R-:W-:Y:S02]  /*07c0*/  VIMNMX.S16x2 R2, R2, UR8, !PT ;  /* 0x0000000802027c48 */ /* 0x000fe4000ffe0300 */
[----:B------:R-:W-:Y:S02]  /*07d0*/  VIMNMX.S16x2 R0, R0, UR8, !PT ;  /* 0x0000000800007c48 */ /* 0x000fe4000ffe0300 */
[----:B------:R-:W-:Y:S02]  /*07e0*/  PRMT R8, R9, 0x5410, R4 ;  /* 0x0000541009087816 */ /* 0x000fe40000000004 */
[----:B------:R-:W-:Y:S01]  /*07f0*/  PRMT R9, R0, 0x5410, R2 ;  /* 0x0000541000097816 */ /* 0x000fe20000000002 */
[----:B------:R-:W-:-:S04]  /*0800*/  IMAD.SHL.U32 R0, R16, 0x4, RZ ;  /* 0x0000000410007824 */ /* 0x000fc800078e00ff */
[----:B------:R0:W-:Y:S01]  /*0810*/  STG.E.64 desc[UR4][R6.64], R8 ;  /* 0x0000000806007986 */ /* 0x0001e2000c101b04 */
[----:B------:R-:W-:Y:S02]  /*0820*/  ISETP.GE.U32.AND P0, PT, R0, R3, PT ;  /* 0x000000030000720c */ /* 0x000fe40003f06070 */
[----:B------:R-:W-:-:S04]  /*0830*/  SHF.L.U64.HI R0, R16, 0x2, R19 ;  /* 0x0000000210007819 */ /* 0x000fc80000010213 */
[----:B------:R-:W-:-:S13]  /*0840*/  ISETP.GE.AND.EX P0, PT, R0, R5, PT, P0 ;  /* 0x000000050000720c */ /* 0x000fda0003f06300 */
[----:B0-----:R-:W-:Y:S05]  /*0850*/  @!P0 BRA P1, `(.L_x_34) ;  /* 0xfffffffc00988947 */ /* 0x001fea000083ffff */
[----:B------:R-:W-:Y:S05]  /*0860*/  EXIT ;  /* 0x000000000000794d */ /* 0x000fea0003800000 */
.L_x_35:
        /* <DEDUP_REMOVED lines=9> */
.L_x_5303:


//--------------------- .text._ZN2at6native57_GLOBAL__N__f3eca4a2_24_ForeachBinaryOpScalar_cu_86b9896c25multi_tensor_apply_kernelINS1_18TensorListMetadataILi2EEENS1_21BinaryOpScalarFunctorIlLi2ELi1ELi1EEEJNS0_7maximumIlEElEEEvT_T0_DpT1_ --------------------------
	.section	.text._ZN2at6native57_GLOBAL__N__f3eca4a2_24_ForeachBinaryOpScalar_cu_86b9896c25multi_tensor_apply_kernelINS1_18TensorListMetadataILi2EEENS1_21BinaryOpScalarFunctorIlLi2ELi1ELi1EEEJNS0_7maximumIlEElEEEvT_T0_DpT1_,"ax",@progbits
	.align	128
.text._ZN2at6native57_GLOBAL__N__f3eca4a2_24_ForeachBinaryOpScalar_cu_86b9896c25multi_tensor_apply_kernelINS1_18TensorListMetadataILi2EEENS1_21BinaryOpScalarFunctorIlLi2ELi1ELi1EEEJNS0_7maximumIlEElEEEvT_T0_DpT1_:
        .type           _ZN2at6native57_GLOBAL__N__f3eca4a2_24_ForeachBinaryOpScalar_cu_86b9896c25multi_tensor_apply_kernelINS1_18TensorListMetadataILi2EEENS1_21BinaryOpScalarFunctorIlLi2ELi1ELi1EEEJNS0_7maximumIlEElEEEvT_T0_DpT1_,@function
        .size           _ZN2at6native57_GLOBAL__N__f3eca4a2_24_ForeachBinaryOpScalar_cu_86b9896c25multi_tensor_apply_kernelINS1_18TensorListMetadataILi2EEENS1_21BinaryOpScalarFunctorIlLi2ELi1ELi1EEEJNS0_7maximumIlEElEEEvT_T0_DpT1_,(.L_x_5304 - _ZN2at6native57_GLOBAL__N__f3eca4a2_24_ForeachBinaryOpScalar_cu_86b9896c25multi_tensor_apply_kernelINS1_18TensorListMetadataILi2EEENS1_21BinaryOpScalarFunctorIlLi2ELi1ELi1EEEJNS0_7maximumIlEElEEEvT_T0_DpT1_)
        .other          _ZN2at6native57_GLOBAL__N__f3eca4a2_24_ForeachBinaryOpScalar_cu_86b9896c25multi_tensor_apply_kernelINS1_18TensorListMetadataILi2EEENS1_21BinaryOpScalarFunctorIlLi2ELi1ELi1EEEJNS0_7maximumIlEElEEEvT_T0_DpT1_,@"STO_CUDA_ENTRY STV_DEFAULT"
_ZN2at6native57_GLOBAL__N__f3eca4a2_24_ForeachBinaryOpScalar_cu_86b9896c25multi_tensor_apply_kernelINS1_18TensorListMetadataILi2EEENS1_21BinaryOpScalarFunctorIlLi2ELi1ELi1EEEJNS0_7maximumIlEElEEEvT_T0_DpT1_:
        /* <DEDUP_REMOVED lines=27> */
[----:B------:R-:W-:Y:S01]  /*01b0*/  CS2R R4, SRZ ;  /* 0x0000000000047805 */ /* 0x000fe2000001ff00 */
[----:B------:R-:W-:-:S06]  /*01c0*/  ULDC.64 UR14, c[0x0][0xe60] ;  /* 0x00039800000e7ab9 */ /* 0x000fcc0000000a00 */
.L_x_45:
[----:B0-----:R-:W-:Y:S01]  /*01d0*/  IADD3 R3, P0, R0, R4, RZ ;  /* 0x0000000400037210 */ /* 0x001fe20007f1e0ff */
[C---:B-1----:R-:W-:Y:S01]  /*01e0*/  IMAD R8, R2.reuse, 0x3, RZ ;  /* 0x0000000302087824 */ /* 0x042fe200078e02ff */
[----:B--2345:R-:W-:Y:S02]  /*01f0*/  CS2R R10, SRZ ;  /* 0x00000000000a7805 */ /* 0x03cfe4000001ff00 */
[----:B------:R-:W-:Y:S02]  /*0200*/  CS2R R12, SRZ ;  /* 0x00000000000c7805 */ /* 0x000fe4000001ff00 */
[-C--:B------:R-:W-:Y:S01]  /*0210*/  IADD3 R7, P3, R2, R3.reuse, RZ ;  /* 0x0000000302077210 */ /* 0x080fe20007f7e0ff */
[----:B------:R-:W-:Y:S01]  /*0220*/  IMAD.X R6, RZ, RZ, R5, P0 ;  /* 0x000000ffff067224 */ /* 0x000fe200000e0605 */
[C---:B------:R-:W-:Y:S02]  /*0230*/  ISETP.GE.U32.AND P2, PT, R3.reuse, 0x10000, PT ;  /* 0x000100000300780c */ /* 0x040fe40003f46070 */
[----:B------:R-:W-:Y:S01]  /*0240*/  ISETP.LT.U32.AND P1, PT, R3, UR12, PT ;  /* 0x0000000c03007c0c */ /* 0x000fe2000bf21070 */
[----:B------:R-:W-:Y:S01]  /*0250*/  IMAD.X R24, RZ, RZ, R6, P3 ;  /* 0x000000ffff187224 */ /* 0x000fe200018e0606 */
[----:B------:R-:W-:-:S02]  /*0260*/  IADD3 R8, P6, R8, R3, RZ ;  /* 0x0000000308087210 */ /* 0x000fc40007fde0ff */
[----:B------:R-:W-:Y:S02]  /*0270*/  LEA R9, P5, R2, R3, 0x1 ;  /* 0x0000000302097211 */ /* 0x000fe400078a08ff */
[C---:B------:R-:W-:Y:S01]  /*0280*/  ISETP.GE.U32.AND.EX P2, PT, R6.reuse, RZ, PT, P2 ;  /* 0x000000ff0600720c */ /* 0x040fe20003f46120 */
[--C-:B------:R-:W-:Y:S01]  /*0290*/  IMAD.X R25, RZ, RZ, R6.reuse, P6 ;  /* 0x000000ffff197224 */ /* 0x100fe200030e0606 */
[C---:B------:R-:W-:Y:S01]  /*02a0*/  ISETP.GE.U32.AND P4, PT, R7.reuse, 0x10000, PT ;  /* 0x000100000700780c */ /* 0x040fe20003f86070 */
[----:B------:R-:W-:Y:S01]  /*02b0*/  IMAD.X R26, RZ, RZ, R6, P5 ;  /* 0x000000ffff1a7224 */ /* 0x000fe200028e0606 */
[----:B------:R-:W-:Y:S02]  /*02c0*/  ISETP.LT.AND.EX P1, PT, R6, UR4, !P2, P1 ;  /* 0x0000000406007c0c */ /* 0x000fe4000d721310 */
[----:B------:R-:W-:Y:S02]  /*02d0*/  ISETP.LT.U32.AND P0, PT, R7, UR12, PT ;  /* 0x0000000c07007c0c */ /* 0x000fe4000bf01070 */
[----:B------:R-:W-:-:S02]  /*02e0*/  ISETP.GE.U32.AND.EX P4, PT, R24, RZ, PT, P4 ;  /* 0x000000ff1800720c */ /* 0x000fc40003f86140 */
[C---:B------:R-:W-:Y:S02]  /*02f0*/  ISETP.GE.U32.AND P2, PT, R9.reuse, 0x10000, PT ;  /* 0x000100000900780c */ /* 0x040fe40003f46070 */
[----:B------:R-:W-:Y:S02]  /*0300*/  ISETP.GE.U32.AND P5, PT, R8, 0x10000, PT ;  /* 0x000100000800780c */ /* 0x000fe40003fa6070 */
[----:B------:R-:W-:Y:S02]  /*0310*/  ISETP.LT.AND.EX P0, PT, R24, UR4, !P4, P0 ;  /* 0x0000000418007c0c */ /* 0x000fe4000e701300 */
[----:B------:R-:W-:Y:S02]  /*0320*/  ISETP.LT.U32.AND P3, PT, R9, UR12, PT ;  /* 0x0000000c09007c0c */ /* 0x000fe4000bf61070 */
[----:B------:R-:W-:Y:S02]  /*0330*/  ISETP.LT.U32.AND P4, PT, R8, UR12, PT ;  /* 0x0000000c08007c0c */ /* 0x000fe4000bf81070 */
[----:B------:R-:W-:-:S02]  /*0340*/  ISETP.GE.U32.AND.EX P2, PT, R26, RZ, PT, P2 ;  /* 0x000000ff1a00720c */ /* 0x000fc40003f46120 */
[C---:B------:R-:W-:Y:S02]  /*0350*/  ISETP.GE.U32.AND.EX P5, PT, R25.reuse, RZ, PT, P5 ;  /* 0x000000ff1900720c */ /* 0x040fe40003fa6150 */
[----:B------:R-:W-:Y:S02]  /*0360*/  ISETP.LT.AND.EX P3, PT, R26, UR4, !P2, P3 ;  /* 0x000000041a007c0c */ /* 0x000fe4000d761330 */
[----:B------:R-:W-:Y:S02]  /*0370*/  ISETP.LT.AND.EX P4, PT, R25, UR4, !P5, P4 ;  /* 0x0000000419007c0c */ /* 0x000fe4000ef81340 */
[----:B------:R-:W-:-:S04]  /*0380*/  @P1 LEA R28, P2, R3, UR6, 0x3 ;  /* 0x00000006031c1c11 */ /* 0x000fc8000f8418ff */
[----:B------:R-:W-:Y:S02]  /*0390*/  @P1 LEA.HI.X R29, R3, UR7, R6, 0x3, P2 ;  /* 0x00000007031d1c11 */ /* 0x000fe400090f1c06 */
[C---:B------:R-:W-:Y:S02]  /*03a0*/  @P0 LEA R22, P2, R7.reuse, UR6, 0x3 ;  /* 0x0000000607160c11 */ /* 0x040fe4000f8418ff */
[----:B------:R-:W-:Y:S02]  /*03b0*/  CS2R R14, SRZ ;  /* 0x00000000000e7805 */ /* 0x000fe4000001ff00 */
[----:B------:R-:W-:Y:S01]  /*03c0*/  CS2R R16, SRZ ;  /* 0x0000000000107805 */ /* 0x000fe2000001ff00 */
[----:B------:R0:W5:Y:S01]  /*03d0*/  @P1 LDG.E.64 R10, desc[UR10][R28.64] ;  /* 0x0000000a1c0a1981 */ /* 0x000162000c1e1b00 */
[----:B------:R-:W-:Y:S02]  /*03e0*/  @P0 LEA.HI.X R23, R7, UR7, R24, 0x3, P2 ;  /* 0x0000000707170c11 */ /* 0x000fe400090f1c18 */
[----:B------:R-:W-:-:S02]  /*03f0*/  @P3 LEA R18, P2, R9, UR6, 0x3 ;  /* 0x0000000609123c11 */ /* 0x000fc4000f8418ff */
        /* <DEDUP_REMOVED lines=8> */
[C---:B-----5:R-:W-:Y:S02]  /*0480*/  ISETP.GT.U32.AND P1, PT, R10.reuse, UR14, PT ;  /* 0x0000000e0a007c0c */ /* 0x060fe4000bf24070 */
[----:B0-----:R-:W-:Y:S02]  /*0490*/  LEA R18, P2, R3, UR8, 0x3 ;  /* 0x0000000803127c11 */ /* 0x001fe4000f8418ff */
[----:B------:R-:W-:Y:S02]  /*04a0*/  ISETP.GT.AND.EX P1, PT, R11, UR15, PT, P1 ;  /* 0x0000000f0b007c0c */ /* 0x000fe4000bf24310 */
[----:B------:R-:W-:Y:S02]  /*04b0*/  LEA.HI.X R19, R3, UR9, R6, 0x3, P2 ;  /* 0x0000000903137c11 */ /* 0x000fe400090f1c06 */
[----:B------:R-:W-:Y:S02]  /*04c0*/  SEL R10, R10, UR14, P1 ;  /* 0x0000000e0a0a7c07 */ /* 0x000fe40008800000 */
[----:B------:R-:W-:-:S05]  /*04d0*/  SEL R11, R11, UR15, P1 ;  /* 0x0000000f0b0b7c07 */ /* 0x000fca0008800000 */
[----:B------:R1:W-:Y:S02]  /*04e0*/  STG.E.64 desc[UR10][R18.64], R10 ;  /* 0x0000000a12007986 */ /* 0x0003e4000c101b0a */
.L_x_38:
[----:B------:R-:W-:Y:S05]  /*04f0*/  BSYNC B0 ;  /* 0x0000000000007941 */ /* 0x000fea0003800000 */
.L_x_37:
[----:B------:R-:W-:Y:S04]  /*0500*/  BSSY B0, `(.L_x_39) ;  /* 0x0000009000007945 */ /* 0x000fe80003800000 */
[----:B------:R-:W-:Y:S05]  /*0510*/  @!P0 BRA `(.L_x_40) ;  /* 0x00000000001c8947 */ /* 0x000fea0003800000 */
[C---:B-----5:R-:W-:Y:S02]  /*0520*/  ISETP.GT.U32.AND P0, PT, R12.reuse, UR14, PT ;  /* 0x0000000e0c007c0c */ /* 0x060fe4000bf04070 */
[----:B------:R-:W-:Y:S02]  /*0530*/  LEA R6, P1, R7, UR8, 0x3 ;  /* 0x0000000807067c11 */ /* 0x000fe4000f8218ff */
[----:B------:R-:W-:Y:S02]  /*0540*/  ISETP.GT.AND.EX P0, PT, R13, UR15, PT, P0 ;  /* 0x0000000f0d007c0c */ /* 0x000fe4000bf04300 */
[----:B------:R-:W-:Y:S02]  /*0550*/  LEA.HI.X R7, R7, UR9, R24, 0x3, P1 ;  /* 0x0000000907077c11 */ /* 0x000fe400088f1c18 */
[----:B-1----:R-:W-:Y:S02]  /*0560*/  SEL R10, R12, UR14, P0 ;  /* 0x0000000e0c0a7c07 */ /* 0x002fe40008000000 */
[----:B------:R-:W-:-:S05]  /*0570*/  SEL R11, R13, UR15, P0 ;  /* 0x0000000f0d0b7c07 */ /* 0x000fca0008000000 */
[----:B------:R2:W-:Y:S02]  /*0580*/  STG.E.64 desc[UR10][R6.64], R10 ;  /* 0x0000000a06007986 */ /* 0x0005e4000c101b0a */
.L_x_40:
[----:B------:R-:W-:Y:S05]  /*0590*/  BSYNC B0 ;  /* 0x0000000000007941 */ /* 0x000fea0003800000 */
.L_x_39:
[----:B------:R-:W-:Y:S04]  /*05a0*/  BSSY B0, `(.L_x_41) ;  /* 0x0000009000007945 */ /* 0x000fe80003800000 */
[----:B------:R-:W-:Y:S05]  /*05b0*/  @!P3 BRA `(.L_x_42) ;  /* 0x00000000001cb947 */ /* 0x000fea0003800000 */
[C---:B-----5:R-:W-:Y:S02]  /*05c0*/  ISETP.GT.U32.AND P0, PT, R14.reuse, UR14, PT ;  /* 0x0000000e0e007c0c */ /* 0x060fe4000bf04070 */
[----:B-12---:R-:W-:Y:S02]  /*05d0*/  LEA R10, P1, R9, UR8, 0x3 ;  /* 0x00000008090a7c11 */ /* 0x006fe4000f8218ff */
[----:B------:R-:W-:Y:S02]  /*05e0*/  ISETP.GT.AND.EX P0, PT, R15, UR15, PT, P0 ;  /* 0x0000000f0f007c0c */ /* 0x000fe4000bf04300 */
[----:B------:R-:W-:Y:S02]  /*05f0*/  LEA.HI.X R11, R9, UR9, R26, 0x3, P1 ;  /* 0x00000009090b7c11 */ /* 0x000fe400088f1c1a */
[----:B------:R-:W-:Y:S02]  /*0600*/  SEL R6, R14, UR14, P0 ;  /* 0x0000000e0e067c07 */ /* 0x000fe40008000000 */
[----:B------:R-:W-:-:S05]  /*0610*/  SEL R7, R15, UR15, P0 ;  /* 0x0000000f0f077c07 */ /* 0x000fca0008000000 */
[----:B------:R3:W-:Y:S02]  /*0620*/  STG.E.64 desc[UR10][R10.64], R6 ;  /* 0x000000060a007986 */ /* 0x0007e4000c101b0a */
.L_x_42:
[----:B------:R-:W-:Y:S05]  /*0630*/  BSYNC B0 ;  /* 0x0000000000007941 */ /* 0x000fea0003800000 */
.L_x_41:
[----:B------:R-:W-:Y:S04]  /*0640*/  BSSY B0, `(.L_x_43) ;  /* 0x0000009000007945 */ /* 0x000fe80003800000 */
[----:B------:R-:W-:Y:S05]  /*0650*/  @!P4 BRA `(.L_x_44) ;  /* 0x00000000001cc947 */ /* 0x000fea0003800000 */
[----:B-----5:R-:W-:Y:S02]  /*0660*/  ISETP.GT.U32.AND P0, PT, R16, UR14, PT ;  /* 0x0000000e10007c0c */ /* 0x020fe4000bf04070 */
[C---:B-123--:R-:W-:Y:S02]  /*0670*/  LEA R10, P1, R8.reuse, UR8, 0x3 ;  /* 0x00000008080a7c11 */ /* 0x04efe4000f8218ff */
[C---:B------:R-:W-:Y:S02]  /*0680*/  ISETP.GT.AND.EX P0, PT, R17.reuse, UR15, PT, P0 ;  /* 0x0000000f11007c0c */ /* 0x040fe4000bf04300 */
[----:B------:R-:W-:Y:S02]  /*0690*/  LEA.HI.X R11, R8, UR9, R25, 0x3, P1 ;  /* 0x00000009080b7c11 */ /* 0x000fe400088f1c19 */
[----:B------:R-:W-:Y:S02]  /*06a0*/  SEL R6, R16, UR14, P0 ;  /* 0x0000000e10067c07 */ /* 0x000fe40008000000 */
[----:B------:R-:W-:-:S05]  /*06b0*/  SEL R7, R17, UR15, P0 ;  /* 0x0000000f11077c07 */ /* 0x000fca0008000000 */
[----:B------:R4:W-:Y:S02]  /*06c0*/  STG.E.64 desc[UR10][R10.64], R6 ;  /* 0x000000060a007986 */ /* 0x0009e4000c101b0a */
.L_x_44:
[----:B------:R-:W-:Y:S05]  /*06d0*/  BSYNC B0 ;  /* 0x0000000000007941 */ /* 0x000fea0003800000 */
.L_x_43:
[----:B------:R-:W-:-:S03]  /*06e0*/  IMAD.WIDE.U32 R4, R2, 0x4, R4 ;  /* 0x0000000402047825 */ /* 0x000fc600078e0004 */
[C---:B------:R-:W-:Y:S02]  /*06f0*/  ISETP.GE.U32.AND P0, PT, R4.reuse, 0x10000, PT ;  /* 0x000100000400780c */ /* 0x040fe40003f06070 */
[----:B------:R-:W-:Y:S02]  /*0700*/  ISETP.LT.U32.AND P1, PT, R4, UR12, PT ;  /* 0x0000000c04007c0c */ /* 0x000fe4000bf21070 */
[C---:B------:R-:W-:Y:S02]  /*0710*/  ISETP.GE.U32.AND.EX P0, PT, R5.reuse, RZ, PT, P0 ;  /* 0x000000ff0500720c */ /* 0x040fe40003f06100 */
[----:B------:R-:W-:-:S13]  /*0720*/  ISETP.LT.AND.EX P1, PT, R5, UR4, PT, P1 ;  /* 0x0000000405007c0c */ /* 0x000fda000bf21310 */
[----:B------:R-:W-:Y:S05]  /*0730*/  @!P0 BRA P1, `(.L_x_45) ;  /* 0xfffffff800a48947 */ /* 0x000fea000083ffff */
[----:B------:R-:W-:Y:S05]  /*0740*/  EXIT ;  /* 0x000000000000794d */ /* 0x000fea0003800000 */
.L_x_36:
        /* <DEDUP_REMOVED lines=8> */
[----:B------:R-:W-:-:S05]  /*07d0*/  ULDC.64 UR14, c[0x0][0xe60] ;  /* 0x00039800000e7ab9 */ /* 0x000fca0000000a00 */
.L_x_46:
[C---:B------:R-:W-:Y:S01]  /*07e0*/  IMAD.SHL.U32 R2, R13.reuse, 0x20, RZ ;  /* 0x000000200d027824 */ /* 0x040fe200078e00ff */
[----:B------:R-:W-:-:S04]  /*07f0*/  SHF.L.U64.HI R3, R13, 0x5, R0 ;  /* 0x000000050d037819 */ /* 0x000fc80000010200 */
[----:B------:R-:W-:-:S04]  /*0800*/  IADD3 R14, P0, R2, UR6, RZ ;  /* 0x00000006020e7c10 */ /* 0x000fc8000ff1e0ff */
[----:B------:R-:W-:-:S05]  /*0810*/  IADD3.X R15, R3, UR7, RZ, P0, !PT ;  /* 0x00000007030f7c10 */ /* 0x000fca00087fe4ff */
[----:B------:R-:W2:Y:S04]  /*0820*/  LDG.E.128 R8, desc[UR10][R14.64] ;  /* 0x0000000a0e087981 */ /* 0x000ea8000c1e1d00 */
[----:B------:R-:W3:Y:S01]  /*0830*/  LDG.E.128 R4, desc[UR10][R14.64+0x10] ;  /* 0x0000100a0e047981 */ /* 0x000ee2000c1e1d00 */
[----:B------:R-:W-:-:S04]  /*0840*/  IADD3 R2, P4, R2, UR8, RZ ;  /* 0x0000000802027c10 */ /* 0x000fc8000ff9e0ff */
[----:B------:R-:W-:Y:S02]  /*0850*/  IADD3.X R3, R3, UR9, RZ, P4, !PT ;  /* 0x0000000903037c10 */ /* 0x000fe4000a7fe4ff */
[----:B--2---:R-:W-:Y:S02]  /*0860*/  ISETP.GT.U32.AND P0, PT, R10, UR14, PT ;  /* 0x0000000e0a007c0c */ /* 0x004fe4000bf04070 */
[----:B------:R-:W-:Y:S02]  /*0870*/  ISETP.GT.U32.AND P1, PT, R8, UR14, PT ;  /* 0x0000000e08007c0c */ /* 0x000fe4000bf24070 */
[----:B------:R-:W-:Y:S02]  /*0880*/  ISETP.GT.AND.EX P0, PT, R11, UR15, PT, P0 ;  /* 0x0000000f0b007c0c */ /* 0x000fe4000bf04300 */
[----:B---3--:R-:W-:Y:S02]  /*0890*/  ISETP.GT.U32.AND P2, PT, R6, UR14, PT ;  /* 0x0000000e06007c0c */ /* 0x008fe4000bf44070 */
[----:B------:R-:W-:-:S02]  /*08a0*/  SEL R16, R10, UR14, P0 ;  /* 0x0000000e0a107c07 */ /* 0x000fc40008000000 */
[----:B------:R-:W-:Y:S02]  /*08b0*/  SEL R17, R11, UR15, P0 ;  /* 0x0000000f0b117c07 */ /* 0x000fe40008000000 */
[C---:B------:R-:W-:Y:S02]  /*08c0*/  ISETP.GT.AND.EX P0, PT, R9.reuse, UR15, PT, P1 ;  /* 0x0000000f09007c0c */ /* 0x040fe4000bf04310 */
[----:B------:R-:W-:Y:S02]  /*08d0*/  ISETP.GT.U32.AND P3, PT, R4, UR14, PT ;  /* 0x0000000e04007c0c */ /* 0x000fe4000bf64070 */
[----:B------:R-:W-:Y:S02]  /*08e0*/  SEL R12, R8, UR14, P0 ;  /* 0x0000000e080c7c07 */ /* 0x000fe40008000000 */
[----:B------:R-:W-:Y:S02]  /*08f0*/  SEL R15, R9, UR15, P0 ;  /* 0x0000000f090f7c07 */ /* 0x000fe40008000000 */
[----:B------:R-:W-:-:S02]  /*0900*/  ISETP.GT.AND.EX P1, PT, R7, UR15, PT, P2 ;  /* 0x0000000f07007c0c */ /* 0x000fc4000bf24320 */
[----:B------:R-:W-:Y:S02]  /*0910*/  ISETP.GT.AND.EX P0, PT, R5, UR15, PT, P3 ;  /* 0x0000000f05007c0c */ /* 0x000fe4000bf04330 */
[----:B------:R-:W-:Y:S01]  /*0920*/  SEL R10, R6, UR14, P1 ;  /* 0x0000000e060a7c07 */ /* 0x000fe20008800000 */
[----:B------:R-:W-:Y:S01]  /*0930*/  IMAD.MOV.U32 R6, RZ, RZ, R16 ;  /* 0x000000ffff067224 */ /* 0x000fe200078e0010 */
[----:B------:R-:W-:Y:S01]  /*0940*/  SEL R11, R7, UR15, P1 ;  /* 0x0000000f070b7c07 */ /* 0x000fe20008800000 */
[----:B------:R-:W-:Y:S01]  /*0950*/  IMAD.MOV.U32 R7, RZ, RZ, R17 ;  /* 0x000000ffff077224 */ /* 0x000fe200078e0011 */
[----:B------:R-:W-:Y:S01]  /*0960*/  SEL R8, R4, UR14, P0 ;  /* 0x0000000e04087c07 */ /* 0x000fe20008000000 */
[----:B------:R-:W-:Y:S01]  /*0970*/  IMAD.MOV.U32 R4, RZ, RZ, R12 ;  /* 0x000000ffff047224 */ /* 0x000fe200078e000c */
[----:B------:R-:W-:Y:S01]  /*0980*/  SEL R9, R5, UR15, P0 ;  /* 0x0000000f05097c07 */ /* 0x000fe20008000000 */
[----:B------:R-:W-:Y:S01]  /*0990*/  IMAD.MOV.U32 R5, RZ, RZ, R15 ;  /* 0x000000ffff057224 */ /* 0x000fe200078e000f */
[----:B------:R-:W-:-:S04]  /*09a0*/  IADD3 R13, P0, R13, UR5, RZ ;  /* 0x000000050d0d7c10 */ /* 0x000fc8000ff1e0ff */
[----:B------:R0:W-:Y:S01]  /*09b0*/  STG.E.128 desc[UR10][R2.64], R4 ;  /* 0x0000000402007986 */ /* 0x0001e2000c101d0a */
[----:B------:R-:W-:Y:S01]  /*09c0*/  IMAD.X R0, RZ, RZ, R0, P0 ;  /* 0x000000ffff007224 */ /* 0x000fe200000e0600 */
[----:B------:R-:W-:-:S04]  /*09d0*/  ISETP.LT.U32.AND P1, PT, R13, 0x4000, PT ;  /* 0x000040000d00780c */ /* 0x000fc80003f21070 */
        /* <DEDUP_REMOVED lines=12> */
.L_x_47:
        /* <DEDUP_REMOVED lines=14> */
.L_x_5304:


//--------------------- .text._ZN2at6native57_GLOBAL__N__f3eca4a2_24_ForeachBinaryOpScalar_cu_86b9896c25multi_tensor_apply_kernelINS1_18TensorListMetadataILi2EEENS1_21BinaryOpScalarFunctorIiLi2ELi1ELi1EEEJNS0_7maximumIiEEiEEEvT_T0_DpT1_ --------------------------
	.section	.text._ZN2at6native57_GLOBAL__N__f3eca4a2_24_ForeachBinaryOpScalar_cu_86b9896c25multi_tensor_apply_kernelINS1_18TensorListMetadataILi2EEENS1_21BinaryOpScalarFunctorIiLi2ELi1ELi1EEEJNS0_7maximumIiEEiEEEvT_T0_DpT1_,"ax",@progbits
	.align	128
.text._ZN2at6native57_GLOBAL__N__f3eca4a2_24_ForeachBinaryOpScalar_cu_86b9896c25multi_tensor_apply_kernelINS1_18TensorListMetadataILi2EEENS1_21BinaryOpScalarFunctorIiLi2ELi1ELi1EEEJNS0_7maximumIiEEiEEEvT_T0_DpT1_:
        .type           _ZN2at6native57_GLOBAL__N__f3eca4a2_24_ForeachBinaryOpScalar_cu_86b9896c25multi_tensor_apply_kernelINS1_18TensorListMetadataILi2EEENS1_21BinaryOpScalarFunctorIiLi2ELi1ELi1EEEJNS0_7maximumIiEEiEEEvT_T0_DpT1_,@function
        .size           _ZN2at6native57_GLOBAL__N__f3eca4a2_24_ForeachBinaryOpScalar_cu_86b9896c25multi_tensor_apply_kernelINS1_18TensorListMetadataILi2EEENS1_21BinaryOpScalarFunctorIiLi2ELi1ELi1EEEJNS0_7maximumIiEEiEEEvT_T0_DpT1_,(.L_x_5305 - _ZN2at6native57_GLOBAL__N__f3eca4a2_24_ForeachBinaryOpScalar_cu_86b9896c25multi_tensor_apply_kernelINS1_18TensorListMetadataILi2EEENS1_21BinaryOpScalarFunctorIiLi2ELi1ELi1EEEJNS0_7maximumIiEEiEEEvT_T0_DpT1_)
        .other          _ZN2at6native57_GLOBAL__N__f3eca4a2_24_ForeachBinaryOpScalar_cu_86b9896c25multi_tensor_apply_kernelINS1_18TensorListMetadataILi2EEENS1_21BinaryOpScalarFunctorIiLi2ELi1ELi1EEEJNS0_7maximumIiEEiEEEvT_T0_DpT1_,@"STO_CUDA_ENTRY STV_DEFAULT"
_ZN2at6native57_GLOBAL__N__f3eca4a2_24_ForeachBinaryOpScalar_cu_86b9896c25multi_tensor_apply_kernelINS1_18TensorListMetadataILi2EEENS1_21BinaryOpScalarFunctorIiLi2ELi1ELi1EEEJNS0_7maximumIiEEiEEEvT_T0_DpT1_:
        /* <DEDUP_REMOVED lines=27> */
.L_x_49:
[----:B0-----:R-:W-:Y:S01]  /*01b0*/  IADD3 R17, P0, R3, R6, RZ ;  /* 0x0000000603117210 */ /* 0x001fe20007f1e0ff */
[C---:B-1----:R-:W-:Y:S02]  /*01c0*/  IMAD R14, R4.reuse, 0x3, RZ ;  /* 0x00000003040e7824 */ /* 0x042fe400078e02ff */
[----:B------:R-:W-:Y:S01]  /*01d0*/  IMAD.MOV.U32 R20, RZ, RZ, RZ ;  /* 0x000000ffff147224 */ /* 0x000fe200078e00ff */
[----:B------:R-:W-:Y:S01]  /*01e0*/  IADD3 R7, P1, R4, R17, RZ ;  /* 0x0000001104077210 */ /* 0x000fe20007f3e0ff */
[----:B------:R-:W-:Y:S01]  /*01f0*/  IMAD.X R15, RZ, RZ, R5, P0 ;  /* 0x000000ffff0f7224 */ /* 0x000fe200000e0605 */
[C---:B------:R-:W-:Y:S01]  /*0200*/  ISETP.GE.U32.AND P4, PT, R17.reuse, 0x10000, PT ;  /* 0x000100001100780c */ /* 0x040fe20003f86070 */
[----:B------:R-:W-:Y:S01]  /*0210*/  IMAD.MOV.U32 R24, RZ, RZ, RZ ;  /* 0x000000ffff187224 */ /* 0x000fe200078e00ff */
[----:B------:R-:W-:Y:S01]  /*0220*/  ISETP.LT.U32.AND P3, PT, R17, R0, PT ;  /* 0x000000001100720c */ /* 0x000fe20003f61070 */
[----:B------:R-:W-:Y:S01]  /*0230*/  IMAD.X R8, RZ, RZ, R15, P1 ;  /* 0x000000ffff087224 */ /* 0x000fe200008e060f */
[----:B------:R-:W-:-:S02]  /*0240*/  ISETP.GE.U32.AND.EX P4, PT, R15, RZ, PT, P4 ;  /* 0x000000ff0f00720c */ /* 0x000fc40003f86140 */
[-C--:B------:R-:W-:Y:S02]  /*0250*/  LEA R9, P1, R4, R17.reuse, 0x1 ;  /* 0x0000001104097211 */ /* 0x080fe400078208ff */
[----:B------:R-:W-:Y:S02]  /*0260*/  ISETP.GE.U32.AND P0, PT, R7, 0x10000, PT ;  /* 0x000100000700780c */ /* 0x000fe40003f06070 */
[----:B------:R-:W-:Y:S01]  /*0270*/  ISETP.LT.AND.EX P3, PT, R15, R2, !P4, P3 ;  /* 0x000000020f00720c */ /* 0x000fe20006761330 */
[----:B------:R-:W-:Y:S01]  /*0280*/  IMAD.X R19, RZ, RZ, R15, P1 ;  /* 0x000000ffff137224 */ /* 0x000fe200008e060f */
[----:B------:R-:W-:Y:S02]  /*0290*/  ISETP.LT.U32.AND P2, PT, R7, R0, PT ;  /* 0x000000000700720c */ /* 0x000fe40003f41070 */
[----:B------:R-:W-:Y:S02]  /*02a0*/  ISETP.GE.U32.AND.EX P4, PT, R8, RZ, PT, P0 ;  /* 0x000000ff0800720c */ /* 0x000fe40003f86100 */
[----:B------:R-:W-:-:S02]  /*02b0*/  IADD3 R21, P5, R14, R17, RZ ;  /* 0x000000110e157210 */ /* 0x000fc40007fbe0ff */
[C---:B------:R-:W-:Y:S02]  /*02c0*/  ISETP.GE.U32.AND P0, PT, R9.reuse, 0x10000, PT ;  /* 0x000100000900780c */ /* 0x040fe40003f06070 */
[----:B------:R-:W-:Y:S01]  /*02d0*/  ISETP.LT.AND.EX P2, PT, R8, R2, !P4, P2 ;  /* 0x000000020800720c */ /* 0x000fe20006741320 */
[----:B------:R-:W-:Y:S01]  /*02e0*/  IMAD.X R25, RZ, RZ, R15, P5 ;  /* 0x000000ffff197224 */ /* 0x000fe200028e060f */
[----:B------:R-:W-:Y:S02]  /*02f0*/  ISETP.LT.U32.AND P1, PT, R9, R0, PT ;  /* 0x000000000900720c */ /* 0x000fe40003f21070 */
[----:B------:R-:W-:Y:S02]  /*0300*/  ISETP.GE.U32.AND.EX P0, PT, R19, RZ, PT, P0 ;  /* 0x000000ff1300720c */ /* 0x000fe40003f06100 */
[----:B------:R-:W-:Y:S02]  /*0310*/  ISETP.GE.U32.AND P4, PT, R21, 0x10000, PT ;  /* 0x000100001500780c */ /* 0x000fe40003f86070 */
[----:B------:R-:W-:-:S02]  /*0320*/  ISETP.LT.AND.EX P1, PT, R19, R2, !P0, P1 ;  /* 0x000000021300720c */ /* 0x000fc40004721310 */
[----:B------:R-:W-:Y:S02]  /*0330*/  ISETP.LT.U32.AND P0, PT, R21, R0, PT ;  /* 0x000000001500720c */ /* 0x000fe40003f01070 */
[----:B------:R-:W-:Y:S02]  /*0340*/  ISETP.GE.U32.AND.EX P4, PT, R25, RZ, PT, P4 ;  /* 0x000000ff1900720c */ /* 0x000fe40003f86140 */
[----:B------:R-:W-:Y:S02]  /*0350*/  @P3 LEA R28, P5, R17, R10, 0x2 ;  /* 0x0000000a111c3211 */ /* 0x000fe400078a10ff */
[----:B------:R-:W-:Y:S02]  /*0360*/  ISETP.LT.AND.EX P0, PT, R25, R2, !P4, P0 ;  /* 0x000000021900720c */ /* 0x000fe40006701300 */
[----:B------:R-:W-:Y:S02]  /*0370*/  @P3 LEA.HI.X R29, R17, R11, R15, 0x2, P5 ;  /* 0x0000000b111d3211 */ /* 0x000fe400028f140f */
[----:B------:R-:W-:-:S03]  /*0380*/  @P2 LEA R22, P5, R7, R10, 0x2 ;  /* 0x0000000a07162211 */ /* 0x000fc600078a10ff */
[----:B------:R0:W2:Y:S01]  /*0390*/  @P3 LDG.E R20, desc[UR4][R28.64] ;  /* 0x000000041c143981 */ /* 0x0000a2000c1e1900 */
[----:B------:R-:W-:Y:S02]  /*03a0*/  @P2 LEA.HI.X R23, R7, R11, R8, 0x2, P5 ;  /* 0x0000000b07172211 */ /* 0x000fe400028f1408 */
[----:B------:R-:W-:-:S03]  /*03b0*/  CS2R R26, SRZ ;  /* 0x00000000001a7805 */ /* 0x000fc6000001ff00 */
[----:B------:R1:W3:Y:S01]  /*03c0*/  @P2 LDG.E R24, desc[UR4][R22.64] ;  /* 0x0000000416182981 */ /* 0x0002e2000c1e1900 */
[----:B0-----:R-:W-:-:S04]  /*03d0*/  @P1 LEA R28, P4, R9, R10, 0x2 ;  /* 0x0000000a091c1211 */ /* 0x001fc800078810ff */
[----:B------:R-:W-:Y:S02]  /*03e0*/  @P1 LEA.HI.X R29, R9, R11, R19, 0x2, P4 ;  /* 0x0000000b091d1211 */ /* 0x000fe400020f1413 */
[----:B-1----:R-:W-:-:S03]  /*03f0*/  @P0 LEA R22, P4, R21, R10, 0x2 ;  /* 0x0000000a15160211 */ /* 0x002fc600078810ff */
[----:B------:R0:W4:Y:S01]  /*0400*/  @P1 LDG.E R26, desc[UR4][R28.64] ;  /* 0x000000041c1a1981 */ /* 0x000122000c1e1900 */
[----:B------:R-:W-:-:S05]  /*0410*/  @P0 LEA.HI.X R23, R21, R11, R25, 0x2, P4 ;  /* 0x0000000b15170211 */ /* 0x000fca00020f1419 */
[----:B------:R1:W5:Y:S01]  /*0420*/  @P0 LDG.E R27, desc[UR4][R22.64] ;  /* 0x00000004161b0981 */ /* 0x000362000c1e1900 */
[-C--:B------:R-:W-:Y:S02]  /*0430*/  @P3 LEA R14, P5, R17, R12.reuse, 0x2 ;  /* 0x0000000c110e3211 */ /* 0x080fe400078a10ff */
[----:B------:R-:W-:Y:S01]  /*0440*/  @P2 LEA R16, P4, R7, R12, 0x2 ;  /* 0x0000000c07102211 */ /* 0x000fe200078810ff */
[----:B0-----:R-:W2:Y:S01]  /*0450*/  @P3 LDC R29, c[0x0][0xe5c] ;  /* 0x00039700ff1d3b82 */ /* 0x001ea20000000800 */
[-C--:B------:R-:W-:Y:S02]  /*0460*/  @P3 LEA.HI.X R15, R17, R13.reuse, R15, 0x2, P5 ;  /* 0x0000000d110f3211 */ /* 0x080fe400028f140f */
[----:B------:R-:W-:-:S05]  /*0470*/  @P2 LEA.HI.X R17, R7, R13, R8, 0x2, P4 ;  /* 0x0000000d07112211 */ /* 0x000fca00020f1408 */
[----:B------:R-:W3:Y:S08]  /*0480*/  @P2 LDC R7, c[0x0][0xe5c] ;  /* 0x00039700ff072b82 */ /* 0x000ef00000000800 */
[----:B-1----:R-:W4:Y:S08]  /*0490*/  @P1 LDC R23, c[0x0][0xe5c] ;  /* 0x00039700ff171b82 */ /* 0x002f300000000800 */
[----:B------:R-:W5:Y:S01]  /*04a0*/  @P0 LDC R28, c[0x0][0xe5c] ;  /* 0x00039700ff1c0b82 */ /* 0x000f620000000800 */
[----:B------:R-:W-:-:S02]  /*04b0*/  @P1 LEA R18, P5, R9, R12, 0x2 ;  /* 0x0000000c09121211 */ /* 0x000fc400078a10ff */
[----:B------:R-:W-:Y:S02]  /*04c0*/  @P0 LEA R8, P4, R21, R12, 0x2 ;  /* 0x0000000c15080211 */ /* 0x000fe400078810ff */
[-C--:B------:R-:W-:Y:S02]  /*04d0*/  @P1 LEA.HI.X R19, R9, R13.reuse, R19, 0x2, P5 ;  /* 0x0000000d09131211 */ /* 0x080fe400028f1413 */
[----:B------:R-:W-:Y:S02]  /*04e0*/  @P0 LEA.HI.X R9, R21, R13, R25, 0x2, P4 ;  /* 0x0000000d15090211 */ /* 0x000fe400020f1419 */
[----:B--2---:R-:W-:Y:S02]  /*04f0*/  @P3 VIMNMX R29, R20, R29, !PT ;  /* 0x0000001d141d3248 */ /* 0x004fe40007fe0100 */
[----:B---3--:R-:W-:Y:S01]  /*0500*/  @P2 VIMNMX R21, R24, R7, !PT ;  /* 0x0000000718152248 */ /* 0x008fe20007fe0100 */
[----:B------:R-:W-:Y:S02]  /*0510*/  IMAD.MOV.U32 R7, RZ, RZ, R5 ;  /* 0x000000ffff077224 */ /* 0x000fe400078e0005 */
[----:B------:R2:W-:Y:S01]  /*0520*/  @P3 STG.E desc[UR4][R14.64], R29 ;  /* 0x0000001d0e003986 */ /* 0x0005e2000c101904 */
[----:B------:R-:W-:-:S03]  /*0530*/  IMAD.WIDE.U32 R6, R4, 0x4, R6 ;  /* 0x0000000404067825 */ /* 0x000fc600078e0006 */
[----:B------:R2:W-:Y:S01]  /*0540*/  @P2 STG.E desc[UR4][R16.64], R21 ;  /* 0x0000001510002986 */ /* 0x0005e2000c101904 */
[----:B----4-:R-:W-:Y:S02]  /*0550*/  @P1 VIMNMX R23, R26, R23, !PT ;  /* 0x000000171a171248 */ /* 0x010fe40007fe0100 */
[----:B-----5:R-:W-:-:S03]  /*0560*/  @P0 VIMNMX R27, R27, R28, !PT ;  /* 0x0000001c1b1b0248 */ /* 0x020fc60007fe0100 */
[----:B------:R2:W-:Y:S01]  /*0570*/  @P1 STG.E desc[UR4][R18.64], R23 ;  /* 0x0000001712001986 */ /* 0x0005e2000c101904 */
[----:B------:R-:W-:-:S03]  /*0580*/  ISETP.LT.U32.AND P1, PT, R6, R0, PT ;  /* 0x000000000600720c */ /* 0x000fc60003f21070 */
[----:B------:R2:W-:Y:S01]  /*0590*/  @P0 STG.E desc[UR4][R8.64], R27 ;  /* 0x0000001b08000986 */ /* 0x0005e2000c101904 */
[----:B------:R-:W-:Y:S02]  /*05a0*/  ISETP.GE.U32.AND P0, PT, R6, 0x10000, PT ;  /* 0x000100000600780c */ /* 0x000fe40003f06070 */
[C---:B------:R-:W-:Y:S02]  /*05b0*/  ISETP.LT.AND.EX P1, PT, R7.reuse, R2, PT, P1 ;  /* 0x000000020700720c */ /* 0x040fe40003f21310 */
[----:B------:R-:W-:Y:S01]  /*05c0*/  ISETP.GE.U32.AND.EX P0, PT, R7, RZ, PT, P0 ;  /* 0x000000ff0700720c */ /* 0x000fe20003f06100 */
[----:B------:R-:W-:-:S12]  /*05d0*/  IMAD.MOV.U32 R5, RZ, RZ, R7 ;  /* 0x000000ffff057224 */ /* 0x000fd800078e0007 */
[----:B--2---:R-:W-:Y:S05]  /*05e0*/  @!P0 BRA P1, `(.L_x_49) ;  /* 0xfffffff800f08947 */ /* 0x004fea000083ffff */
[----:B------:R-:W-:Y:S05]  /*05f0*/  EXIT ;  /* 0x000000000000794d */ /* 0x000fea0003800000 */
.L_x_48:
        /* <DEDUP_REMOVED lines=9> */
.L_x_50:
[C---:B0-----:R-:W-:Y:S01]  /*0690*/  IMAD.SHL.U32 R15, R16.reuse, 0x10, RZ ;  /* 0x00000010100f7824 */ /* 0x041fe200078e00ff */
[----:B------:R-:W-:-:S04]  /*06a0*/  SHF.L.U64.HI R3, R16, 0x4, R17 ;  /* 0x0000000410037819 */ /* 0x000fc80000010211 */
[----:B------:R-:W-:-:S05]  /*06b0*/  IADD3 R8, P0, R10, R15, RZ ;  /* 0x0000000f0a087210 */ /* 0x000fca0007f1e0ff */
[----:B------:R-:W-:-:S05]  /*06c0*/  IMAD.X R9, R11, 0x1, R3, P0 ;  /* 0x000000010b097824 */ /* 0x000fca00000e0603 */
[----:B------:R-:W2:Y:S01]  /*06d0*/  LDG.E.128 R4, desc[UR4][R8.64] ;  /* 0x0000000408047981 */ /* 0x000ea2000c1e1d00 */
[----:B------:R-:W-:-:S05]  /*06e0*/  IADD3 R14, P0, R12, R15, RZ ;  /* 0x0000000f0c0e7210 */ /* 0x000fca0007f1e0ff */
[----:B------:R-:W-:Y:S01]  /*06f0*/  IMAD.X R15, R13, 0x1, R3, P0 ;  /* 0x000000010d0f7824 */ /* 0x000fe200000e0603 */
[----:B------:R-:W-:-:S04]  /*0700*/  IADD3 R16, P0, R16, UR6, RZ ;  /* 0x0000000610107c10 */ /* 0x000fc8000ff1e0ff */
[C---:B------:R-:W-:Y:S01]  /*0710*/  ISETP.LT.U32.AND P1, PT, R16.reuse, 0x4000, PT ;  /* 0x000040001000780c */ /* 0x040fe20003f21070 */
[----:B------:R-:W-:Y:S02]  /*0720*/  IMAD.SHL.U32 R3, R16, 0x4, RZ ;  /* 0x0000000410037824 */ /* 0x000fe400078e00ff */
[----:B------:R-:W-:-:S03]  /*0730*/  IMAD.X R17, RZ, RZ, R17, P0 ;  /* 0x000000ffff117224 */ /* 0x000fc600000e0611 */
[----:B------:R-:W-:Y:S02]  /*0740*/  ISETP.GE.U32.AND P0, PT, R3, R0, PT ;  /* 0x000000000300720c */ /* 0x000fe40003f06070 */
[----:B------:R-:W-:Y:S02]  /*0750*/  SHF.L.U64.HI R3, R16, 0x2, R17 ;  /* 0x0000000210037819 */ /* 0x000fe40000010211 */
[----:B------:R-:W-:Y:S02]  /*0760*/  ISETP.LT.U32.AND.EX P1, PT, R17, RZ, PT, P1 ;  /* 0x000000ff1100720c */ /* 0x000fe40003f21110 */
[----:B------:R-:W-:Y:S02]  /*0770*/  ISETP.GE.AND.EX P0, PT, R3, R2, PT, P0 ;  /* 0x000000020300720c */ /* 0x000fe40003f06300 */
[----:B--2---:R-:W-:Y:S02]  /*0780*/  VIMNMX R7, R7, UR7, !PT ;  /* 0x0000000707077c48 */ /* 0x004fe4000ffe0100 */
[----:B------:R-:W-:-:S02]  /*0790*/  VIMNMX R6, R6, UR7, !PT ;  /* 0x0000000706067c48 */ /* 0x000fc4000ffe0100 */
[----:B------:R-:W-:Y:S02]  /*07a0*/  VIMNMX R5, R5, UR7, !PT ;  /* 0x0000000705057c48 */ /* 0x000fe4000ffe0100 */
[----:B------:R-:W-:-:S05]  /*07b0*/  VIMNMX R4, R4, UR7, !PT ;  /* 0x0000000704047c48 */ /* 0x000fca000ffe0100 */
[----:B------:R0:W-:Y:S01]  /*07c0*/  STG.E.128 desc[UR4][R14.64], R4 ;  /* 0x000000040e007986 */ /* 0x0001e2000c101d04 */
[----:B------:R-:W-:Y:S05]  /*07d0*/  @!P0 BRA P1, `(.L_x_50) ;  /* 0xfffffffc00ac8947 */ /* 0x000fea000083ffff */
[----:B------:R-:W-:Y:S05]  /*07e0*/  EXIT ;  /* 0x000000000000794d */ /* 0x000fea0003800000 */
.L_x_51:
        /* <DEDUP_REMOVED lines=9> */
.L_x_5305:


//--------------------- .text._ZN2at6native57_GLOBAL__N__f3eca4a2_24_ForeachBinaryOpScalar_cu_86b9896c25multi_tensor_apply_kernelINS1_18TensorListMetadataILi2EEENS1_21BinaryOpScalarFunctorIaLi2ELi1ELi1EEEJNS0_7maximumIaEEaEEEvT_T0_DpT1_ --------------------------
	.section	.text._ZN2at6native57_GLOBAL__N__f3eca4a2_24_ForeachBinaryOpScalar_cu_86b9896c25multi_tensor_apply_kernelINS1_18TensorListMetadataILi2EEENS1_21BinaryOpScalarFunctorIaLi2ELi1ELi1EEEJNS0_7maximumIaEEaEEEvT_T0_DpT1_,"ax",@progbits
	.align	128
.text._ZN2at6native57_GLOBAL__N__f3eca4a2_24_ForeachBinaryOpScalar_cu_86b9896c25multi_tensor_apply_kernelINS1_18TensorListMetadataILi2EEENS1_21BinaryOpScalarFunctorIaLi2ELi1ELi1EEEJNS0_7maximumIaEEaEEEvT_T0_DpT1_:
        .type           _ZN2at6native57_GLOBAL__N__f3eca4a2_24_ForeachBinaryOpScalar_cu_86b9896c25multi_tensor_apply_kernelINS1_18TensorListMetadataILi2EEENS1_21BinaryOpScalarFunctorIaLi2ELi1ELi1EEEJNS0_7maximumIaEEaEEEvT_T0_DpT1_,@function
        .size           _ZN2at6native57_GLOBAL__N__f3eca4a2_24_ForeachBinaryOpScalar_cu_86b9896c25multi_tensor_apply_kernelINS1_18TensorListMetadataILi2EEENS1_21BinaryOpScalarFunctorIaLi2ELi1ELi1EEEJNS0_7maximumIaEEaEEEvT_T0_DpT1_,(.L_x_5306 - _ZN2at6native57_GLOBAL__N__f3eca4a2_24_ForeachBinaryOpScalar_cu_86b9896c25multi_tensor_apply_kernelINS1_18TensorListMetadataILi2EEENS1_21BinaryOpScalarFunctorIaLi2ELi1ELi1EEEJNS0_7maximumIaEEaEEEvT_T0_DpT1_)
        .other          _ZN2at6native57_GLOBAL__N__f3eca4a2_24_ForeachBinaryOpScalar_cu_86b9896c25multi_tensor_apply_kernelINS1_18TensorListMetadataILi2EEENS1_21BinaryOpScalarFunctorIaLi2ELi1ELi1EEEJNS0_7maximumIaEEaEEEvT_T0_DpT1_,@"STO_CUDA_ENTRY STV_DEFAULT"
_ZN2at6native57_GLOBAL__N__f3eca4a2_24_ForeachBinaryOpScalar_cu_86b9896c25multi_tensor_apply_kernelINS1_18TensorListMetadataILi2EEENS1_21BinaryOpScalarFunctorIaLi2ELi1ELi1EEEJNS0_7maximumIaEEaEEEvT_T0_DpT1_:
[----:B------:R-:W-:Y:S01]  /*0000*/  LDC R1, c[0x0][0x28] ;  /* 0x00000a00ff017b82 */ /* 0x000fe20000000800 */
[----:B------:R-:W0:Y:S01]  /*0010*/  S2R R13, SR_CTAID.X ;  /* 0x00000000000d7919 */ /* 0x000e220000002500 */
[----:B------:R-:W-:Y:S01]  /*0020*/  IMAD.MOV.U32 R12, RZ, RZ, 0x740 ;  /* 0x00000740ff0c7424 */ /* 0x000fe200078e00ff */
[----:B------:R-:W-:Y:S01]  /*0030*/  ULDC.S8 UR4, c[0x0][0xe5a] ;  /* 0x0003968000047ab9 */ /* 0x000fe20000000200 */
[----:B------:R-:W-:Y:S01]  /*0040*/  ULDC.64 UR6, c[0x0][0x208] ;  /* 0x0000820000067ab9 */ /* 0x000fe20000000a00 */
[----:B------:R-:W-:-:S03]  /*0050*/  UPRMT UR4, UR4, 0x7710, URZ ;  /* 0x0000771004047896 */ /* 0x000fc6000800003f */
        /* <DEDUP_REMOVED lines=8> */
[----:B0-----:R-:W-:-:S05]  /*00e0*/  IADD3 R2, P1, R6, R4, RZ ;  /* 0x0000000406027210 */ /* 0x001fca0007f3e0ff */
[----:B------:R-:W-:Y:S01]  /*00f0*/  IMAD.X R5, R7, 0x1, R5, P1 ;  /* 0x0000000107057824 */ /* 0x000fe200008e0605 */
[C---:B-1----:R-:W-:Y:S02]  /*0100*/  IADD3 R3, P2, R6.reuse, R8, RZ ;  /* 0x0000000806037210 */ /* 0x042fe40007f5e0ff */
[----:B--2---:R-:W-:-:S04]  /*0110*/  IADD3 R4, P3, -R6, R10, RZ ;  /* 0x0000000a06047210 */ /* 0x004fc80007f7e1ff */
[----:B------:R-:W-:-:S04]  /*0120*/  LOP3.LUT R6, R4, R3, R2, 0xfe, !PT ;  /* 0x0000000304067212 */ /* 0x000fc800078efe02 */
[----:B------:R-:W-:Y:S01]  /*0130*/  LOP3.LUT P0, RZ, R6, 0x3, RZ, 0xc0, !PT ;  /* 0x0000000306ff7812 */ /* 0x000fe2000780c0ff */
[----:B------:R-:W-:Y:S02]  /*0140*/  IMAD.X R6, R7, 0x1, R9, P2 ;  /* 0x0000000107067824 */ /* 0x000fe400010e0609 */
[----:B------:R-:W-:-:S10]  /*0150*/  IMAD.X R7, R11, 0x1, ~R7, P3 ;  /* 0x000000010b077824 */ /* 0x000fd400018e0e07 */
[----:B------:R-:W-:Y:S05]  /*0160*/  @!P0 BRA `(.L_x_52) ;  /* 0x0000000400408947 */ /* 0x000fea0003800000 */
[----:B------:R-:W-:-:S04]  /*0170*/  ISETP.GE.U32.AND P0, PT, R4, 0x1, PT ;  /* 0x000000010400780c */ /* 0x000fc80003f06070 */
[----:B------:R-:W-:-:S13]  /*0180*/  ISETP.GE.AND.EX P0, PT, R7, RZ, PT, P0 ;  /* 0x000000ff0700720c */ /* 0x000fda0003f06300 */
[----:B------:R-:W-:Y:S05]  /*0190*/  @!P0 EXIT ;  /* 0x000000000000894d */ /* 0x000fea0003800000 */
[----:B------:R-:W0:Y:S01]  /*01a0*/  S2R R8, SR_TID.X ;  /* 0x0000000000087919 */ /* 0x000e220000002100 */
[----:B------:R-:W1:Y:S01]  /*01b0*/  LDC R9, c[0x0][RZ] ;  /* 0x00000000ff097b82 */ /* 0x000e620000000800 */
[----:B------:R-:W-:-:S07]  /*01c0*/  CS2R R14, SRZ ;  /* 0x00000000000e7805 */ /* 0x000fce000001ff00 */
.L_x_53:
[----:B0-----:R-:W-:Y:S01]  /*01d0*/  IADD3 R28, P0, R8, R14, RZ ;  /* 0x0000000e081c7210 */ /* 0x001fe20007f1e0ff */
[C---:B-1----:R-:W-:Y:S01]  /*01e0*/  IMAD R13, R9.reuse, 0x3, RZ ;  /* 0x00000003090d7824 */ /* 0x042fe200078e02ff */
[----:B------:R-:W-:Y:S02]  /*01f0*/  PRMT R25, RZ, 0x7610, R25 ;  /* 0x00007610ff197816 */ /* 0x000fe40000000019 */
[C---:B------:R-:W-:Y:S01]  /*0200*/  ISETP.GE.U32.AND P4, PT, R28.reuse, 0x10000, PT ;  /* 0x000100001c00780c */ /* 0x040fe20003f86070 */
[----:B------:R-:W-:Y:S01]  /*0210*/  IMAD.X R22, RZ, RZ, R15, P0 ;  /* 0x000000ffff167224 */ /* 0x000fe200000e060f */
[----:B------:R-:W-:Y:S02]  /*0220*/  IADD3 R23, P1, R9, R28, RZ ;  /* 0x0000001c09177210 */ /* 0x000fe40007f3e0ff */
[----:B------:R-:W-:Y:S02]  /*0230*/  ISETP.LT.U32.AND P2, PT, R28, R4, PT ;  /* 0x000000041c00720c */ /* 0x000fe40003f41070 */
[----:B------:R-:W-:Y:S01]  /*0240*/  ISETP.GE.U32.AND.EX P4, PT, R22, RZ, PT, P4 ;  /* 0x000000ff1600720c */ /* 0x000fe20003f86140 */
[----:B------:R-:W-:Y:S01]  /*0250*/  IMAD.X R12, RZ, RZ, R22, P1 ;  /* 0x000000ffff0c7224 */ /* 0x000fe200008e0616 */
[----:B------:R-:W-:-:S02]  /*0260*/  ISETP.GE.U32.AND P0, PT, R23, 0x10000, PT ;  /* 0x000100001700780c */ /* 0x000fc40003f06070 */
[----:B------:R-:W-:Y:S02]  /*0270*/  LEA R11, P1, R9, R28, 0x1 ;  /* 0x0000001c090b7211 */ /* 0x000fe400078208ff */
[-C--:B------:R-:W-:Y:S02]  /*0280*/  ISETP.LT.AND.EX P2, PT, R22, R7.reuse, !P4, P2 ;  /* 0x000000071600720c */ /* 0x080fe40006741320 */
[----:B------:R-:W-:Y:S01]  /*0290*/  ISETP.LT.U32.AND P3, PT, R23, R4, PT ;  /* 0x000000041700720c */ /* 0x000fe20003f61070 */
[----:B------:R-:W-:Y:S01]  /*02a0*/  IMAD.X R10, RZ, RZ, R22, P1 ;  /* 0x000000ffff0a7224 */ /* 0x000fe200008e0616 */
[C---:B------:R-:W-:Y:S02]  /*02b0*/  ISETP.GE.U32.AND.EX P4, PT, R12.reuse, RZ, PT, P0 ;  /* 0x000000ff0c00720c */ /* 0x040fe40003f86100 */
[----:B------:R-:W-:Y:S02]  /*02c0*/  ISETP.GE.U32.AND P0, PT, R11, 0x10000, PT ;  /* 0x000100000b00780c */ /* 0x000fe40003f06070 */
[----:B------:R-:W-:-:S02]  /*02d0*/  ISETP.LT.AND.EX P3, PT, R12, R7, !P4, P3 ;  /* 0x000000070c00720c */ /* 0x000fc40006761330 */
[----:B------:R-:W-:Y:S02]  /*02e0*/  IADD3 R13, P5, R13, R28, RZ ;  /* 0x0000001c0d0d7210 */ /* 0x000fe40007fbe0ff */
[----:B------:R-:W-:Y:S02]  /*02f0*/  ISETP.LT.U32.AND P1, PT, R11, R4, PT ;  /* 0x000000040b00720c */ /* 0x000fe40003f21070 */
[----:B------:R-:W-:Y:S01]  /*0300*/  ISETP.GE.U32.AND.EX P0, PT, R10, RZ, PT, P0 ;  /* 0x000000ff0a00720c */ /* 0x000fe20003f06100 */
[----:B------:R-:W-:Y:S01]  /*0310*/  IMAD.X R24, RZ, RZ, R22, P5 ;  /* 0x000000ffff187224 */ /* 0x000fe200028e0616 */
[-C--:B------:R-:W-:Y:S02]  /*0320*/  @P2 IADD3 R26, P5, R28, R2.reuse, RZ ;  /* 0x000000021c1a2210 */ /* 0x080fe40007fbe0ff */
[----:B------:R-:W-:Y:S02]  /*0330*/  ISETP.LT.AND.EX P1, PT, R10, R7, !P0, P1 ;  /* 0x000000070a00720c */ /* 0x000fe40004721310 */
[----:B------:R-:W-:Y:S01]  /*0340*/  ISETP.GE.U32.AND P4, PT, R13, 0x10000, PT ;  /* 0x000100000d00780c */ /* 0x000fe20003f86070 */
[----:B------:R-:W-:Y:S01]  /*0350*/  @P2 IMAD.X R27, R22, 0x1, R5, P5 ;  /* 0x00000001161b2824 */ /* 0x000fe200028e0605 */
[----:B------:R-:W-:-:S02]  /*0360*/  @P3 IADD3 R16, P5, R23, R2, RZ ;  /* 0x0000000217103210 */ /* 0x000fc40007fbe0ff */
[----:B------:R-:W-:Y:S02]  /*0370*/  ISETP.LT.U32.AND P0, PT, R13, R4, PT ;  /* 0x000000040d00720c */ /* 0x000fe40003f01070 */
[----:B------:R-:W-:Y:S01]  /*0380*/  ISETP.GE.U32.AND.EX P4, PT, R24, RZ, PT, P4 ;  /* 0x000000ff1800720c */ /* 0x000fe20003f86140 */
[--C-:B------:R-:W-:Y:S01]  /*0390*/  @P3 IMAD.X R17, R12, 0x1, R5.reuse, P5 ;  /* 0x000000010c113824 */ /* 0x100fe200028e0605 */
[----:B------:R-:W-:Y:S02]  /*03a0*/  PRMT R0, RZ, 0x7610, R0 ;  /* 0x00007610ff007816 */ /* 0x000fe40000000000 */
[----:B------:R-:W-:Y:S02]  /*03b0*/  ISETP.LT.AND.EX P0, PT, R24, R7, !P4, P0 ;  /* 0x000000071800720c */ /* 0x000fe40006701300 */
[----:B------:R-:W-:Y:S01]  /*03c0*/  @P1 IADD3 R18, P4, R11, R2, RZ ;  /* 0x000000020b121210 */ /* 0x000fe20007f9e0ff */
[----:B------:R0:W2:Y:S04]  /*03d0*/  @P3 LDG.E.U8 R25, desc[UR6][R16.64] ;  /* 0x0000000610193981 */ /* 0x0000a8000c1e1100 */
[----:B------:R-:W-:Y:S01]  /*03e0*/  @P1 IMAD.X R19, R10, 0x1, R5, P4 ;  /* 0x000000010a131824 */ /* 0x000fe200020e0605 */
[----:B------:R-:W3:Y:S01]  /*03f0*/  @P2 LDG.E.U8 R0, desc[UR6][R26.64] ;  /* 0x000000061a002981 */ /* 0x000ee2000c1e1100 */
[----:B0-----:R-:W-:-:S06]  /*0400*/  PRMT R16, RZ, 0x7610, R16 ;  /* 0x00007610ff107816 */ /* 0x001fcc0000000010 */
[----:B------:R0:W4:Y:S01]  /*0410*/  @P1 LDG.E.U8 R16, desc[UR6][R18.64] ;  /* 0x0000000612101981 */ /* 0x000122000c1e1100 */
[----:B------:R-:W-:Y:S02]  /*0420*/  @P0 IADD3 R20, P4, R13, R2, RZ ;  /* 0x000000020d140210 */ /* 0x000fe40007f9e0ff */
[----:B------:R-:W-:-:S03]  /*0430*/  PRMT R29, RZ, 0x7610, R29 ;  /* 0x00007610ff1d7816 */ /* 0x000fc6000000001d */
[----:B------:R-:W-:-:S05]  /*0440*/  @P0 IMAD.X R21, R24, 0x1, R5, P4 ;  /* 0x0000000118150824 */ /* 0x000fca00020e0605 */
[----:B------:R1:W5:Y:S01]  /*0450*/  @P0 LDG.E.U8 R29, desc[UR6][R20.64] ;  /* 0x00000006141d0981 */ /* 0x000362000c1e1100 */
[----:B0-----:R-:W-:Y:S01]  /*0460*/  @P3 IADD3 R18, P4, R23, R3, RZ ;  /* 0x0000000317123210 */ /* 0x001fe20007f9e0ff */
[----:B------:R-:W-:Y:S01]  /*0470*/  IMAD.WIDE.U32 R14, R9, 0x4, R14 ;  /* 0x00000004090e7825 */ /* 0x000fe200078e000e */
[----:B--2---:R-:W-:Y:S02]  /*0480*/  @P3 PRMT R17, R25, 0x8880, RZ ;  /* 0x0000888019113816 */ /* 0x004fe400000000ff */
[----:B---3--:R-:W-:Y:S02]  /*0490*/  @P2 PRMT R25, R0, 0x8880, RZ ;  /* 0x0000888000192816 */ /* 0x008fe400000000ff */
[----:B------:R-:W-:Y:S02]  /*04a0*/  @P3 PRMT R0, R17, 0x7710, RZ ;  /* 0x0000771011003816 */ /* 0x000fe400000000ff */
[----:B----4-:R-:W-:Y:S02]  /*04b0*/  @P1 PRMT R17, R16, 0x8880, RZ ;  /* 0x0000888010111816 */ /* 0x010fe400000000ff */
[----:B------:R-:W-:-:S04]  /*04c0*/  @P2 PRMT R16, R25, 0x7710, RZ ;  /* 0x0000771019102816 */ /* 0x000fc800000000ff */
[----:B------:R-:W-:Y:S02]  /*04d0*/  @P2 VIMNMX.S16x2 R19, R16, UR4, !PT ;  /* 0x0000000410132c48 */ /* 0x000fe4000ffe0300 */
[-C--:B------:R-:W-:Y:S02]  /*04e0*/  @P2 IADD3 R16, P5, R28, R3.reuse, RZ ;  /* 0x000000031c102210 */ /* 0x080fe40007fbe0ff */
[----:B-1----:R-:W-:Y:S02]  /*04f0*/  @P3 VIMNMX.S16x2 R21, R0, UR4, !PT ;  /* 0x0000000400153c48 */ /* 0x002fe4000ffe0300 */
[----:B------:R-:W-:Y:S01]  /*0500*/  @P1 PRMT R0, R17, 0x7710, RZ ;  /* 0x0000771011001816 */ /* 0x000fe200000000ff */
[----:B------:R-:W-:Y:S01]  /*0510*/  @P2 IMAD.X R17, R22, 0x1, R6, P5 ;  /* 0x0000000116112824 */ /* 0x000fe200028e0606 */
[----:B------:R-:W-:Y:S02]  /*0520*/  PRMT R22, R19, 0x7610, R22 ;  /* 0x0000761013167816 */ /* 0x000fe40000000016 */
[----:B-----5:R-:W-:Y:S01]  /*0530*/  @P0 PRMT R29, R29, 0x8880, RZ ;  /* 0x000088801d1d0816 */ /* 0x020fe200000000ff */
[----:B------:R-:W-:Y:S01]  /*0540*/  @P3 IMAD.X R19, R12, 0x1, R6, P4 ;  /* 0x000000010c133824 */ /* 0x000fe200020e0606 */
[----:B------:R-:W-:Y:S01]  /*0550*/  @P1 IADD3 R20, P5, R11, R3, RZ ;  /* 0x000000030b141210 */ /* 0x000fe20007fbe0ff */
[----:B------:R2:W-:Y:S01]  /*0560*/  @P2 STG.E.U8 desc[UR6][R16.64], R22 ;  /* 0x0000001610002986 */ /* 0x0005e2000c101106 */
[----:B------:R-:W-:-:S02]  /*0570*/  @P1 VIMNMX.S16x2 R25, R0, UR4, !PT ;  /* 0x0000000400191c48 */ /* 0x000fc4000ffe0300 */
[----:B------:R-:W-:Y:S02]  /*0580*/  @P0 IADD3 R12, P2, R13, R3, RZ ;  /* 0x000000030d0c0210 */ /* 0x000fe40007f5e0ff */
[----:B------:R-:W-:Y:S02]  /*0590*/  @P0 PRMT R0, R29, 0x7710, RZ ;  /* 0x000077101d000816 */ /* 0x000fe400000000ff */
[----:B------:R-:W-:Y:S01]  /*05a0*/  PRMT R11, R21, 0x7610, R11 ;  /* 0x00007610150b7816 */ /* 0x000fe2000000000b */
[--C-:B------:R-:W-:Y:S01]  /*05b0*/  @P1 IMAD.X R21, R10, 0x1, R6.reuse, P5 ;  /* 0x000000010a151824 */ /* 0x100fe200028e0606 */
[----:B------:R-:W-:Y:S01]  /*05c0*/  @P0 VIMNMX.S16x2 R0, R0, UR4, !PT ;  /* 0x0000000400000c48 */ /* 0x000fe2000ffe0300 */
[----:B------:R-:W-:Y:S02]  /*05d0*/  @P0 IMAD.X R13, R24, 0x1, R6, P2 ;  /* 0x00000001180d0824 */ /* 0x000fe400010e0606 */
[----:B------:R2:W-:Y:S04]  /*05e0*/  @P3 STG.E.U8 desc[UR6][R18.64], R11 ;  /* 0x0000000b12003986 */ /* 0x0005e8000c101106 */
[----:B------:R2:W-:Y:S01]  /*05f0*/  @P1 STG.E.U8 desc[UR6][R20.64], R25 ;  /* 0x0000001914001986 */ /* 0x0005e2000c101106 */
[----:B------:R-:W-:-:S03]  /*0600*/  ISETP.LT.U32.AND P1, PT, R14, R4, PT ;  /* 0x000000040e00720c */ /* 0x000fc60003f21070 */
[----:B------:R2:W-:Y:S01]  /*0610*/  @P0 STG.E.U8 desc[UR6][R12.64], R0 ;  /* 0x000000000c000986 */ /* 0x0005e2000c101106 */
[----:B------:R-:W-:Y:S02]  /*0620*/  ISETP.GE.U32.AND P0, PT, R14, 0x10000, PT ;  /* 0x000100000e00780c */ /* 0x000fe40003f06070 */
[C---:B------:R-:W-:Y:S02]  /*0630*/  ISETP.LT.AND.EX P1, PT, R15.reuse, R7, PT, P1 ;  /* 0x000000070f00720c */ /* 0x040fe40003f21310 */
[----:B------:R-:W-:-:S13]  /*0640*/  ISETP.GE.U32.AND.EX P0, PT, R15, RZ, PT, P0 ;  /* 0x000000ff0f00720c */ /* 0x000fda0003f06100 */
[----:B--2---:R-:W-:Y:S05]  /*0650*/  @!P0 BRA P1, `(.L_x_53) ;  /* 0xfffffff800dc8947 */ /* 0x004fea000083ffff */
[----:B------:R-:W-:Y:S05]  /*0660*/  EXIT ;  /* 0x000000000000794d */ /* 0x000fea0003800000 */
.L_x_52:
[----:B------:R-:W0:Y:S02]  /*0670*/  S2R R11, SR_TID.X ;  /* 0x00000000000b7919 */ /* 0x000e240000002100 */
[----:B0-----:R-:W-:-:S03]  /*0680*/  IMAD.WIDE.U32 R8, R11, 0x4, RZ ;  /* 0x000000040b087825 */ /* 0x001fc600078e00ff */
[----:B------:R-:W-:-:S04]  /*0690*/  ISETP.GE.U32.AND P0, PT, R8, R4, PT ;  /* 0x000000040800720c */ /* 0x000fc80003f06070 */
[----:B------:R-:W-:-:S04]  /*06a0*/  ISETP.GE.AND.EX P0, PT, R9, R7, PT, P0 ;  /* 0x000000070900720c */ /* 0x000fc80003f06300 */
[----:B------:R-:W-:-:S13]  /*06b0*/  ISETP.GT.U32.OR P0, PT, R11, 0x3fff, P0 ;  /* 0x00003fff0b00780c */ /* 0x000fda0000704470 */
[----:B------:R-:W-:Y:S05]  /*06c0*/  @P0 EXIT ;  /* 0x000000000000094d */ /* 0x000fea0003800000 */
[----:B------:R-:W-:Y:S01]  /*06d0*/  IMAD.MOV.U32 R10, RZ, RZ, RZ ;  /* 0x000000ffff0a7224 */ /* 0x000fe200078e00ff */
[----:B------:R-:W-:-:S06]  /*06e0*/  ULDC UR5, c[0x0][0x0] ;  /* 0x0000000000057ab9 */ /* 0x000fcc0000000800 */
.L_x_54:
[C---:B------:R-:W-:Y:S01]  /*06f0*/  IMAD.SHL.U32 R13, R11.reuse, 0x4, RZ ;  /* 0x000000040b0d7824 */ /* 0x040fe200078e00ff */
[----:B------:R-:W-:-:S04]  /*0700*/  SHF.L.U64.HI R9, R11, 0x2, R10 ;  /* 0x000000020b097819 */ /* 0x000fc8000001020a */
[----:B------:R-:W-:-:S05]  /*0710*/  IADD3 R14, P0, R13, R2, RZ ;  /* 0x000000020d0e7210 */ /* 0x000fca0007f1e0ff */
[----:B------:R-:W-:-:S05]  /*0720*/  IMAD.X R15, R9, 0x1, R5, P0 ;  /* 0x00000001090f7824 */ /* 0x000fca00000e0605 */
[----:B------:R-:W2:Y:S02]  /*0730*/  LDG.E R14, desc[UR6][R14.64] ;  /* 0x000000060e0e7981 */ /* 0x000ea4000c1e1900 */
[C---:B--2---:R-:W-:Y:S02]  /*0740*/  PRMT R0, R14.reuse, 0x9991, RZ ;  /* 0x000099910e007816 */ /* 0x044fe400000000ff */
[----:B------:R-:W-:Y:S02]  /*0750*/  PRMT R8, R14, 0x8880, RZ ;  /* 0x000088800e087816 */ /* 0x000fe400000000ff */
[----:B------:R-:W-:Y:S02]  /*0760*/  PRMT R0, R0, 0x7710, RZ ;  /* 0x0000771000007816 */ /* 0x000fe400000000ff */
[----:B------:R-:W-:Y:S02]  /*0770*/  PRMT R8, R8, 0x7710, RZ ;  /* 0x0000771008087816 */ /* 0x000fe400000000ff */
[----:B------:R-:W-:-:S02]  /*0780*/  VIMNMX.S16x2 R15, R0, UR4, !PT ;  /* 0x00000004000f7c48 */ /* 0x000fc4000ffe0300 */
[----:B------:R-:W-:Y:S02]  /*0790*/  VIMNMX.S16x2 R17, R8, UR4, !PT ;  /* 0x0000000408117c48 */ /* 0x000fe4000ffe0300 */
[----:B------:R-:W-:Y:S02]  /*07a0*/  PRMT R12, R14, 0xaaa2, RZ ;  /* 0x0000aaa20e0c7816 */ /* 0x000fe400000000ff */
[----:B------:R-:W-:Y:S02]  /*07b0*/  PRMT R8, R15, 0x7610, R8 ;  /* 0x000076100f087816 */ /* 0x000fe40000000008 */
[----:B------:R-:W-:Y:S02]  /*07c0*/  PRMT R15, R17, 0x7610, R15 ;  /* 0x00007610110f7816 */ /* 0x000fe4000000000f */
[----:B------:R-:W-:Y:S02]  /*07d0*/  PRMT R12, R12, 0x7710, RZ ;  /* 0x000077100c0c7816 */ /* 0x000fe400000000ff */
[----:B------:R-:W-:-:S02]  /*07e0*/  PRMT R16, R14, 0xbbb3, RZ ;  /* 0x0000bbb30e107816 */ /* 0x000fc400000000ff */
[----:B------:R-:W-:Y:S02]  /*07f0*/  PRMT R15, R8, 0x7604, R15 ;  /* 0x00007604080f7816 */ /* 0x000fe4000000000f */
[----:B------:R-:W-:Y:S02]  /*0800*/  IADD3 R8, P0, R13, R3, RZ ;  /* 0x000000030d087210 */ /* 0x000fe40007f1e0ff */
[----:B------:R-:W-:Y:S02]  /*0810*/  VIMNMX.S16x2 R12, R12, UR4, !PT ;  /* 0x000000040c0c7c48 */ /* 0x000fe4000ffe0300 */
[----:B------:R-:W-:Y:S01]  /*0820*/  PRMT R0, R16, 0x7710, RZ ;  /* 0x0000771010007816 */ /* 0x000fe200000000ff */
[----:B------:R-:W-:Y:S01]  /*0830*/  IMAD.X R9, R9, 0x1, R6, P0 ;  /* 0x0000000109097824 */ /* 0x000fe200000e0606 */
[----:B------:R-:W-:Y:S02]  /*0840*/  PRMT R15, R12, 0x7054, R15 ;  /* 0x000070540c0f7816 */ /* 0x000fe4000000000f */
[----:B------:R-:W-:-:S02]  /*0850*/  VIMNMX.S16x2 R0, R0, UR4, !PT ;  /* 0x0000000400007c48 */ /* 0x000fc4000ffe0300 */
[----:B------:R-:W-:Y:S02]  /*0860*/  IADD3 R11, P0, R11, UR5, RZ ;  /* 0x000000050b0b7c10 */ /* 0x000fe4000ff1e0ff */
[----:B------:R-:W-:Y:S02]  /*0870*/  PRMT R15, R0, 0x654, R15 ;  /* 0x00000654000f7816 */ /* 0x000fe4000000000f */
[C---:B------:R-:W-:Y:S01]  /*0880*/  ISETP.LT.U32.AND P1, PT, R11.reuse, 0x4000, PT ;  /* 0x000040000b00780c */ /* 0x040fe20003f21070 */
[----:B------:R-:W-:Y:S02]  /*0890*/  IMAD.SHL.U32 R13, R11, 0x4, RZ ;  /* 0x000000040b0d7824 */ /* 0x000fe400078e00ff */
[----:B------:R-:W-:Y:S01]  /*08a0*/  IMAD.X R10, RZ, RZ, R10, P0 ;  /* 0x000000ffff0a7224 */ /* 0x000fe200000e060a */
[----:B------:R0:W-:Y:S02]  /*08b0*/  STG.E desc[UR6][R8.64], R15 ;  /* 0x0000000f08007986 */ /* 0x0001e4000c101906 */
[----:B------:R-:W-:-:S02]  /*08c0*/  ISETP.GE.U32.AND P0, PT, R13, R4, PT ;  /* 0x000000040d00720c */ /* 0x000fc40003f06070 */
[----:B------:R-:W-:Y:S02]  /*08d0*/  SHF.L.U64.HI R0, R11, 0x2, R10 ;  /* 0x000000020b007819 */ /* 0x000fe4000001020a */
[----:B------:R-:W-:Y:S02]  /*08e0*/  ISETP.LT.U32.AND.EX P1, PT, R10, RZ, PT, P1 ;  /* 0x000000ff0a00720c */ /* 0x000fe40003f21110 */
[----:B------:R-:W-:-:S13]  /*08f0*/  ISETP.GE.AND.EX P0, PT, R0, R7, PT, P0 ;  /* 0x000000070000720c */ /* 0x000fda0003f06300 */
[----:B0-----:R-:W-:Y:S05]  /*0900*/  @!P0 BRA P1, `(.L_x_54) ;  /* 0xfffffffc00788947 */ /* 0x001fea000083ffff */
[----:B------:R-:W-:Y:S05]  /*0910*/  EXIT ;  /* 0x000000000000794d */ /* 0x000fea0003800000 */
.L_x_55:
        /* <DEDUP_REMOVED lines=14> */
.L_x_5306:


//--------------------- .text._ZN2at6native57_GLOBAL__N__f3eca4a2_24_ForeachBinaryOpScalar_cu_86b9896c25multi_tensor_apply_kernelINS1_18TensorListMetadataILi2EEENS1_21BinaryOpScalarFunctorIhLi2ELi1ELi1EEEJNS0_7maximumIhEEhEEEvT_T0_DpT1_ --------------------------
	.section	.text._ZN2at6native57_GLOBAL__N__f3eca4a2_24_ForeachBinaryOpScalar_cu_86b9896c25multi_tensor_apply_kernelINS1_18TensorListMetadataILi2EEENS1_21BinaryOpScalarFunctorIhLi2ELi1ELi1EEEJNS0_7maximumIhEEhEEEvT_T0_DpT1_,"ax",@progbits
	.align	128
.text._ZN2at6native57_GLOBAL__N__f3eca4a2_24_ForeachBinaryOpScalar_cu_86b9896c25multi_tensor_apply_kernelINS1_18TensorListMetadataILi2EEENS1_21BinaryOpScalarFunctorIhLi2ELi1ELi1EEEJNS0_7maximumIhEEhEEEvT_T0_DpT1_:
        .type           _ZN2at6native57_GLOBAL__N__f3eca4a2_24_ForeachBinaryOpScalar_cu_86b9896c25multi_tensor_apply_kernelINS1_18TensorListMetadataILi2EEENS1_21BinaryOpScalarFunctorIhLi2ELi1ELi1EEEJNS0_7maximumIhEEhEEEvT_T0_DpT1_,@function
        .size           _ZN2at6native57_GLOBAL__N__f3eca4a2_24_ForeachBinaryOpScalar_cu_86b9896c25multi_tensor_apply_kernelINS1_18TensorListMetadataILi2EEENS1_21BinaryOpScalarFunctorIhLi2ELi1ELi1EEEJNS0_7maximumIhEEhEEEvT_T0_DpT1_,(.L_x_5307 - _ZN2at6native57_GLOBAL__N__f3eca4a2_24_ForeachBinaryOpScalar_cu_86b9896c25multi_tensor_apply_kernelINS1_18TensorListMetadataILi2EEENS1_21BinaryOpScalarFunctorIhLi2ELi1ELi1EEEJNS0_7maximumIhEEhEEEvT_T0_DpT1_)
        .other          _ZN2at6native57_GLOBAL__N__f3eca4a2_24_ForeachBinaryOpScalar_cu_86b9896c25multi_tensor_apply_kernelINS1_18TensorListMetadataILi2EEENS1_21BinaryOpScalarFunctorIhLi2ELi1ELi1EEEJNS0_7maximumIhEEhEEEvT_T0_DpT1_,@"STO_CUDA_ENTRY STV_DEFAULT"
_ZN2at6native57_GLOBAL__N__f3eca4a2_24_ForeachBinaryOpScalar_cu_86b9896c25multi_tensor_apply_kernelINS1_18TensorListMetadataILi2EEENS1_21BinaryOpScalarFunctorIhLi2ELi1ELi1EEEJNS0_7maximumIhEEhEEEvT_T0_DpT1_:
[----:B------:R-:W-:Y:S01]  /*0000*/  LDC R1, c[0x0][0x28] ;  /* 0x00000a00ff017b82 */ /* 0x000fe20000000800 */
[----:B------:R-:W0:Y:S01]  /*0010*/  S2R R13, SR_CTAID.X ;  /* 0x00000000000d7919 */ /* 0x000e220000002500 */
[----:B------:R-:W-:Y:S01]  /*0020*/  IMAD.MOV.U32 R12, RZ, RZ, 0x740 ;  /* 0x00000740ff0c7424 */ /* 0x000fe200078e00ff */
[----:B------:R-:W-:Y:S01]  /*0030*/  ULDC.64 UR4, c[0x0][0x208] ;  /* 0x0000820000047ab9 */ /* 0x000fe20000000a00 */
[----:B------:R-:W-:-:S04]  /*0040*/  ULDC.U8 UR8, c[0x0][0xe5a] ;  /* 0x0003968000087ab9 */ /* 0x000fc80000000000 */
        /* <DEDUP_REMOVED lines=23> */
.L_x_57:
        /* <DEDUP_REMOVED lines=9> */
[----:B------:R-:W-:Y:S02]  /*0250*/  LEA R11, P1, R9, R25, 0x1 ;  /* 0x00000019090b7211 */ /* 0x000fe400078208ff */
[----:B------:R-:W-:Y:S02]  /*0260*/  ISETP.GE.U32.AND P0, PT, R19, 0x10000, PT ;  /* 0x000100001300780c */ /* 0x000fe40003f06070 */
[----:B------:R-:W-:Y:S01]  /*0270*/  ISETP.LT.AND.EX P2, PT, R24, R7, !P4, P2 ;  /* 0x000000071800720c */ /* 0x000fe20006741320 */
[----:B------:R-:W-:Y:S01]  /*0280*/  IMAD.X R10, RZ, RZ, R24, P1 ;  /* 0x000000ffff0a7224 */ /* 0x000fe200008e0618 */
[----:B------:R-:W-:Y:S02]  /*0290*/  ISETP.GE.U32.AND.EX P4, PT, R12, RZ, PT, P0 ;  /* 0x000000ff0c00720c */ /* 0x000fe40003f86100 */
[----:B------:R-:W-:Y:S02]  /*02a0*/  ISETP.GE.U32.AND P0, PT, R11, 0x10000, PT ;  /* 0x000100000b00780c */ /* 0x000fe40003f06070 */
[----:B------:R-:W-:-:S02]  /*02b0*/  IADD3 R13, P5, R0, R25, RZ ;  /* 0x00000019000d7210 */ /* 0x000fc40007fbe0ff */
[-C--:B------:R-:W-:Y:S02]  /*02c0*/  ISETP.LT.U32.AND P3, PT, R19, R4.reuse, PT ;  /* 0x000000041300720c */ /* 0x080fe40003f61070 */
[----:B------:R-:W-:Y:S01]  /*02d0*/  ISETP.LT.U32.AND P1, PT, R11, R4, PT ;  /* 0x000000040b00720c */ /* 0x000fe20003f21070 */
[----:B------:R-:W-:Y:S01]  /*02e0*/  IMAD.X R26, RZ, RZ, R24, P5 ;  /* 0x000000ffff1a7224 */ /* 0x000fe200028e0618 */
[----:B------:R-:W-:Y:S02]  /*02f0*/  ISETP.GE.U32.AND.EX P0, PT, R10, RZ, PT, P0 ;  /* 0x000000ff0a00720c */ /* 0x000fe40003f06100 */
[-C--:B------:R-:W-:Y:S02]  /*0300*/  ISETP.LT.AND.EX P3, PT, R12, R7.reuse, !P4, P3 ;  /* 0x000000070c00720c */ /* 0x080fe40006761330 */
[----:B------:R-:W-:Y:S02]  /*0310*/  ISETP.GE.U32.AND P4, PT, R13, 0x10000, PT ;  /* 0x000100000d00780c */ /* 0x000fe40003f86070 */
[----:B------:R-:W-:-:S02]  /*0320*/  ISETP.LT.AND.EX P1, PT, R10, R7, !P0, P1 ;  /* 0x000000070a00720c */ /* 0x000fc40004721310 */
[----:B------:R-:W-:Y:S02]  /*0330*/  ISETP.LT.U32.AND P0, PT, R13, R4, PT ;  /* 0x000000040d00720c */ /* 0x000fe40003f01070 */
[C---:B------:R-:W-:Y:S02]  /*0340*/  ISETP.GE.U32.AND.EX P4, PT, R26.reuse, RZ, PT, P4 ;  /* 0x000000ff1a00720c */ /* 0x040fe40003f86140 */
[-C--:B------:R-:W-:Y:S02]  /*0350*/  @P2 IADD3 R16, P5, R25, R2.reuse, RZ ;  /* 0x0000000219102210 */ /* 0x080fe40007fbe0ff */
[----:B------:R-:W-:Y:S02]  /*0360*/  ISETP.LT.AND.EX P0, PT, R26, R7, !P4, P0 ;  /* 0x000000071a00720c */ /* 0x000fe40006701300 */
[----:B------:R-:W-:Y:S01]  /*0370*/  PRMT R0, RZ, 0x7610, R0 ;  /* 0x00007610ff007816 */ /* 0x000fe20000000000 */
[----:B------:R-:W-:Y:S01]  /*0380*/  @P2 IMAD.X R17, R24, 0x1, R5, P5 ;  /* 0x0000000118112824 */ /* 0x000fe200028e0605 */
[----:B------:R-:W-:-:S02]  /*0390*/  @P3 IADD3 R28, P5, R19, R2, RZ ;  /* 0x00000002131c3210 */ /* 0x000fc40007fbe0ff */
[-C--:B------:R-:W-:Y:S02]  /*03a0*/  @P1 IADD3 R20, P4, R11, R2.reuse, RZ ;  /* 0x000000020b141210 */ /* 0x080fe40007f9e0ff */
[----:B------:R-:W-:Y:S01]  /*03b0*/  PRMT R27, RZ, 0x7610, R27 ;  /* 0x00007610ff1b7816 */ /* 0x000fe2000000001b */
[--C-:B------:R-:W-:Y:S01]  /*03c0*/  @P3 IMAD.X R29, R12, 0x1, R5.reuse, P5 ;  /* 0x000000010c1d3824 */ /* 0x100fe200028e0605 */
[----:B------:R0:W2:Y:S01]  /*03d0*/  @P2 LDG.E.U8 R18, desc[UR4][R16.64] ;  /* 0x0000000410122981 */ /* 0x0000a2000c1e1100 */
[--C-:B------:R-:W-:Y:S02]  /*03e0*/  @P1 IMAD.X R21, R10, 0x1, R5.reuse, P4 ;  /* 0x000000010a151824 */ /* 0x100fe400020e0605 */
[----:B------:R-:W-:Y:S01]  /*03f0*/  @P0 IADD3 R22, P4, R13, R2, RZ ;  /* 0x000000020d160210 */ /* 0x000fe20007f9e0ff */
[----:B------:R-:W3:Y:S04]  /*0400*/  @P3 LDG.E.U8 R0, desc[UR4][R28.64] ;  /* 0x000000041c003981 */ /* 0x000ee8000c1e1100 */
[----:B------:R-:W4:Y:S01]  /*0410*/  @P1 LDG.E.U8 R27, desc[UR4][R20.64] ;  /* 0x00000004141b1981 */ /* 0x000f22000c1e1100 */
[----:B------:R-:W-:Y:S01]  /*0420*/  @P0 IMAD.X R23, R26, 0x1, R5, P4 ;  /* 0x000000011a170824 */ /* 0x000fe200020e0605 */
[----:B0-----:R-:W-:-:S06]  /*0430*/  PRMT R17, RZ, 0x7610, R17 ;  /* 0x00007610ff117816 */ /* 0x001fcc0000000011 */
[----:B------:R0:W5:Y:S01]  /*0440*/  @P0 LDG.E.U8 R17, desc[UR4][R22.64] ;  /* 0x0000000416110981 */ /* 0x000162000c1e1100 */
[----:B------:R-:W-:Y:S01]  /*0450*/  IMAD.WIDE.U32 R14, R9, 0x4, R14 ;  /* 0x00000004090e7825 */ /* 0x000fe200078e000e */
[----:B--2---:R-:W-:Y:S02]  /*0460*/  @P2 LOP3.LUT R18, R18, 0xff, RZ, 0xc0, !PT ;  /* 0x000000ff12122812 */ /* 0x004fe400078ec0ff */
[----:B---3--:R-:W-:Y:S02]  /*0470*/  @P3 LOP3.LUT R16, R0, 0xff, RZ, 0xc0, !PT ;  /* 0x000000ff00103812 */ /* 0x008fe400078ec0ff */
[----:B----4-:R-:W-:Y:S02]  /*0480*/  @P1 LOP3.LUT R0, R27, 0xff, RZ, 0xc0, !PT ;  /* 0x000000ff1b001812 */ /* 0x010fe400078ec0ff */
[----:B------:R-:W-:Y:S02]  /*0490*/  @P3 VIMNMX.U16x2 R21, R16, UR8, !PT ;  /* 0x0000000810153c48 */ /* 0x000fe4000ffe0200 */
[----:B------:R-:W-:-:S02]  /*04a0*/  @P2 IADD3 R16, P5, R25, R3, RZ ;  /* 0x0000000319102210 */ /* 0x000fc40007fbe0ff */
[----:B0-----:R-:W-:Y:S02]  /*04b0*/  @P1 VIMNMX.U16x2 R23, R0, UR8, !PT ;  /* 0x0000000800171c48 */ /* 0x001fe4000ffe0200 */
[----:B------:R-:W-:Y:S02]  /*04c0*/  @P2 VIMNMX.U16x2 R27, R18, UR8, !PT ;  /* 0x00000008121b2c48 */ /* 0x000fe4000ffe0200 */
[----:B-----5:R-:W-:Y:S01]  /*04d0*/  @P0 LOP3.LUT R0, R17, 0xff, RZ, 0xc0, !PT ;  /* 0x000000ff11000812 */ /* 0x020fe200078ec0ff */
[--C-:B------:R-:W-:Y:S01]  /*04e0*/  @P2 IMAD.X R17, R24, 0x1, R6.reuse, P5 ;  /* 0x0000000118112824 */ /* 0x100fe200028e0606 */
[-C--:B------:R-:W-:Y:S02]  /*04f0*/  @P3 IADD3 R18, P4, R19, R3.reuse, RZ ;  /* 0x0000000313123210 */ /* 0x080fe40007f9e0ff */
[-C--:B------:R-:W-:Y:S02]  /*0500*/  @P1 IADD3 R20, P5, R11, R3.reuse, RZ ;  /* 0x000000030b141210 */ /* 0x080fe40007fbe0ff */
[----:B------:R2:W-:Y:S01]  /*0510*/  @P2 STG.E.U8 desc[UR4][R16.64], R27 ;  /* 0x0000001b10002986 */ /* 0x0005e2000c101104 */
[----:B------:R-:W-:Y:S01]  /*0520*/  @P3 IMAD.X R19, R12, 0x1, R6, P4 ;  /* 0x000000010c133824 */ /* 0x000fe200020e0606 */
[----:B------:R-:W-:-:S02]  /*0530*/  @P0 IADD3 R12, P2, R13, R3, RZ ;  /* 0x000000030d0c0210 */ /* 0x000fc40007f5e0ff */
[----:B------:R-:W-:Y:S01]  /*0540*/  PRMT R11, R21, 0x7610, R11 ;  /* 0x00007610150b7816 */ /* 0x000fe2000000000b */
[--C-:B------:R-:W-:Y:S01]  /*0550*/  @P1 IMAD.X R21, R10, 0x1, R6.reuse, P5 ;  /* 0x000000010a151824 */ /* 0x100fe200028e0606 */
[----:B------:R-:W-:Y:S01]  /*0560*/  @P0 VIMNMX.U16x2 R0, R0, UR8, !PT ;  /* 0x0000000800000c48 */ /* 0x000fe2000ffe0200 */
        /* <DEDUP_REMOVED lines=10> */
.L_x_56:
        /* <DEDUP_REMOVED lines=8> */
.L_x_58:
[C---:B------:R-:W-:Y:S01]  /*0690*/  IMAD.SHL.U32 R16, R11.reuse, 0x4, RZ ;  /* 0x000000040b107824 */ /* 0x040fe200078e00ff */
[----:B------:R-:W-:-:S04]  /*06a0*/  SHF.L.U64.HI R17, R11, 0x2, R0 ;  /* 0x000000020b117819 */ /* 0x000fc80000010200 */
[----:B------:R-:W-:-:S05]  /*06b0*/  IADD3 R12, P0, R16, R2, RZ ;  /* 0x00000002100c7210 */ /* 0x000fca0007f1e0ff */
[----:B------:R-:W-:-:S05]  /*06c0*/  IMAD.X R13, R17, 0x1, R5, P0 ;  /* 0x00000001110d7824 */ /* 0x000fca00000e0605 */
[----:B------:R-:W2:Y:S02]  /*06d0*/  LDG.E R12, desc[UR4][R12.64] ;  /* 0x000000040c0c7981 */ /* 0x000ea4000c1e1900 */
[C---:B--2---:R-:W-:Y:S02]  /*06e0*/  PRMT R14, R12.reuse, 0x7770, RZ ;  /* 0x000077700c0e7816 */ /* 0x044fe400000000ff */
[C---:B------:R-:W-:Y:S02]  /*06f0*/  PRMT R8, R12.reuse, 0x7772, RZ ;  /* 0x000077720c087816 */ /* 0x040fe400000000ff */
[----:B------:R-:W-:Y:S02]  /*0700*/  PRMT R10, R12, 0x7771, RZ ;  /* 0x000077710c0a7816 */ /* 0x000fe400000000ff */
[----:B------:R-:W-:Y:S02]  /*0710*/  VIMNMX.U16x2 R14, R14, UR8, !PT ;  /* 0x000000080e0e7c48 */ /* 0x000fe4000ffe0200 */
[----:B------:R-:W-:-:S02]  /*0720*/  VIMNMX.U16x2 R9, R8, UR8, !PT ;  /* 0x0000000808097c48 */ /* 0x000fc4000ffe0200 */
[----:B------:R-:W-:Y:S02]  /*0730*/  PRMT R8, R12, 0x7773, RZ ;  /* 0x000077730c087816 */ /* 0x000fe400000000ff */
[----:B------:R-:W-:Y:S02]  /*0740*/  VIMNMX.U16x2 R10, R10, UR8, !PT ;  /* 0x000000080a0a7c48 */ /* 0x000fe4000ffe0200 */
[----:B------:R-:W-:Y:S02]  /*0750*/  PRMT R15, R14, 0x7610, R15 ;  /* 0x000076100e0f7816 */ /* 0x000fe4000000000f */
[----:B------:R-:W-:Y:S02]  /*0760*/  VIMNMX.U16x2 R8, R8, UR8, !PT ;  /* 0x0000000808087c48 */ /* 0x000fe4000ffe0200 */
[----:B------:R-:W-:Y:S02]  /*0770*/  PRMT R12, R10, 0x7604, R15 ;  /* 0x000076040a0c7816 */ /* 0x000fe4000000000f */
[----:B------:R-:W-:-:S02]  /*0780*/  PRMT R10, R8, 0x7610, R10 ;  /* 0x00007610080a7816 */ /* 0x000fc4000000000a */
[----:B------:R-:W-:Y:S02]  /*0790*/  IADD3 R8, P0, R16, R3, RZ ;  /* 0x0000000310087210 */ /* 0x000fe40007f1e0ff */
[----:B------:R-:W-:-:S03]  /*07a0*/  PRMT R13, R9, 0x7054, R12 ;  /* 0x00007054090d7816 */ /* 0x000fc6000000000c */
[----:B------:R-:W-:Y:S01]  /*07b0*/  IMAD.X R9, R17, 0x1, R6, P0 ;  /* 0x0000000111097824 */ /* 0x000fe200000e0606 */
        /* <DEDUP_REMOVED lines=12> */
.L_x_59:
        /* <DEDUP_REMOVED lines=16> */
.L_x_5307:


//--------------------- .text._ZN2at6native57_GLOBAL__N__f3eca4a2_24_ForeachBinaryOpScalar_cu_86b9896c25multi_tensor_apply_kernelINS1_18TensorListMetadataILi1EEENS1_21BinaryOpScalarFunctorIN3c108BFloat16ELi1ELi1ELi0EEEJNS0_7maximumIfEEfEEEvT_T0_DpT1_ --------------------------
	.section	.text._ZN2at6native57_GLOBAL__N__f3eca4a2_24_ForeachBinaryOpScalar_cu_86b9896c25multi_tensor_apply_kernelINS1_18TensorListMetadataILi1EEENS1_21BinaryOpScalarFunctorIN3c108BFloat16ELi1ELi1ELi0EEEJNS0_7maximumIfEEfEEEvT_T0_DpT1_,"ax",@progbits
	.align	128
.text._ZN2at6native57_GLOBAL__N__f3eca4a2_24_ForeachBinaryOpScalar_cu_86b9896c25multi_tensor_apply_kernelINS1_18TensorListMetadataILi1EEENS1_21BinaryOpScalarFunctorIN3c108BFloat16ELi1ELi1ELi0EEEJNS0_7maximumIfEEfEEEvT_T0_DpT1_:
        .type           _ZN2at6native57_GLOBAL__N__f3eca4a2_24_ForeachBinaryOpScalar_cu_86b9896c25multi_tensor_apply_kernelINS1_18TensorListMetadataILi1EEENS1_21BinaryOpScalarFunctorIN3c108BFloat16ELi1ELi1ELi0EEEJNS0_7maximumIfEEfEEEvT_T0_DpT1_,@function
        .size           _ZN2at6native57_GLOBAL__N__f3eca4a2_24_ForeachBinaryOpScalar_cu_86b9896c25multi_tensor_apply_kernelINS1_18TensorListMetadataILi1EEENS1_21BinaryOpScalarFunctorIN3c108BFloat16ELi1ELi1ELi0EEEJNS0_7maximumIfEEfEEEvT_T0_DpT1_,(.L_x_5308 - _ZN2at6native57_GLOBAL__N__f3eca4a2_24_ForeachBinaryOpScalar_cu_86b9896c25multi_tensor_apply_kernelINS1_18TensorListMetadataILi1EEENS1_21BinaryOpScalarFunctorIN3c108BFloat16ELi1ELi1ELi0EEEJNS0_7maximumIfEEfEEEvT_T0_DpT1_)
        .other          _ZN2at6native57_GLOBAL__N__f3eca4a2_24_ForeachBinaryOpScalar_cu_86b9896c25multi_tensor_apply_kernelINS1_18TensorListMetadataILi1EEENS1_21BinaryOpScalarFunctorIN3c108BFloat16ELi1ELi1ELi0EEEJNS0_7maximumIfEEfEEEvT_T0_DpT1_,@"STO_CUDA_ENTRY STV_DEFAULT"
_ZN2at6native57_GLOBAL__N__f3eca4a2_24_ForeachBinaryOpScalar_cu_86b9896c25multi_tensor_apply_kernelINS1_18TensorListMetadataILi1EEENS1_21BinaryOpScalarFunctorIN3c108BFloat16ELi1ELi1ELi0EEEJNS0_7maximumIfEEfEEEvT_T0_DpT1_:
        /* <DEDUP_REMOVED lines=10> */
[----:B------:R-:W1:Y:S01]  /*00a0*/  LDC.64 R2, c[0x0][R6+0x210] ;  /* 0x0000840006027b82 */ /* 0x000e620000000a00 */
[----:B0-----:R-:W-:-:S04]  /*00b0*/  IADD3 R0, P1, -R12, R4, RZ ;  /* 0x000000040c007210 */ /* 0x001fc80007f3e1ff */
[----:B------:R-:W-:Y:S01]  /*00c0*/  LOP3.LUT R9, R0, 0x3, RZ, 0xc0, !PT ;  /* 0x0000000300097812 */ /* 0x000fe200078ec0ff */
[----:B------:R-:W-:Y:S02]  /*00d0*/  IMAD.X R12, R5, 0x1, ~R13, P1 ;  /* 0x00000001050c7824 */ /* 0x000fe400008e0e0d */
[----:B-1----:R-:W-:-:S03]  /*00e0*/  IMAD.WIDE R2, R7, 0x20000, R2 ;  /* 0x0002000007027825 */ /* 0x002fc600078e0202 */
        /* <DEDUP_REMOVED lines=10> */
.L_x_61:
[----:B0-----:R-:W-:Y:S01]  /*0190*/  IADD3 R9, P0, R13, R16, RZ ;  /* 0x000000100d097210 */ /* 0x001fe20007f1e0ff */
[C---:B-1----:R-:W-:Y:S01]  /*01a0*/  IMAD R4, R14.reuse, 0x3, RZ ;  /* 0x000000030e047824 */ /* 0x042fe200078e02ff */
[----:B------:R-:W-:Y:S02]  /*01b0*/  PRMT R15, RZ, 0x7610, R15 ;  /* 0x00007610ff0f7816 */ /* 0x000fe4000000000f */
[----:B------:R-:W-:Y:S01]  /*01c0*/  IADD3 R5, P2, R14, R9, RZ ;  /* 0x000000090e057210 */ /* 0x000fe20007f5e0ff */
[----:B------:R-:W-:Y:S01]  /*01d0*/  IMAD.X R19, RZ, RZ, R17, P0 ;  /* 0x000000ffff137224 */ /* 0x000fe200000e0611 */
[-C--:B------:R-:W-:Y:S02]  /*01e0*/  LEA R8, P5, R9, R2.reuse, 0x1 ;  /* 0x0000000209087211 */ /* 0x080fe400078a08ff */
[C---:B------:R-:W-:Y:S01]  /*01f0*/  ISETP.GE.U32.AND P1, PT, R5.reuse, 0x10000, PT ;  /* 0x000100000500780c */ /* 0x040fe20003f26070 */
[----:B------:R-:W-:Y:S01]  /*0200*/  IMAD.X R7, RZ, RZ, R19, P2 ;  /* 0x000000ffff077224 */ /* 0x000fe200010e0613 */
[----:B------:R-:W-:-:S02]  /*0210*/  LEA R10, P2, R5, R2, 0x1 ;  /* 0x00000002050a7211 */ /* 0x000fc400078408ff */
[----:B------:R-:W-:Y:S02]  /*0220*/  ISETP.LT.U32.AND P0, PT, R5, R0, PT ;  /* 0x000000000500720c */ /* 0x000fe40003f01070 */
[----:B------:R-:W-:Y:S02]  /*0230*/  ISETP.GE.U32.AND.EX P1, PT, R7, RZ, PT, P1 ;  /* 0x000000ff0700720c */ /* 0x000fe40003f26110 */
[----:B------:R-:W-:Y:S02]  /*0240*/  LEA.HI.X R11, R5, R3, R7, 0x1, P2 ;  /* 0x00000003050b7211 */ /* 0x000fe400010f0c07 */
[----:B------:R-:W-:Y:S02]  /*0250*/  ISETP.GE.U32.AND P2, PT, R9, 0x10000, PT ;  /* 0x000100000900780c */ /* 0x000fe40003f46070 */
[----:B------:R-:W-:Y:S02]  /*0260*/  ISETP.LT.AND.EX P1, PT, R7, R12, !P1, P0 ;  /* 0x0000000c0700720c */ /* 0x000fe40004f21300 */
[----:B------:R-:W-:-:S02]  /*0270*/  ISETP.LT.U32.AND P0, PT, R9, R0, PT ;  /* 0x000000000900720c */ /* 0x000fc40003f01070 */
[C---:B------:R-:W-:Y:S02]  /*0280*/  ISETP.GE.U32.AND.EX P2, PT, R19.reuse, RZ, PT, P2 ;  /* 0x000000ff1300720c */ /* 0x040fe40003f46120 */
[-C--:B------:R-:W-:Y:S02]  /*0290*/  LEA R5, P4, R14, R9.reuse, 0x1 ;  /* 0x000000090e057211 */ /* 0x080fe400078808ff */
[----:B------:R-:W-:Y:S02]  /*02a0*/  IADD3 R7, P3, R4, R9, RZ ;  /* 0x0000000904077210 */ /* 0x000fe40007f7e0ff */
[----:B------:R-:W-:Y:S01]  /*02b0*/  ISETP.LT.AND.EX P2, PT, R19, R12, !P2, P0 ;  /* 0x0000000c1300720c */ /* 0x000fe20005741300 */
[--C-:B------:R-:W-:Y:S01]  /*02c0*/  IMAD.X R21, RZ, RZ, R19.reuse, P4 ;  /* 0x000000ffff157224 */ /* 0x100fe200020e0613 */
[--C-:B------:R-:W-:Y:S01]  /*02d0*/  LEA.HI.X R9, R9, R3, R19.reuse, 0x1, P5 ;  /* 0x0000000309097211 */ /* 0x100fe200028f0c13 */
[----:B------:R-:W-:Y:S01]  /*02e0*/  IMAD.X R19, RZ, RZ, R19, P3 ;  /* 0x000000ffff137224 */ /* 0x000fe200018e0613 */
[----:B------:R-:W-:-:S02]  /*02f0*/  ISETP.GE.U32.AND P5, PT, R5, 0x10000, PT ;  /* 0x000100000500780c */ /* 0x000fc40003fa6070 */
[----:B------:R-:W-:Y:S02]  /*0300*/  ISETP.LT.U32.AND P0, PT, R5, R0, PT ;  /* 0x000000000500720c */ /* 0x000fe40003f01070 */
[----:B------:R-:W-:Y:S02]  /*0310*/  ISETP.GE.U32.AND.EX P5, PT, R21, RZ, PT, P5 ;  /* 0x000000ff1500720c */ /* 0x000fe40003fa6150 */
[----:B------:R-:W-:Y:S02]  /*0320*/  ISETP.GE.U32.AND P4, PT, R7, 0x10000, PT ;  /* 0x000100000700780c */ /* 0x000fe40003f86070 */
[----:B------:R-:W-:Y:S01]  /*0330*/  ISETP.LT.AND.EX P0, PT, R21, R12, !P5, P0 ;  /* 0x0000000c1500720c */ /* 0x000fe20006f01300 */
[----:B------:R-:W2:Y:S01]  /*0340*/  @P2 LDG.E.U16 R15, desc[UR4][R8.64] ;  /* 0x00000004080f2981 */ /* 0x000ea2000c1e1500 */
[----:B------:R-:W-:Y:S02]  /*0350*/  ISETP.LT.U32.AND P3, PT, R7, R0, PT ;  /* 0x000000000700720c */ /* 0x000fe40003f61070 */
[----:B------:R-:W-:-:S02]  /*0360*/  ISETP.GE.U32.AND.EX P4, PT, R19, RZ, PT, P4 ;  /* 0x000000ff1300720c */ /* 0x000fc40003f86140 */
[-C--:B------:R-:W-:Y:S02]  /*0370*/  LEA R6, P5, R7, R2.reuse, 0x1 ;  /* 0x0000000207067211 */ /* 0x080fe400078a08ff */
[----:B------:R-:W-:Y:S02]  /*0380*/  PRMT R18, RZ, 0x7610, R18 ;  /* 0x00007610ff127816 */ /* 0x000fe40000000012 */
[----:B------:R-:W-:Y:S02]  /*0390*/  LEA R4, P6, R5, R2, 0x1 ;  /* 0x0000000205047211 */ /* 0x000fe400078c08ff */
[----:B------:R-:W-:Y:S02]  /*03a0*/  ISETP.LT.AND.EX P3, PT, R19, R12, !P4, P3 ;  /* 0x0000000c1300720c */ /* 0x000fe40006761330 */
[--C-:B------:R-:W-:Y:S01]  /*03b0*/  LEA.HI.X R7, R7, R3, R19.reuse, 0x1, P5 ;  /* 0x0000000307077211 */ /* 0x100fe200028f0c13 */
[----:B------:R-:W3:Y:S01]  /*03c0*/  @P1 LDG.E.U16 R18, desc[UR4][R10.64] ;  /* 0x000000040a121981 */ /* 0x000ee2000c1e1500 */
[----:B------:R-:W-:-:S02]  /*03d0*/  PRMT R19, RZ, 0x7610, R19 ;  /* 0x00007610ff137816 */ /* 0x000fc40000000013 */
[----:B------:R-:W-:Y:S02]  /*03e0*/  LEA.HI.X R5, R5, R3, R21, 0x1, P6 ;  /* 0x0000000305057211 */ /* 0x000fe400030f0c15 */
[----:B------:R-:W-:-:S03]  /*03f0*/  PRMT R20, RZ, 0x7610, R20 ;  /* 0x00007610ff147816 */ /* 0x000fc60000000014 */
[----:B------:R-:W4:Y:S04]  /*0400*/  @P0 LDG.E.U16 R19, desc[UR4][R4.64] ;  /* 0x0000000404130981 */ /* 0x000f28000c1e1500 */
[----:B------:R-:W5:Y:S01]  /*0410*/  @P3 LDG.E.U16 R20, desc[UR4][R6.64] ;  /* 0x0000000406143981 */ /* 0x000f62000c1e1500 */
[----:B------:R-:W-:-:S04]  /*0420*/  IMAD.WIDE.U32 R16, R14, 0x4, R16 ;  /* 0x000000040e107825 */ /* 0x000fc800078e0010 */
[----:B--2---:R-:W-:-:S05]  /*0430*/  IMAD.U32 R15, R15, 0x10000, RZ ;  /* 0x000100000f0f7824 */ /* 0x004fca00078e00ff */
[C---:B------:R-:W-:Y:S02]  /*0440*/  FSETP.GTU.FTZ.AND P4, PT, |R15|.reuse, +INF , PT ;  /* 0x7f8000000f00780b */ /* 0x040fe40003f9c200 */
[----:B------:R-:W-:Y:S01]  /*0450*/  FSETP.GT.FTZ.AND P5, PT, R15, UR6, PT ;  /* 0x000000060f007c0b */ /* 0x000fe2000bfb4000 */
[----:B---3--:R-:W-:-:S03]  /*0460*/  IMAD.U32 R18, R18, 0x10000, RZ ;  /* 0x0001000012127824 */ /* 0x008fc600078e00ff */
[----:B------:R-:W-:Y:S02]  /*0470*/  PLOP3.LUT P4, PT, P5, P4, PT, 0xa8, 0x0 ;  /* 0x000000000000781c */ /* 0x000fe40002f89570 */
[C---:B------:R-:W-:Y:S02]  /*0480*/  FSETP.GTU.FTZ.AND P5, PT, |R18|.reuse, +INF , PT ;  /* 0x7f8000001200780b */ /* 0x040fe40003fbc200 */
[----:B------:R-:W-:Y:S01]  /*0490*/  FSETP.GT.FTZ.AND P6, PT, R18, UR6, PT ;  /* 0x0000000612007c0b */ /* 0x000fe2000bfd4000 */
[----:B----4-:R-:W-:Y:S01]  /*04a0*/  IMAD.U32 R19, R19, 0x10000, RZ ;  /* 0x0001000013137824 */ /* 0x010fe200078e00ff */
[----:B------:R-:W-:Y:S02]  /*04b0*/  FSEL R15, R15, UR6, P4 ;  /* 0x000000060f0f7c08 */ /* 0x000fe4000a000000 */
[----:B------:R-:W-:Y:S01]  /*04c0*/  PLOP3.LUT P4, PT, P6, P5, PT, 0xa8, 0x0 ;  /* 0x000000000000781c */ /* 0x000fe2000378b570 */
[----:B-----5:R-:W-:Y:S01]  /*04d0*/  IMAD.U32 R20, R20, 0x10000, RZ ;  /* 0x0001000014147824 */ /* 0x020fe200078e00ff */
[----:B------:R-:W-:-:S02]  /*04e0*/  FSETP.GTU.FTZ.AND P5, PT, |R19|, +INF , PT ;  /* 0x7f8000001300780b */ /* 0x000fc40003fbc200 */
[----:B------:R-:W-:Y:S02]  /*04f0*/  FSETP.GT.FTZ.AND P6, PT, R19, UR6, PT ;  /* 0x0000000613007c0b */ /* 0x000fe4000bfd4000 */
[----:B------:R-:W-:Y:S02]  /*0500*/  FSEL R18, R18, UR6, P4 ;  /* 0x0000000612127c08 */ /* 0x000fe4000a000000 */
[----:B------:R-:W-:Y:S02]  /*0510*/  PLOP3.LUT P5, PT, P6, P5, PT, 0xa8, 0x0 ;  /* 0x000000000000781c */ /* 0x000fe400037ab570 */
[C---:B------:R-:W-:Y:S02]  /*0520*/  FSETP.GTU.FTZ.AND P4, PT, |R20|.reuse, +INF , PT ;  /* 0x7f8000001400780b */ /* 0x040fe40003f9c200 */
[----:B------:R-:W-:-:S04]  /*0530*/  FSETP.GT.FTZ.AND P6, PT, R20, UR6, PT ;  /* 0x0000000614007c0b */ /* 0x000fc8000bfd4000 */
[----:B------:R-:W-:Y:S02]  /*0540*/  PLOP3.LUT P4, PT, P6, P4, PT, 0xa8, 0x0 ;  /* 0x000000000000781c */ /* 0x000fe40003789570 */
[----:B------:R-:W-:Y:S02]  /*0550*/  FSEL R19, R19, UR6, P5 ;  /* 0x0000000613137c08 */ /* 0x000fe4000a800000 */
[----:B------:R-:W-:Y:S02]  /*0560*/  FSEL R20, R20, UR6, P4 ;  /* 0x0000000614147c08 */ /* 0x000fe4000a000000 */
[----:B------:R-:W-:Y:S02]  /*0570*/  F2FP.BF16.F32.PACK_AB R15, RZ, R15 ;  /* 0x0000000fff0f723e */ /* 0x000fe400000010ff */
[----:B------:R-:W-:Y:S02]  /*0580*/  F2FP.BF16.F32.PACK_AB R18, RZ, R18 ;  /* 0x00000012ff12723e */ /* 0x000fe400000010ff */
[----:B------:R-:W-:-:S02]  /*0590*/  F2FP.BF16.F32.PACK_AB R19, RZ, R19 ;  /* 0x00000013ff13723e */ /* 0x000fc400000010ff */
[----:B------:R-:W-:Y:S01]  /*05a0*/  F2FP.BF16.F32.PACK_AB R20, RZ, R20 ;  /* 0x00000014ff14723e */ /* 0x000fe200000010ff */
[----:B------:R2:W-:Y:S04]  /*05b0*/  @P2 STG.E.U16 desc[UR4][R8.64], R15 ;  /* 0x0000000f08002986 */ /* 0x0005e8000c101504 */
[----:B------:R2:W-:Y:S01]  /*05c0*/  @P1 STG.E.U16 desc[UR4][R10.64], R18 ;  /* 0x000000120a001986 */ /* 0x0005e2000c101504 */
[----:B------:R-:W-:-:S03]  /*05d0*/  ISETP.LT.U32.AND P1, PT, R16, R0, PT ;  /* 0x000000001000720c */ /* 0x000fc60003f21070 */
[----:B------:R2:W-:Y:S01]  /*05e0*/  @P0 STG.E.U16 desc[UR4][R4.64], R19 ;  /* 0x0000001304000986 */ /* 0x0005e2000c101504 */
[----:B------:R-:W-:-:S03]  /*05f0*/  ISETP.GE.U32.AND P0, PT, R16, 0x10000, PT ;  /* 0x000100001000780c */ /* 0x000fc60003f06070 */
[----:B------:R2:W-:Y:S01]  /*0600*/  @P3 STG.E.U16 desc[UR4][R6.64], R20 ;  /* 0x0000001406003986 */ /* 0x0005e2000c101504 */
[C---:B------:R-:W-:Y:S02]  /*0610*/  ISETP.GE.U32.AND.EX P0, PT, R17.reuse, RZ, PT, P0 ;  /* 0x000000ff1100720c */ /* 0x040fe40003f06100 */
[----:B------:R-:W-:-:S13]  /*0620*/  ISETP.LT.AND.EX P1, PT, R17, R12, PT, P1 ;  /* 0x0000000c1100720c */ /* 0x000fda0003f21310 */
[----:B--2---:R-:W-:Y:S05]  /*0630*/  @!P0 BRA P1, `(.L_x_61) ;  /* 0xfffffff800d48947 */ /* 0x004fea000083ffff */
[----:B------:R-:W-:Y:S05]  /*0640*/  EXIT ;  /* 0x000000000000794d */ /* 0x000fea0003800000 */
.L_x_60:
        /* <DEDUP_REMOVED lines=9> */
.L_x_62:
[----:B------:R-:W-:-:S04]  /*06e0*/  LEA R4, P0, R11, R2, 0x3 ;  /* 0x000000020b047211 */ /* 0x000fc800078018ff */
[----:B------:R-:W-:-:S05]  /*06f0*/  LEA.HI.X R5, R11, R3, R14, 0x3, P0 ;  /* 0x000000030b057211 */ /* 0x000fca00000f1c0e */
[----:B------:R-:W2:Y:S02]  /*0700*/  LDG.E.64 R8, desc[UR4][R4.64] ;  /* 0x0000000404087981 */ /* 0x000ea4000c1e1b00 */
[C---:B--2---:R-:W-:Y:S01]  /*0710*/  PRMT R6, R8.reuse, 0x7632, R6 ;  /* 0x0000763208067816 */ /* 0x044fe20000000006 */
[----:B------:R-:W-:Y:S01]  /*0720*/  IMAD.U32 R8, R8, 0x10000, RZ ;  /* 0x0001000008087824 */ /* 0x000fe200078e00ff */
[C---:B------:R-:W-:Y:S01]  /*0730*/  PRMT R7, R9.reuse, 0x7632, R7 ;  /* 0x0000763209077816 */ /* 0x040fe20000000007 */
[----:B------:R-:W-:Y:S02]  /*0740*/  IMAD.U32 R9, R9, 0x10000, RZ ;  /* 0x0001000009097824 */ /* 0x000fe400078e00ff */
[----:B------:R-:W-:Y:S01]  /*0750*/  IMAD.U32 R6, R6, 0x10000, RZ ;  /* 0x0001000006067824 */ /* 0x000fe200078e00ff */
[C---:B------:R-:W-:Y:S01]  /*0760*/  FSETP.GTU.FTZ.AND P0, PT, |R8|.reuse, +INF , PT ;  /* 0x7f8000000800780b */ /* 0x040fe20003f1c200 */
[----:B------:R-:W-:Y:S01]  /*0770*/  IMAD.U32 R10, R7, 0x10000, RZ ;  /* 0x00010000070a7824 */ /* 0x000fe200078e00ff */
[----:B------:R-:W-:-:S02]  /*0780*/  FSETP.GT.FTZ.AND P1, PT, R8, UR7, PT ;  /* 0x0000000708007c0b */ /* 0x000fc4000bf34000 */
[C---:B------:R-:W-:Y:S02]  /*0790*/  FSETP.GTU.FTZ.AND P4, PT, |R6|.reuse, +INF , PT ;  /* 0x7f8000000600780b */ /* 0x040fe40003f9c200 */
[----:B------:R-:W-:Y:S02]  /*07a0*/  PLOP3.LUT P0, PT, P1, P0, PT, 0xa8, 0x0 ;  /* 0x000000000000781c */ /* 0x000fe40000f01570 */
[----:B------:R-:W-:Y:S02]  /*07b0*/  FSETP.GT.FTZ.AND P3, PT, R6, UR7, PT ;  /* 0x0000000706007c0b */ /* 0x000fe4000bf74000 */
[C---:B------:R-:W-:Y:S02]  /*07c0*/  FSETP.GTU.FTZ.AND P5, PT, |R9|.reuse, +INF , PT ;  /* 0x7f8000000900780b */ /* 0x040fe40003fbc200 */
[----:B------:R-:W-:Y:S02]  /*07d0*/  FSETP.GT.FTZ.AND P6, PT, R9, UR7, PT ;  /* 0x0000000709007c0b */ /* 0x000fe4000bfd4000 */
[----:B------:R-:W-:-:S02]  /*07e0*/  FSETP.GTU.FTZ.AND P1, PT, |R10|, +INF , PT ;  /* 0x7f8000000a00780b */ /* 0x000fc40003f3c200 */
[----:B------:R-:W-:Y:S02]  /*07f0*/  FSETP.GT.FTZ.AND P2, PT, R10, UR7, PT ;  /* 0x000000070a007c0b */ /* 0x000fe4000bf54000 */
[----:B------:R-:W-:Y:S02]  /*0800*/  PLOP3.LUT P3, PT, P3, P4, PT, 0xa8, 0x0 ;  /* 0x000000000000781c */ /* 0x000fe40001f69570 */
[----:B------:R-:W-:Y:S02]  /*0810*/  PLOP3.LUT P5, PT, P6, P5, PT, 0xa8, 0x0 ;  /* 0x000000000000781c */ /* 0x000fe400037ab570 */
[----:B------:R-:W-:Y:S02]  /*0820*/  PLOP3.LUT P1, PT, P2, P1, PT, 0xa8, 0x0 ;  /* 0x000000000000781c */ /* 0x000fe40001723570 */
[----:B------:R-:W-:Y:S02]  /*0830*/  FSEL R8, R8, UR7, P0 ;  /* 0x0000000708087c08 */ /* 0x000fe40008000000 */
[----:B------:R-:W-:-:S02]  /*0840*/  FSEL R7, R6, UR7, P3 ;  /* 0x0000000706077c08 */ /* 0x000fc40009800000 */
[----:B------:R-:W-:Y:S02]  /*0850*/  IADD3 R11, P0, R11, UR6, RZ ;  /* 0x000000060b0b7c10 */ /* 0x000fe4000ff1e0ff */
[----:B------:R-:W-:Y:S02]  /*0860*/  FSEL R9, R9, UR7, P5 ;  /* 0x0000000709097c08 */ /* 0x000fe4000a800000 */
[----:B------:R-:W-:Y:S01]  /*0870*/  FSEL R10, R10, UR7, P1 ;  /* 0x000000070a0a7c08 */ /* 0x000fe20008800000 */
[----:B------:R-:W-:Y:S01]  /*0880*/  IMAD.X R14, RZ, RZ, R14, P0 ;  /* 0x000000ffff0e7224 */ /* 0x000fe200000e060e */
[----:B------:R-:W-:Y:S01]  /*0890*/  F2FP.BF16.F32.PACK_AB R8, R7, R8 ;  /* 0x000000080708723e */ /* 0x000fe200000010ff */
[C---:B------:R-:W-:Y:S01]  /*08a0*/  IMAD.SHL.U32 R7, R11.reuse, 0x4, RZ ;  /* 0x000000040b077824 */ /* 0x040fe200078e00ff */
[----:B------:R-:W-:Y:S02]  /*08b0*/  F2FP.BF16.F32.PACK_AB R9, R10, R9 ;  /* 0x000000090a09723e */ /* 0x000fe400000010ff */
        /* <DEDUP_REMOVED lines=8> */
.L_x_63:
        /* <DEDUP_REMOVED lines=12> */
.L_x_5308:


//--------------------- .text._ZN2at6native57_GLOBAL__N__f3eca4a2_24_ForeachBinaryOpScalar_cu_86b9896c25multi_tensor_apply_kernelINS1_18TensorListMetadataILi1EEENS1_21BinaryOpScalarFunctorIN3c104HalfELi1ELi1ELi0EEEJNS0_7maximumIfEEfEEEvT_T0_DpT1_ --------------------------
	.section	.text._ZN2at6native57_GLOBAL__N__f3eca4a2_24_ForeachBinaryOpScalar_cu_86b9896c25multi_tensor_apply_kernelINS1_18TensorListMetadataILi1EEENS1_21BinaryOpScalarFunctorIN3c104HalfELi1ELi1ELi0EEEJNS0_7maximumIfEEfEEEvT_T0_DpT1_,"ax",@progbits
	.align	128
.text._ZN2at6native57_GLOBAL__N__f3eca4a2_24_ForeachBinaryOpScalar_cu_86b9896c25multi_tensor_apply_kernelINS1_18TensorListMetadataILi1EEENS1_21BinaryOpScalarFunctorIN3c104HalfELi1ELi1ELi0EEEJNS0_7maximumIfEEfEEEvT_T0_DpT1_:
        .type           _ZN2at6native57_GLOBAL__N__f3eca4a2_24_ForeachBinaryOpScalar_cu_86b9896c25multi_tensor_apply_kernelINS1_18TensorListMetadataILi1EEENS1_21BinaryOpScalarFunctorIN3c104HalfELi1ELi1ELi0EEEJNS0_7maximumIfEEfEEEvT_T0_DpT1_,@function
        .size           _ZN2at6native57_GLOBAL__N__f3eca4a2_24_ForeachBinaryOpScalar_cu_86b9896c25multi_tensor_apply_kernelINS1_18TensorListMetadataILi1EEENS1_21BinaryOpScalarFunctorIN3c104HalfELi1ELi1ELi0EEEJNS0_7maximumIfEEfEEEvT_T0_DpT1_,(.L_x_5309 - _ZN2at6native57_GLOBAL__N__f3eca4a2_24_ForeachBinaryOpScalar_cu_86b9896c25multi_tensor_apply_kernelINS1_18TensorListMetadataILi1EEENS1_21BinaryOpScalarFunctorIN3c104HalfELi1ELi1ELi0EEEJNS0_7maximumIfEEfEEEvT_T0_DpT1_)
        .other          _ZN2at6native57_GLOBAL__N__f3eca4a2_24_ForeachBinaryOpScalar_cu_86b9896c25multi_tensor_apply_kernelINS1_18TensorListMetadataILi1EEENS1_21BinaryOpScalarFunctorIN3c104HalfELi1ELi1ELi0EEEJNS0_7maximumIfEEfEEEvT_T0_DpT1_,@"STO_CUDA_ENTRY STV_DEFAULT"
_ZN2at6native57_GLOBAL__N__f3eca4a2_24_ForeachBinaryOpScalar_cu_86b9896c25multi_tensor_apply_kernelINS1_18TensorListMetadataILi1EEENS1_21BinaryOpScalarFunctorIN3c104HalfELi1ELi1ELi0EEEJNS0_7maximumIfEEfEEEvT_T0_DpT1_:
        /* <DEDUP_REMOVED lines=25> */
.L_x_65:
[----:B0-----:R-:W-:Y:S01]  /*0190*/  IADD3 R9, P0, R13, R16, RZ ;  /* 0x000000100d097210 */ /* 0x001fe20007f1e0ff */
[C---:B-1----:R-:W-:Y:S01]  /*01a0*/  IMAD R4, R14.reuse, 0x3, RZ ;  /* 0x000000030e047824 */ /* 0x042fe200078e02ff */
[----:B------:R-:W-:Y:S02]  /*01b0*/  PRMT R15, RZ, 0x7610, R15 ;  /* 0x00007610ff0f7816 */ /* 0x000fe4000000000f */
[----:B------:R-:W-:Y:S01]  /*01c0*/  IADD3 R5, P2, R14, R9, RZ ;  /* 0x000000090e057210 */ /* 0x000fe20007f5e0ff */
[----:B------:R-:W-:Y:S01]  /*01d0*/  IMAD.X R19, RZ, RZ, R17, P0 ;  /* 0x000000ffff137224 */ /* 0x000fe200000e0611 */
[----:B------:R-:W-:Y:S02]  /*01e0*/  ISETP.LT.U32.AND P3, PT, R9, R0, PT ;  /* 0x000000000900720c */ /* 0x000fe40003f61070 */
[C---:B------:R-:W-:Y:S01]  /*01f0*/  ISETP.GE.U32.AND P1, PT, R5.reuse, 0x10000, PT ;  /* 0x000100000500780c */ /* 0x040fe20003f26070 */
[----:B------:R-:W-:Y:S01]  /*0200*/  IMAD.X R7, RZ, RZ, R19, P2 ;  /* 0x000000ffff077224 */ /* 0x000fe200010e0613 */
[----:B------:R-:W-:-:S02]  /*0210*/  LEA R10, P2, R5, R2, 0x1 ;  /* 0x00000002050a7211 */ /* 0x000fc400078408ff */
[C---:B------:R-:W-:Y:S02]  /*0220*/  ISETP.LT.U32.AND P0, PT, R5.reuse, R0, PT ;  /* 0x000000000500720c */ /* 0x040fe40003f01070 */
[----:B------:R-:W-:Y:S02]  /*0230*/  LEA.HI.X R11, R5, R3, R7, 0x1, P2 ;  /* 0x00000003050b7211 */ /* 0x000fe400010f0c07 */
[----:B------:R-:W-:Y:S02]  /*0240*/  ISETP.GE.U32.AND P2, PT, R9, 0x10000, PT ;  /* 0x000100000900780c */ /* 0x000fe40003f46070 */
[----:B------:R-:W-:Y:S02]  /*0250*/  ISETP.GE.U32.AND.EX P1, PT, R7, RZ, PT, P1 ;  /* 0x000000ff0700720c */ /* 0x000fe40003f26110 */
[----:B------:R-:W-:Y:S02]  /*0260*/  LEA R5, P5, R14, R9, 0x1 ;  /* 0x000000090e057211 */ /* 0x000fe400078a08ff */
[----:B------:R-:W-:-:S02]  /*0270*/  ISETP.GE.U32.AND.EX P2, PT, R19, RZ, PT, P2 ;  /* 0x000000ff1300720c */ /* 0x000fc40003f46120 */
[-C--:B------:R-:W-:Y:S01]  /*0280*/  ISETP.LT.AND.EX P1, PT, R7, R12.reuse, !P1, P0 ;  /* 0x0000000c0700720c */ /* 0x080fe20004f21300 */
[--C-:B------:R-:W-:Y:S01]  /*0290*/  IMAD.X R21, RZ, RZ, R19.reuse, P5 ;  /* 0x000000ffff157224 */ /* 0x100fe200028e0613 */
[----:B------:R-:W-:Y:S02]  /*02a0*/  ISETP.LT.AND.EX P2, PT, R19, R12, !P2, P3 ;  /* 0x0000000c1300720c */ /* 0x000fe40005741330 */
[----:B------:R-:W-:Y:S02]  /*02b0*/  LEA R8, P4, R9, R2, 0x1 ;  /* 0x0000000209087211 */ /* 0x000fe400078808ff */
[----:B------:R-:W-:Y:S02]  /*02c0*/  IADD3 R7, P3, R4, R9, RZ ;  /* 0x0000000904077210 */ /* 0x000fe40007f7e0ff */
[----:B------:R-:W-:Y:S02]  /*02d0*/  ISETP.GE.U32.AND P0, PT, R5, 0x10000, PT ;  /* 0x000100000500780c */ /* 0x000fe40003f06070 */
[--C-:B------:R-:W-:Y:S01]  /*02e0*/  LEA.HI.X R9, R9, R3, R19.reuse, 0x1, P4 ;  /* 0x0000000309097211 */ /* 0x100fe200020f0c13 */
[----:B------:R-:W-:Y:S01]  /*02f0*/  IMAD.X R19, RZ, RZ, R19, P3 ;  /* 0x000000ffff137224 */ /* 0x000fe200018e0613 */
[----:B------:R-:W-:-:S02]  /*0300*/  ISETP.LT.U32.AND P4, PT, R5, R0, PT ;  /* 0x000000000500720c */ /* 0x000fc40003f81070 */
[----:B------:R-:W-:Y:S01]  /*0310*/  ISETP.GE.U32.AND.EX P0, PT, R21, RZ, PT, P0 ;  /* 0x000000ff1500720c */ /* 0x000fe20003f06100 */
[----:B------:R-:W2:Y:S01]  /*0320*/  @P2 LDG.E.U16 R15, desc[UR4][R8.64] ;  /* 0x00000004080f2981 */ /* 0x000ea2000c1e1500 */
[----:B------:R-:W-:Y:S02]  /*0330*/  ISETP.GE.U32.AND P3, PT, R7, 0x10000, PT ;  /* 0x000100000700780c */ /* 0x000fe40003f66070 */
[----:B------:R-:W-:Y:S02]  /*0340*/  ISETP.LT.AND.EX P0, PT, R21, R12, !P0, P4 ;  /* 0x0000000c1500720c */ /* 0x000fe40004701340 */
[----:B------:R-:W-:Y:S02]  /*0350*/  ISETP.LT.U32.AND P6, PT, R7, R0, PT ;  /* 0x000000000700720c */ /* 0x000fe40003fc1070 */
[----:B------:R-:W-:Y:S02]  /*0360*/  ISETP.GE.U32.AND.EX P3, PT, R19, RZ, PT, P3 ;  /* 0x000000ff1300720c */ /* 0x000fe40003f66130 */
[----:B------:R-:W-:-:S02]  /*0370*/  LEA R6, P5, R7, R2, 0x1 ;  /* 0x0000000207067211 */ /* 0x000fc400078a08ff */
[----:B------:R-:W-:Y:S02]  /*0380*/  PRMT R18, RZ, 0x7610, R18 ;  /* 0x00007610ff127816 */ /* 0x000fe40000000012 */
[----:B------:R-:W-:Y:S02]  /*0390*/  LEA R4, P4, R5, R2, 0x1 ;  /* 0x0000000205047211 */ /* 0x000fe400078808ff */
[----:B------:R-:W-:Y:S02]  /*03a0*/  ISETP.LT.AND.EX P3, PT, R19, R12, !P3, P6 ;  /* 0x0000000c1300720c */ /* 0x000fe40005f61360 */
[-CC-:B------:R-:W-:Y:S01]  /*03b0*/  LEA.HI.X R7, R7, R3.reuse, R19.reuse, 0x1, P5 ;  /* 0x0000000307077211 */ /* 0x180fe200028f0c13 */
[----:B------:R-:W3:Y:S01]  /*03c0*/  @P1 LDG.E.U16 R18, desc[UR4][R10.64] ;  /* 0x000000040a121981 */ /* 0x000ee2000c1e1500 */
[----:B------:R-:W-:Y:S02]  /*03d0*/  PRMT R19, RZ, 0x7610, R19 ;  /* 0x00007610ff137816 */ /* 0x000fe40000000013 */
[----:B------:R-:W-:-:S02]  /*03e0*/  LEA.HI.X R5, R5, R3, R21, 0x1, P4 ;  /* 0x0000000305057211 */ /* 0x000fc400020f0c15 */
[----:B------:R-:W-:-:S03]  /*03f0*/  PRMT R20, RZ, 0x7610, R20 ;  /* 0x00007610ff147816 */ /* 0x000fc60000000014 */
[----:B------:R-:W4:Y:S04]  /*0400*/  @P0 LDG.E.U16 R19, desc[UR4][R4.64] ;  /* 0x0000000404130981 */ /* 0x000f28000c1e1500 */
[----:B------:R-:W5:Y:S01]  /*0410*/  @P3 LDG.E.U16 R20, desc[UR4][R6.64] ;  /* 0x0000000406143981 */ /* 0x000f62000c1e1500 */
[----:B------:R-:W-:-:S04]  /*0420*/  IMAD.WIDE.U32 R16, R14, 0x4, R16 ;  /* 0x000000040e107825 */ /* 0x000fc800078e0010 */
[----:B--2---:R-:W-:-:S05]  /*0430*/  HADD2.F32 R15, -RZ, R15.H0_H0 ;  /* 0x2000000fff0f7230 */ /* 0x004fca0000004100 */
[C---:B------:R-:W-:Y:S02]  /*0440*/  FSETP.GTU.FTZ.AND P4, PT, |R15|.reuse, +INF , PT ;  /* 0x7f8000000f00780b */ /* 0x040fe40003f9c200 */
[----:B------:R-:W-:-:S04]  /*0450*/  FSETP.GT.FTZ.AND P5, PT, R15, UR6, PT ;  /* 0x000000060f007c0b */ /* 0x000fc8000bfb4000 */
[----:B------:R-:W-:Y:S01]  /*0460*/  PLOP3.LUT P4, PT, P5, P4, PT, 0xa8, 0x0 ;  /* 0x000000000000781c */ /* 0x000fe20002f89570 */
[----:B---3--:R-:W-:-:S03]  /*0470*/  HADD2.F32 R18, -RZ, R18.H0_H0 ;  /* 0x20000012ff127230 */ /* 0x008fc60000004100 */
[----:B------:R-:W-:Y:S02]  /*0480*/  FSEL R15, R15, UR6, P4 ;  /* 0x000000060f0f7c08 */ /* 0x000fe4000a000000 */
[C---:B------:R-:W-:Y:S02]  /*0490*/  FSETP.GTU.FTZ.AND P5, PT, |R18|.reuse, +INF , PT ;  /* 0x7f8000001200780b */ /* 0x040fe40003fbc200 */
[----:B------:R-:W-:Y:S01]  /*04a0*/  FSETP.GT.FTZ.AND P6, PT, R18, UR6, PT ;  /* 0x0000000612007c0b */ /* 0x000fe2000bfd4000 */
[----:B----4-:R-:W-:-:S03]  /*04b0*/  HADD2.F32 R19, -RZ, R19.H0_H0 ;  /* 0x20000013ff137230 */ /* 0x010fc60000004100 */
[----:B------:R-:W-:Y:S01]  /*04c0*/  PLOP3.LUT P4, PT, P6, P5, PT, 0xa8, 0x0 ;  /* 0x000000000000781c */ /* 0x000fe2000378b570 */
[----:B-----5:R-:W-:Y:S01]  /*04d0*/  HADD2.F32 R20, -RZ, R20.H0_H0 ;  /* 0x20000014ff147230 */ /* 0x020fe20000004100 */
[C---:B------:R-:W-:Y:S02]  /*04e0*/  FSETP.GTU.FTZ.AND P5, PT, |R19|.reuse, +INF , PT ;  /* 0x7f8000001300780b */ /* 0x040fe40003fbc200 */
[----:B------:R-:W-:Y:S02]  /*04f0*/  FSETP.GT.FTZ.AND P6, PT, R19, UR6, PT ;  /* 0x0000000613007c0b */ /* 0x000fe4000bfd4000 */
[----:B------:R-:W-:Y:S02]  /*0500*/  FSEL R18, R18, UR6, P4 ;  /* 0x0000000612127c08 */ /* 0x000fe4000a000000 */
[----:B------:R-:W-:Y:S02]  /*0510*/  PLOP3.LUT P5, PT, P6, P5, PT, 0xa8, 0x0 ;  /* 0x000000000000781c */ /* 0x000fe400037ab570 */
[----:B------:R-:W-:-:S02]  /*0520*/  FSETP.GTU.FTZ.AND P4, PT, |R20|, +INF , PT ;  /* 0x7f8000001400780b */ /* 0x000fc40003f9c200 */
[----:B------:R-:W-:-:S04]  /*0530*/  FSETP.GT.FTZ.AND P6, PT, R20, UR6, PT ;  /* 0x0000000614007c0b */ /* 0x000fc8000bfd4000 */
[----:B------:R-:W-:Y:S02]  /*0540*/  PLOP3.LUT P4, PT, P6, P4, PT, 0xa8, 0x0 ;  /* 0x000000000000781c */ /* 0x000fe40003789570 */
[----:B------:R-:W-:Y:S02]  /*0550*/  FSEL R19, R19, UR6, P5 ;  /* 0x0000000613137c08 */ /* 0x000fe4000a800000 */
[----:B------:R-:W-:Y:S02]  /*0560*/  FSEL R20, R20, UR6, P4 ;  /* 0x0000000614147c08 */ /* 0x000fe4000a000000 */
[----:B------:R-:W-:Y:S02]  /*0570*/  F2FP.F16.F32.PACK_AB R15, RZ, R15 ;  /* 0x0000000fff0f723e */ /* 0x000fe400000000ff */
[----:B------:R-:W-:Y:S02]  /*0580*/  F2FP.F16.F32.PACK_AB R18, RZ, R18 ;  /* 0x00000012ff12723e */ /* 0x000fe400000000ff */
[----:B------:R-:W-:-:S02]  /*0590*/  F2FP.F16.F32.PACK_AB R19, RZ, R19 ;  /* 0x00000013ff13723e */ /* 0x000fc400000000ff */
[----:B------:R-:W-:Y:S01]  /*05a0*/  F2FP.F16.F32.PACK_AB R20, RZ, R20 ;  /* 0x00000014ff14723e */ /* 0x000fe200000000ff */
        /* <DEDUP_REMOVED lines=10> */
.L_x_64:
        /* <DEDUP_REMOVED lines=9> */
.L_x_66:
[----:B------:R-:W-:-:S04]  /*06e0*/  LEA R4, P0, R11, R2, 0x3 ;  /* 0x000000020b047211 */ /* 0x000fc800078018ff */
[----:B------:R-:W-:-:S05]  /*06f0*/  LEA.HI.X R5, R11, R3, R10, 0x3, P0 ;  /* 0x000000030b057211 */ /* 0x000fca00000f1c0a */
        /* <DEDUP_REMOVED lines=9> */
[----:B------:R-:W-:Y:S02]  /*0790*/  PLOP3.LUT P0, PT, P2, P0, PT, 0xa8, 0x0 ;  /* 0x000000000000781c */ /* 0x000fe40001701570 */
[C---:B------:R-:W-:Y:S02]  /*07a0*/  FSETP.GTU.FTZ.AND P4, PT, |R8|.reuse, +INF , PT ;  /* 0x7f8000000800780b */ /* 0x040fe40003f9c200 */
[----:B------:R-:W-:Y:S02]  /*07b0*/  FSETP.GT.FTZ.AND P3, PT, R8, UR7, PT ;  /* 0x0000000708007c0b */ /* 0x000fe4000bf74000 */
        /* <DEDUP_REMOVED lines=8> */
[----:B------:R-:W-:Y:S02]  /*0840*/  FSEL R9, R9, UR7, P1 ;  /* 0x0000000709097c08 */ /* 0x000fe40008800000 */
[----:B------:R-:W-:Y:S02]  /*0850*/  IADD3 R11, P0, R11, UR6, RZ ;  /* 0x000000060b0b7c10 */ /* 0x000fe4000ff1e0ff */
[----:B------:R-:W-:Y:S02]  /*0860*/  F2FP.F16.F32.PACK_AB R6, R7, R6 ;  /* 0x000000060706723e */ /* 0x000fe400000000ff */
[----:B------:R-:W-:Y:S01]  /*0870*/  F2FP.F16.F32.PACK_AB R7, R9, R8 ;  /* 0x000000080907723e */ /* 0x000fe200000000ff */
[C---:B------:R-:W-:Y:S01]  /*0880*/  IMAD.SHL.U32 R9, R11.reuse, 0x4, RZ ;  /* 0x000000040b097824 */ /* 0x040fe200078e00ff */
[----:B------:R-:W-:Y:S01]  /*0890*/  ISETP.LT.U32.AND P1, PT, R11, 0x4000, PT ;  /* 0x000040000b00780c */ /* 0x000fe20003f21070 */
[----:B------:R-:W-:Y:S02]  /*08a0*/  IMAD.X R10, RZ, RZ, R10, P0 ;  /* 0x000000ffff0a7224 */ /* 0x000fe400000e060a */
[----:B------:R0:W-:Y:S01]  /*08b0*/  STG.E.64 desc[UR4][R4.64], R6 ;  /* 0x0000000604007986 */ /* 0x0001e2000c101b04 */
[----:B------:R-:W-:-:S02]  /*08c0*/  ISETP.GE.U32.AND P0, PT, R9, R0, PT ;  /* 0x000000000900720c */ /* 0x000fc40003f06070 */
[----:B------:R-:W-:Y:S02]  /*08d0*/  SHF.L.U64.HI R9, R11, 0x2, R10 ;  /* 0x000000020b097819 */ /* 0x000fe4000001020a */
[----:B------:R-:W-:Y:S02]  /*08e0*/  ISETP.LT.U32.AND.EX P1, PT, R10, RZ, PT, P1 ;  /* 0x000000ff0a00720c */ /* 0x000fe40003f21110 */
[----:B------:R-:W-:-:S13]  /*08f0*/  ISETP.GE.AND.EX P0, PT, R9, R12, PT, P0 ;  /* 0x0000000c0900720c */ /* 0x000fda0003f06300 */
[----:B0-----:R-:W-:Y:S05]  /*0900*/  @!P0 BRA P1, `(.L_x_66) ;  /* 0xfffffffc00748947 */ /* 0x001fea000083ffff */
[----:B------:R-:W-:Y:S05]  /*0910*/  EXIT ;  /* 0x000000000000794d */ /* 0x000fea0003800000 */
.L_x_67:
        /* <DEDUP_REMOVED lines=14> */
.L_x_5309:


//--------------------- .text._ZN2at6native57_GLOBAL__N__f3eca4a2_24_ForeachBinaryOpScalar_cu_86b9896c25multi_tensor_apply_kernelINS1_18TensorListMetadataILi1EEENS1_21BinaryOpScalarFunctorIfLi1ELi1ELi0EEEJNS0_7maximumIfEEfEEEvT_T0_DpT1_ --------------------------
	.section	.text._ZN2at6native57_GLOBAL__N__f3eca4a2_24_ForeachBinaryOpScalar_cu_86b9896c25multi_tensor_apply_kernelINS1_18TensorListMetadataILi1EEENS1_21BinaryOpScalarFunctorIfLi1ELi1ELi0EEEJNS0_7maximumIfEEfEEEvT_T0_DpT1_,"ax",@progbits
	.align	128
.text._ZN2at6native57_GLOBAL__N__f3eca4a2_24_ForeachBinaryOpScalar_cu_86b9896c25multi_tensor_apply_kernelINS1_18TensorListMetadataILi1EEENS1_21BinaryOpScalarFunctorIfLi1ELi1ELi0EEEJNS0_7maximumIfEEfEEEvT_T0_DpT1_:
        .type           _ZN2at6native57_GLOBAL__N__f3eca4a2_24_ForeachBinaryOpScalar_cu_86b9896c25multi_tensor_apply_kernelINS1_18TensorListMetadataILi1EEENS1_21BinaryOpScalarFunctorIfLi1ELi1ELi0EEEJNS0_7maximumIfEEfEEEvT_T0_DpT1_,@function
        .size           _ZN2at6native57_GLOBAL__N__f3eca4a2_24_ForeachBinaryOpScalar_cu_86b9896c25multi_tensor_apply_kernelINS1_18TensorListMetadataILi1EEENS1_21BinaryOpScalarFunctorIfLi1ELi1ELi0EEEJNS0_7maximumIfEEfEEEvT_T0_DpT1_,(.L_x_5310 - _ZN2at6native57_GLOBAL__N__f3eca4a2_24_ForeachBinaryOpScalar_cu_86b9896c25multi_tensor_apply_kernelINS1_18TensorListMetadataILi1EEENS1_21BinaryOpScalarFunctorIfLi1ELi1ELi0EEEJNS0_7maximumIfEEfEEEvT_T0_DpT1_)
        .other          _ZN2at6native57_GLOBAL__N__f3eca4a2_24_ForeachBinaryOpScalar_cu_86b9896c25multi_tensor_apply_kernelINS1_18TensorListMetadataILi1EEENS1_21BinaryOpScalarFunctorIfLi1ELi1ELi0EEEJNS0_7maximumIfEEfEEEvT_T0_DpT1_,@"STO_CUDA_ENTRY STV_DEFAULT"
_ZN2at6native57_GLOBAL__N__f3eca4a2_24_ForeachBinaryOpScalar_cu_86b9896c25multi_tensor_apply_kernelINS1_18TensorListMetadataILi1EEENS1_21BinaryOpScalarFunctorIfLi1ELi1ELi0EEEJNS0_7maximumIfEEfEEEvT_T0_DpT1_:
        /* <DEDUP_REMOVED lines=23> */
[----:B------:R-:W-:-:S07]  /*0170*/  CS2R R16, SRZ ;  /* 0x0000000000107805 */ /* 0x000fce000001ff00 */
.L_x_69:
[----:B0-----:R-:W-:Y:S01]  /*0180*/  IADD3 R11, P0, R5, R16, RZ ;  /* 0x00000010050b7210 */ /* 0x001fe20007f1e0ff */
[C---:B-1----:R-:W-:Y:S02]  /*0190*/  IMAD R6, R14.reuse, 0x3, RZ ;  /* 0x000000030e067824 */ /* 0x042fe400078e02ff */
[----:B------:R-:W-:Y:S01]  /*01a0*/  IMAD.MOV.U32 R15, RZ, RZ, RZ ;  /* 0x000000ffff0f7224 */ /* 0x000fe200078e00ff */
[----:B------:R-:W-:Y:S01]  /*01b0*/  IADD3 R7, P2, R14, R11, RZ ;  /* 0x0000000b0e077210 */ /* 0x000fe20007f5e0ff */
[----:B------:R-:W-:Y:S01]  /*01c0*/  IMAD.X R19, RZ, RZ, R17, P0 ;  /* 0x000000ffff137224 */ /* 0x000fe200000e0611 */
[----:B------:R-:W-:Y:S02]  /*01d0*/  ISETP.GE.U32.AND P0, PT, R11, 0x10000, PT ;  /* 0x000100000b00780c */ /* 0x000fe40003f06070 */
[C---:B------:R-:W-:Y:S01]  /*01e0*/  ISETP.GE.U32.AND P1, PT, R7.reuse, 0x10000, PT ;  /* 0x000100000700780c */ /* 0x040fe20003f26070 */
[----:B------:R-:W-:Y:S01]  /*01f0*/  IMAD.X R9, RZ, RZ, R19, P2 ;  /* 0x000000ffff097224 */ /* 0x000fe200010e0613 */
[----:B------:R-:W-:-:S02]  /*0200*/  ISETP.LT.U32.AND P2, PT, R7, R0, PT ;  /* 0x000000000700720c */ /* 0x000fc40003f41070 */
[----:B------:R-:W-:Y:S02]  /*0210*/  LEA R12, P3, R7, R2, 0x2 ;  /* 0x00000002070c7211 */ /* 0x000fe400078610ff */
[----:B------:R-:W-:Y:S02]  /*0220*/  ISETP.GE.U32.AND.EX P1, PT, R9, RZ, PT, P1 ;  /* 0x000000ff0900720c */ /* 0x000fe40003f26110 */
[----:B------:R-:W-:Y:S02]  /*0230*/  LEA.HI.X R13, R7, R3, R9, 0x2, P3 ;  /* 0x00000003070d7211 */ /* 0x000fe400018f1409 */
[----:B------:R-:W-:Y:S02]  /*0240*/  ISETP.LT.AND.EX P1, PT, R9, R4, !P1, P2 ;  /* 0x000000040900720c */ /* 0x000fe40004f21320 */
[----:B------:R-:W-:Y:S02]  /*0250*/  ISETP.LT.U32.AND P4, PT, R11, R0, PT ;  /* 0x000000000b00720c */ /* 0x000fe40003f81070 */
[----:B------:R-:W-:-:S02]  /*0260*/  ISETP.GE.U32.AND.EX P0, PT, R19, RZ, PT, P0 ;  /* 0x000000ff1300720c */ /* 0x000fc40003f06100 */
[-C--:B------:R-:W-:Y:S02]  /*0270*/  LEA R7, P2, R14, R11.reuse, 0x1 ;  /* 0x0000000b0e077211 */ /* 0x080fe400078408ff */
[----:B------:R-:W-:Y:S02]  /*0280*/  ISETP.LT.AND.EX P0, PT, R19, R4, !P0, P4 ;  /* 0x000000041300720c */ /* 0x000fe40004701340 */
[----:B------:R-:W-:Y:S01]  /*0290*/  LEA R10, P5, R11, R2, 0x2 ;  /* 0x000000020b0a7211 */ /* 0x000fe200078a10ff */
[--C-:B------:R-:W-:Y:S01]  /*02a0*/  IMAD.X R21, RZ, RZ, R19.reuse, P2 ;  /* 0x000000ffff157224 */ /* 0x100fe200010e0613 */
[----:B------:R-:W-:Y:S02]  /*02b0*/  IADD3 R9, P3, R6, R11, RZ ;  /* 0x0000000b06097210 */ /* 0x000fe40007f7e0ff */
[----:B------:R-:W-:Y:S02]  /*02c0*/  ISETP.GE.U32.AND P6, PT, R7, 0x10000, PT ;  /* 0x000100000700780c */ /* 0x000fe40003fc6070 */
[--C-:B------:R-:W-:Y:S01]  /*02d0*/  LEA.HI.X R11, R11, R3, R19.reuse, 0x2, P5 ;  /* 0x000000030b0b7211 */ /* 0x100fe200028f1413 */
[----:B------:R-:W-:Y:S01]  /*02e0*/  IMAD.X R19, RZ, RZ, R19, P3 ;  /* 0x000000ffff137224 */ /* 0x000fe200018e0613 */
[----:B------:R-:W-:-:S02]  /*02f0*/  ISETP.LT.U32.AND P4, PT, R7, R0, PT ;  /* 0x000000000700720c */ /* 0x000fc40003f81070 */
[----:B------:R-:W-:Y:S01]  /*0300*/  ISETP.GE.U32.AND.EX P6, PT, R21, RZ, PT, P6 ;  /* 0x000000ff1500720c */ /* 0x000fe20003fc6160 */
[----:B------:R-:W-:Y:S01]  /*0310*/  IMAD.MOV.U32 R18, RZ, RZ, RZ ;  /* 0x000000ffff127224 */ /* 0x000fe200078e00ff */
[----:B------:R-:W-:Y:S01]  /*0320*/  ISETP.GE.U32.AND P3, PT, R9, 0x10000, PT ;  /* 0x000100000900780c */ /* 0x000fe20003f66070 */
[----:B------:R-:W2:Y:S01]  /*0330*/  @P0 LDG.E R15, desc[UR4][R10.64] ;  /* 0x000000040a0f0981 */ /* 0x000ea2000c1e1900 */
[----:B------:R-:W-:Y:S01]  /*0340*/  ISETP.LT.AND.EX P4, PT, R21, R4, !P6, P4 ;  /* 0x000000041500720c */ /* 0x000fe20007781340 */
[----:B------:R-:W-:Y:S01]  /*0350*/  IMAD.MOV.U32 R20, RZ, RZ, RZ ;  /* 0x000000ffff147224 */ /* 0x000fe200078e00ff */
[----:B------:R-:W-:Y:S01]  /*0360*/  ISETP.LT.U32.AND P2, PT, R9, R0, PT ;  /* 0x000000000900720c */ /* 0x000fe20003f41070 */
[----:B------:R-:W3:Y:S01]  /*0370*/  @P1 LDG.E R18, desc[UR4][R12.64] ;  /* 0x000000040c121981 */ /* 0x000ee2000c1e1900 */
[----:B------:R-:W-:Y:S01]  /*0380*/  ISETP.GE.U32.AND.EX P3, PT, R19, RZ, PT, P3 ;  /* 0x000000ff1300720c */ /* 0x000fe20003f66130 */
[----:B------:R-:W0:Y:S01]  /*0390*/  @P0 LDC R22, c[0x0][0xf3c] ;  /* 0x0003cf00ff160b82 */ /* 0x000e220000000800 */
[----:B------:R-:W-:-:S02]  /*03a0*/  LEA R6, P5, R7, R2, 0x2 ;  /* 0x0000000207067211 */ /* 0x000fc400078a10ff */
[----:B------:R-:W-:Y:S02]  /*03b0*/  ISETP.LT.AND.EX P2, PT, R19, R4, !P3, P2 ;  /* 0x000000041300720c */ /* 0x000fe40005f41320 */
[----:B------:R-:W-:Y:S02]  /*03c0*/  LEA R8, P3, R9, R2, 0x2 ;  /* 0x0000000209087211 */ /* 0x000fe400078610ff */
[-C--:B------:R-:W-:Y:S01]  /*03d0*/  LEA.HI.X R7, R7, R3.reuse, R21, 0x2, P5 ;  /* 0x0000000307077211 */ /* 0x080fe200028f1415 */
[----:B------:R-:W1:Y:S01]  /*03e0*/  @P4 LDC R23, c[0x0][0xf3c] ;  /* 0x0003cf00ff174b82 */ /* 0x000e620000000800 */
[----:B------:R-:W-:Y:S01]  /*03f0*/  LEA.HI.X R9, R9, R3, R19, 0x2, P3 ;  /* 0x0000000309097211 */ /* 0x000fe200018f1413 */
[----:B------:R-:W-:Y:S02]  /*0400*/  IMAD.MOV.U32 R19, RZ, RZ, RZ ;  /* 0x000000ffff137224 */ /* 0x000fe400078e00ff */
[----:B------:R-:W4:Y:S04]  /*0410*/  @P4 LDG.E R20, desc[UR4][R6.64] ;  /* 0x0000000406144981 */ /* 0x000f28000c1e1900 */
[----:B------:R-:W5:Y:S01]  /*0420*/  @P2 LDG.E R19, desc[UR4][R8.64] ;  /* 0x0000000408132981 */ /* 0x000f62000c1e1900 */
[----:B------:R-:W3:Y:S08]  /*0430*/  @P1 LDC R21, c[0x0][0xf3c] ;  /* 0x0003cf00ff151b82 */ /* 0x000ef00000000800 */
[----:B------:R-:W5:Y:S01]  /*0440*/  @P2 LDC R24, c[0x0][0xf3c] ;  /* 0x0003cf00ff182b82 */ /* 0x000f620000000800 */
[----:B------:R-:W-:Y:S01]  /*0450*/  IMAD.WIDE.U32 R16, R14, 0x4, R16 ;  /* 0x000000040e107825 */ /* 0x000fe200078e0010 */
[----:B--2---:R-:W-:-:S02]  /*0460*/  @P0 FSETP.GTU.FTZ.AND P5, PT, |R15|, +INF , PT ;  /* 0x7f8000000f00080b */ /* 0x004fc40003fbc200 */
[CC--:B0-----:R-:W-:Y:S02]  /*0470*/  @P0 FSETP.GT.FTZ.AND P3, PT, R15.reuse, R22.reuse, PT ;  /* 0x000000160f00020b */ /* 0x0c1fe40003f74000 */
[C---:B---3--:R-:W-:Y:S02]  /*0480*/  @P1 FSETP.GT.FTZ.AND P6, PT, R18.reuse, R21, PT ;  /* 0x000000151200120b */ /* 0x048fe40003fd4000 */
[----:B------:R-:W-:Y:S02]  /*0490*/  @P0 PLOP3.LUT P3, PT, P3, P5, PT, 0xa8, 0x0 ;  /* 0x000000000000081c */ /* 0x000fe40001f6b570 */
[----:B------:R-:W-:Y:S02]  /*04a0*/  @P1 FSETP.GTU.FTZ.AND P5, PT, |R18|, +INF , PT ;  /* 0x7f8000001200180b */ /* 0x000fe40003fbc200 */
[----:B------:R-:W-:Y:S02]  /*04b0*/  @P0 FSEL R15, R15, R22, P3 ;  /* 0x000000160f0f0208 */ /* 0x000fe40001800000 */
[----:B------:R-:W-:-:S02]  /*04c0*/  @P1 PLOP3.LUT P3, PT, P6, P5, PT, 0xa8, 0x0 ;  /* 0x000000000000181c */ /* 0x000fc4000376b570 */
[C---:B----4-:R-:W-:Y:S02]  /*04d0*/  @P4 FSETP.GTU.FTZ.AND P5, PT, |R20|.reuse, +INF , PT ;  /* 0x7f8000001400480b */ /* 0x050fe40003fbc200 */
[----:B-1----:R-:W-:Y:S02]  /*04e0*/  @P4 FSETP.GT.FTZ.AND P6, PT, R20, R23, PT ;  /* 0x000000171400420b */ /* 0x002fe40003fd4000 */
[----:B------:R-:W-:Y:S02]  /*04f0*/  @P1 FSEL R21, R18, R21, P3 ;  /* 0x0000001512151208 */ /* 0x000fe40001800000 */
[----:B------:R-:W-:Y:S02]  /*0500*/  @P4 PLOP3.LUT P5, PT, P6, P5, PT, 0xa8, 0x0 ;  /* 0x000000000000481c */ /* 0x000fe400037ab570 */
[C---:B-----5:R-:W-:Y:S02]  /*0510*/  @P2 FSETP.GTU.FTZ.AND P3, PT, |R19|.reuse, +INF , PT ;  /* 0x7f8000001300280b */ /* 0x060fe40003f7c200 */
[----:B------:R-:W-:-:S04]  /*0520*/  @P2 FSETP.GT.FTZ.AND P6, PT, R19, R24, PT ;  /* 0x000000181300220b */ /* 0x000fc80003fd4000 */
[----:B------:R-:W-:Y:S02]  /*0530*/  @P2 PLOP3.LUT P3, PT, P6, P3, PT, 0xa8, 0x0 ;  /* 0x000000000000281c */ /* 0x000fe40003767570 */
[----:B------:R-:W-:Y:S02]  /*0540*/  @P4 FSEL R23, R20, R23, P5 ;  /* 0x0000001714174208 */ /* 0x000fe40002800000 */
[----:B------:R-:W-:Y:S01]  /*0550*/  @P2 FSEL R19, R19, R24, P3 ;  /* 0x0000001813132208 */ /* 0x000fe20001800000 */
[----:B------:R2:W-:Y:S01]  /*0560*/  @P0 STG.E desc[UR4][R10.64], R15 ;  /* 0x0000000f0a000986 */ /* 0x0005e2000c101904 */
[----:B------:R-:W-:-:S03]  /*0570*/  ISETP.GE.U32.AND P0, PT, R16, 0x10000, PT ;  /* 0x000100001000780c */ /* 0x000fc60003f06070 */
[----:B------:R2:W-:Y:S01]  /*0580*/  @P1 STG.E desc[UR4][R12.64], R21 ;  /* 0x000000150c001986 */ /* 0x0005e2000c101904 */
[----:B------:R-:W-:-:S03]  /*0590*/  ISETP.LT.U32.AND P1, PT, R16, R0, PT ;  /* 0x000000001000720c */ /* 0x000fc60003f21070 */
[----:B------:R2:W-:Y:S04]  /*05a0*/  @P4 STG.E desc[UR4][R6.64], R23 ;  /* 0x0000001706004986 */ /* 0x0005e8000c101904 */
[----:B------:R2:W-:Y:S01]  /*05b0*/  @P2 STG.E desc[UR4][R8.64], R19 ;  /* 0x0000001308002986 */ /* 0x0005e2000c101904 */
[C---:B------:R-:W-:Y:S02]  /*05c0*/  ISETP.GE.U32.AND.EX P0, PT, R17.reuse, RZ, PT, P0 ;  /* 0x000000ff1100720c */ /* 0x040fe40003f06100 */
[----:B------:R-:W-:-:S13]  /*05d0*/  ISETP.LT.AND.EX P1, PT, R17, R4, PT, P1 ;  /* 0x000000041100720c */ /* 0x000fda0003f21310 */
[----:B--2---:R-:W-:Y:S05]  /*05e0*/  @!P0 BRA P1, `(.L_x_69) ;  /* 0xfffffff800e48947 */ /* 0x004fea000083ffff */
[----:B------:R-:W-:Y:S05]  /*05f0*/  EXIT ;  /* 0x000000000000794d */ /* 0x000fea0003800000 */
.L_x_68:
        /* <DEDUP_REMOVED lines=9> */
.L_x_70:
[----:B------:R-:W-:-:S04]  /*0690*/  LEA R6, P0, R13, R2, 0x4 ;  /* 0x000000020d067211 */ /* 0x000fc800078020ff */
[----:B------:R-:W-:-:S05]  /*06a0*/  LEA.HI.X R7, R13, R3, R12, 0x4, P0 ;  /* 0x000000030d077211 */ /* 0x000fca00000f240c */
[----:B------:R-:W2:Y:S02]  /*06b0*/  LDG.E.128 R8, desc[UR4][R6.64] ;  /* 0x0000000406087981 */ /* 0x000ea4000c1e1d00 */
[C---:B--2---:R-:W-:Y:S02]  /*06c0*/  FSETP.GTU.FTZ.AND P0, PT, |R8|.reuse, +INF , PT ;  /* 0x7f8000000800780b */ /* 0x044fe40003f1c200 */
[----:B------:R-:W-:Y:S02]  /*06d0*/  FSETP.GT.FTZ.AND P2, PT, R8, UR7, PT ;  /* 0x0000000708007c0b */ /* 0x000fe4000bf54000 */
[C---:B------:R-:W-:Y:S02]  /*06e0*/  FSETP.GTU.FTZ.AND P5, PT, |R9|.reuse, +INF , PT ;  /* 0x7f8000000900780b */ /* 0x040fe40003fbc200 */
[----:B------:R-:W-:Y:S02]  /*06f0*/  PLOP3.LUT P0, PT, P2, P0, PT, 0xa8, 0x0 ;  /* 0x000000000000781c */ /* 0x000fe40001701570 */
[----:B------:R-:W-:-:S02]  /*0700*/  FSETP.GT.FTZ.AND P6, PT, R9, UR7, PT ;  /* 0x0000000709007c0b */ /* 0x000fc4000bfd4000 */
        /* <DEDUP_REMOVED lines=9> */
[----:B------:R-:W-:Y:S01]  /*07a0*/  PLOP3.LUT P1, PT, P2, P1, PT, 0xa8, 0x0 ;  /* 0x000000000000781c */ /* 0x000fe20001723570 */
[----:B------:R-:W-:Y:S01]  /*07b0*/  IMAD.X R12, RZ, RZ, R12, P0 ;  /* 0x000000ffff0c7224 */ /* 0x000fe200000e060c */
[----:B------:R-:W-:Y:S02]  /*07c0*/  FSEL R9, R9, UR7, P5 ;  /* 0x0000000709097c08 */ /* 0x000fe4000a800000 */
[----:B------:R-:W-:Y:S02]  /*07d0*/  FSEL R10, R10, UR7, P3 ;  /* 0x000000070a0a7c08 */ /* 0x000fe40009800000 */
[----:B------:R-:W-:-:S02]  /*07e0*/  FSEL R11, R11, UR7, P1 ;  /* 0x000000070b0b7c08 */ /* 0x000fc40008800000 */
[----:B------:R-:W-:Y:S02]  /*07f0*/  ISETP.GE.U32.AND P0, PT, R5, R0, PT ;  /* 0x000000000500720c */ /* 0x000fe40003f06070 */
[C---:B------:R-:W-:Y:S01]  /*0800*/  ISETP.LT.U32.AND P1, PT, R13.reuse, 0x4000, PT ;  /* 0x000040000d00780c */ /* 0x040fe20003f21070 */
[----:B------:R0:W-:Y:S01]  /*0810*/  STG.E.128 desc[UR4][R6.64], R8 ;  /* 0x0000000806007986 */ /* 0x0001e2000c101d04 */
[----:B------:R-:W-:Y:S02]  /*0820*/  SHF.L.U64.HI R5, R13, 0x2, R12 ;  /* 0x000000020d057819 */ /* 0x000fe4000001020c */
[----:B------:R-:W-:Y:S02]  /*0830*/  ISETP.LT.U32.AND.EX P1, PT, R12, RZ, PT, P1 ;  /* 0x000000ff0c00720c */ /* 0x000fe40003f21110 */
[----:B------:R-:W-:-:S13]  /*0840*/  ISETP.GE.AND.EX P0, PT, R5, R4, PT, P0 ;  /* 0x000000040500720c */ /* 0x000fda0003f06300 */
[----:B0-----:R-:W-:Y:S05]  /*0850*/  @!P0 BRA P1, `(.L_x_70) ;  /* 0xfffffffc008c8947 */ /* 0x001fea000083ffff */
[----:B------:R-:W-:Y:S05]  /*0860*/  EXIT ;  /* 0x000000000000794d */ /* 0x000fea0003800000 */
.L_x_71:
        /* <DEDUP_REMOVED lines=9> */
.L_x_5310:


//--------------------- .text._ZN2at6native57_GLOBAL__N__f3eca4a2_24_ForeachBinaryOpScalar_cu_86b9896c25multi_tensor_apply_kernelINS1_18TensorListMetadataILi1EEENS1_21BinaryOpScalarFunctorIdLi1ELi1ELi0EEEJNS0_7maximumIdEEdEEEvT_T0_DpT1_ --------------------------
	.section	.text._ZN2at6native57_GLOBAL__N__f3eca4a2_24_ForeachBinaryOpScalar_cu_86b9896c25multi_tensor_apply_kernelINS1_18TensorListMetadataILi1EEENS1_21BinaryOpScalarFunctorIdLi1ELi1ELi0EEEJNS0_7maximumIdEEdEEEvT_T0_DpT1_,"ax",@progbits
	.align	128
.text._ZN2at6native57_GLOBAL__N__f3eca4a2_24_ForeachBinaryOpScalar_cu_86b9896c25multi_tensor_apply_kernelINS1_18TensorListMetadataILi1EEENS1_21BinaryOpScalarFunctorIdLi1ELi1ELi0EEEJNS0_7maximumIdEEdEEEvT_T0_DpT1_:
        .type           _ZN2at6native57_GLOBAL__N__f3eca4a2_24_ForeachBinaryOpScalar_cu_86b9896c25multi_tensor_apply_kernelINS1_18TensorListMetadataILi1EEENS1_21BinaryOpScalarFunctorIdLi1ELi1ELi0EEEJNS0_7maximumIdEEdEEEvT_T0_DpT1_,@function
        .size           _ZN2at6native57_GLOBAL__N__f3eca4a2_24_ForeachBinaryOpScalar_cu_86b9896c25multi_tensor_apply_kernelINS1_18TensorListMetadataILi1EEENS1_21BinaryOpScalarFunctorIdLi1ELi1ELi0EEEJNS0_7maximumIdEEdEEEvT_T0_DpT1_,(.L_x_5311 - _ZN2at6native57_GLOBAL__N__f3eca4a2_24_ForeachBinaryOpScalar_cu_86b9896c25multi_tensor_apply_kernelINS1_18TensorListMetadataILi1EEENS1_21BinaryOpScalarFunctorIdLi1ELi1ELi0EEEJNS0_7maximumIdEEdEEEvT_T0_DpT1_)
        .other          _ZN2at6native57_GLOBAL__N__f3eca4a2_24_ForeachBinaryOpScalar_cu_86b9896c25multi_tensor_apply_kernelINS1_18TensorListMetadataILi1EEENS1_21BinaryOpScalarFunctorIdLi1ELi1ELi0EEEJNS0_7maximumIdEEdEEEvT_T0_DpT1_,@"STO_CUDA_ENTRY STV_DEFAULT"
_ZN2at6native57_GLOBAL__N__f3eca4a2_24_ForeachBinaryOpScalar_cu_86b9896c25multi_tensor_apply_kernelINS1_18TensorListMetadataILi1EEENS1_21BinaryOpScalarFunctorIdLi1ELi1ELi0EEEJNS0_7maximumIdEEdEEEvT_T0_DpT1_:
        /* <DEDUP_REMOVED lines=25> */
.L_x_73:
[----:B0-----:R-:W-:Y:S02]  /*0190*/  IADD3 R15, P1, R3, R26, RZ ;  /* 0x0000001a030f7210 */ /* 0x001fe40007f3e0ff */
[----:B------:R-:W-:Y:S02]  /*01a0*/  CS2R R22, SRZ ;  /* 0x0000000000167805 */ /* 0x000fe4000001ff00 */
[C---:B------:R-:W-:Y:S01]  /*01b0*/  ISETP.GE.U32.AND P0, PT, R15.reuse, 0x10000, PT ;  /* 0x000100000f00780c */ /* 0x040fe20003f06070 */
[----:B------:R-:W-:Y:S01]  /*01c0*/  IMAD.X R19, RZ, RZ, R5, P1 ;  /* 0x000000ffff137224 */ /* 0x000fe200008e0605 */
[----:B------:R-:W-:-:S04]  /*01d0*/  ISETP.LT.U32.AND P1, PT, R15, R0, PT ;  /* 0x000000000f00720c */ /* 0x000fc80003f21070 */
[----:B------:R-:W-:-:S04]  /*01e0*/  ISETP.GE.U32.AND.EX P0, PT, R19, RZ, PT, P0 ;  /* 0x000000ff1300720c */ /* 0x000fc80003f06100 */
[----:B------:R-:W-:Y:S02]  /*01f0*/  ISETP.LT.AND.EX P0, PT, R19, R2, !P0, P1 ;  /* 0x000000021300720c */ /* 0x000fe40004701310 */
[----:B------:R-:W-:-:S04]  /*0200*/  LEA R24, P1, R15, R6, 0x3 ;  /* 0x000000060f187211 */ /* 0x000fc800078218ff */
[----:B------:R-:W-:-:S07]  /*0210*/  LEA.HI.X R25, R15, R7, R19, 0x3, P1 ;  /* 0x000000070f197211 */ /* 0x000fce00008f1c13 */
[----:B------:R-:W2:Y:S01]  /*0220*/  @P0 LDG.E.64 R22, desc[UR4][R24.64] ;  /* 0x0000000418160981 */ /* 0x000ea2000c1e1b00 */
[CC--:B-1----:R-:W-:Y:S01]  /*0230*/  IADD3 R9, P1, R4.reuse, R15.reuse, RZ ;  /* 0x0000000f04097210 */ /* 0x0c2fe20007f3e0ff */
[C---:B------:R-:W-:Y:S01]  /*0240*/  IMAD R8, R4.reuse, 0x3, RZ ;  /* 0x0000000304087824 */ /* 0x040fe200078e02ff */
[-C--:B------:R-:W-:Y:S01]  /*0250*/  LEA R13, P5, R4, R15.reuse, 0x1 ;  /* 0x0000000f040d7211 */ /* 0x080fe200078a08ff */
[----:B------:R-:W0:Y:S01]  /*0260*/  @P0 LDC.64 R20, c[0x0][0xf40] ;  /* 0x0003d000ff140b82 */ /* 0x000e220000000a00 */
[C---:B------:R-:W-:Y:S01]  /*0270*/  ISETP.GE.U32.AND P4, PT, R9.reuse, 0x10000, PT ;  /* 0x000100000900780c */ /* 0x040fe20003f86070 */
[--C-:B------:R-:W-:Y:S01]  /*0280*/  IMAD.X R11, RZ, RZ, R19.reuse, P1 ;  /* 0x000000ffff0b7224 */ /* 0x100fe200008e0613 */
[----:B------:R-:W-:Y:S01]  /*0290*/  IADD3 R15, P6, R8, R15, RZ ;  /* 0x0000000f080f7210 */ /* 0x000fe20007fde0ff */
[--C-:B------:R-:W-:Y:S01]  /*02a0*/  IMAD.X R17, RZ, RZ, R19.reuse, P5 ;  /* 0x000000ffff117224 */ /* 0x100fe200028e0613 */
[----:B------:R-:W-:Y:S02]  /*02b0*/  ISETP.LT.U32.AND P1, PT, R9, R0, PT ;  /* 0x000000000900720c */ /* 0x000fe40003f21070 */
[----:B------:R-:W-:Y:S01]  /*02c0*/  ISETP.GE.U32.AND.EX P4, PT, R11, RZ, PT, P4 ;  /* 0x000000ff0b00720c */ /* 0x000fe20003f86140 */
[----:B------:R-:W-:Y:S01]  /*02d0*/  IMAD.X R19, RZ, RZ, R19, P6 ;  /* 0x000000ffff137224 */ /* 0x000fe200030e0613 */
[----:B------:R-:W-:-:S02]  /*02e0*/  ISETP.GE.U32.AND P5, PT, R15, 0x10000, PT ;  /* 0x000100000f00780c */ /* 0x000fc40003fa6070 */
[----:B------:R-:W-:Y:S02]  /*02f0*/  ISETP.GE.U32.AND P3, PT, R13, 0x10000, PT ;  /* 0x000100000d00780c */ /* 0x000fe40003f66070 */
[----:B------:R-:W-:Y:S02]  /*0300*/  ISETP.LT.AND.EX P1, PT, R11, R2, !P4, P1 ;  /* 0x000000020b00720c */ /* 0x000fe40006721310 */
[-C--:B------:R-:W-:Y:S02]  /*0310*/  ISETP.LT.U32.AND P4, PT, R15, R0.reuse, PT ;  /* 0x000000000f00720c */ /* 0x080fe40003f81070 */
[----:B------:R-:W-:Y:S02]  /*0320*/  ISETP.GE.U32.AND.EX P5, PT, R19, RZ, PT, P5 ;  /* 0x000000ff1300720c */ /* 0x000fe40003fa6150 */
[----:B------:R-:W-:Y:S02]  /*0330*/  ISETP.LT.U32.AND P2, PT, R13, R0, PT ;  /* 0x000000000d00720c */ /* 0x000fe40003f41070 */
[----:B------:R-:W-:-:S02]  /*0340*/  ISETP.GE.U32.AND.EX P3, PT, R17, RZ, PT, P3 ;  /* 0x000000ff1100720c */ /* 0x000fc40003f66130 */
[----:B------:R-:W-:Y:S02]  /*0350*/  ISETP.LT.AND.EX P4, PT, R19, R2, !P5, P4 ;  /* 0x000000021300720c */ /* 0x000fe40006f81340 */
[----:B------:R-:W-:Y:S02]  /*0360*/  LEA R8, P6, R9, R6, 0x3 ;  /* 0x0000000609087211 */ /* 0x000fe400078c18ff */
[----:B------:R-:W-:Y:S02]  /*0370*/  ISETP.LT.AND.EX P2, PT, R17, R2, !P3, P2 ;  /* 0x000000021100720c */ /* 0x000fe40005f41320 */
[-C--:B------:R-:W-:Y:S02]  /*0380*/  LEA R14, P5, R15, R6.reuse, 0x3 ;  /* 0x000000060f0e7211 */ /* 0x080fe400078a18ff */
[----:B------:R-:W-:Y:S02]  /*0390*/  LEA R12, P3, R13, R6, 0x3 ;  /* 0x000000060d0c7211 */ /* 0x000fe400078618ff */
[----:B------:R-:W-:-:S02]  /*03a0*/  LEA.HI.X R9, R9, R7, R11, 0x3, P6 ;  /* 0x0000000709097211 */ /* 0x000fc400030f1c0b */
[----:B------:R-:W-:Y:S02]  /*03b0*/  CS2R R10, SRZ ;  /* 0x00000000000a7805 */ /* 0x000fe4000001ff00 */
[-C--:B------:R-:W-:Y:S02]  /*03c0*/  LEA.HI.X R15, R15, R7.reuse, R19, 0x3, P5 ;  /* 0x000000070f0f7211 */ /* 0x080fe400028f1c13 */
[----:B------:R-:W-:Y:S02]  /*03d0*/  CS2R R18, SRZ ;  /* 0x0000000000127805 */ /* 0x000fe4000001ff00 */
[----:B------:R-:W-:Y:S02]  /*03e0*/  LEA.HI.X R13, R13, R7, R17, 0x3, P3 ;  /* 0x000000070d0d7211 */ /* 0x000fe400018f1c11 */
[----:B------:R-:W-:Y:S01]  /*03f0*/  CS2R R16, SRZ ;  /* 0x0000000000107805 */ /* 0x000fe2000001ff00 */
[----:B------:R-:W3:Y:S04]  /*0400*/  @P1 LDG.E.64 R10, desc[UR4][R8.64] ;  /* 0x00000004080a1981 */ /* 0x000ee8000c1e1b00 */
[----:B------:R-:W4:Y:S04]  /*0410*/  @P4 LDG.E.64 R18, desc[UR4][R14.64] ;  /* 0x000000040e124981 */ /* 0x000f28000c1e1b00 */
[----:B------:R-:W5:Y:S01]  /*0420*/  @P2 LDG.E.64 R16, desc[UR4][R12.64] ;  /* 0x000000040c102981 */ /* 0x000f62000c1e1b00 */
[----:B------:R-:W-:-:S02]  /*0430*/  IMAD.MOV.U32 R27, RZ, RZ, R5 ;  /* 0x000000ffff1b7224 */ /* 0x000fc400078e0005 */
[----:B------:R-:W-:-:S04]  /*0440*/  IMAD.WIDE.U32 R26, R4, 0x4, R26 ;  /* 0x00000004041a7825 */ /* 0x000fc800078e001a */
[----:B------:R-:W-:Y:S01]  /*0450*/  IMAD.MOV.U32 R5, RZ, RZ, R27 ;  /* 0x000000ffff057224 */ /* 0x000fe200078e001b */
[----:B--2---:R-:W-:-:S06]  /*0460*/  @P0 DSETP.GTU.AND P3, PT, |R22|, +INF , PT ;  /* 0x7ff000001600042a */ /* 0x004fcc0003f6c200 */
[----:B0-----:R-:W-:Y:S01]  /*0470*/  @P0 DSETP.GT.OR P3, PT, R22, R20, P3 ;  /* 0x000000141600022a */ /* 0x001fe20001f64400 */
[----:B------:R-:W0:Y:S05]  /*0480*/  @P0 LDC.64 R20, c[0x0][0xf40] ;  /* 0x0003d000ff140b82 */ /* 0x000e2a0000000a00 */
[----:B0-----:R-:W-:Y:S02]  /*0490*/  @P0 FSEL R28, R22, R20, P3 ;  /* 0x00000014161c0208 */ /* 0x001fe40001800000 */
[----:B------:R-:W-:Y:S02]  /*04a0*/  @P0 FSEL R29, R23, R21, P3 ;  /* 0x00000015171d0208 */ /* 0x000fe40001800000 */
[----:B------:R-:W0:Y:S03]  /*04b0*/  @P1 LDC.64 R20, c[0x0][0xf40] ;  /* 0x0003d000ff141b82 */ /* 0x000e260000000a00 */
[----:B------:R1:W-:Y:S05]  /*04c0*/  @P0 STG.E.64 desc[UR4][R24.64], R28 ;  /* 0x0000001c18000986 */ /* 0x0003ea000c101b04 */
[----:B------:R-:W2:Y:S08]  /*04d0*/  @P4 LDC.64 R22, c[0x0][0xf40] ;  /* 0x0003d000ff164b82 */ /* 0x000eb00000000a00 */
[----:B-1----:R-:W1:Y:S01]  /*04e0*/  @P2 LDC.64 R24, c[0x0][0xf40] ;  /* 0x0003d000ff182b82 */ /* 0x002e620000000a00 */
[----:B---3--:R-:W-:-:S02]  /*04f0*/  @P1 DSETP.GTU.AND P0, PT, |R10|, +INF , PT ;  /* 0x7ff000000a00142a */ /* 0x008fc40003f0c200 */
[----:B----4-:R-:W-:Y:S02]  /*0500*/  @P4 DSETP.GTU.AND P5, PT, |R18|, +INF , PT ;  /* 0x7ff000001200442a */ /* 0x010fe40003fac200 */
[----:B-----5:R-:W-:Y:S02]  /*0510*/  @P2 DSETP.GTU.AND P3, PT, |R16|, +INF , PT ;  /* 0x7ff000001000242a */ /* 0x020fe40003f6c200 */
[----:B0-----:R-:W-:Y:S01]  /*0520*/  @P1 DSETP.GT.OR P0, PT, R10, R20, P0 ;  /* 0x000000140a00122a */ /* 0x001fe20000704400 */
[----:B------:R-:W0:Y:S01]  /*0530*/  @P1 LDC.64 R20, c[0x0][0xf40] ;  /* 0x0003d000ff141b82 */ /* 0x000e220000000a00 */
[----:B--2---:R-:W-:-:S07]  /*0540*/  @P4 DSETP.GT.OR P5, PT, R18, R22, P5 ;  /* 0x000000161200422a */ /* 0x004fce0002fa4400 */
[----:B------:R-:W2:Y:S01]  /*0550*/  @P2 LDC.64 R22, c[0x0][0xf40] ;  /* 0x0003d000ff162b82 */ /* 0x000ea20000000a00 */
[----:B-1----:R-:W-:-:S07]  /*0560*/  @P2 DSETP.GT.OR P3, PT, R16, R24, P3 ;  /* 0x000000181000222a */ /* 0x002fce0001f64400 */
[----:B------:R-:W1:Y:S01]  /*0570*/  @P4 LDC.64 R24, c[0x0][0xf40] ;  /* 0x0003d000ff184b82 */ /* 0x000e620000000a00 */
[----:B0-----:R-:W-:Y:S02]  /*0580*/  @P1 FSEL R20, R10, R20, P0 ;  /* 0x000000140a141208 */ /* 0x001fe40000000000 */
[----:B------:R-:W-:Y:S02]  /*0590*/  @P1 FSEL R21, R11, R21, P0 ;  /* 0x000000150b151208 */ /* 0x000fe40000000000 */
[----:B--2---:R-:W-:Y:S02]  /*05a0*/  @P2 FSEL R22, R16, R22, P3 ;  /* 0x0000001610162208 */ /* 0x004fe40001800000 */
[----:B------:R-:W-:Y:S01]  /*05b0*/  @P2 FSEL R23, R17, R23, P3 ;  /* 0x0000001711172208 */ /* 0x000fe20001800000 */
[----:B------:R2:W-:Y:S01]  /*05c0*/  @P1 STG.E.64 desc[UR4][R8.64], R20 ;  /* 0x0000001408001986 */ /* 0x0005e2000c101b04 */
[----:B-1----:R-:W-:Y:S02]  /*05d0*/  @P4 FSEL R24, R18, R24, P5 ;  /* 0x0000001812184208 */ /* 0x002fe40002800000 */
[----:B------:R-:W-:Y:S01]  /*05e0*/  @P4 FSEL R25, R19, R25, P5 ;  /* 0x0000001913194208 */ /* 0x000fe20002800000 */
[----:B------:R2:W-:Y:S01]  /*05f0*/  @P2 STG.E.64 desc[UR4][R12.64], R22 ;  /* 0x000000160c002986 */ /* 0x0005e2000c101b04 */
[----:B------:R-:W-:-:S02]  /*0600*/  ISETP.GE.U32.AND P0, PT, R26, 0x10000, PT ;  /* 0x000100001a00780c */ /* 0x000fc40003f06070 */
[----:B------:R-:W-:Y:S01]  /*0610*/  ISETP.LT.U32.AND P1, PT, R26, R0, PT ;  /* 0x000000001a00720c */ /* 0x000fe20003f21070 */
[----:B------:R2:W-:Y:S01]  /*0620*/  @P4 STG.E.64 desc[UR4][R14.64], R24 ;  /* 0x000000180e004986 */ /* 0x0005e2000c101b04 */
[C---:B------:R-:W-:Y:S02]  /*0630*/  ISETP.GE.U32.AND.EX P0, PT, R27.reuse, RZ, PT, P0 ;  /* 0x000000ff1b00720c */ /* 0x040fe40003f06100 */
[----:B------:R-:W-:-:S13]  /*0640*/  ISETP.LT.AND.EX P1, PT, R27, R2, PT, P1 ;  /* 0x000000021b00720c */ /* 0x000fda0003f21310 */
[----:B--2---:R-:W-:Y:S05]  /*0650*/  @!P0 BRA P1, `(.L_x_73) ;  /* 0xfffffff800cc8947 */ /* 0x004fea000083ffff */
[----:B------:R-:W-:Y:S05]  /*0660*/  EXIT ;  /* 0x000000000000794d */ /* 0x000fea0003800000 */
.L_x_72:
        /* <DEDUP_REMOVED lines=8> */
[----:B------:R-:W-:Y:S01]  /*06f0*/  ULDC.64 UR8, c[0x0][0xf40] ;  /* 0x0003d00000087ab9 */ /* 0x000fe20000000a00 */
[----:B------:R-:W-:-:S05]  /*0700*/  ULDC.64 UR10, c[0x0][0xf40] ;  /* 0x0003d000000a7ab9 */ /* 0x000fca0000000a00 */
.L_x_74:
[----:B------:R-:W-:-:S04]  /*0710*/  LEA R4, P0, R3, R6, 0x5 ;  /* 0x0000000603047211 */ /* 0x000fc800078028ff */
[----:B------:R-:W-:-:S05]  /*0720*/  LEA.HI.X R5, R3, R7, R16, 0x5, P0 ;  /* 0x0000000703057211 */ /* 0x000fca00000f2c10 */
        /* <DEDUP_REMOVED lines=14> */
[----:B------:R-:W-:Y:S02]  /*0810*/  FSEL R13, R13, UR11, P2 ;  /* 0x0000000b0d0d7c08 */ /* 0x000fe40009000000 */
[----:B------:R-:W-:Y:S01]  /*0820*/  FSEL R12, R12, UR10, P2 ;  /* 0x0000000a0c0c7c08 */ /* 0x000fe20009000000 */
[----:B------:R0:W-:Y:S01]  /*0830*/  STG.E.128 desc[UR4][R4.64], R8 ;  /* 0x0000000804007986 */ /* 0x0001e2000c101d04 */
[----:B------:R-:W-:Y:S02]  /*0840*/  FSEL R14, R14, UR10, P3 ;  /* 0x0000000a0e0e7c08 */ /* 0x000fe40009800000 */
[----:B------:R-:W-:Y:S02]  /*0850*/  FSEL R15, R15, UR11, P3 ;  /* 0x0000000b0f0f7c08 */ /* 0x000fe40009800000 */
[----:B------:R-:W-:-:S04]  /*0860*/  IADD3 R3, P0, R3, UR6, RZ ;  /* 0x0000000603037c10 */ /* 0x000fc8000ff1e0ff */
        /* <DEDUP_REMOVED lines=9> */
[----:B------:R-:W-:Y:S02]  /*0900*/  ISETP.GE.U32.AND P0, PT, R13, R0, PT ;  /* 0x000000000d00720c */ /* 0x000fe40003f06070 */
[----:B------:R-:W-:-:S04]  /*0910*/  SHF.L.U64.HI R13, R3, 0x2, R16 ;  /* 0x00000002030d7819 */ /* 0x000fc80000010210 */
[----:B------:R-:W-:-:S13]  /*0920*/  ISETP.GE.AND.EX P0, PT, R13, R2, PT, P0 ;  /* 0x000000020d00720c */ /* 0x000fda0003f06300 */
[----:B0-----:R-:W-:Y:S05]  /*0930*/  @!P0 BRA P1, `(.L_x_74) ;  /* 0xfffffffc00748947 */ /* 0x001fea000083ffff */
[----:B------:R-:W-:Y:S05]  /*0940*/  EXIT ;  /* 0x000000000000794d */ /* 0x000fea0003800000 */
.L_x_75:
        /* <DEDUP_REMOVED lines=11> */
.L_x_5311:


//--------------------- .text._ZN2at6native57_GLOBAL__N__f3eca4a2_24_ForeachBinaryOpScalar_cu_86b9896c25multi_tensor_apply_kernelINS1_18TensorListMetadataILi1EEENS1_21BinaryOpScalarFunctorIsLi1ELi1ELi0EEEJNS0_7maximumIsEEsEEEvT_T0_DpT1_ --------------------------
	.section	.text._ZN2at6native57_GLOBAL__N__f3eca4a2_24_ForeachBinaryOpScalar_cu_86b9896c25multi_tensor_apply_kernelINS1_18TensorListMetadataILi1EEENS1_21BinaryOpScalarFunctorIsLi1ELi1ELi0EEEJNS0_7maximumIsEEsEEEvT_T0_DpT1_,"ax",@progbits
	.align	128
.text._ZN2at6native57_GLOBAL__N__f3eca4a2_24_ForeachBinaryOpScalar_cu_86b9896c25multi_tensor_apply_kernelINS1_18TensorListMetadataILi1EEENS1_21BinaryOpScalarFunctorIsLi1ELi1ELi0EEEJNS0_7maximumIsEEsEEEvT_T0_DpT1_:
        .type           _ZN2at6native57_GLOBAL__N__f3eca4a2_24_ForeachBinaryOpScalar_cu_86b9896c25multi_tensor_apply_kernelINS1_18TensorListMetadataILi1EEENS1_21BinaryOpScalarFunctorIsLi1ELi1ELi0EEEJNS0_7maximumIsEEsEEEvT_T0_DpT1_,@function
        .size           _ZN2at6native57_GLOBAL__N__f3eca4a2_24_ForeachBinaryOpScalar_cu_86b9896c25multi_tensor_apply_kernelINS1_18TensorListMetadataILi1EEENS1_21BinaryOpScalarFunctorIsLi1ELi1ELi0EEEJNS0_7maximumIsEEsEEEvT_T0_DpT1_,(.L_x_5312 - _ZN2at6native57_GLOBAL__N__f3eca4a2_24_ForeachBinaryOpScalar_cu_86b9896c25multi_tensor_apply_kernelINS1_18TensorListMetadataILi1EEENS1_21BinaryOpScalarFunctorIsLi1ELi1ELi0EEEJNS0_7maximumIsEEsEEEvT_T0_DpT1_)
        .other          _ZN2at6native57_GLOBAL__N__f3eca4a2_24_ForeachBinaryOpScalar_cu_86b9896c25multi_tensor_apply_kernelINS1_18TensorListMetadataILi1EEENS1_21BinaryOpScalarFunctorIsLi1ELi1ELi0EEEJNS0_7maximumIsEEsEEEvT_T0_DpT1_,@"STO_CUDA_ENTRY STV_DEFAULT"
_ZN2at6native57_GLOBAL__N__f3eca4a2_24_ForeachBinaryOpScalar_cu_86b9896c25multi_tensor_apply_kernelINS1_18TensorListMetadataILi1EEENS1_21BinaryOpScalarFunctorIsLi1ELi1ELi0EEEJNS0_7maximumIsEEsEEEvT_T0_DpT1_:
        /* <DEDUP_REMOVED lines=11> */
[----:B0-----:R-:W-:-:S05]  /*00b0*/  IADD3 R3, P1, -R4, R6, RZ ;  /* 0x0000000604037210 */ /* 0x001fca0007f3e1ff */
[----:B------:R-:W-:Y:S02]  /*00c0*/  IMAD.X R5, R7, 0x1, ~R5, P1 ;  /* 0x0000000107057824 */ /* 0x000fe400008e0e05 */
[----:B-1----:R-:W-:Y:S01]  /*00d0*/  IMAD.WIDE R16, R9, 0x20000, R16 ;  /* 0x0002000009107825 */ /* 0x002fe200078e0210 */
[----:B------:R-:W-:-:S04]  /*00e0*/  LOP3.LUT R9, R3, 0x3, RZ, 0xc0, !PT ;  /* 0x0000000303097812 */ /* 0x000fc800078ec0ff */
        /* <DEDUP_REMOVED lines=9> */
.L_x_77:
[----:B0-----:R-:W-:Y:S02]  /*0180*/  IADD3 R2, P0, R7, R26, RZ ;  /* 0x0000001a07027210 */ /* 0x001fe40007f1e0ff */
[----:B------:R-:W-:Y:S02]  /*0190*/  PRMT R4, RZ, 0x7610, R4 ;  /* 0x00007610ff047816 */ /* 0x000fe40000000004 */
[CC--:B-1----:R-:W-:Y:S01]  /*01a0*/  IADD3 R11, P1, R9.reuse, R2.reuse, RZ ;  /* 0x00000002090b7210 */ /* 0x0c2fe20007f3e0ff */
[----:B------:R-:W-:Y:S01]  /*01b0*/  IMAD.X R15, RZ, RZ, R27, P0 ;  /* 0x000000ffff0f7224 */ /* 0x000fe200000e061b */
[----:B------:R-:W-:Y:S02]  /*01c0*/  LEA R13, P4, R9, R2, 0x1 ;  /* 0x00000002090d7211 */ /* 0x000fe400078808ff */
[C---:B------:R-:W-:Y:S01]  /*01d0*/  ISETP.GE.U32.AND P0, PT, R11.reuse, 0x10000, PT ;  /* 0x000100000b00780c */ /* 0x040fe20003f06070 */
[----:B------:R-:W-:Y:S01]  /*01e0*/  IMAD.X R0, RZ, RZ, R15, P1 ;  /* 0x000000ffff007224 */ /* 0x000fe200008e060f */
[----:B------:R-:W-:-:S02]  /*01f0*/  ISETP.LT.U32.AND P2, PT, R11, R3, PT ;  /* 0x000000030b00720c */ /* 0x000fc40003f41070 */
[C---:B------:R-:W-:Y:S02]  /*0200*/  LEA R18, P3, R11.reuse, R16, 0x1 ;  /* 0x000000100b127211 */ /* 0x040fe400078608ff */
[C---:B------:R-:W-:Y:S02]  /*0210*/  ISETP.GE.U32.AND.EX P0, PT, R0.reuse, RZ, PT, P0 ;  /* 0x000000ff0000720c */ /* 0x040fe40003f06100 */
[----:B------:R-:W-:Y:S01]  /*0220*/  LEA.HI.X R19, R11, R17, R0, 0x1, P3 ;  /* 0x000000110b137211 */ /* 0x000fe200018f0c00 */
[----:B------:R-:W-:Y:S01]  /*0230*/  IMAD R11, R9, 0x3, RZ ;  /* 0x00000003090b7824 */ /* 0x000fe200078e02ff */
[----:B------:R-:W-:Y:S01]  /*0240*/  ISETP.LT.AND.EX P0, PT, R0, R5, !P0, P2 ;  /* 0x000000050000720c */ /* 0x000fe20004701320 */
[----:B------:R-:W-:Y:S01]  /*0250*/  IMAD.X R0, RZ, RZ, R15, P4 ;  /* 0x000000ffff007224 */ /* 0x000fe200020e060f */
[C---:B------:R-:W-:Y:S02]  /*0260*/  ISETP.GE.U32.AND P1, PT, R13.reuse, 0x10000, PT ;  /* 0x000100000d00780c */ /* 0x040fe40003f26070 */
[----:B------:R-:W-:-:S02]  /*0270*/  ISETP.LT.U32.AND P3, PT, R13, R3, PT ;  /* 0x000000030d00720c */ /* 0x000fc40003f61070 */
[----:B------:R-:W-:Y:S02]  /*0280*/  LEA R20, P4, R13, R16, 0x1 ;  /* 0x000000100d147211 */ /* 0x000fe400078808ff */
[----:B------:R-:W-:Y:S02]  /*0290*/  ISETP.GE.U32.AND.EX P1, PT, R0, RZ, PT, P1 ;  /* 0x000000ff0000720c */ /* 0x000fe40003f26110 */
[----:B------:R-:W-:Y:S02]  /*02a0*/  IADD3 R11, P5, R11, R2, RZ ;  /* 0x000000020b0b7210 */ /* 0x000fe40007fbe0ff */
[----:B------:R-:W-:Y:S01]  /*02b0*/  ISETP.GE.U32.AND P2, PT, R2, 0x10000, PT ;  /* 0x000100000200780c */ /* 0x000fe20003f46070 */
[----:B------:R-:W0:Y:S01]  /*02c0*/  @P0 LDC.U16 R10, c[0x0][0xf3a] ;  /* 0x0003ce80ff0a0b82 */ /* 0x000e220000000400 */
[----:B------:R-:W-:Y:S02]  /*02d0*/  LEA.HI.X R21, R13, R17, R0, 0x1, P4 ;  /* 0x000000110d157211 */ /* 0x000fe400020f0c00 */
[----:B------:R-:W-:Y:S01]  /*02e0*/  ISETP.LT.AND.EX P1, PT, R0, R5, !P1, P3 ;  /* 0x000000050000720c */ /* 0x000fe20004f21330 */
[----:B------:R-:W-:Y:S01]  /*02f0*/  IMAD.X R0, RZ, RZ, R15, P5 ;  /* 0x000000ffff007224 */ /* 0x000fe200028e060f */
[----:B------:R-:W-:-:S02]  /*0300*/  ISETP.LT.U32.AND P3, PT, R2, R3, PT ;  /* 0x000000030200720c */ /* 0x000fc40003f61070 */
[----:B------:R-:W-:Y:S02]  /*0310*/  ISETP.GE.U32.AND.EX P4, PT, R15, RZ, PT, P2 ;  /* 0x000000ff0f00720c */ /* 0x000fe40003f86120 */
[----:B------:R-:W-:Y:S02]  /*0320*/  ISETP.GE.U32.AND P2, PT, R11, 0x10000, PT ;  /* 0x000100000b00780c */ /* 0x000fe40003f46070 */
[----:B------:R-:W-:Y:S02]  /*0330*/  ISETP.LT.AND.EX P3, PT, R15, R5, !P4, P3 ;  /* 0x000000050f00720c */ /* 0x000fe40006761330 */
[C---:B------:R-:W-:Y:S02]  /*0340*/  ISETP.LT.U32.AND P4, PT, R11.reuse, R3, PT ;  /* 0x000000030b00720c */ /* 0x040fe40003f81070 */
[----:B------:R-:W-:Y:S01]  /*0350*/  ISETP.GE.U32.AND.EX P2, PT, R0, RZ, PT, P2 ;  /* 0x000000ff0000720c */ /* 0x000fe20003f46120 */
[----:B------:R-:W2:Y:S01]  /*0360*/  @P1 LDG.E.U16 R4, desc[UR4][R20.64] ;  /* 0x0000000414041981 */ /* 0x000ea2000c1e1500 */
[-C--:B------:R-:W-:Y:S01]  /*0370*/  LEA R24, P6, R11, R16.reuse, 0x1 ;  /* 0x000000100b187211 */ /* 0x080fe200078c08ff */
[----:B------:R-:W2:Y:S01]  /*0380*/  @P1 LDC.U16 R12, c[0x0][0xf3a] ;  /* 0x0003ce80ff0c1b82 */ /* 0x000ea20000000400 */
[----:B------:R-:W-:-:S02]  /*0390*/  LEA R22, P5, R2, R16, 0x1 ;  /* 0x0000001002167211 */ /* 0x000fc400078a08ff */
[----:B------:R-:W-:Y:S02]  /*03a0*/  ISETP.LT.AND.EX P2, PT, R0, R5, !P2, P4 ;  /* 0x000000050000720c */ /* 0x000fe40005741340 */
[-CC-:B------:R-:W-:Y:S02]  /*03b0*/  LEA.HI.X R25, R11, R17.reuse, R0.reuse, 0x1, P6 ;  /* 0x000000110b197211 */ /* 0x180fe400030f0c00 */
[----:B------:R-:W-:Y:S01]  /*03c0*/  LEA.HI.X R23, R2, R17, R15, 0x1, P5 ;  /* 0x0000001102177211 */ /* 0x000fe200028f0c0f */
[----:B------:R-:W1:Y:S01]  /*03d0*/  @P3 LDC.U16 R8, c[0x0][0xf3a] ;  /* 0x0003ce80ff083b82 */ /* 0x000e620000000400 */
[----:B------:R-:W-:Y:S02]  /*03e0*/  PRMT R0, RZ, 0x7610, R0 ;  /* 0x00007610ff007816 */ /* 0x000fe40000000000 */
[----:B------:R-:W-:Y:S02]  /*03f0*/  PRMT R2, RZ, 0x7610, R2 ;  /* 0x00007610ff027816 */ /* 0x000fe40000000002 */
[----:B------:R-:W-:-:S02]  /*0400*/  PRMT R6, RZ, 0x7610, R6 ;  /* 0x00007610ff067816 */ /* 0x000fc40000000006 */
[----:B------:R-:W1:Y:S01]  /*0410*/  @P3 LDG.E.U16 R0, desc[UR4][R22.64] ;  /* 0x0000000416003981 */ /* 0x000e62000c1e1500 */
[----:B------:R-:W3:Y:S03]  /*0420*/  @P2 LDC.U16 R14, c[0x0][0xf3a] ;  /* 0x0003ce80ff0e2b82 */ /* 0x000ee60000000400 */
[----:B------:R-:W0:Y:S04]  /*0430*/  @P0 LDG.E.U16 R2, desc[UR4][R18.64] ;  /* 0x0000000412020981 */ /* 0x000e28000c1e1500 */
[----:B------:R-:W3:Y:S01]  /*0440*/  @P2 LDG.E.U16 R6, desc[UR4][R24.64] ;  /* 0x0000000418062981 */ /* 0x000ee2000c1e1500 */
[----:B------:R-:W-:Y:S01]  /*0450*/  IMAD.WIDE.U32 R26, R9, 0x4, R26 ;  /* 0x00000004091a7825 */ /* 0x000fe200078e001a */
[----:B--2---:R-:W-:-:S02]  /*0460*/  @P1 VIMNMX.S16x2 R4, R4, R12, !PT ;  /* 0x0000000c04041248 */ /* 0x004fc40007fe0300 */
[----:B-1----:R-:W-:Y:S02]  /*0470*/  @P3 VIMNMX.S16x2 R0, R0, R8, !PT ;  /* 0x0000000800003248 */ /* 0x002fe40007fe0300 */
[----:B0-----:R-:W-:-:S03]  /*0480*/  @P0 VIMNMX.S16x2 R2, R2, R10, !PT ;  /* 0x0000000a02020248 */ /* 0x001fc60007fe0300 */
[----:B------:R2:W-:Y:S01]  /*0490*/  @P3 STG.E.U16 desc[UR4][R22.64], R0 ;  /* 0x0000000016003986 */ /* 0x0005e2000c101504 */
[----:B---3--:R-:W-:-:S03]  /*04a0*/  @P2 VIMNMX.S16x2 R6, R6, R14, !PT ;  /* 0x0000000e06062248 */ /* 0x008fc60007fe0300 */
[----:B------:R2:W-:Y:S01]  /*04b0*/  @P0 STG.E.U16 desc[UR4][R18.64], R2 ;  /* 0x0000000212000986 */ /* 0x0005e2000c101504 */
[----:B------:R-:W-:-:S03]  /*04c0*/  ISETP.GE.U32.AND P0, PT, R26, 0x10000, PT ;  /* 0x000100001a00780c */ /* 0x000fc60003f06070 */
[----:B------:R2:W-:Y:S01]  /*04d0*/  @P1 STG.E.U16 desc[UR4][R20.64], R4 ;  /* 0x0000000414001986 */ /* 0x0005e2000c101504 */
[----:B------:R-:W-:-:S03]  /*04e0*/  ISETP.LT.U32.AND P1, PT, R26, R3, PT ;  /* 0x000000031a00720c */ /* 0x000fc60003f21070 */
[----:B------:R2:W-:Y:S01]  /*04f0*/  @P2 STG.E.U16 desc[UR4][R24.64], R6 ;  /* 0x0000000618002986 */ /* 0x0005e2000c101504 */
[C---:B------:R-:W-:Y:S02]  /*0500*/  ISETP.GE.U32.AND.EX P0, PT, R27.reuse, RZ, PT, P0 ;  /* 0x000000ff1b00720c */ /* 0x040fe40003f06100 */
[----:B------:R-:W-:-:S13]  /*0510*/  ISETP.LT.AND.EX P1, PT, R27, R5, PT, P1 ;  /* 0x000000051b00720c */ /* 0x000fda0003f21310 */
[----:B--2---:R-:W-:Y:S05]  /*0520*/  @!P0 BRA P1, `(.L_x_77) ;  /* 0xfffffffc00148947 */ /* 0x004fea000083ffff */
[----:B------:R-:W-:Y:S05]  /*0530*/  EXIT ;  /* 0x000000000000794d */ /* 0x000fea0003800000 */
.L_x_76:
        /* <DEDUP_REMOVED lines=9> */
.L_x_78:
[----:B------:R-:W-:-:S04]  /*05d0*/  LEA R6, P0, R11, R16, 0x3 ;  /* 0x000000100b067211 */ /* 0x000fc800078018ff */
[----:B------:R-:W-:-:S05]  /*05e0*/  LEA.HI.X R7, R11, R17, R10, 0x3, P0 ;  /* 0x000000110b077211 */ /* 0x000fca00000f1c0a */
[----:B------:R-:W2:Y:S01]  /*05f0*/  LDG.E.64 R8, desc[UR4][R6.64] ;  /* 0x0000000406087981 */ /* 0x000ea2000c1e1b00 */
[----:B------:R-:W-:-:S04]  /*0600*/  IADD3 R11, P0, R11, UR6, RZ ;  /* 0x000000060b0b7c10 */ /* 0x000fc8000ff1e0ff */
[----:B------:R-:W-:Y:S01]  /*0610*/  ISETP.LT.U32.AND P1, PT, R11, 0x4000, PT ;  /* 0x000040000b00780c */ /* 0x000fe20003f21070 */
[----:B------:R-:W-:-:S05]  /*0620*/  IMAD.X R10, RZ, RZ, R10, P0 ;  /* 0x000000ffff0a7224 */ /* 0x000fca00000e060a */
[----:B------:R-:W-:Y:S02]  /*0630*/  ISETP.LT.U32.AND.EX P1, PT, R10, RZ, PT, P1 ;  /* 0x000000ff0a00720c */ /* 0x000fe40003f21110 */
[C---:B--2---:R-:W-:Y:S02]  /*0640*/  PRMT R2, R9.reuse, 0x7632, R2 ;  /* 0x0000763209027816 */ /* 0x044fe40000000002 */
[----:B------:R-:W-:Y:S02]  /*0650*/  PRMT R0, R9, 0x7610, R0 ;  /* 0x0000761009007816 */ /* 0x000fe40000000000 */
[----:B------:R-:W-:Y:S02]  /*0660*/  PRMT R4, R8, 0x7632, R4 ;  /* 0x0000763208047816 */ /* 0x000fe40000000004 */
[----:B------:R-:W-:Y:S02]  /*0670*/  VIMNMX.S16x2 R2, R2, UR8, !PT ;  /* 0x0000000802027c48 */ /* 0x000fe4000ffe0300 */
[----:B------:R-:W-:-:S02]  /*0680*/  VIMNMX.S16x2 R0, R0, UR8, !PT ;  /* 0x0000000800007c48 */ /* 0x000fc4000ffe0300 */
[----:B------:R-:W-:Y:S02]  /*0690*/  VIMNMX.S16x2 R8, R8, UR8, !PT ;  /* 0x0000000808087c48 */ /* 0x000fe4000ffe0300 */
[----:B------:R-:W-:Y:S02]  /*06a0*/  VIMNMX.S16x2 R4, R4, UR8, !PT ;  /* 0x0000000804047c48 */ /* 0x000fe4000ffe0300 */
[----:B------:R-:W-:Y:S01]  /*06b0*/  PRMT R9, R0, 0x5410, R2 ;  /* 0x0000541000097816 */ /* 0x000fe20000000002 */
[----:B------:R-:W-:Y:S01]  /*06c0*/  IMAD.SHL.U32 R0, R11, 0x4, RZ ;  /* 0x000000040b007824 */ /* 0x000fe200078e00ff */
[----:B------:R-:W-:-:S04]  /*06d0*/  PRMT R8, R8, 0x5410, R4 ;  /* 0x0000541008087816 */ /* 0x000fc80000000004 */
[----:B------:R-:W-:Y:S01]  /*06e0*/  ISETP.GE.U32.AND P0, PT, R0, R3, PT ;  /* 0x000000030000720c */ /* 0x000fe20003f06070 */
[----:B------:R0:W-:Y:S01]  /*06f0*/  STG.E.64 desc[UR4][R6.64], R8 ;  /* 0x0000000806007986 */ /* 0x0001e2000c101b04 */
[----:B------:R-:W-:-:S04]  /*0700*/  SHF.L.U64.HI R0, R11, 0x2, R10 ;  /* 0x000000020b007819 */ /* 0x000fc8000001020a */
[----:B------:R-:W-:-:S13]  /*0710*/  ISETP.GE.AND.EX P0, PT, R0, R5, PT, P0 ;  /* 0x000000050000720c */ /* 0x000fda0003f06300 */
[----:B0-----:R-:W-:Y:S05]  /*0720*/  @!P0 BRA P1, `(.L_x_78) ;  /* 0xfffffffc00a88947 */ /* 0x001fea000083ffff */
[----:B------:R-:W-:Y:S05]  /*0730*/  EXIT ;  /* 0x000000000000794d */ /* 0x000fea0003800000 */
.L_x_79:
        /* <DEDUP_REMOVED lines=12> */
.L_x_5312:


//--------------------- .text._ZN2at6native57_GLOBAL__N__f3eca4a2_24_ForeachBinaryOpScalar_cu_86b9896c25multi_tensor_apply_kernelINS1_18TensorListMetadataILi1EEENS1_21BinaryOpScalarFunctorIlLi1ELi1ELi0EEEJNS0_7maximumIlEElEEEvT_T0_DpT1_ --------------------------
	.section	.text._ZN2at6native57_GLOBAL__N__f3eca4a2_24_ForeachBinaryOpScalar_cu_86b9896c25multi_tensor_apply_kernelINS1_18TensorListMetadataILi1EEENS1_21BinaryOpScalarFunctorIlLi1ELi1ELi0EEEJNS0_7maximumIlEElEEEvT_T0_DpT1_,"ax",@progbits
	.align	128
.text._ZN2at6native57_GLOBAL__N__f3eca4a2_24_ForeachBinaryOpScalar_cu_86b9896c25multi_tensor_apply_kernelINS1_18TensorListMetadataILi1EEENS1_21BinaryOpScalarFunctorIlLi1ELi1ELi0EEEJNS0_7maximumIlEElEEEvT_T0_DpT1_:
        .type           _ZN2at6native57_GLOBAL__N__f3eca4a2_24_ForeachBinaryOpScalar_cu_86b9896c25multi_tensor_apply_kernelINS1_18TensorListMetadataILi1EEENS1_21BinaryOpScalarFunctorIlLi1ELi1ELi0EEEJNS0_7maximumIlEElEEEvT_T0_DpT1_,@function
        .size           _ZN2at6native57_GLOBAL__N__f3eca4a2_24_ForeachBinaryOpScalar_cu_86b9896c25multi_tensor_apply_kernelINS1_18TensorListMetadataILi1EEENS1_21BinaryOpScalarFunctorIlLi1ELi1ELi0EEEJNS0_7maximumIlEElEEEvT_T0_DpT1_,(.L_x_5313 - _ZN2at6native57_GLOBAL__N__f3eca4a2_24_ForeachBinaryOpScalar_cu_86b9896c25multi_tensor_apply_kernelINS1_18TensorListMetadataILi1EEENS1_21BinaryOpScalarFunctorIlLi1ELi1ELi0EEEJNS0_7maximumIlEElEEEvT_T0_DpT1_)
        .other          _ZN2at6native57_GLOBAL__N__f3eca4a2_24_ForeachBinaryOpScalar_cu_86b9896c25multi_tensor_apply_kernelINS1_18TensorListMetadataILi1EEENS1_21BinaryOpScalarFunctorIlLi1ELi1ELi0EEEJNS0_7maximumIlEElEEEvT_T0_DpT1_,@"STO_CUDA_ENTRY STV_DEFAULT"
_ZN2at6native57_GLOBAL__N__f3eca4a2_24_ForeachBinaryOpScalar_cu_86b9896c25multi_tensor_apply_kernelINS1_18TensorListMetadataILi1EEENS1_21BinaryOpScalarFunctorIlLi1ELi1ELi0EEEJNS0_7maximumIlEElEEEvT_T0_DpT1_:
        /* <DEDUP_REMOVED lines=25> */
.L_x_81:
        /* <DEDUP_REMOVED lines=11> */
[----:B------:R-:W-:Y:S01]  /*0240*/  IMAD R10, R4, 0x3, RZ ;  /* 0x00000003040a7824 */ /* 0x000fe200078e02ff */
[----:B------:R-:W2:Y:S02]  /*0250*/  @P1 LDC.64 R20, c[0x0][0xf40] ;  /* 0x0003d000ff141b82 */ /* 0x000ea40000000a00 */
[C---:B------:R-:W-:Y:S01]  /*0260*/  ISETP.GE.U32.AND P0, PT, R9.reuse, 0x10000, PT ;  /* 0x000100000900780c */ /* 0x040fe20003f06070 */
[----:B------:R-:W-:Y:S01]  /*0270*/  IMAD.X R11, RZ, RZ, R19, P2 ;  /* 0x000000ffff0b7224 */ /* 0x000fe200010e0613 */
[-C--:B------:R-:W-:Y:S02]  /*0280*/  IADD3 R15, P3, R10, R13.reuse, RZ ;  /* 0x0000000d0a0f7210 */ /* 0x080fe40007f7e0ff */
[----:B------:R-:W-:Y:S02]  /*0290*/  LEA R13, P4, R4, R13, 0x1 ;  /* 0x0000000d040d7211 */ /* 0x000fe400078808ff */
[----:B------:R-:W-:-:S02]  /*02a0*/  ISETP.LT.U32.AND P2, PT, R9, R0, PT ;  /* 0x000000000900720c */ /* 0x000fc40003f41070 */
[----:B------:R-:W-:Y:S01]  /*02b0*/  LEA R8, P5, R9, R6, 0x3 ;  /* 0x0000000609087211 */ /* 0x000fe200078a18ff */
[--C-:B------:R-:W-:Y:S01]  /*02c0*/  IMAD.X R17, RZ, RZ, R19.reuse, P4 ;  /* 0x000000ffff117224 */ /* 0x100fe200020e0613 */
[----:B------:R-:W-:Y:S01]  /*02d0*/  ISETP.GE.U32.AND.EX P0, PT, R11, RZ, PT, P0 ;  /* 0x000000ff0b00720c */ /* 0x000fe20003f06100 */
[----:B------:R-:W-:Y:S01]  /*02e0*/  IMAD.X R19, RZ, RZ, R19, P3 ;  /* 0x000000ffff137224 */ /* 0x000fe200018e0613 */
[----:B------:R-:W-:Y:S02]  /*02f0*/  LEA.HI.X R9, R9, R7, R11, 0x3, P5 ;  /* 0x0000000709097211 */ /* 0x000fe400028f1c0b */
[----:B------:R-:W-:Y:S02]  /*0300*/  ISETP.LT.AND.EX P0, PT, R11, R2, !P0, P2 ;  /* 0x000000020b00720c */ /* 0x000fe40004701320 */
[----:B------:R-:W-:Y:S02]  /*0310*/  CS2R R10, SRZ ;  /* 0x00000000000a7805 */ /* 0x000fe4000001ff00 */
[----:B------:R-:W-:-:S02]  /*0320*/  ISETP.GE.U32.AND P5, PT, R13, 0x10000, PT ;  /* 0x000100000d00780c */ /* 0x000fc40003fa6070 */
[----:B------:R-:W-:Y:S02]  /*0330*/  ISETP.GE.U32.AND P2, PT, R15, 0x10000, PT ;  /* 0x000100000f00780c */ /* 0x000fe40003f46070 */
[-C--:B------:R-:W-:Y:S02]  /*0340*/  ISETP.LT.U32.AND P4, PT, R13, R0.reuse, PT ;  /* 0x000000000d00720c */ /* 0x080fe40003f81070 */
[----:B------:R-:W-:Y:S02]  /*0350*/  ISETP.GE.U32.AND.EX P5, PT, R17, RZ, PT, P5 ;  /* 0x000000ff1100720c */ /* 0x000fe40003fa6150 */
[----:B------:R-:W-:Y:S02]  /*0360*/  ISETP.LT.U32.AND P3, PT, R15, R0, PT ;  /* 0x000000000f00720c */ /* 0x000fe40003f61070 */
[----:B------:R-:W-:Y:S01]  /*0370*/  ISETP.GE.U32.AND.EX P2, PT, R19, RZ, PT, P2 ;  /* 0x000000ff1300720c */ /* 0x000fe20003f46120 */
[----:B------:R-:W3:Y:S01]  /*0380*/  @P0 LDG.E.64 R10, desc[UR4][R8.64] ;  /* 0x00000004080a0981 */ /* 0x000ee2000c1e1b00 */
[----:B------:R-:W-:-:S02]  /*0390*/  ISETP.LT.AND.EX P4, PT, R17, R2, !P5, P4 ;  /* 0x000000021100720c */ /* 0x000fc40006f81340 */
[----:B------:R-:W-:Y:S02]  /*03a0*/  ISETP.LT.AND.EX P2, PT, R19, R2, !P2, P3 ;  /* 0x000000021300720c */ /* 0x000fe40005741330 */
[-C--:B------:R-:W-:Y:S02]  /*03b0*/  LEA R12, P6, R13, R6.reuse, 0x3 ;  /* 0x000000060d0c7211 */ /* 0x080fe400078c18ff */
[----:B------:R-:W-:Y:S02]  /*03c0*/  LEA R14, P3, R15, R6, 0x3 ;  /* 0x000000060f0e7211 */ /* 0x000fe400078618ff */
[-C--:B------:R-:W-:Y:S02]  /*03d0*/  LEA.HI.X R13, R13, R7.reuse, R17, 0x3, P6 ;  /* 0x000000070d0d7211 */ /* 0x080fe400030f1c11 */
[----:B------:R-:W-:Y:S02]  /*03e0*/  CS2R R16, SRZ ;  /* 0x0000000000107805 */ /* 0x000fe4000001ff00 */
[----:B------:R-:W-:-:S02]  /*03f0*/  LEA.HI.X R15, R15, R7, R19, 0x3, P3 ;  /* 0x000000070f0f7211 */ /* 0x000fc400018f1c13 */
[----:B------:R-:W-:Y:S02]  /*0400*/  CS2R R18, SRZ ;  /* 0x0000000000127805 */ /* 0x000fe4000001ff00 */
[----:B------:R-:W4:Y:S01]  /*0410*/  @P4 LDG.E.64 R16, desc[UR4][R12.64] ;  /* 0x000000040c104981 */ /* 0x000f22000c1e1b00 */
[----:B------:R-:W0:Y:S03]  /*0420*/  @P2 LDC.64 R24, c[0x0][0xf40] ;  /* 0x0003d000ff182b82 */ /* 0x000e260000000a00 */
[----:B------:R-:W0:Y:S01]  /*0430*/  @P2 LDG.E.64 R18, desc[UR4][R14.64] ;  /* 0x000000040e122981 */ /* 0x000e22000c1e1b00 */
[----:B------:R-:W-:Y:S02]  /*0440*/  IMAD.MOV.U32 R27, RZ, RZ, R5 ;  /* 0x000000ffff1b7224 */ /* 0x000fe400078e0005 */
[----:B------:R-:W-:-:S04]  /*0450*/  IMAD.WIDE.U32 R26, R4, 0x4, R26 ;  /* 0x00000004041a7825 */ /* 0x000fc800078e001a */
[----:B------:R-:W-:Y:S01]  /*0460*/  IMAD.MOV.U32 R5, RZ, RZ, R27 ;  /* 0x000000ffff057224 */ /* 0x000fe200078e001b */
[----:B--2---:R-:W-:-:S04]  /*0470*/  @P1 ISETP.GT.U32.AND P3, PT, R22, R20, PT ;  /* 0x000000141600120c */ /* 0x004fc80003f64070 */
[----:B------:R-:W-:-:S04]  /*0480*/  @P1 ISETP.GT.AND.EX P3, PT, R23, R21, PT, P3 ;  /* 0x000000151700120c */ /* 0x000fc80003f64330 */
[----:B------:R-:W-:Y:S02]  /*0490*/  @P1 SEL R22, R22, R20, P3 ;  /* 0x0000001416161207 */ /* 0x000fe40001800000 */
[----:B------:R-:W-:Y:S02]  /*04a0*/  @P1 SEL R23, R23, R21, P3 ;  /* 0x0000001517171207 */ /* 0x000fe40001800000 */
[----:B------:R-:W3:Y:S03]  /*04b0*/  @P0 LDC.64 R20, c[0x0][0xf40] ;  /* 0x0003d000ff140b82 */ /* 0x000ee60000000a00 */
[----:B------:R1:W-:Y:S05]  /*04c0*/  @P1 STG.E.64 desc[UR4][R28.64], R22 ;  /* 0x000000161c001986 */ /* 0x0003ea000c101b04 */
[----:B-1----:R-:W4:Y:S01]  /*04d0*/  @P4 LDC.64 R22, c[0x0][0xf40] ;  /* 0x0003d000ff164b82 */ /* 0x002f220000000a00 */
[----:B---3--:R-:W-:-:S04]  /*04e0*/  @P0 ISETP.GT.U32.AND P1, PT, R10, R20, PT ;  /* 0x000000140a00020c */ /* 0x008fc80003f24070 */
[----:B------:R-:W-:-:S04]  /*04f0*/  @P0 ISETP.GT.AND.EX P1, PT, R11, R21, PT, P1 ;  /* 0x000000150b00020c */ /* 0x000fc80003f24310 */
[----:B------:R-:W-:Y:S02]  /*0500*/  @P0 SEL R20, R10, R20, P1 ;  /* 0x000000140a140207 */ /* 0x000fe40000800000 */
[----:B------:R-:W-:Y:S02]  /*0510*/  @P0 SEL R21, R11, R21, P1 ;  /* 0x000000150b150207 */ /* 0x000fe40000800000 */
[----:B0-----:R-:W-:Y:S02]  /*0520*/  @P2 ISETP.GT.U32.AND P3, PT, R18, R24, PT ;  /* 0x000000181200220c */ /* 0x001fe40003f64070 */
[----:B----4-:R-:W-:Y:S02]  /*0530*/  @P4 ISETP.GT.U32.AND P1, PT, R16, R22, PT ;  /* 0x000000161000420c */ /* 0x010fe40003f24070 */
[----:B------:R-:W-:Y:S02]  /*0540*/  @P2 ISETP.GT.AND.EX P3, PT, R19, R25, PT, P3 ;  /* 0x000000191300220c */ /* 0x000fe40003f64330 */
[----:B------:R-:W-:-:S02]  /*0550*/  @P4 ISETP.GT.AND.EX P1, PT, R17, R23, PT, P1 ;  /* 0x000000171100420c */ /* 0x000fc40003f24310 */
[----:B------:R-:W-:Y:S02]  /*0560*/  @P2 SEL R24, R18, R24, P3 ;  /* 0x0000001812182207 */ /* 0x000fe40001800000 */
[----:B------:R-:W-:Y:S02]  /*0570*/  @P4 SEL R22, R16, R22, P1 ;  /* 0x0000001610164207 */ /* 0x000fe40000800000 */
[----:B------:R-:W-:Y:S02]  /*0580*/  @P4 SEL R23, R17, R23, P1 ;  /* 0x0000001711174207 */ /* 0x000fe40000800000 */
[----:B------:R-:W-:Y:S01]  /*0590*/  @P2 SEL R25, R19, R25, P3 ;  /* 0x0000001913192207 */ /* 0x000fe20001800000 */
[----:B------:R2:W-:Y:S01]  /*05a0*/  @P0 STG.E.64 desc[UR4][R8.64], R20 ;  /* 0x0000001408000986 */ /* 0x0005e2000c101b04 */
[----:B------:R-:W-:-:S03]  /*05b0*/  ISETP.GE.U32.AND P0, PT, R26, 0x10000, PT ;  /* 0x000100001a00780c */ /* 0x000fc60003f06070 */
[----:B------:R2:W-:Y:S01]  /*05c0*/  @P4 STG.E.64 desc[UR4][R12.64], R22 ;  /* 0x000000160c004986 */ /* 0x0005e2000c101b04 */
[----:B------:R-:W-:-:S03]  /*05d0*/  ISETP.LT.U32.AND P1, PT, R26, R0, PT ;  /* 0x000000001a00720c */ /* 0x000fc60003f21070 */
[----:B------:R2:W-:Y:S01]  /*05e0*/  @P2 STG.E.64 desc[UR4][R14.64], R24 ;  /* 0x000000180e002986 */ /* 0x0005e2000c101b04 */
[C---:B------:R-:W-:Y:S02]  /*05f0*/  ISETP.GE.U32.AND.EX P0, PT, R27.reuse, RZ, PT, P0 ;  /* 0x000000ff1b00720c */ /* 0x040fe40003f06100 */
[----:B------:R-:W-:-:S13]  /*0600*/  ISETP.LT.AND.EX P1, PT, R27, R2, PT, P1 ;  /* 0x000000021b00720c */ /* 0x000fda0003f21310 */
[----:B--2---:R-:W-:Y:S05]  /*0610*/  @!P0 BRA P1, `(.L_x_81) ;  /* 0xfffffff800dc8947 */ /* 0x004fea000083ffff */
[----:B------:R-:W-:Y:S05]  /*0620*/  EXIT ;  /* 0x000000000000794d */ /* 0x000fea0003800000 */
.L_x_80:
        /* <DEDUP_REMOVED lines=8> */
[----:B------:R-:W-:-:S05]  /*06b0*/  ULDC.64 UR8, c[0x0][0xf40] ;  /* 0x0003d00000087ab9 */ /* 0x000fca0000000a00 */
.L_x_82:
[----:B------:R-:W-:-:S04]  /*06c0*/  LEA R4, P0, R3, R6, 0x5 ;  /* 0x0000000603047211 */ /* 0x000fc800078028ff */
[----:B------:R-:W-:-:S05]  /*06d0*/  LEA.HI.X R5, R3, R7, R16, 0x5, P0 ;  /* 0x0000000703057211 */ /* 0x000fca00000f2c10 */
[----:B------:R-:W2:Y:S04]  /*06e0*/  LDG.E.128 R8, desc[UR4][R4.64] ;  /* 0x0000000404087981 */ /* 0x000ea8000c1e1d00 */
[----:B------:R-:W3:Y:S01]  /*06f0*/  LDG.E.128 R12, desc[UR4][R4.64+0x10] ;  /* 0x00001004040c7981 */ /* 0x000ee2000c1e1d00 */
[----:B--2---:R-:W-:Y:S02]  /*0700*/  ISETP.GT.U32.AND P0, PT, R10, UR8, PT ;  /* 0x000000080a007c0c */ /* 0x004fe4000bf04070 */
[----:B------:R-:W-:Y:S02]  /*0710*/  ISETP.GT.U32.AND P1, PT, R8, UR8, PT ;  /* 0x0000000808007c0c */ /* 0x000fe4000bf24070 */
[----:B------:R-:W-:Y:S02]  /*0720*/  ISETP.GT.AND.EX P0, PT, R11, UR9, PT, P0 ;  /* 0x000000090b007c0c */ /* 0x000fe4000bf04300 */
[----:B---3--:R-:W-:-:S02]  /*0730*/  ISETP.GT.U32.AND P2, PT, R14, UR8, PT ;  /* 0x000000080e007c0c */ /* 0x008fc4000bf44070 */
[----:B------:R-:W-:Y:S02]  /*0740*/  ISETP.GT.U32.AND P3, PT, R12, UR8, PT ;  /* 0x000000080c007c0c */ /* 0x000fe4000bf64070 */
[----:B------:R-:W-:Y:S02]  /*0750*/  SEL R10, R10, UR8, P0 ;  /* 0x000000080a0a7c07 */ /* 0x000fe40008000000 */
[----:B------:R-:W-:Y:S02]  /*0760*/  SEL R11, R11, UR9, P0 ;  /* 0x000000090b0b7c07 */ /* 0x000fe40008000000 */
[----:B------:R-:W-:Y:S02]  /*0770*/  ISETP.GT.AND.EX P1, PT, R9, UR9, PT, P1 ;  /* 0x0000000909007c0c */ /* 0x000fe4000bf24310 */
[----:B------:R-:W-:Y:S02]  /*0780*/  ISETP.GT.AND.EX P0, PT, R15, UR9, PT, P2 ;  /* 0x000000090f007c0c */ /* 0x000fe4000bf04320 */
[----:B------:R-:W-:-:S02]  /*0790*/  ISETP.GT.AND.EX P2, PT, R13, UR9, PT, P3 ;  /* 0x000000090d007c0c */ /* 0x000fc4000bf44330 */
[----:B------:R-:W-:Y:S02]  /*07a0*/  SEL R8, R8, UR8, P1 ;  /* 0x0000000808087c07 */ /* 0x000fe40008800000 */
[----:B------:R-:W-:Y:S02]  /*07b0*/  SEL R9, R9, UR9, P1 ;  /* 0x0000000909097c07 */ /* 0x000fe40008800000 */
[----:B------:R-:W-:Y:S02]  /*07c0*/  SEL R14, R14, UR8, P0 ;  /* 0x000000080e0e7c07 */ /* 0x000fe40008000000 */
[----:B------:R-:W-:Y:S01]  /*07d0*/  SEL R15, R15, UR9, P0 ;  /* 0x000000090f0f7c07 */ /* 0x000fe20008000000 */
[----:B------:R0:W-:Y:S01]  /*07e0*/  STG.E.128 desc[UR4][R4.64], R8 ;  /* 0x0000000804007986 */ /* 0x0001e2000c101d04 */
[----:B------:R-:W-:Y:S02]  /*07f0*/  SEL R13, R13, UR9, P2 ;  /* 0x000000090d0d7c07 */ /* 0x000fe40009000000 */
[----:B------:R-:W-:-:S02]  /*0800*/  SEL R12, R12, UR8, P2 ;  /* 0x000000080c0c7c07 */ /* 0x000fc40009000000 */
        /* <DEDUP_REMOVED lines=15> */
.L_x_83:
        /* <DEDUP_REMOVED lines=16> */
.L_x_5313:


//--------------------- .text._ZN2at6native57_GLOBAL__N__f3eca4a2_24_ForeachBinaryOpScalar_cu_86b9896c25multi_tensor_apply_kernelINS1_18TensorListMetadataILi1EEENS1_21BinaryOpScalarFunctorIiLi1ELi1ELi0EEEJNS0_7maximumIiEEiEEEvT_T0_DpT1_ --------------------------
	.section	.text._ZN2at6native57_GLOBAL__N__f3eca4a2_24_ForeachBinaryOpScalar_cu_86b9896c25multi_tensor_apply_kernelINS1_18TensorListMetadataILi1EEENS1_21BinaryOpScalarFunctorIiLi1ELi1ELi0EEEJNS0_7maximumIiEEiEEEvT_T0_DpT1_,"ax",@progbits
	.align	128
.text._ZN2at6native57_GLOBAL__N__f3eca4a2_24_ForeachBinaryOpScalar_cu_86b9896c25multi_tensor_apply_kernelINS1_18TensorListMetadataILi1EEENS1_21BinaryOpScalarFunctorIiLi1ELi1ELi0EEEJNS0_7maximumIiEEiEEEvT_T0_DpT1_:
        .type           _ZN2at6native57_GLOBAL__N__f3eca4a2_24_ForeachBinaryOpScalar_cu_86b9896c25multi_tensor_apply_kernelINS1_18TensorListMetadataILi1EEENS1_21BinaryOpScalarFunctorIiLi1ELi1ELi0EEEJNS0_7maximumIiEEiEEEvT_T0_DpT1_,@function
        .size           _ZN2at6native57_GLOBAL__N__f3eca4a2_24_ForeachBinaryOpScalar_cu_86b9896c25multi_tensor_apply_kernelINS1_18TensorListMetadataILi1EEENS1_21BinaryOpScalarFunctorIiLi1ELi1ELi0EEEJNS0_7maximumIiEEiEEEvT_T0_DpT1_,(.L_x_5314 - _ZN2at6native57_GLOBAL__N__f3eca4a2_24_ForeachBinaryOpScalar_cu_86b9896c25multi_tensor_apply_kernelINS1_18TensorListMetadataILi1EEENS1_21BinaryOpScalarFunctorIiLi1ELi1ELi0EEEJNS0_7maximumIiEEiEEEvT_T0_DpT1_)
        .other          _ZN2at6native57_GLOBAL__N__f3eca4a2_24_ForeachBinaryOpScalar_cu_86b9896c25multi_tensor_apply_kernelINS1_18TensorListMetadataILi1EEENS1_21BinaryOpScalarFunctorIiLi1ELi1ELi0EEEJNS0_7maximumIiEEiEEEvT_T0_DpT1_,@"STO_CUDA_ENTRY STV_DEFAULT"
_ZN2at6native57_GLOBAL__N__f3eca4a2_24_ForeachBinaryOpScalar_cu_86b9896c25multi_tensor_apply_kernelINS1_18TensorListMetadataILi1EEENS1_21BinaryOpScalarFunctorIiLi1ELi1ELi0EEEJNS0_7maximumIiEEiEEEvT_T0_DpT1_:
        /* <DEDUP_REMOVED lines=24> */
.L_x_85:
[----:B0-----:R-:W-:Y:S01]  /*0180*/  IADD3 R19, P0, R5, R16, RZ ;  /* 0x0000001005137210 */ /* 0x001fe20007f1e0ff */
[C---:B-1----:R-:W-:Y:S02]  /*0190*/  IMAD R8, R14.reuse, 0x3, RZ ;  /* 0x000000030e087824 */ /* 0x042fe400078e02ff */
[----:B------:R-:W-:Y:S01]  /*01a0*/  IMAD.MOV.U32 R20, RZ, RZ, RZ ;  /* 0x000000ffff147224 */ /* 0x000fe200078e00ff */
[CC--:B------:R-:W-:Y:S01]  /*01b0*/  IADD3 R9, P1, R14.reuse, R19.reuse, RZ ;  /* 0x000000130e097210 */ /* 0x0c0fe20007f3e0ff */
[----:B------:R-:W-:Y:S01]  /*01c0*/  IMAD.X R21, RZ, RZ, R17, P0 ;  /* 0x000000ffff157224 */ /* 0x000fe200000e0611 */
[----:B------:R-:W-:Y:S02]  /*01d0*/  LEA R7, P4, R14, R19, 0x1 ;  /* 0x000000130e077211 */ /* 0x000fe400078808ff */
[C---:B------:R-:W-:Y:S01]  /*01e0*/  ISETP.GE.U32.AND P0, PT, R9.reuse, 0x10000, PT ;  /* 0x000100000900780c */ /* 0x040fe20003f06070 */
[----:B------:R-:W-:Y:S01]  /*01f0*/  IMAD.X R11, RZ, RZ, R21, P1 ;  /* 0x000000ffff0b7224 */ /* 0x000fe200008e0615 */
[----:B------:R-:W-:-:S02]  /*0200*/  ISETP.LT.U32.AND P2, PT, R9, R0, PT ;  /* 0x000000000900720c */ /* 0x000fc40003f41070 */
[----:B------:R-:W-:Y:S02]  /*0210*/  LEA R12, P3, R9, R2, 0x2 ;  /* 0x00000002090c7211 */ /* 0x000fe400078610ff */
[----:B------:R-:W-:Y:S02]  /*0220*/  ISETP.GE.U32.AND.EX P0, PT, R11, RZ, PT, P0 ;  /* 0x000000ff0b00720c */ /* 0x000fe40003f06100 */
[----:B------:R-:W-:Y:S02]  /*0230*/  LEA.HI.X R13, R9, R3, R11, 0x2, P3 ;  /* 0x00000003090d7211 */ /* 0x000fe400018f140b */
        /* <DEDUP_REMOVED lines=8> */
[----:B------:R-:W0:Y:S01]  /*02c0*/  @P0 LDC R22, c[0x0][0xf3c] ;  /* 0x0003cf00ff160b82 */ /* 0x000e220000000800 */
[----:B------:R-:W-:Y:S01]  /*02d0*/  LEA.HI.X R7, R7, R3, R11, 0x2, P4 ;  /* 0x0000000307077211 */ /* 0x000fe200020f140b */
[----:B------:R-:W-:Y:S01]  /*02e0*/  IMAD.X R15, RZ, RZ, R21, P5 ;  /* 0x000000ffff0f7224 */ /* 0x000fe200028e0615 */
[----:B------:R-:W-:-:S02]  /*02f0*/  ISETP.LT.AND.EX P1, PT, R11, R4, !P1, P3 ;  /* 0x000000040b00720c */ /* 0x000fc40004f21330 */
[----:B------:R-:W-:Y:S02]  /*0300*/  ISETP.LT.U32.AND P3, PT, R19, R0, PT ;  /* 0x000000001300720c */ /* 0x000fe40003f61070 */
[----:B------:R-:W-:Y:S02]  /*0310*/  ISETP.GE.U32.AND.EX P4, PT, R21, RZ, PT, P2 ;  /* 0x000000ff1500720c */ /* 0x000fe40003f86120 */
[----:B------:R-:W-:Y:S02]  /*0320*/  ISETP.GE.U32.AND P2, PT, R9, 0x10000, PT ;  /* 0x000100000900780c */ /* 0x000fe40003f46070 */
[----:B------:R-:W-:Y:S02]  /*0330*/  ISETP.LT.AND.EX P3, PT, R21, R4, !P4, P3 ;  /* 0x000000041500720c */ /* 0x000fe40006761330 */
[----:B------:R-:W-:Y:S02]  /*0340*/  ISETP.LT.U32.AND P4, PT, R9, R0, PT ;  /* 0x000000000900720c */ /* 0x000fe40003f81070 */
[----:B------:R-:W-:Y:S01]  /*0350*/  ISETP.GE.U32.AND.EX P2, PT, R15, RZ, PT, P2 ;  /* 0x000000ff0f00720c */ /* 0x000fe20003f46120 */
[----:B------:R-:W2:Y:S01]  /*0360*/  @P1 LDG.E R20, desc[UR4][R6.64] ;  /* 0x0000000406141981 */ /* 0x000ea2000c1e1900 */
[-C--:B------:R-:W-:Y:S01]  /*0370*/  LEA R10, P5, R19, R2.reuse, 0x2 ;  /* 0x00000002130a7211 */ /* 0x080fe200078a10ff */
[----:B------:R-:W2:Y:S01]  /*0380*/  @P1 LDC R23, c[0x0][0xf3c] ;  /* 0x0003cf00ff171b82 */ /* 0x000ea20000000800 */
[----:B------:R-:W-:-:S02]  /*0390*/  LEA R8, P6, R9, R2, 0x2 ;  /* 0x0000000209087211 */ /* 0x000fc400078c10ff */
[----:B------:R-:W-:Y:S02]  /*03a0*/  ISETP.LT.AND.EX P2, PT, R15, R4, !P2, P4 ;  /* 0x000000040f00720c */ /* 0x000fe40005741340 */
[-C--:B------:R-:W-:Y:S02]  /*03b0*/  LEA.HI.X R11, R19, R3.reuse, R21, 0x2, P5 ;  /* 0x00000003130b7211 */ /* 0x080fe400028f1415 */
[----:B------:R-:W-:Y:S02]  /*03c0*/  CS2R R18, SRZ ;  /* 0x0000000000127805 */ /* 0x000fe4000001ff00 */
[----:B------:R-:W-:Y:S01]  /*03d0*/  LEA.HI.X R9, R9, R3, R15, 0x2, P6 ;  /* 0x0000000309097211 */ /* 0x000fe200030f140f */
[----:B------:R-:W-:Y:S01]  /*03e0*/  IMAD.MOV.U32 R15, RZ, RZ, RZ ;  /* 0x000000ffff0f7224 */ /* 0x000fe200078e00ff */
[----:B------:R-:W1:Y:S02]  /*03f0*/  @P3 LDC R21, c[0x0][0xf3c] ;  /* 0x0003cf00ff153b82 */ /* 0x000e640000000800 */
[----:B------:R-:W1:Y:S04]  /*0400*/  @P3 LDG.E R18, desc[UR4][R10.64] ;  /* 0x000000040a123981 */ /* 0x000e68000c1e1900 */
[----:B------:R-:W0:Y:S02]  /*0410*/  @P0 LDG.E R15, desc[UR4][R12.64] ;  /* 0x000000040c0f0981 */ /* 0x000e24000c1e1900 */
[----:B------:R-:W3:Y:S02]  /*0420*/  @P2 LDC R24, c[0x0][0xf3c] ;  /* 0x0003cf00ff182b82 */ /* 0x000ee40000000800 */
[----:B------:R-:W3:Y:S01]  /*0430*/  @P2 LDG.E R19, desc[UR4][R8.64] ;  /* 0x0000000408132981 */ /* 0x000ee2000c1e1900 */
[----:B------:R-:W-:Y:S01]  /*0440*/  IMAD.WIDE.U32 R16, R14, 0x4, R16 ;  /* 0x000000040e107825 */ /* 0x000fe200078e0010 */
[----:B--2---:R-:W-:-:S02]  /*0450*/  @P1 VIMNMX R23, R20, R23, !PT ;  /* 0x0000001714171248 */ /* 0x004fc40007fe0100 */
[----:B-1----:R-:W-:Y:S02]  /*0460*/  @P3 VIMNMX R21, R18, R21, !PT ;  /* 0x0000001512153248 */ /* 0x002fe40007fe0100 */
[----:B0-----:R-:W-:-:S03]  /*0470*/  @P0 VIMNMX R15, R15, R22, !PT ;  /* 0x000000160f0f0248 */ /* 0x001fc60007fe0100 */
[----:B------:R2:W-:Y:S01]  /*0480*/  @P3 STG.E desc[UR4][R10.64], R21 ;  /* 0x000000150a003986 */ /* 0x0005e2000c101904 */
[----:B---3--:R-:W-:-:S03]  /*0490*/  @P2 VIMNMX R19, R19, R24, !PT ;  /* 0x0000001813132248 */ /* 0x008fc60007fe0100 */
[----:B------:R2:W-:Y:S01]  /*04a0*/  @P0 STG.E desc[UR4][R12.64], R15 ;  /* 0x0000000f0c000986 */ /* 0x0005e2000c101904 */
[----:B------:R-:W-:-:S03]  /*04b0*/  ISETP.GE.U32.AND P0, PT, R16, 0x10000, PT ;  /* 0x000100001000780c */ /* 0x000fc60003f06070 */
[----:B------:R2:W-:Y:S01]  /*04c0*/  @P1 STG.E desc[UR4][R6.64], R23 ;  /* 0x0000001706001986 */ /* 0x0005e2000c101904 */
[----:B------:R-:W-:-:S03]  /*04d0*/  ISETP.LT.U32.AND P1, PT, R16, R0, PT ;  /* 0x000000001000720c */ /* 0x000fc60003f21070 */
[----:B------:R2:W-:Y:S01]  /*04e0*/  @P2 STG.E desc[UR4][R8.64], R19 ;  /* 0x0000001308002986 */ /* 0x0005e2000c101904 */
[C---:B------:R-:W-:Y:S02]  /*04f0*/  ISETP.GE.U32.AND.EX P0, PT, R17.reuse, RZ, PT, P0 ;  /* 0x000000ff1100720c */ /* 0x040fe40003f06100 */
[----:B------:R-:W-:-:S13]  /*0500*/  ISETP.LT.AND.EX P1, PT, R17, R4, PT, P1 ;  /* 0x000000041100720c */ /* 0x000fda0003f21310 */
[----:B--2---:R-:W-:Y:S05]  /*0510*/  @!P0 BRA P1, `(.L_x_85) ;  /* 0xfffffffc00188947 */ /* 0x004fea000083ffff */
[----:B------:R-:W-:Y:S05]  /*0520*/  EXIT ;  /* 0x000000000000794d */ /* 0x000fea0003800000 */
.L_x_84:
        /* <DEDUP_REMOVED lines=9> */
.L_x_86:
[----:B0-----:R-:W-:-:S04]  /*05c0*/  LEA R6, P0, R13, R2, 0x4 ;  /* 0x000000020d067211 */ /* 0x001fc800078020ff */
[----:B------:R-:W-:-:S05]  /*05d0*/  LEA.HI.X R7, R13, R3, R12, 0x4, P0 ;  /* 0x000000030d077211 */ /* 0x000fca00000f240c */
[----:B------:R-:W2:Y:S01]  /*05e0*/  LDG.E.128 R8, desc[UR4][R6.64] ;  /* 0x0000000406087981 */ /* 0x000ea2000c1e1d00 */
        /* <DEDUP_REMOVED lines=15> */
.L_x_87:
        /* <DEDUP_REMOVED lines=10> */
.L_x_5314:


//--------------------- .text._ZN2at6native57_GLOBAL__N__f3eca4a2_24_ForeachBinaryOpScalar_cu_86b9896c25multi_tensor_apply_kernelINS1_18TensorListMetadataILi1EEENS1_21BinaryOpScalarFunctorIaLi1ELi1ELi0EEEJNS0_7maximumIaEEaEEEvT_T0_DpT1_ --------------------------
	.section	.text._ZN2at6native57_GLOBAL__N__f3eca4a2_24_ForeachBinaryOpScalar_cu_86b9896c25multi_tensor_apply_kernelINS1_18TensorListMetadataILi1EEENS1_21BinaryOpScalarFunctorIaLi1ELi1ELi0EEEJNS0_7maximumIaEEaEEEvT_T0_DpT1_,"ax",@progbits
	.align	128
.text._ZN2at6native57_GLOBAL__N__f3eca4a2_24_ForeachBinaryOpScalar_cu_86b9896c25multi_tensor_apply_kernelINS1_18TensorListMetadataILi1EEENS1_21BinaryOpScalarFunctorIaLi1ELi1ELi0EEEJNS0_7maximumIaEEaEEEvT_T0_DpT1_:
        .type           _ZN2at6native57_GLOBAL__N__f3eca4a2_24_ForeachBinaryOpScalar_cu_86b9896c25multi_tensor_apply_kernelINS1_18TensorListMetadataILi1EEENS1_21BinaryOpScalarFunctorIaLi1ELi1ELi0EEEJNS0_7maximumIaEEaEEEvT_T0_DpT1_,@function
        .size           _ZN2at6native57_GLOBAL__N__f3eca4a2_24_ForeachBinaryOpScalar_cu_86b9896c25multi_tensor_apply_kernelINS1_18TensorListMetadataILi1EEENS1_21BinaryOpScalarFunctorIaLi1ELi1ELi0EEEJNS0_7maximumIaEEaEEEvT_T0_DpT1_,(.L_x_5315 - _ZN2at6native57_GLOBAL__N__f3eca4a2_24_ForeachBinaryOpScalar_cu_86b9896c25multi_tensor_apply_kernelINS1_18TensorListMetadataILi1EEENS1_21BinaryOpScalarFunctorIaLi1ELi1ELi0EEEJNS0_7maximumIaEEaEEEvT_T0_DpT1_)
        .other          _ZN2at6native57_GLOBAL__N__f3eca4a2_24_ForeachBinaryOpScalar_cu_86b9896c25multi_tensor_apply_kernelINS1_18TensorListMetadataILi1EEENS1_21BinaryOpScalarFunctorIaLi1ELi1ELi0EEEJNS0_7maximumIaEEaEEEvT_T0_DpT1_,@"STO_CUDA_ENTRY STV_DEFAULT"
_ZN2at6native57_GLOBAL__N__f3eca4a2_24_ForeachBinaryOpScalar_cu_86b9896c25multi_tensor_apply_kernelINS1_18TensorListMetadataILi1EEENS1_21BinaryOpScalarFunctorIaLi1ELi1ELi0EEEJNS0_7maximumIaEEaEEEvT_T0_DpT1_:
        /* <DEDUP_REMOVED lines=12> */
[----:B------:R-:W1:Y:S01]  /*00c0*/  LDC.64 R8, c[0x0][R0+0x580] ;  /* 0x0001600000087b82 */ /* 0x000e620000000a00 */
[----:B0-----:R-:W-:-:S05]  /*00d0*/  IADD3 R16, P1, R4, R6, RZ ;  /* 0x0000000604107210 */ /* 0x001fca0007f3e0ff */
[----:B------:R-:W-:Y:S01]  /*00e0*/  IMAD.X R5, R5, 0x1, R7, P1 ;  /* 0x0000000105057824 */ /* 0x000fe200008e0607 */
[----:B-1----:R-:W-:-:S04]  /*00f0*/  IADD3 R3, P2, -R6, R8, RZ ;  /* 0x0000000806037210 */ /* 0x002fc80007f5e1ff */
[----:B------:R-:W-:Y:S01]  /*0100*/  LOP3.LUT P0, RZ, R3, 0x3, R16, 0xc8, !PT ;  /* 0x0000000303ff7812 */ /* 0x000fe2000780c810 */
[----:B------:R-:W-:-:S12]  /*0110*/  IMAD.X R7, R9, 0x1, ~R7, P2 ;  /* 0x0000000109077824 */ /* 0x000fd800010e0e07 */
[----:B------:R-:W-:Y:S05]  /*0120*/  @!P0 BRA `(.L_x_88) ;  /* 0x0000000400188947 */ /* 0x000fea0003800000 */
[----:B------:R-:W-:-:S04]  /*0130*/  ISETP.GE.U32.AND P0, PT, R3, 0x1, PT ;  /* 0x000000010300780c */ /* 0x000fc80003f06070 */
[----:B------:R-:W-:-:S13]  /*0140*/  ISETP.GE.AND.EX P0, PT, R7, RZ, PT, P0 ;  /* 0x000000ff0700720c */ /* 0x000fda0003f06300 */
[----:B------:R-:W-:Y:S05]  /*0150*/  @!P0 EXIT ;  /* 0x000000000000894d */ /* 0x000fea0003800000 */
[----:B------:R-:W0:Y:S01]  /*0160*/  S2R R17, SR_TID.X ;  /* 0x0000000000117919 */ /* 0x000e220000002100 */
[----:B------:R-:W1:Y:S01]  /*0170*/  LDC R18, c[0x0][RZ] ;  /* 0x00000000ff127b82 */ /* 0x000e620000000800 */
[----:B------:R-:W-:-:S07]  /*0180*/  CS2R R20, SRZ ;  /* 0x0000000000147805 */ /* 0x000fce000001ff00 */
.L_x_89:
[----:B0-----:R-:W-:Y:S01]  /*0190*/  IADD3 R11, P0, R17, R20, RZ ;  /* 0x00000014110b7210 */ /* 0x001fe20007f1e0ff */
[C---:B-1----:R-:W-:Y:S01]  /*01a0*/  IMAD R14, R18.reuse, 0x3, RZ ;  /* 0x00000003120e7824 */ /* 0x042fe200078e02ff */
[----:B------:R-:W-:Y:S02]  /*01b0*/  PRMT R2, RZ, 0x7610, R2 ;  /* 0x00007610ff027816 */ /* 0x000fe40000000002 */
[CC--:B------:R-:W-:Y:S01]  /*01c0*/  IADD3 R8, P1, R18.reuse, R11.reuse, RZ ;  /* 0x0000000b12087210 */ /* 0x0c0fe20007f3e0ff */
[----:B------:R-:W-:Y:S01]  /*01d0*/  IMAD.X R6, RZ, RZ, R21, P0 ;  /* 0x000000ffff067224 */ /* 0x000fe200000e0615 */
[C---:B------:R-:W-:Y:S02]  /*01e0*/  ISETP.GE.U32.AND P4, PT, R11.reuse, 0x10000, PT ;  /* 0x000100000b00780c */ /* 0x040fe40003f86070 */
[----:B------:R-:W-:Y:S01]  /*01f0*/  LEA R12, P3, R18, R11, 0x1 ;  /* 0x0000000b120c7211 */ /* 0x000fe200078608ff */
[----:B------:R-:W-:Y:S01]  /*0200*/  IMAD.X R0, RZ, RZ, R6, P1 ;  /* 0x000000ffff007224 */ /* 0x000fe200008e0606 */
[----:B------:R-:W-:-:S02]  /*0210*/  ISETP.LT.U32.AND P0, PT, R11, R3, PT ;  /* 0x000000030b00720c */ /* 0x000fc40003f01070 */
[----:B------:R-:W-:Y:S01]  /*0220*/  IADD3 R14, P5, R14, R11, RZ ;  /* 0x0000000b0e0e7210 */ /* 0x000fe20007fbe0ff */
[--C-:B------:R-:W-:Y:S01]  /*0230*/  IMAD.X R22, RZ, RZ, R6.reuse, P3 ;  /* 0x000000ffff167224 */ /* 0x100fe200018e0606 */
[----:B------:R-:W-:Y:S02]  /*0240*/  ISETP.GE.U32.AND P2, PT, R8, 0x10000, PT ;  /* 0x000100000800780c */ /* 0x000fe40003f46070 */
[----:B------:R-:W-:Y:S01]  /*0250*/  ISETP.GE.U32.AND.EX P4, PT, R6, RZ, PT, P4 ;  /* 0x000000ff0600720c */ /* 0x000fe20003f86140 */
[----:B------:R-:W-:Y:S01]  /*0260*/  IMAD.X R4, RZ, RZ, R6, P5 ;  /* 0x000000ffff047224 */ /* 0x000fe200028e0606 */
[C---:B------:R-:W-:Y:S02]  /*0270*/  ISETP.LT.U32.AND P1, PT, R8.reuse, R3, PT ;  /* 0x000000030800720c */ /* 0x040fe40003f21070 */
[----:B------:R-:W-:Y:S02]  /*0280*/  IADD3 R8, P6, R8, R16, RZ ;  /* 0x0000001008087210 */ /* 0x000fe40007fde0ff */
[----:B------:R-:W-:-:S02]  /*0290*/  ISETP.GE.U32.AND.EX P2, PT, R0, RZ, PT, P2 ;  /* 0x000000ff0000720c */ /* 0x000fc40003f46120 */
[-C--:B------:R-:W-:Y:S01]  /*02a0*/  ISETP.LT.AND.EX P0, PT, R6, R7.reuse, !P4, P0 ;  /* 0x000000070600720c */ /* 0x080fe20006701300 */
[----:B------:R-:W-:Y:S01]  /*02b0*/  IMAD.X R9, R0, 0x1, R5, P6 ;  /* 0x0000000100097824 */ /* 0x000fe200030e0605 */
[----:B------:R-:W-:Y:S02]  /*02c0*/  ISETP.GE.U32.AND P4, PT, R12, 0x10000, PT ;  /* 0x000100000c00780c */ /* 0x000fe40003f86070 */
[----:B------:R-:W-:Y:S02]  /*02d0*/  ISETP.GE.U32.AND P3, PT, R14, 0x10000, PT ;  /* 0x000100000e00780c */ /* 0x000fe40003f66070 */
[----:B------:R-:W-:Y:S02]  /*02e0*/  ISETP.LT.AND.EX P1, PT, R0, R7, !P2, P1 ;  /* 0x000000070000720c */ /* 0x000fe40005721310 */
[----:B------:R-:W-:Y:S02]  /*02f0*/  ISETP.LT.U32.AND P2, PT, R12, R3, PT ;  /* 0x000000030c00720c */ /* 0x000fe40003f41070 */
[----:B------:R-:W-:-:S02]  /*0300*/  ISETP.GE.U32.AND.EX P5, PT, R22, RZ, PT, P4 ;  /* 0x000000ff1600720c */ /* 0x000fc40003fa6140 */
[-C--:B------:R-:W-:Y:S02]  /*0310*/  IADD3 R10, P6, R11, R16.reuse, RZ ;  /* 0x000000100b0a7210 */ /* 0x080fe40007fde0ff */
[----:B------:R-:W-:Y:S02]  /*0320*/  ISETP.LT.U32.AND P4, PT, R14, R3, PT ;  /* 0x000000030e00720c */ /* 0x000fe40003f81070 */
[----:B------:R-:W-:Y:S01]  /*0330*/  ISETP.GE.U32.AND.EX P3, PT, R4, RZ, PT, P3 ;  /* 0x000000ff0400720c */ /* 0x000fe20003f66130 */
[----:B------:R-:W-:Y:S01]  /*0340*/  IMAD.X R11, R6, 0x1, R5, P6 ;  /* 0x00000001060b7824 */ /* 0x000fe200030e0605 */
[-C--:B------:R-:W-:Y:S02]  /*0350*/  ISETP.LT.AND.EX P2, PT, R22, R7.reuse, !P5, P2 ;  /* 0x000000071600720c */ /* 0x080fe40006f41320 */
[----:B------:R-:W-:Y:S02]  /*0360*/  ISETP.LT.AND.EX P3, PT, R4, R7, !P3, P4 ;  /* 0x000000070400720c */ /* 0x000fe40005f61340 */
[-C--:B------:R-:W-:Y:S01]  /*0370*/  IADD3 R14, P6, R14, R16.reuse, RZ ;  /* 0x000000100e0e7210 */ /* 0x080fe20007fde0ff */
[----:B------:R-:W2:Y:S01]  /*0380*/  @P0 LDG.E.U8 R2, desc[UR6][R10.64] ;  /* 0x000000060a020981 */ /* 0x000ea2000c1e1100 */
[----:B------:R-:W-:-:S02]  /*0390*/  IADD3 R12, P5, R12, R16, RZ ;  /* 0x000000100c0c7210 */ /* 0x000fc40007fbe0ff */
[----:B------:R-:W-:Y:S01]  /*03a0*/  PRMT R0, RZ, 0x7610, R0 ;  /* 0x00007610ff007816 */ /* 0x000fe20000000000 */
[--C-:B------:R-:W-:Y:S01]  /*03b0*/  IMAD.X R15, R4, 0x1, R5.reuse, P6 ;  /* 0x00000001040f7824 */ /* 0x100fe200030e0605 */
[----:B------:R-:W-:Y:S01]  /*03c0*/  PRMT R6, RZ, 0x7610, R6 ;  /* 0x00007610ff067816 */ /* 0x000fe20000000006 */
[----:B------:R-:W-:Y:S01]  /*03d0*/  IMAD.X R13, R22, 0x1, R5, P5 ;  /* 0x00000001160d7824 */ /* 0x000fe200028e0605 */
[----:B------:R-:W-:Y:S02]  /*03e0*/  PRMT R4, RZ, 0x7610, R4 ;  /* 0x00007610ff047816 */ /* 0x000fe40000000004 */
[----:B------:R-:W3:Y:S04]  /*03f0*/  @P1 LDG.E.U8 R0, desc[UR6][R8.64] ;  /* 0x0000000608001981 */ /* 0x000ee8000c1e1100 */
[----:B------:R-:W4:Y:S04]  /*0400*/  @P2 LDG.E.U8 R6, desc[UR6][R12.64] ;  /* 0x000000060c062981 */ /* 0x000f28000c1e1100 */
[----:B------:R-:W5:Y:S01]  /*0410*/  @P3 LDG.E.U8 R4, desc[UR6][R14.64] ;  /* 0x000000060e043981 */ /* 0x000f62000c1e1100 */
[----:B------:R-:W-:Y:S01]  /*0420*/  IMAD.WIDE.U32 R20, R18, 0x4, R20 ;  /* 0x0000000412147825 */ /* 0x000fe200078e0014 */
[----:B--2---:R-:W-:-:S02]  /*0430*/  @P0 PRMT R2, R2, 0x8880, RZ ;  /* 0x0000888002020816 */ /* 0x004fc400000000ff */
[----:B---3--:R-:W-:Y:S02]  /*0440*/  @P1 PRMT R19, R0, 0x8880, RZ ;  /* 0x0000888000131816 */ /* 0x008fe400000000ff */
[----:B------:R-:W-:Y:S02]  /*0450*/  @P0 PRMT R0, R2, 0x7710, RZ ;  /* 0x0000771002000816 */ /* 0x000fe400000000ff */
[----:B----4-:R-:W-:Y:S02]  /*0460*/  @P2 PRMT R6, R6, 0x8880, RZ ;  /* 0x0000888006062816 */ /* 0x010fe400000000ff */
[----:B------:R-:W-:Y:S02]  /*0470*/  @P1 PRMT R2, R19, 0x7710, RZ ;  /* 0x0000771013021816 */ /* 0x000fe400000000ff */
[----:B-----5:R-:W-:Y:S02]  /*0480*/  @P3 PRMT R22, R4, 0x8880, RZ ;  /* 0x0000888004163816 */ /* 0x020fe400000000ff */
[----:B------:R-:W-:-:S02]  /*0490*/  @P2 PRMT R4, R6, 0x7710, RZ ;  /* 0x0000771006042816 */ /* 0x000fc400000000ff */
[----:B------:R-:W-:Y:S02]  /*04a0*/  @P3 PRMT R6, R22, 0x7710, RZ ;  /* 0x0000771016063816 */ /* 0x000fe400000000ff */
[----:B------:R-:W-:Y:S02]  /*04b0*/  @P0 VIMNMX.S16x2 R0, R0, UR4, !PT ;  /* 0x0000000400000c48 */ /* 0x000fe4000ffe0300 */
[----:B------:R-:W-:Y:S02]  /*04c0*/  @P1 VIMNMX.S16x2 R2, R2, UR4, !PT ;  /* 0x0000000402021c48 */ /* 0x000fe4000ffe0300 */
[----:B------:R-:W-:Y:S02]  /*04d0*/  @P2 VIMNMX.S16x2 R4, R4, UR4, !PT ;  /* 0x0000000404042c48 */ /* 0x000fe4000ffe0300 */
[----:B------:R-:W-:Y:S01]  /*04e0*/  @P3 VIMNMX.S16x2 R6, R6, UR4, !PT ;  /* 0x0000000406063c48 */ /* 0x000fe2000ffe0300 */
[----:B------:R2:W-:Y:S01]  /*04f0*/  @P0 STG.E.U8 desc[UR6][R10.64], R0 ;  /* 0x000000000a000986 */ /* 0x0005e2000c101106 */
[----:B------:R-:W-:-:S03]  /*0500*/  ISETP.GE.U32.AND P0, PT, R20, 0x10000, PT ;  /* 0x000100001400780c */ /* 0x000fc60003f06070 */
[----:B------:R2:W-:Y:S01]  /*0510*/  @P1 STG.E.U8 desc[UR6][R8.64], R2 ;  /* 0x0000000208001986 */ /* 0x0005e2000c101106 */
[----:B------:R-:W-:-:S03]  /*0520*/  ISETP.LT.U32.AND P1, PT, R20, R3, PT ;  /* 0x000000031400720c */ /* 0x000fc60003f21070 */
[----:B------:R2:W-:Y:S04]  /*0530*/  @P2 STG.E.U8 desc[UR6][R12.64], R4 ;  /* 0x000000040c002986 */ /* 0x0005e8000c101106 */
[----:B------:R2:W-:Y:S01]  /*0540*/  @P3 STG.E.U8 desc[UR6][R14.64], R6 ;  /* 0x000000060e003986 */ /* 0x0005e2000c101106 */
[C---:B------:R-:W-:Y:S02]  /*0550*/  ISETP.GE.U32.AND.EX P0, PT, R21.reuse, RZ, PT, P0 ;  /* 0x000000ff1500720c */ /* 0x040fe40003f06100 */
[----:B------:R-:W-:-:S13]  /*0560*/  ISETP.LT.AND.EX P1, PT, R21, R7, PT, P1 ;  /* 0x000000071500720c */ /* 0x000fda0003f21310 */
[----:B--2---:R-:W-:Y:S05]  /*0570*/  @!P0 BRA P1, `(.L_x_89) ;  /* 0xfffffffc00048947 */ /* 0x004fea000083ffff */
[----:B------:R-:W-:Y:S05]  /*0580*/  EXIT ;  /* 0x000000000000794d */ /* 0x000fea0003800000 */
.L_x_88:
        /* <DEDUP_REMOVED lines=8> */
.L_x_90:
[----:B------:R-:W-:-:S04]  /*0610*/  LEA R8, P0, R11, R16, 0x2 ;  /* 0x000000100b087211 */ /* 0x000fc800078010ff */
[----:B------:R-:W-:-:S05]  /*0620*/  LEA.HI.X R9, R11, R5, R4, 0x2, P0 ;  /* 0x000000050b097211 */ /* 0x000fca00000f1404 */
[----:B------:R-:W2:Y:S01]  /*0630*/  LDG.E R10, desc[UR6][R8.64] ;  /* 0x00000006080a7981 */ /* 0x000ea2000c1e1900 */
[----:B------:R-:W-:-:S04]  /*0640*/  IADD3 R11, P0, R11, UR5, RZ ;  /* 0x000000050b0b7c10 */ /* 0x000fc8000ff1e0ff */
[----:B------:R-:W-:Y:S01]  /*0650*/  ISETP.LT.U32.AND P1, PT, R11, 0x4000, PT ;  /* 0x000040000b00780c */ /* 0x000fe20003f21070 */
[----:B------:R-:W-:-:S05]  /*0660*/  IMAD.X R4, RZ, RZ, R4, P0 ;  /* 0x000000ffff047224 */ /* 0x000fca00000e0604 */
[----:B------:R-:W-:Y:S02]  /*0670*/  ISETP.LT.U32.AND.EX P1, PT, R4, RZ, PT, P1 ;  /* 0x000000ff0400720c */ /* 0x000fe40003f21110 */
[C---:B--2---:R-:W-:Y:S02]  /*0680*/  PRMT R0, R10.reuse, 0x9991, RZ ;  /* 0x000099910a007816 */ /* 0x044fe400000000ff */
[C---:B------:R-:W-:Y:S02]  /*0690*/  PRMT R2, R10.reuse, 0x8880, RZ ;  /* 0x000088800a027816 */ /* 0x040fe400000000ff */
[----:B------:R-:W-:Y:S02]  /*06a0*/  PRMT R6, R10, 0xaaa2, RZ ;  /* 0x0000aaa20a067816 */ /* 0x000fe400000000ff */
[----:B------:R-:W-:Y:S02]  /*06b0*/  PRMT R0, R0, 0x7710, RZ ;  /* 0x0000771000007816 */ /* 0x000fe400000000ff */
[----:B------:R-:W-:-:S02]  /*06c0*/  PRMT R2, R2, 0x7710, RZ ;  /* 0x0000771002027816 */ /* 0x000fc400000000ff */
[----:B------:R-:W-:Y:S02]  /*06d0*/  PRMT R6, R6, 0x7710, RZ ;  /* 0x0000771006067816 */ /* 0x000fe400000000ff */
[----:B------:R-:W-:Y:S02]  /*06e0*/  VIMNMX.S16x2 R12, R0, UR4, !PT ;  /* 0x00000004000c7c48 */ /* 0x000fe4000ffe0300 */
[----:B------:R-:W-:Y:S02]  /*06f0*/  VIMNMX.S16x2 R13, R2, UR4, !PT ;  /* 0x00000004020d7c48 */ /* 0x000fe4000ffe0300 */
[----:B------:R-:W-:Y:S02]  /*0700*/  VIMNMX.S16x2 R2, R6, UR4, !PT ;  /* 0x0000000406027c48 */ /* 0x000fe4000ffe0300 */
[----:B------:R-:W-:Y:S02]  /*0710*/  PRMT R10, R10, 0xbbb3, RZ ;  /* 0x0000bbb30a0a7816 */ /* 0x000fe400000000ff */
[----:B------:R-:W-:-:S02]  /*0720*/  PRMT R6, R12, 0x7610, R6 ;  /* 0x000076100c067816 */ /* 0x000fc40000000006 */
[----:B------:R-:W-:Y:S02]  /*0730*/  PRMT R0, R10, 0x7710, RZ ;  /* 0x000077100a007816 */ /* 0x000fe400000000ff */
[----:B------:R-:W-:Y:S02]  /*0740*/  PRMT R13, R6, 0x7604, R13 ;  /* 0x00007604060d7816 */ /* 0x000fe4000000000d */
[----:B------:R-:W-:Y:S02]  /*0750*/  VIMNMX.S16x2 R0, R0, UR4, !PT ;  /* 0x0000000400007c48 */ /* 0x000fe4000ffe0300 */
[----:B------:R-:W-:-:S04]  /*0760*/  PRMT R13, R2, 0x7054, R13 ;  /* 0x00007054020d7816 */ /* 0x000fc8000000000d */
[----:B------:R-:W-:Y:S01]  /*0770*/  PRMT R13, R0, 0x654, R13 ;  /* 0x00000654000d7816 */ /* 0x000fe2000000000d */
[----:B------:R-:W-:-:S04]  /*0780*/  IMAD.SHL.U32 R0, R11, 0x4, RZ ;  /* 0x000000040b007824 */ /* 0x000fc800078e00ff */
[----:B------:R0:W-:Y:S01]  /*0790*/  STG.E desc[UR6][R8.64], R13 ;  /* 0x0000000d08007986 */ /* 0x0001e2000c101906 */
[----:B------:R-:W-:Y:S02]  /*07a0*/  ISETP.GE.U32.AND P0, PT, R0, R3, PT ;  /* 0x000000030000720c */ /* 0x000fe40003f06070 */
[----:B------:R-:W-:-:S04]  /*07b0*/  SHF.L.U64.HI R0, R11, 0x2, R4 ;  /* 0x000000020b007819 */ /* 0x000fc80000010204 */
[----:B------:R-:W-:-:S13]  /*07c0*/  ISETP.GE.AND.EX P0, PT, R0, R7, PT, P0 ;  /* 0x000000070000720c */ /* 0x000fda0003f06300 */
[----:B0-----:R-:W-:Y:S05]  /*07d0*/  @!P0 BRA P1, `(.L_x_90) ;  /* 0xfffffffc008c8947 */ /* 0x001fea000083ffff */
[----:B------:R-:W-:Y:S05]  /*07e0*/  EXIT ;  /* 0x000000000000794d */ /* 0x000fea0003800000 */
.L_x_91:
        /* <DEDUP_REMOVED lines=9> */
.L_x_5315:


//--------------------- .text._ZN2at6native57_GLOBAL__N__f3eca4a2_24_ForeachBinaryOpScalar_cu_86b9896c25multi_tensor_apply_kernelINS1_18TensorListMetadataILi1EEENS1_21BinaryOpScalarFunctorIhLi1ELi1ELi0EEEJNS0_7maximumIhEEhEEEvT_T0_DpT1_ --------------------------
	.section	.text._ZN2at6native57_GLOBAL__N__f3eca4a2_24_ForeachBinaryOpScalar_cu_86b9896c25multi_tensor_apply_kernelINS1_18TensorListMetadataILi1EEENS1_21BinaryOpScalarFunctorIhLi1ELi1ELi0EEEJNS0_7maximumIhEEhEEEvT_T0_DpT1_,"ax",@progbits
	.align	128
.text._ZN2at6native57_GLOBAL__N__f3eca4a2_24_ForeachBinaryOpScalar_cu_86b9896c25multi_tensor_apply_kernelINS1_18TensorListMetadataILi1EEENS1_21BinaryOpScalarFunctorIhLi1ELi1ELi0EEEJNS0_7maximumIhEEhEEEvT_T0_DpT1_:
        .type           _ZN2at6native57_GLOBAL__N__f3eca4a2_24_ForeachBinaryOpScalar_cu_86b9896c25multi_tensor_apply_kernelINS1_18TensorListMetadataILi1EEENS1_21BinaryOpScalarFunctorIhLi1ELi1ELi0EEEJNS0_7maximumIhEEhEEEvT_T0_DpT1_,@function
        .size           _ZN2at6native57_GLOBAL__N__f3eca4a2_24_ForeachBinaryOpScalar_cu_86b9896c25multi_tensor_apply_kernelINS1_18TensorListMetadataILi1EEENS1_21BinaryOpScalarFunctorIhLi1ELi1ELi0EEEJNS0_7maximumIhEEhEEEvT_T0_DpT1_,(.L_x_5316 - _ZN2at6native57_GLOBAL__N__f3eca4a2_24_ForeachBinaryOpScalar_cu_86b9896c25multi_tensor_apply_kernelINS1_18TensorListMetadataILi1EEENS1_21BinaryOpScalarFunctorIhLi1ELi1ELi0EEEJNS0_7maximumIhEEhEEEvT_T0_DpT1_)
        .other          _ZN2at6native57_GLOBAL__N__f3eca4a2_24_ForeachBinaryOpScalar_cu_86b9896c25multi_tensor_apply_kernelINS1_18TensorListMetadataILi1EEENS1_21BinaryOpScalarFunctorIhLi1ELi1ELi0EEEJNS0_7maximumIhEEhEEEvT_T0_DpT1_,@"STO_CUDA_ENTRY STV_DEFAULT"
_ZN2at6native57_GLOBAL__N__f3eca4a2_24_ForeachBinaryOpScalar_cu_86b9896c25multi_tensor_apply_kernelINS1_18TensorListMetadataILi1EEENS1_21BinaryOpScalarFunctorIhLi1ELi1ELi0EEEJNS0_7maximumIhEEhEEEvT_T0_DpT1_:
        /* <DEDUP_REMOVED lines=24> */
.L_x_93:
        /* <DEDUP_REMOVED lines=24> */
[----:B------:R-:W-:Y:S02]  /*0300*/  IADD3 R10, P6, R11, R3, RZ ;  /* 0x000000030b0a7210 */ /* 0x000fe40007fde0ff */
        /* <DEDUP_REMOVED lines=17> */
[----:B--2---:R-:W-:-:S04]  /*0420*/  @P0 LOP3.LUT R0, R0, 0xff, RZ, 0xc0, !PT ;  /* 0x000000ff00000812 */ /* 0x004fc800078ec0ff */
[----:B------:R-:W-:Y:S02]  /*0430*/  @P0 VIMNMX.U16x2 R0, R0, UR8, !PT ;  /* 0x0000000800000c48 */ /* 0x000fe4000ffe0200 */
[----:B---3--:R-:W-:Y:S02]  /*0440*/  @P1 LOP3.LUT R2, R2, 0xff, RZ, 0xc0, !PT ;  /* 0x000000ff02021812 */ /* 0x008fe400078ec0ff */
[----:B----4-:R-:W-:Y:S02]  /*0450*/  @P2 LOP3.LUT R4, R4, 0xff, RZ, 0xc0, !PT ;  /* 0x000000ff04042812 */ /* 0x010fe400078ec0ff */
[----:B------:R-:W-:Y:S02]  /*0460*/  @P1 VIMNMX.U16x2 R2, R2, UR8, !PT ;  /* 0x0000000802021c48 */ /* 0x000fe4000ffe0200 */
[----:B-----5:R-:W-:Y:S02]  /*0470*/  @P3 LOP3.LUT R6, R6, 0xff, RZ, 0xc0, !PT ;  /* 0x000000ff06063812 */ /* 0x020fe400078ec0ff */
[----:B------:R-:W-:-:S02]  /*0480*/  @P2 VIMNMX.U16x2 R4, R4, UR8, !PT ;  /* 0x0000000804042c48 */ /* 0x000fc4000ffe0200 */
[----:B------:R-:W-:Y:S01]  /*0490*/  @P3 VIMNMX.U16x2 R6, R6, UR8, !PT ;  /* 0x0000000806063c48 */ /* 0x000fe2000ffe0200 */
        /* <DEDUP_REMOVED lines=10> */
.L_x_92:
        /* <DEDUP_REMOVED lines=8> */
.L_x_94:
[----:B------:R-:W-:-:S04]  /*05c0*/  LEA R8, P0, R10, R3, 0x2 ;  /* 0x000000030a087211 */ /* 0x000fc800078010ff */
[----:B------:R-:W-:-:S05]  /*05d0*/  LEA.HI.X R9, R10, R5, R15, 0x2, P0 ;  /* 0x000000050a097211 */ /* 0x000fca00000f140f */
[----:B------:R-:W2:Y:S01]  /*05e0*/  LDG.E R6, desc[UR4][R8.64] ;  /* 0x0000000408067981 */ /* 0x000ea2000c1e1900 */
[----:B------:R-:W-:-:S04]  /*05f0*/  IADD3 R10, P0, R10, UR6, RZ ;  /* 0x000000060a0a7c10 */ /* 0x000fc8000ff1e0ff */
[C---:B------:R-:W-:Y:S01]  /*0600*/  ISETP.LT.U32.AND P1, PT, R10.reuse, 0x4000, PT ;  /* 0x000040000a00780c */ /* 0x040fe20003f21070 */
[----:B------:R-:W-:Y:S02]  /*0610*/  IMAD.SHL.U32 R13, R10, 0x4, RZ ;  /* 0x000000040a0d7824 */ /* 0x000fe400078e00ff */
[----:B------:R-:W-:-:S03]  /*0620*/  IMAD.X R15, RZ, RZ, R15, P0 ;  /* 0x000000ffff0f7224 */ /* 0x000fc600000e060f */
[----:B------:R-:W-:Y:S02]  /*0630*/  ISETP.GE.U32.AND P0, PT, R13, R16, PT ;  /* 0x000000100d00720c */ /* 0x000fe40003f06070 */
[----:B------:R-:W-:Y:S02]  /*0640*/  ISETP.LT.U32.AND.EX P1, PT, R15, RZ, PT, P1 ;  /* 0x000000ff0f00720c */ /* 0x000fe40003f21110 */
[C---:B--2---:R-:W-:Y:S02]  /*0650*/  PRMT R2, R6.reuse, 0x7771, RZ ;  /* 0x0000777106027816 */ /* 0x044fe400000000ff */
[C---:B------:R-:W-:Y:S02]  /*0660*/  PRMT R4, R6.reuse, 0x7772, RZ ;  /* 0x0000777206047816 */ /* 0x040fe400000000ff */
[----:B------:R-:W-:Y:S02]  /*0670*/  PRMT R0, R6, 0x7770, RZ ;  /* 0x0000777006007816 */ /* 0x000fe400000000ff */
[----:B------:R-:W-:-:S02]  /*0680*/  VIMNMX.U16x2 R12, R2, UR8, !PT ;  /* 0x00000008020c7c48 */ /* 0x000fc4000ffe0200 */
[----:B------:R-:W-:Y:S02]  /*0690*/  VIMNMX.U16x2 R2, R4, UR8, !PT ;  /* 0x0000000804027c48 */ /* 0x000fe4000ffe0200 */
[----:B------:R-:W-:Y:S02]  /*06a0*/  VIMNMX.U16x2 R11, R0, UR8, !PT ;  /* 0x00000008000b7c48 */ /* 0x000fe4000ffe0200 */
[----:B------:R-:W-:Y:S02]  /*06b0*/  PRMT R4, R12, 0x7610, R4 ;  /* 0x000076100c047816 */ /* 0x000fe40000000004 */
[----:B------:R-:W-:Y:S02]  /*06c0*/  PRMT R0, R6, 0x7773, RZ ;  /* 0x0000777306007816 */ /* 0x000fe400000000ff */
[----:B------:R-:W-:Y:S02]  /*06d0*/  PRMT R11, R4, 0x7604, R11 ;  /* 0x00007604040b7816 */ /* 0x000fe4000000000b */
[----:B------:R-:W-:-:S02]  /*06e0*/  VIMNMX.U16x2 R0, R0, UR8, !PT ;  /* 0x0000000800007c48 */ /* 0x000fc4000ffe0200 */
[----:B------:R-:W-:-:S04]  /*06f0*/  PRMT R11, R2, 0x7054, R11 ;  /* 0x00007054020b7816 */ /* 0x000fc8000000000b */
[----:B------:R-:W-:Y:S02]  /*0700*/  PRMT R11, R0, 0x654, R11 ;  /* 0x00000654000b7816 */ /* 0x000fe4000000000b */
[----:B------:R-:W-:-:S03]  /*0710*/  SHF.L.U64.HI R0, R10, 0x2, R15 ;  /* 0x000000020a007819 */ /* 0x000fc6000001020f */
[----:B------:R0:W-:Y:S01]  /*0720*/  STG.E desc[UR4][R8.64], R11 ;  /* 0x0000000b08007986 */ /* 0x0001e2000c101904 */
[----:B------:R-:W-:-:S13]  /*0730*/  ISETP.GE.AND.EX P0, PT, R0, R7, PT, P0 ;  /* 0x000000070000720c */ /* 0x000fda0003f06300 */
[----:B0-----:R-:W-:Y:S05]  /*0740*/  @!P0 BRA P1, `(.L_x_94) ;  /* 0xfffffffc009c8947 */ /* 0x001fea000083ffff */
[----:B------:R-:W-:Y:S05]  /*0750*/  EXIT ;  /* 0x000000000000794d */ /* 0x000fea0003800000 */
.L_x_95:
        /* <DEDUP_REMOVED lines=10> */
.L_x_5316:


//--------------------- .text._ZN2at6native57_GLOBAL__N__f3eca4a2_24_ForeachBinaryOpScalar_cu_86b9896c25multi_tensor_apply_kernelINS1_18TensorListMetadataILi2EEENS1_21BinaryOpScalarFunctorIN3c108BFloat16ELi2ELi1ELi1EEEJNS0_7minimumIfEEfEEEvT_T0_DpT1_ --------------------------
	.section	.text._ZN2at6native57_GLOBAL__N__f3eca4a2_24_ForeachBinaryOpScalar_cu_86b9896c25multi_tensor_apply_kernelINS1_18TensorListMetadataILi2EEENS1_21BinaryOpScalarFunctorIN3c108BFloat16ELi2ELi1ELi1EEEJNS0_7minimumIfEEfEEEvT_T0_DpT1_,"ax",@progbits
	.align	128
.text._ZN2at6native57_GLOBAL__N__f3eca4a2_24_ForeachBinaryOpScalar_cu_86b9896c25multi_tensor_apply_kernelINS1_18TensorListMetadataILi2EEENS1_21BinaryOpScalarFunctorIN3c108BFloat16ELi2ELi1ELi1EEEJNS0_7minimumIfEEfEEEvT_T0_DpT1_:
        .type           _ZN2at6native57_GLOBAL__N__f3eca4a2_24_ForeachBinaryOpScalar_cu_86b9896c25multi_tensor_apply_kernelINS1_18TensorListMetadataILi2EEENS1_21BinaryOpScalarFunctorIN3c108BFloat16ELi2ELi1ELi1EEEJNS0_7minimumIfEEfEEEvT_T0_DpT1_,@function
        .size           _ZN2at6native57_GLOBAL__N__f3eca4a2_24_ForeachBinaryOpScalar_cu_86b9896c25multi_tensor_apply_kernelINS1_18TensorListMetadataILi2EEENS1_21BinaryOpScalarFunctorIN3c108BFloat16ELi2ELi1ELi1EEEJNS0_7minimumIfEEfEEEvT_T0_DpT1_,(.L_x_5317 - _ZN2at6native57_GLOBAL__N__f3eca4a2_24_ForeachBinaryOpScalar_cu_86b9896c25multi_tensor_apply_kernelINS1_18TensorListMetadataILi2EEENS1_21BinaryOpScalarFunctorIN3c108BFloat16ELi2ELi1ELi1EEEJNS0_7minimumIfEEfEEEvT_T0_DpT1_)
        .other          _ZN2at6native57_GLOBAL__N__f3eca4a2_24_ForeachBinaryOpScalar_cu_86b9896c25multi_tensor_apply_kernelINS1_18TensorListMetadataILi2EEENS1_21BinaryOpScalarFunctorIN3c108BFloat16ELi2ELi1ELi1EEEJNS0_7minimumIfEEfEEEvT_T0_DpT1_,@"STO_CUDA_ENTRY STV_DEFAULT"
_ZN2at6native57_GLOBAL__N__f3eca4a2_24_ForeachBinaryOpScalar_cu_86b9896c25multi_tensor_apply_kernelINS1_18TensorListMetadataILi2EEENS1_21BinaryOpScalarFunctorIN3c108BFloat16ELi2ELi1ELi1EEEJNS0_7minimumIfEEfEEEvT_T0_DpT1_:
        /* <DEDUP_REMOVED lines=28> */
.L_x_97:
        /* <DEDUP_REMOVED lines=45> */
[----:B------:R-:W-:-:S04]  /*0490*/  FSETP.GEU.FTZ.AND P6, PT, R24, UR6, PT ;  /* 0x0000000618007c0b */ /* 0x000fc8000bfde000 */
[----:B------:R-:W-:Y:S01]  /*04a0*/  PLOP3.LUT P5, PT, P6, P5, PT, 0x8a, 0x0 ;  /* 0x000000000000781c */ /* 0x000fe200037ab172 */
[----:B---3--:R-:W-:-:S05]  /*04b0*/  IMAD.U32 R18, R18, 0x10000, RZ ;  /* 0x0001000012127824 */ /* 0x008fca00078e00ff */
[C---:B------:R-:W-:Y:S02]  /*04c0*/  FSETP.GTU.FTZ.AND P4, PT, |R18|.reuse, +INF , PT ;  /* 0x7f8000001200780b */ /* 0x040fe40003f9c200 */
[----:B------:R-:W-:Y:S01]  /*04d0*/  FSETP.GEU.FTZ.AND P6, PT, R18, UR6, PT ;  /* 0x0000000612007c0b */ /* 0x000fe2000bfde000 */
[----:B----4-:R-:W-:-:S03]  /*04e0*/  IMAD.U32 R22, R22, 0x10000, RZ ;  /* 0x0001000016167824 */ /* 0x010fc600078e00ff */
[----:B------:R-:W-:Y:S02]  /*04f0*/  PLOP3.LUT P4, PT, P6, P4, PT, 0x8a, 0x0 ;  /* 0x000000000000781c */ /* 0x000fe40003789172 */
[C---:B0-----:R-:W-:Y:S02]  /*0500*/  @P2 LEA R8, P6, R21.reuse, R2, 0x1 ;  /* 0x0000000215082211 */ /* 0x041fe400078c08ff */
[----:B------:R-:W-:Y:S02]  /*0510*/  FSEL R24, R24, UR6, P5 ;  /* 0x0000000618187c08 */ /* 0x000fe4000a800000 */
[----:B------:R-:W-:Y:S02]  /*0520*/  @P2 LEA.HI.X R9, R21, R3, R15, 0x1, P6 ;  /* 0x0000000315092211 */ /* 0x000fe400030f0c0f */
[C---:B------:R-:W-:Y:S02]  /*0530*/  FSETP.GTU.FTZ.AND P5, PT, |R22|.reuse, +INF , PT ;  /* 0x7f8000001600780b */ /* 0x040fe40003fbc200 */
[----:B------:R-:W-:Y:S01]  /*0540*/  FSETP.GEU.FTZ.AND P6, PT, R22, UR6, PT ;  /* 0x0000000616007c0b */ /* 0x000fe2000bfde000 */
[----:B-----5:R-:W-:-:S03]  /*0550*/  IMAD.U32 R26, R26, 0x10000, RZ ;  /* 0x000100001a1a7824 */ /* 0x020fc600078e00ff */
[----:B------:R-:W-:Y:S02]  /*0560*/  PLOP3.LUT P5, PT, P6, P5, PT, 0x8a, 0x0 ;  /* 0x000000000000781c */ /* 0x000fe400037ab172 */
[----:B------:R-:W-:Y:S02]  /*0570*/  FSEL R18, R18, UR6, P4 ;  /* 0x0000000612127c08 */ /* 0x000fe4000a000000 */
[----:B------:R-:W-:Y:S02]  /*0580*/  FSEL R22, R22, UR6, P5 ;  /* 0x0000000616167c08 */ /* 0x000fe4000a800000 */
[C---:B------:R-:W-:Y:S02]  /*0590*/  FSETP.GTU.FTZ.AND P4, PT, |R26|.reuse, +INF , PT ;  /* 0x7f8000001a00780b */ /* 0x040fe40003f9c200 */
[----:B------:R-:W-:Y:S02]  /*05a0*/  FSETP.GEU.FTZ.AND P5, PT, R26, UR6, PT ;  /* 0x000000061a007c0b */ /* 0x000fe4000bfbe000 */
        /* <DEDUP_REMOVED lines=23> */
.L_x_96:
        /* <DEDUP_REMOVED lines=9> */
.L_x_98:
        /* <DEDUP_REMOVED lines=12> */
[----:B------:R-:W-:-:S02]  /*0870*/  FSETP.GEU.FTZ.AND P2, PT, R13, UR7, PT ;  /* 0x000000070d007c0b */ /* 0x000fc4000bf5e000 */
[C---:B------:R-:W-:Y:S02]  /*0880*/  FSETP.GTU.FTZ.AND P0, PT, |R14|.reuse, +INF , PT ;  /* 0x7f8000000e00780b */ /* 0x040fe40003f1c200 */
[----:B------:R-:W-:Y:S02]  /*0890*/  FSETP.GEU.FTZ.AND P4, PT, R14, UR7, PT ;  /* 0x000000070e007c0b */ /* 0x000fe4000bf9e000 */
[C---:B------:R-:W-:Y:S02]  /*08a0*/  FSETP.GTU.FTZ.AND P5, PT, |R10|.reuse, +INF , PT ;  /* 0x7f8000000a00780b */ /* 0x040fe40003fbc200 */
[----:B------:R-:W-:Y:S02]  /*08b0*/  FSETP.GEU.FTZ.AND P6, PT, R10, UR7, PT ;  /* 0x000000070a007c0b */ /* 0x000fe4000bfde000 */
[----:B------:R-:W-:Y:S02]  /*08c0*/  PLOP3.LUT P1, PT, P2, P1, PT, 0x8a, 0x0 ;  /* 0x000000000000781c */ /* 0x000fe40001723172 */
[----:B------:R-:W-:-:S02]  /*08d0*/  FSETP.GTU.FTZ.AND P2, PT, |R11|, +INF , PT ;  /* 0x7f8000000b00780b */ /* 0x000fc40003f5c200 */
[----:B------:R-:W-:Y:S02]  /*08e0*/  FSETP.GEU.FTZ.AND P3, PT, R11, UR7, PT ;  /* 0x000000070b007c0b */ /* 0x000fe4000bf7e000 */
        /* <DEDUP_REMOVED lines=22> */
.L_x_99:
        /* <DEDUP_REMOVED lines=11> */
.L_x_5317:


//--------------------- .text._ZN2at6native57_GLOBAL__N__f3eca4a2_24_ForeachBinaryOpScalar_cu_86b9896c25multi_tensor_apply_kernelINS1_18TensorListMetadataILi2EEENS1_21BinaryOpScalarFunctorIN3c104HalfELi2ELi1ELi1EEEJNS0_7minimumIfEEfEEEvT_T0_DpT1_ --------------------------
	.section	.text._ZN2at6native57_GLOBAL__N__f3eca4a2_24_ForeachBinaryOpScalar_cu_86b9896c25multi_tensor_apply_kernelINS1_18TensorListMetadataILi2EEENS1_21BinaryOpScalarFunctorIN3c104HalfELi2ELi1ELi1EEEJNS0_7minimumIfEEfEEEvT_T0_DpT1_,"ax",@progbits
	.align	128
.text._ZN2at6native57_GLOBAL__N__f3eca4a2_24_ForeachBinaryOpScalar_cu_86b9896c25multi_tensor_apply_kernelINS1_18TensorListMetadataILi2EEENS1_21BinaryOpScalarFunctorIN3c104HalfELi2ELi1ELi1EEEJNS0_7minimumIfEEfEEEvT_T0_DpT1_:
        .type           _ZN2at6native57_GLOBAL__N__f3eca4a2_24_ForeachBinaryOpScalar_cu_86b9896c25multi_tensor_apply_kernelINS1_18TensorListMetadataILi2EEENS1_21BinaryOpScalarFunctorIN3c104HalfELi2ELi1ELi1EEEJNS0_7minimumIfEEfEEEvT_T0_DpT1_,@function
        .size           _ZN2at6native57_GLOBAL__N__f3eca4a2_24_ForeachBinaryOpScalar_cu_86b9896c25multi_tensor_apply_kernelINS1_18TensorListMetadataILi2EEENS1_21BinaryOpScalarFunctorIN3c104HalfELi2ELi1ELi1EEEJNS0_7minimumIfEEfEEEvT_T0_DpT1_,(.L_x_5318 - _ZN2at6native57_GLOBAL__N__f3eca4a2_24_ForeachBinaryOpScalar_cu_86b9896c25multi_tensor_apply_kernelINS1_18TensorListMetadataILi2EEENS1_21BinaryOpScalarFunctorIN3c104HalfELi2ELi1ELi1EEEJNS0_7minimumIfEEfEEEvT_T0_DpT1_)
        .other          _ZN2at6native57_GLOBAL__N__f3eca4a2_24_ForeachBinaryOpScalar_cu_86b9896c25multi_tensor_apply_kernelINS1_18TensorListMetadataILi2EEENS1_21BinaryOpScalarFunctorIN3c104HalfELi2ELi1ELi1EEEJNS0_7minimumIfEEfEEEvT_T0_DpT1_,@"STO_CUDA_ENTRY STV_DEFAULT"
_ZN2at6native57_GLOBAL__N__f3eca4a2_24_ForeachBinaryOpScalar_cu_86b9896c25multi_tensor_apply_kernelINS1_18TensorListMetadataILi2EEENS1_21BinaryOpScalarFunctorIN3c104HalfELi2ELi1ELi1EEEJNS0_7minimumIfEEfEEEvT_T0_DpT1_:
        /* <DEDUP_REMOVED lines=27> */
.L_x_101:
        /* <DEDUP_REMOVED lines=46> */
[----:B------:R-:W-:-:S04]  /*0490*/  FSETP.GEU.FTZ.AND P6, PT, R24, UR6, PT ;  /* 0x0000000618007c0b */ /* 0x000fc8000bfde000 */
[----:B------:R-:W-:Y:S01]  /*04a0*/  PLOP3.LUT P5, PT, P6, P5, PT, 0x8a, 0x0 ;  /* 0x000000000000781c */ /* 0x000fe200037ab172 */
[----:B---3--:R-:W-:-:S05]  /*04b0*/  HADD2.F32 R18, -RZ, R18.H0_H0 ;  /* 0x20000012ff127230 */ /* 0x008fca0000004100 */
[C---:B------:R-:W-:Y:S02]  /*04c0*/  FSETP.GTU.FTZ.AND P4, PT, |R18|.reuse, +INF , PT ;  /* 0x7f8000001200780b */ /* 0x040fe40003f9c200 */
[----:B------:R-:W-:Y:S01]  /*04d0*/  FSETP.GEU.FTZ.AND P6, PT, R18, UR6, PT ;  /* 0x0000000612007c0b */ /* 0x000fe2000bfde000 */
[----:B----4-:R-:W-:-:S03]  /*04e0*/  HADD2.F32 R22, -RZ, R22.H0_H0 ;  /* 0x20000016ff167230 */ /* 0x010fc60000004100 */
[----:B------:R-:W-:Y:S02]  /*04f0*/  PLOP3.LUT P4, PT, P6, P4, PT, 0x8a, 0x0 ;  /* 0x000000000000781c */ /* 0x000fe40003789172 */
[C---:B0-----:R-:W-:Y:S02]  /*0500*/  @P2 LEA R8, P6, R15.reuse, R4, 0x1 ;  /* 0x000000040f082211 */ /* 0x041fe400078c08ff */
[----:B------:R-:W-:Y:S02]  /*0510*/  FSEL R24, R24, UR6, P5 ;  /* 0x0000000618187c08 */ /* 0x000fe4000a800000 */
[----:B------:R-:W-:Y:S02]  /*0520*/  @P2 LEA.HI.X R9, R15, R5, R19, 0x1, P6 ;  /* 0x000000050f092211 */ /* 0x000fe400030f0c13 */
[C---:B------:R-:W-:Y:S02]  /*0530*/  FSETP.GTU.FTZ.AND P5, PT, |R22|.reuse, +INF , PT ;  /* 0x7f8000001600780b */ /* 0x040fe40003fbc200 */
[----:B------:R-:W-:Y:S01]  /*0540*/  FSETP.GEU.FTZ.AND P6, PT, R22, UR6, PT ;  /* 0x0000000616007c0b */ /* 0x000fe2000bfde000 */
[----:B-----5:R-:W-:-:S03]  /*0550*/  HADD2.F32 R26, -RZ, R26.H0_H0 ;  /* 0x2000001aff1a7230 */ /* 0x020fc60000004100 */
[----:B------:R-:W-:Y:S02]  /*0560*/  PLOP3.LUT P5, PT, P6, P5, PT, 0x8a, 0x0 ;  /* 0x000000000000781c */ /* 0x000fe400037ab172 */
[----:B------:R-:W-:Y:S02]  /*0570*/  FSEL R15, R18, UR6, P4 ;  /* 0x00000006120f7c08 */ /* 0x000fe4000a000000 */
[----:B------:R-:W-:Y:S02]  /*0580*/  FSEL R22, R22, UR6, P5 ;  /* 0x0000000616167c08 */ /* 0x000fe4000a800000 */
[C---:B------:R-:W-:Y:S02]  /*0590*/  FSETP.GTU.FTZ.AND P4, PT, |R26|.reuse, +INF , PT ;  /* 0x7f8000001a00780b */ /* 0x040fe40003f9c200 */
[----:B------:R-:W-:Y:S02]  /*05a0*/  FSETP.GEU.FTZ.AND P5, PT, R26, UR6, PT ;  /* 0x000000061a007c0b */ /* 0x000fe4000bfbe000 */
        /* <DEDUP_REMOVED lines=20> */
.L_x_100:
        /* <DEDUP_REMOVED lines=9> */
.L_x_102:
        /* <DEDUP_REMOVED lines=10> */
[----:B------:R-:W-:Y:S02]  /*0820*/  FSETP.GEU.FTZ.AND P3, PT, R8, UR7, PT ;  /* 0x0000000708007c0b */ /* 0x000fe4000bf7e000 */
[----:B------:R-:W-:-:S02]  /*0830*/  FSETP.GTU.FTZ.AND P5, PT, |R9|, +INF , PT ;  /* 0x7f8000000900780b */ /* 0x000fc40003fbc200 */
[----:B------:R-:W-:Y:S02]  /*0840*/  FSETP.GEU.FTZ.AND P6, PT, R9, UR7, PT ;  /* 0x0000000709007c0b */ /* 0x000fe4000bfde000 */
[C---:B------:R-:W-:Y:S02]  /*0850*/  FSETP.GTU.FTZ.AND P0, PT, |R10|.reuse, +INF , PT ;  /* 0x7f8000000a00780b */ /* 0x040fe40003f1c200 */
[----:B------:R-:W-:Y:S02]  /*0860*/  FSETP.GEU.FTZ.AND P4, PT, R10, UR7, PT ;  /* 0x000000070a007c0b */ /* 0x000fe4000bf9e000 */
[----:B------:R-:W-:Y:S02]  /*0870*/  PLOP3.LUT P1, PT, P3, P1, PT, 0x8a, 0x0 ;  /* 0x000000000000781c */ /* 0x000fe40001f23172 */
[C---:B------:R-:W-:Y:S02]  /*0880*/  FSETP.GTU.FTZ.AND P2, PT, |R11|.reuse, +INF , PT ;  /* 0x7f8000000b00780b */ /* 0x040fe40003f5c200 */
[----:B------:R-:W-:-:S02]  /*0890*/  FSETP.GEU.FTZ.AND P3, PT, R11, UR7, PT ;  /* 0x000000070b007c0b */ /* 0x000fc4000bf7e000 */
        /* <DEDUP_REMOVED lines=22> */
.L_x_103:
        /* <DEDUP_REMOVED lines=16> */
.L_x_5318:


//--------------------- .text._ZN2at6native57_GLOBAL__N__f3eca4a2_24_ForeachBinaryOpScalar_cu_86b9896c25multi_tensor_apply_kernelINS1_18TensorListMetadataILi2EEENS1_21BinaryOpScalarFunctorIfLi2ELi1ELi1EEEJNS0_7minimumIfEEfEEEvT_T0_DpT1_ --------------------------
	.section	.text._ZN2at6native57_GLOBAL__N__f3eca4a2_24_ForeachBinaryOpScalar_cu_86b9896c25multi_tensor_apply_kernelINS1_18TensorListMetadataILi2EEENS1_21BinaryOpScalarFunctorIfLi2ELi1ELi1EEEJNS0_7minimumIfEEfEEEvT_T0_DpT1_,"ax",@progbits
	.align	128
.text._ZN2at6native57_GLOBAL__N__f3eca4a2_24_ForeachBinaryOpScalar_cu_86b9896c25multi_tensor_apply_kernelINS1_18TensorListMetadataILi2EEENS1_21BinaryOpScalarFunctorIfLi2ELi1ELi1EEEJNS0_7minimumIfEEfEEEvT_T0_DpT1_:
        .type           _ZN2at6native57_GLOBAL__N__f3eca4a2_24_ForeachBinaryOpScalar_cu_86b9896c25multi_tensor_apply_kernelINS1_18TensorListMetadataILi2EEENS1_21BinaryOpScalarFunctorIfLi2ELi1ELi1EEEJNS0_7minimumIfEEfEEEvT_T0_DpT1_,@function
        .size           _ZN2at6native57_GLOBAL__N__f3eca4a2_24_ForeachBinaryOpScalar_cu_86b9896c25multi_tensor_apply_kernelINS1_18TensorListMetadataILi2EEENS1_21BinaryOpScalarFunctorIfLi2ELi1ELi1EEEJNS0_7minimumIfEEfEEEvT_T0_DpT1_,(.L_x_5319 - _ZN2at6native57_GLOBAL__N__f3eca4a2_24_ForeachBinaryOpScalar_cu_86b9896c25multi_tensor_apply_kernelINS1_18TensorListMetadataILi2EEENS1_21BinaryOpScalarFunctorIfLi2ELi1ELi1EEEJNS0_7minimumIfEEfEEEvT_T0_DpT1_)
        .other          _ZN2at6native57_GLOBAL__N__f3eca4a2_24_ForeachBinaryOpScalar_cu_86b9896c25multi_tensor_apply_kernelINS1_18TensorListMetadataILi2EEENS1_21BinaryOpScalarFunctorIfLi2ELi1ELi1EEEJNS0_7minimumIfEEfEEEvT_T0_DpT1_,@"STO_CUDA_ENTRY STV_DEFAULT"
_ZN2at6native57_GLOBAL__N__f3eca4a2_24_ForeachBinaryOpScalar_cu_86b9896c25multi_tensor_apply_kernelINS1_18TensorListMetadataILi2EEENS1_21BinaryOpScalarFunctorIfLi2ELi1ELi1EEEJNS0_7minimumIfEEfEEEvT_T0_DpT1_:
        /* <DEDUP_REMOVED lines=27> */
.L_x_113:
        /* <DEDUP_REMOVED lines=43> */
[C---:B-----5:R-:W-:Y:S02]  /*0460*/  FSETP.GEU.FTZ.AND P4, PT, R26.reuse, UR6, PT ;  /* 0x000000061a007c0b */ /* 0x060fe4000bf9e000 */
[C---:B------:R-:W-:Y:S02]  /*0470*/  FSETP.GTU.FTZ.AND P0, PT, |R26|.reuse, +INF , PT ;  /* 0x7f8000001a00780b */ /* 0x040fe40003f1c200 */
[C---:B------:R-:W-:Y:S02]  /*0480*/  LEA R16, P5, R27.reuse, R14, 0x2 ;  /* 0x0000000e1b107211 */ /* 0x040fe400078a10ff */
[----:B------:R-:W-:Y:S02]  /*0490*/  PLOP3.LUT P0, PT, P4, P0, PT, 0x8a, 0x0 ;  /* 0x000000000000781c */ /* 0x000fe40002701172 */
[----:B------:R-:W-:Y:S02]  /*04a0*/  LEA.HI.X R17, R27, R15, R29, 0x2, P5 ;  /* 0x0000000f1b117211 */ /* 0x000fe400028f141d */
[----:B------:R-:W-:-:S05]  /*04b0*/  FSEL R19, R26, UR6, P0 ;  /* 0x000000061a137c08 */ /* 0x000fca0008000000 */
[----:B------:R1:W-:Y:S04]  /*04c0*/  STG.E desc[UR4][R16.64], R19 ;  /* 0x0000001310007986 */ /* 0x0003e8000c101904 */
.L_x_106:
[----:B------:R-:W-:Y:S05]  /*04d0*/  BSYNC B0 ;  /* 0x0000000000007941 */ /* 0x000fea0003800000 */
.L_x_105:
[----:B------:R-:W-:Y:S04]  /*04e0*/  BSSY B0, `(.L_x_107) ;  /* 0x0000009000007945 */ /* 0x000fe80003800000 */
[----:B------:R-:W-:Y:S05]  /*04f0*/  @!P1 BRA `(.L_x_108) ;  /* 0x00000000001c9947 */ /* 0x000fea0003800000 */
[C---:B-----5:R-:W-:Y:S02]  /*0500*/  FSETP.GTU.FTZ.AND P0, PT, |R24|.reuse, +INF , PT ;  /* 0x7f8000001800780b */ /* 0x060fe40003f1c200 */
[C---:B------:R-:W-:Y:S02]  /*0510*/  FSETP.GEU.FTZ.AND P1, PT, R24.reuse, UR6, PT ;  /* 0x0000000618007c0b */ /* 0x040fe4000bf3e000 */
[C---:B-1----:R-:W-:Y:S02]  /*0520*/  LEA R16, P4, R5.reuse, R14, 0x2 ;  /* 0x0000000e05107211 */ /* 0x042fe400078810ff */
[----:B------:R-:W-:Y:S02]  /*0530*/  PLOP3.LUT P0, PT, P1, P0, PT, 0x8a, 0x0 ;  /* 0x000000000000781c */ /* 0x000fe40000f01172 */
[----:B------:R-:W-:Y:S02]  /*0540*/  LEA.HI.X R17, R5, R15, R8, 0x2, P4 ;  /* 0x0000000f05117211 */ /* 0x000fe400020f1408 */
[----:B------:R-:W-:-:S05]  /*0550*/  FSEL R5, R24, UR6, P0 ;  /* 0x0000000618057c08 */ /* 0x000fca0008000000 */
[----:B------:R2:W-:Y:S04]  /*0560*/  STG.E desc[UR4][R16.64], R5 ;  /* 0x0000000510007986 */ /* 0x0005e8000c101904 */
.L_x_108:
[----:B------:R-:W-:Y:S05]  /*0570*/  BSYNC B0 ;  /* 0x0000000000007941 */ /* 0x000fea0003800000 */
.L_x_107:
[----:B------:R-:W-:Y:S04]  /*0580*/  BSSY B0, `(.L_x_109) ;  /* 0x0000009000007945 */ /* 0x000fe80003800000 */
[----:B------:R-:W-:Y:S05]  /*0590*/  @!P2 BRA `(.L_x_110) ;  /* 0x00000000001ca947 */ /* 0x000fea0003800000 */
[C---:B-----5:R-:W-:Y:S02]  /*05a0*/  FSETP.GEU.FTZ.AND P1, PT, R28.reuse, UR6, PT ;  /* 0x000000061c007c0b */ /* 0x060fe4000bf3e000 */
[C---:B------:R-:W-:Y:S02]  /*05b0*/  FSETP.GTU.FTZ.AND P0, PT, |R28|.reuse, +INF , PT ;  /* 0x7f8000001c00780b */ /* 0x040fe40003f1c200 */
[C---:B------:R-:W-:Y:S02]  /*05c0*/  LEA R8, P2, R9.reuse, R14, 0x2 ;  /* 0x0000000e09087211 */ /* 0x040fe400078410ff */
[----:B------:R-:W-:Y:S02]  /*05d0*/  PLOP3.LUT P0, PT, P1, P0, PT, 0x8a, 0x0 ;  /* 0x000000000000781c */ /* 0x000fe40000f01172 */
[----:B------:R-:W-:Y:S02]  /*05e0*/  LEA.HI.X R9, R9, R15, R10, 0x2, P2 ;  /* 0x0000000f09097211 */ /* 0x000fe400010f140a */
[----:B--2---:R-:W-:-:S05]  /*05f0*/  FSEL R5, R28, UR6, P0 ;  /* 0x000000061c057c08 */ /* 0x004fca0008000000 */
[----:B------:R3:W-:Y:S04]  /*0600*/  STG.E desc[UR4][R8.64], R5 ;  /* 0x0000000508007986 */ /* 0x0007e8000c101904 */
.L_x_110:
[----:B------:R-:W-:Y:S05]  /*0610*/  BSYNC B0 ;  /* 0x0000000000007941 */ /* 0x000fea0003800000 */
.L_x_109:
[----:B------:R-:W-:Y:S04]  /*0620*/  BSSY B0, `(.L_x_111) ;  /* 0x0000009000007945 */ /* 0x000fe80003800000 */
[----:B------:R-:W-:Y:S05]  /*0630*/  @!P3 BRA `(.L_x_112) ;  /* 0x00000000001cb947 */ /* 0x000fea0003800000 */
[C---:B-----5:R-:W-:Y:S02]  /*0640*/  FSETP.GTU.FTZ.AND P0, PT, |R18|.reuse, +INF , PT ;  /* 0x7f8000001200780b */ /* 0x060fe40003f1c200 */
[C---:B------:R-:W-:Y:S02]  /*0650*/  FSETP.GEU.FTZ.AND P1, PT, R18.reuse, UR6, PT ;  /* 0x0000000612007c0b */ /* 0x040fe4000bf3e000 */
[C---:B---3--:R-:W-:Y:S02]  /*0660*/  LEA R8, P2, R11.reuse, R14, 0x2 ;  /* 0x0000000e0b087211 */ /* 0x048fe400078410ff */
[----:B------:R-:W-:Y:S02]  /*0670*/  PLOP3.LUT P0, PT, P1, P0, PT, 0x8a, 0x0 ;  /* 0x000000000000781c */ /* 0x000fe40000f01172 */
[----:B------:R-:W-:Y:S02]  /*0680*/  LEA.HI.X R9, R11, R15, R25, 0x2, P2 ;  /* 0x0000000f0b097211 */ /* 0x000fe400010f1419 */
[----:B--2---:R-:W-:-:S05]  /*0690*/  FSEL R5, R18, UR6, P0 ;  /* 0x0000000612057c08 */ /* 0x004fca0008000000 */
[----:B------:R4:W-:Y:S04]  /*06a0*/  STG.E desc[UR4][R8.64], R5 ;  /* 0x0000000508007986 */ /* 0x0009e8000c101904 */
.L_x_112:
[----:B------:R-:W-:Y:S05]  /*06b0*/  BSYNC B0 ;  /* 0x0000000000007941 */ /* 0x000fea0003800000 */
.L_x_111:
[----:B------:R-:W-:-:S03]  /*06c0*/  IMAD.WIDE.U32 R6, R4, 0x4, R6 ;  /* 0x0000000404067825 */ /* 0x000fc600078e0006 */
[C---:B------:R-:W-:Y:S02]  /*06d0*/  ISETP.GE.U32.AND P0, PT, R6.reuse, 0x10000, PT ;  /* 0x000100000600780c */ /* 0x040fe40003f06070 */
[----:B------:R-:W-:Y:S02]  /*06e0*/  ISETP.LT.U32.AND P1, PT, R6, R0, PT ;  /* 0x000000000600720c */ /* 0x000fe40003f21070 */
[C---:B------:R-:W-:Y:S02]  /*06f0*/  ISETP.GE.U32.AND.EX P0, PT, R7.reuse, RZ, PT, P0 ;  /* 0x000000ff0700720c */ /* 0x040fe40003f06100 */
[----:B------:R-:W-:-:S13]  /*0700*/  ISETP.LT.AND.EX P1, PT, R7, R2, PT, P1 ;  /* 0x000000020700720c */ /* 0x000fda0003f21310 */
[----:B------:R-:W-:Y:S05]  /*0710*/  @!P0 BRA P1, `(.L_x_113) ;  /* 0xfffffff800a48947 */ /* 0x000fea000083ffff */
[----:B------:R-:W-:Y:S05]  /*0720*/  EXIT ;  /* 0x000000000000794d */ /* 0x000fea0003800000 */
.L_x_104:
        /* <DEDUP_REMOVED lines=9> */
.L_x_114:
        /* <DEDUP_REMOVED lines=8> */
[----:B------:R-:W-:Y:S02]  /*0840*/  FSETP.GEU.FTZ.AND P1, PT, R4, UR7, PT ;  /* 0x0000000704007c0b */ /* 0x000fe4000bf3e000 */
[C---:B------:R-:W-:Y:S02]  /*0850*/  FSETP.GTU.FTZ.AND P4, PT, |R5|.reuse, +INF , PT ;  /* 0x7f8000000500780b */ /* 0x040fe40003f9c200 */
[----:B------:R-:W-:Y:S02]  /*0860*/  FSETP.GEU.FTZ.AND P5, PT, R5, UR7, PT ;  /* 0x0000000705007c0b */ /* 0x000fe4000bfbe000 */
[----:B------:R-:W-:Y:S02]  /*0870*/  PLOP3.LUT P0, PT, P1, P0, PT, 0x8a, 0x0 ;  /* 0x000000000000781c */ /* 0x000fe40000f01172 */
[----:B------:R-:W-:-:S02]  /*0880*/  PLOP3.LUT P4, PT, P5, P4, PT, 0x8a, 0x0 ;  /* 0x000000000000781c */ /* 0x000fc40002f89172 */
[C---:B------:R-:W-:Y:S02]  /*0890*/  FSETP.GTU.FTZ.AND P3, PT, |R6|.reuse, +INF , PT ;  /* 0x7f8000000600780b */ /* 0x040fe40003f7c200 */
[----:B------:R-:W-:Y:S02]  /*08a0*/  FSETP.GEU.FTZ.AND P2, PT, R6, UR7, PT ;  /* 0x0000000706007c0b */ /* 0x000fe4000bf5e000 */
[C---:B------:R-:W-:Y:S02]  /*08b0*/  FSETP.GTU.FTZ.AND P1, PT, |R7|.reuse, +INF , PT ;  /* 0x7f8000000700780b */ /* 0x040fe40003f3c200 */
[----:B------:R-:W-:Y:S02]  /*08c0*/  FSETP.GEU.FTZ.AND P5, PT, R7, UR7, PT ;  /* 0x0000000707007c0b */ /* 0x000fe4000bfbe000 */
        /* <DEDUP_REMOVED lines=17> */
.L_x_115:
        /* <DEDUP_REMOVED lines=10> */
.L_x_5319:


//--------------------- .text._ZN2at6native57_GLOBAL__N__f3eca4a2_24_ForeachBinaryOpScalar_cu_86b9896c25multi_tensor_apply_kernelINS1_18TensorListMetadataILi2EEENS1_21BinaryOpScalarFunctorIdLi2ELi1ELi1EEEJNS0_7minimumIdEEdEEEvT_T0_DpT1_ --------------------------
	.section	.text._ZN2at6native57_GLOBAL__N__f3eca4a2_24_ForeachBinaryOpScalar_cu_86b9896c25multi_tensor_apply_kernelINS1_18TensorListMetadataILi2EEENS1_21BinaryOpScalarFunctorIdLi2ELi1ELi1EEEJNS0_7minimumIdEEdEEEvT_T0_DpT1_,"ax",@progbits
	.align	128
.text._ZN2at6native57_GLOBAL__N__f3eca4a2_24_ForeachBinaryOpScalar_cu_86b9896c25multi_tensor_apply_kernelINS1_18TensorListMetadataILi2EEENS1_21BinaryOpScalarFunctorIdLi2ELi1ELi1EEEJNS0_7minimumIdEEdEEEvT_T0_DpT1_:
        .type           _ZN2at6native57_GLOBAL__N__f3eca4a2_24_ForeachBinaryOpScalar_cu_86b9896c25multi_tensor_apply_kernelINS1_18TensorListMetadataILi2EEENS1_21BinaryOpScalarFunctorIdLi2ELi1ELi1EEEJNS0_7minimumIdEEdEEEvT_T0_DpT1_,@function
        .size           _ZN2at6native57_GLOBAL__N__f3eca4a2_24_ForeachBinaryOpScalar_cu_86b9896c25multi_tensor_apply_kernelINS1_18TensorListMetadataILi2EEENS1_21BinaryOpScalarFunctorIdLi2ELi1ELi1EEEJNS0_7minimumIdEEdEEEvT_T0_DpT1_,(.L_x_5320 - _ZN2at6native57_GLOBAL__N__f3eca4a2_24_ForeachBinaryOpScalar_cu_86b9896c25multi_tensor_apply_kernelINS1_18TensorListMetadataILi2EEENS1_21BinaryOpScalarFunctorIdLi2ELi1ELi1EEEJNS0_7minimumIdEEdEEEvT_T0_DpT1_)
        .other          _ZN2at6native57_GLOBAL__N__f3eca4a2_24_ForeachBinaryOpScalar_cu_86b9896c25multi_tensor_apply_kernelINS1_18TensorListMetadataILi2EEENS1_21BinaryOpScalarFunctorIdLi2ELi1ELi1EEEJNS0_7minimumIdEEdEEEvT_T0_DpT1_,@"STO_CUDA_ENTRY STV_DEFAULT"
_ZN2at6native57_GLOBAL__N__f3eca4a2_24_ForeachBinaryOpScalar_cu_86b9896c25multi_tensor_apply_kernelINS1_18TensorListMetadataILi2EEENS1_21BinaryOpScalarFunctorIdLi2ELi1ELi1EEEJNS0_7minimumIdEEdEEEvT_T0_DpT1_:
        /* <DEDUP_REMOVED lines=31> */
.L_x_125:
        /* <DEDUP_REMOVED lines=45> */
[----:B------:R-:W-:Y:S01]  /*04c0*/  DSETP.LT.OR P0, PT, R20, UR14, P0 ;  /* 0x0000000e14007e2a */ /* 0x000fe20008701400 */
[----:B------:R-:W-:-:S04]  /*04d0*/  LEA R8, P3, R9, UR8, 0x3 ;  /* 0x0000000809087c11 */ /* 0x000fc8000f8618ff */
[----:B------:R-:W-:Y:S02]  /*04e0*/  LEA.HI.X R9, R9, UR9, R24, 0x3, P3 ;  /* 0x0000000909097c11 */ /* 0x000fe400098f1c18 */
[----:B------:R-:W-:Y:S02]  /*04f0*/  FSEL R10, R20, UR16, P0 ;  /* 0x00000010140a7c08 */ /* 0x000fe40008000000 */
[----:B------:R-:W-:-:S05]  /*0500*/  FSEL R11, R21, UR17, P0 ;  /* 0x00000011150b7c08 */ /* 0x000fca0008000000 */
[----:B------:R1:W-:Y:S02]  /*0510*/  STG.E.64 desc[UR10][R8.64], R10 ;  /* 0x0000000a08007986 */ /* 0x0003e4000c101b0a */
.L_x_118:
[----:B------:R-:W-:Y:S05]  /*0520*/  BSYNC B0 ;  /* 0x0000000000007941 */ /* 0x000fea0003800000 */
.L_x_117:
[----:B------:R-:W-:Y:S04]  /*0530*/  BSSY B0, `(.L_x_119) ;  /* 0x0000009000007945 */ /* 0x000fe80003800000 */
[----:B------:R-:W-:Y:S05]  /*0540*/  @!P4 BRA `(.L_x_120) ;  /* 0x00000000001cc947 */ /* 0x000fea0003800000 */
[----:B-----5:R-:W-:Y:S01]  /*0550*/  DSETP.GTU.AND P0, PT, |R2|, +INF , PT ;  /* 0x7ff000000200742a */ /* 0x020fe20003f0c200 */
[----:B01----:R-:W-:-:S04]  /*0560*/  LEA R8, P3, R16, UR8, 0x3 ;  /* 0x0000000810087c11 */ /* 0x003fc8000f8618ff */
[----:B------:R-:W-:Y:S01]  /*0570*/  LEA.HI.X R9, R16, UR9, R23, 0x3, P3 ;  /* 0x0000000910097c11 */ /* 0x000fe200098f1c17 */
[----:B------:R-:W-:-:S06]  /*0580*/  DSETP.LT.OR P0, PT, R2, UR14, P0 ;  /* 0x0000000e02007e2a */ /* 0x000fcc0008701400 */
[----:B------:R-:W-:Y:S02]  /*0590*/  FSEL R2, R2, UR16, P0 ;  /* 0x0000001002027c08 */ /* 0x000fe40008000000 */
[----:B------:R-:W-:-:S05]  /*05a0*/  FSEL R3, R3, UR17, P0 ;  /* 0x0000001103037c08 */ /* 0x000fca0008000000 */
[----:B------:R2:W-:Y:S02]  /*05b0*/  STG.E.64 desc[UR10][R8.64], R2 ;  /* 0x0000000208007986 */ /* 0x0005e4000c101b0a */
.L_x_120:
[----:B------:R-:W-:Y:S05]  /*05c0*/  BSYNC B0 ;  /* 0x0000000000007941 */ /* 0x000fea0003800000 */
.L_x_119:
[----:B------:R-:W-:Y:S04]  /*05d0*/  BSSY B0, `(.L_x_121) ;  /* 0x0000009000007945 */ /* 0x000fe80003800000 */
[----:B------:R-:W-:Y:S05]  /*05e0*/  @!P2 BRA `(.L_x_122) ;  /* 0x00000000001ca947 */ /* 0x000fea0003800000 */
[----:B-----5:R-:W-:Y:S01]  /*05f0*/  DSETP.GTU.AND P0, PT, |R4|, +INF , PT ;  /* 0x7ff000000400742a */ /* 0x020fe20003f0c200 */
[----:B012---:R-:W-:-:S04]  /*0600*/  LEA R8, P2, R19, UR8, 0x3 ;  /* 0x0000000813087c11 */ /* 0x007fc8000f8418ff */
[----:B------:R-:W-:Y:S01]  /*0610*/  LEA.HI.X R9, R19, UR9, R22, 0x3, P2 ;  /* 0x0000000913097c11 */ /* 0x000fe200090f1c16 */
[----:B------:R-:W-:-:S06]  /*0620*/  DSETP.LT.OR P0, PT, R4, UR14, P0 ;  /* 0x0000000e04007e2a */ /* 0x000fcc0008701400 */
[----:B------:R-:W-:Y:S02]  /*0630*/  FSEL R2, R4, UR16, P0 ;  /* 0x0000001004027c08 */ /* 0x000fe40008000000 */
[----:B------:R-:W-:-:S05]  /*0640*/  FSEL R3, R5, UR17, P0 ;  /* 0x0000001105037c08 */ /* 0x000fca0008000000 */
[----:B------:R3:W-:Y:S02]  /*0650*/  STG.E.64 desc[UR10][R8.64], R2 ;  /* 0x0000000208007986 */ /* 0x0007e4000c101b0a */
.L_x_122:
[----:B------:R-:W-:Y:S05]  /*0660*/  BSYNC B0 ;  /* 0x0000000000007941 */ /* 0x000fea0003800000 */
.L_x_121:
[----:B------:R-:W-:Y:S04]  /*0670*/  BSSY B0, `(.L_x_123) ;  /* 0x0000009000007945 */ /* 0x000fe80003800000 */
[----:B------:R-:W-:Y:S05]  /*0680*/  @!P1 BRA `(.L_x_124) ;  /* 0x00000000001c9947 */ /* 0x000fea0003800000 */
[----:B-----5:R-:W-:Y:S01]  /*0690*/  DSETP.GTU.AND P0, PT, |R6|, +INF , PT ;  /* 0x7ff000000600742a */ /* 0x020fe20003f0c200 */
[----:B------:R-:W-:-:S04]  /*06a0*/  LEA R4, P1, R18, UR8, 0x3 ;  /* 0x0000000812047c11 */ /* 0x000fc8000f8218ff */
[----:B------:R-:W-:Y:S01]  /*06b0*/  LEA.HI.X R5, R18, UR9, R25, 0x3, P1 ;  /* 0x0000000912057c11 */ /* 0x000fe200088f1c19 */
[----:B------:R-:W-:-:S06]  /*06c0*/  DSETP.LT.OR P0, PT, R6, UR14, P0 ;  /* 0x0000000e06007e2a */ /* 0x000fcc0008701400 */
[----:B--23--:R-:W-:Y:S02]  /*06d0*/  FSEL R2, R6, UR16, P0 ;  /* 0x0000001006027c08 */ /* 0x00cfe40008000000 */
[----:B------:R-:W-:-:S05]  /*06e0*/  FSEL R3, R7, UR17, P0 ;  /* 0x0000001107037c08 */ /* 0x000fca0008000000 */
[----:B------:R4:W-:Y:S02]  /*06f0*/  STG.E.64 desc[UR10][R4.64], R2 ;  /* 0x0000000204007986 */ /* 0x0009e4000c101b0a */
.L_x_124:
[----:B------:R-:W-:Y:S05]  /*0700*/  BSYNC B0 ;  /* 0x0000000000007941 */ /* 0x000fea0003800000 */
.L_x_123:
        /* <DEDUP_REMOVED lines=9> */
.L_x_116:
        /* <DEDUP_REMOVED lines=10> */
.L_x_126:
        /* <DEDUP_REMOVED lines=10> */
[----:B------:R-:W-:Y:S02]  /*08e0*/  DSETP.LT.OR P0, PT, R8, UR14, P0 ;  /* 0x0000000e08007e2a */ /* 0x000fe40008701400 */
[----:B------:R-:W-:Y:S02]  /*08f0*/  DSETP.LT.OR P1, PT, R10, UR14, P1 ;  /* 0x0000000e0a007e2a */ /* 0x000fe40008f21400 */
[----:B------:R-:W-:Y:S02]  /*0900*/  DSETP.LT.OR P3, PT, R6, UR14, P3 ;  /* 0x0000000e06007e2a */ /* 0x000fe40009f61400 */
[----:B------:R-:W-:Y:S01]  /*0910*/  DSETP.LT.OR P2, PT, R4, UR14, P2 ;  /* 0x0000000e04007e2a */ /* 0x000fe20009741400 */
        /* <DEDUP_REMOVED lines=30> */
.L_x_127:
        /* <DEDUP_REMOVED lines=16> */
.L_x_5320:


//--------------------- .text._ZN2at6native57_GLOBAL__N__f3eca4a2_24_ForeachBinaryOpScalar_cu_86b9896c25multi_tensor_apply_kernelINS1_18TensorListMetadataILi2EEENS1_21BinaryOpScalarFunctorIsLi2ELi1ELi1EEEJNS0_7minimumIsEEsEEEvT_T0_DpT1_ --------------------------
	.section	.text._ZN2at6native57_GLOBAL__N__f3eca4a2_24_ForeachBinaryOpScalar_cu_86b9896c25multi_tensor_apply_kernelINS1_18TensorListMetadataILi2EEENS1_21BinaryOpScalarFunctorIsLi2ELi1ELi1EEEJNS0_7minimumIsEEsEEEvT_T0_DpT1_,"ax",@progbits
	.align	128
.text._ZN2at6native57_GLOBAL__N__f3eca4a2_24_ForeachBinaryOpScalar_cu_86b9896c25multi_tensor_apply_kernelINS1_18TensorListMetadataILi2EEENS1_21BinaryOpScalarFunctorIsLi2ELi1ELi1EEEJNS0_7minimumIsEEsEEEvT_T0_DpT1_:
        .type           _ZN2at6native57_GLOBAL__N__f3eca4a2_24_ForeachBinaryOpScalar_cu_86b9896c25multi_tensor_apply_kernelINS1_18TensorListMetadataILi2EEENS1_21BinaryOpScalarFunctorIsLi2ELi1ELi1EEEJNS0_7minimumIsEEsEEEvT_T0_DpT1_,@function
        .size           _ZN2at6native57_GLOBAL__N__f3eca4a2_24_ForeachBinaryOpScalar_cu_86b9896c25multi_tensor_apply_kernelINS1_18TensorListMetadataILi2EEENS1_21BinaryOpScalarFunctorIsLi2ELi1ELi1EEEJNS0_7minimumIsEEsEEEvT_T0_DpT1_,(.L_x_5321 - _ZN2at6native57_GLOBAL__N__f3eca4a2_24_ForeachBinaryOpScalar_cu_86b9896c25multi_tensor_apply_kernelINS1_18TensorListMetadataILi2EEENS1_21BinaryOpScalarFunctorIsLi2ELi1ELi1EEEJNS0_7minimumIsEEsEEEvT_T0_DpT1_)
        .other          _ZN2at6native57_GLOBAL__N__f3eca4a2_24_ForeachBinaryOpScalar_cu_86b9896c25multi_tensor_apply_kernelINS1_18TensorListMetadataILi2EEENS1_21BinaryOpScalarFunctorIsLi2ELi1ELi1EEEJNS0_7minimumIsEEsEEEvT_T0_DpT1_,@"STO_CUDA_ENTRY STV_DEFAULT"
_ZN2at6native57_GLOBAL__N__f3eca4a2_24_ForeachBinaryOpScalar_cu_86b9896c25multi_tensor_apply_kernelINS1_18TensorListMetadataILi2EEENS1_21BinaryOpScalarFunctorIsLi2ELi1ELi1EEEJNS0_7minimumIsEEsEEEvT_T0_DpT1_:
        /* <DEDUP_REMOVED lines=27> */
.L_x_129:
        /* <DEDUP_REMOVED lines=44> */
[----:B--2---:R-:W-:-:S02]  /*0470*/  @P0 VIMNMX.S16x2 R0, R0, R16, PT ;  /* 0x0000001000000248 */ /* 0x004fc40003fe0300 */
[----:B------:R-:W-:Y:S02]  /*0480*/  @P0 LEA R16, P2, R11, R14, 0x1 ;  /* 0x0000000e0b100211 */ /* 0x000fe400078408ff */
[----:B---3--:R-:W-:Y:S02]  /*0490*/  @P1 VIMNMX.S16x2 R2, R2, R18, PT ;  /* 0x0000001202021248 */ /* 0x008fe40003fe0300 */
        /* <DEDUP_REMOVED lines=13> */
[----:B0-----:R-:W-:Y:S02]  /*0570*/  @P3 VIMNMX.S16x2 R4, R4, R28, PT ;  /* 0x0000001c04043248 */ /* 0x001fe40003fe0300 */
[----:B------:R-:W-:Y:S02]  /*0580*/  ISETP.GE.U32.AND P0, PT, R8, 0x10000, PT ;  /* 0x000100000800780c */ /* 0x000fe40003f06070 */
[----:B----4-:R-:W-:-:S02]  /*0590*/  @P4 VIMNMX.S16x2 R26, R26, R24, PT ;  /* 0x000000181a1a4248 */ /* 0x010fc40003fe0300 */
        /* <DEDUP_REMOVED lines=9> */
.L_x_128:
        /* <DEDUP_REMOVED lines=9> */
.L_x_130:
        /* <DEDUP_REMOVED lines=14> */
[----:B------:R-:W-:Y:S02]  /*07a0*/  VIMNMX.S16x2 R9, R10, UR8, PT ;  /* 0x000000080a097c48 */ /* 0x000fe4000bfe0300 */
[----:B------:R-:W-:-:S02]  /*07b0*/  VIMNMX.S16x2 R4, R4, UR8, PT ;  /* 0x0000000804047c48 */ /* 0x000fc4000bfe0300 */
[----:B------:R-:W-:Y:S02]  /*07c0*/  VIMNMX.S16x2 R2, R2, UR8, PT ;  /* 0x0000000802027c48 */ /* 0x000fe4000bfe0300 */
[----:B------:R-:W-:Y:S02]  /*07d0*/  VIMNMX.S16x2 R0, R0, UR8, PT ;  /* 0x0000000800007c48 */ /* 0x000fe4000bfe0300 */
        /* <DEDUP_REMOVED lines=9> */
.L_x_131:
        /* <DEDUP_REMOVED lines=9> */
.L_x_5321:


//--------------------- .text._ZN2at6native57_GLOBAL__N__f3eca4a2_24_ForeachBinaryOpScalar_cu_86b9896c25multi_tensor_apply_kernelINS1_18TensorListMetadataILi2EEENS1_21BinaryOpScalarFunctorIlLi2ELi1ELi1EEEJNS0_7minimumIlEElEEEvT_T0_DpT1_ --------------------------
	.section	.text._ZN2at6native57_GLOBAL__N__f3eca4a2_24_ForeachBinaryOpScalar_cu_86b9896c25multi_tensor_apply_kernelINS1_18TensorListMetadataILi2EEENS1_21BinaryOpScalarFunctorIlLi2ELi1ELi1EEEJNS0_7minimumIlEElEEEvT_T0_DpT1_,"ax",@progbits
	.align	128
.text._ZN2at6native57_GLOBAL__N__f3eca4a2_24_ForeachBinaryOpScalar_cu_86b9896c25multi_tensor_apply_kernelINS1_18TensorListMetadataILi2EEENS1_21BinaryOpScalarFunctorIlLi2ELi1ELi1EEEJNS0_7minimumIlEElEEEvT_T0_DpT1_:
        .type           _ZN2at6native57_GLOBAL__N__f3eca4a2_24_ForeachBinaryOpScalar_cu_86b9896c25multi_tensor_apply_kernelINS1_18TensorListMetadataILi2EEENS1_21BinaryOpScalarFunctorIlLi2ELi1ELi1EEEJNS0_7minimumIlEElEEEvT_T0_DpT1_,@function
        .size           _ZN2at6native57_GLOBAL__N__f3eca4a2_24_ForeachBinaryOpScalar_cu_86b9896c25multi_tensor_apply_kernelINS1_18TensorListMetadataILi2EEENS1_21BinaryOpScalarFunctorIlLi2ELi1ELi1EEEJNS0_7minimumIlEElEEEvT_T0_DpT1_,(.L_x_5322 - _ZN2at6native57_GLOBAL__N__f3eca4a2_24_ForeachBinaryOpScalar_cu_86b9896c25multi_tensor_apply_kernelINS1_18TensorListMetadataILi2EEENS1_21BinaryOpScalarFunctorIlLi2ELi1ELi1EEEJNS0_7minimumIlEElEEEvT_T0_DpT1_)
        .other          _ZN2at6native57_GLOBAL__N__f3eca4a2_24_ForeachBinaryOpScalar_cu_86b9896c25multi_tensor_apply_kernelINS1_18TensorListMetadataILi2EEENS1_21BinaryOpScalarFunctorIlLi2ELi1ELi1EEEJNS0_7minimumIlEElEEEvT_T0_DpT1_,@"STO_CUDA_ENTRY STV_DEFAULT"
_ZN2at6native57_GLOBAL__N__f3eca4a2_24_ForeachBinaryOpScalar_cu_86b9896c25multi_tensor_apply_kernelINS1_18TensorListMetadataILi2EEENS1_21BinaryOpScalarFunctorIlLi2ELi1ELi1EEEJNS0_7minimumIlEElEEEvT_T0_DpT1_:
        /* <DEDUP_REMOVED lines=29> */
.L_x_141:
        /* <DEDUP_REMOVED lines=43> */
[C---:B-----5:R-:W-:Y:S02]  /*0480*/  ISETP.LT.U32.AND P1, PT, R10.reuse, UR14, PT ;  /* 0x0000000e0a007c0c */ /* 0x060fe4000bf21070 */
[----:B0-----:R-:W-:Y:S02]  /*0490*/  LEA R18, P2, R3, UR8, 0x3 ;  /* 0x0000000803127c11 */ /* 0x001fe4000f8418ff */
[----:B------:R-:W-:Y:S02]  /*04a0*/  ISETP.LT.AND.EX P1, PT, R11, UR15, PT, P1 ;  /* 0x0000000f0b007c0c */ /* 0x000fe4000bf21310 */
[----:B------:R-:W-:Y:S02]  /*04b0*/  LEA.HI.X R19, R3, UR9, R6, 0x3, P2 ;  /* 0x0000000903137c11 */ /* 0x000fe400090f1c06 */
[----:B------:R-:W-:Y:S02]  /*04c0*/  SEL R10, R10, UR14, P1 ;  /* 0x0000000e0a0a7c07 */ /* 0x000fe40008800000 */
[----:B------:R-:W-:-:S05]  /*04d0*/  SEL R11, R11, UR15, P1 ;  /* 0x0000000f0b0b7c07 */ /* 0x000fca0008800000 */
[----:B------:R1:W-:Y:S02]  /*04e0*/  STG.E.64 desc[UR10][R18.64], R10 ;  /* 0x0000000a12007986 */ /* 0x0003e4000c101b0a */
.L_x_134:
[----:B------:R-:W-:Y:S05]  /*04f0*/  BSYNC B0 ;  /* 0x0000000000007941 */ /* 0x000fea0003800000 */
.L_x_133:
[----:B------:R-:W-:Y:S04]  /*0500*/  BSSY B0, `(.L_x_135) ;  /* 0x0000009000007945 */ /* 0x000fe80003800000 */
[----:B------:R-:W-:Y:S05]  /*0510*/  @!P0 BRA `(.L_x_136) ;  /* 0x00000000001c8947 */ /* 0x000fea0003800000 */
[C---:B-----5:R-:W-:Y:S02]  /*0520*/  ISETP.LT.U32.AND P0, PT, R12.reuse, UR14, PT ;  /* 0x0000000e0c007c0c */ /* 0x060fe4000bf01070 */
[----:B------:R-:W-:Y:S02]  /*0530*/  LEA R6, P1, R7, UR8, 0x3 ;  /* 0x0000000807067c11 */ /* 0x000fe4000f8218ff */
[----:B------:R-:W-:Y:S02]  /*0540*/  ISETP.LT.AND.EX P0, PT, R13, UR15, PT, P0 ;  /* 0x0000000f0d007c0c */ /* 0x000fe4000bf01300 */
[----:B------:R-:W-:Y:S02]  /*0550*/  LEA.HI.X R7, R7, UR9, R24, 0x3, P1 ;  /* 0x0000000907077c11 */ /* 0x000fe400088f1c18 */
[----:B-1----:R-:W-:Y:S02]  /*0560*/  SEL R10, R12, UR14, P0 ;  /* 0x0000000e0c0a7c07 */ /* 0x002fe40008000000 */
[----:B------:R-:W-:-:S05]  /*0570*/  SEL R11, R13, UR15, P0 ;  /* 0x0000000f0d0b7c07 */ /* 0x000fca0008000000 */
[----:B------:R2:W-:Y:S02]  /*0580*/  STG.E.64 desc[UR10][R6.64], R10 ;  /* 0x0000000a06007986 */ /* 0x0005e4000c101b0a */
.L_x_136:
[----:B------:R-:W-:Y:S05]  /*0590*/  BSYNC B0 ;  /* 0x0000000000007941 */ /* 0x000fea0003800000 */
.L_x_135:
[----:B------:R-:W-:Y:S04]  /*05a0*/  BSSY B0, `(.L_x_137) ;  /* 0x0000009000007945 */ /* 0x000fe80003800000 */
[----:B------:R-:W-:Y:S05]  /*05b0*/  @!P3 BRA `(.L_x_138) ;  /* 0x00000000001cb947 */ /* 0x000fea0003800000 */
[C---:B-----5:R-:W-:Y:S02]  /*05c0*/  ISETP.LT.U32.AND P0, PT, R14.reuse, UR14, PT ;  /* 0x0000000e0e007c0c */ /* 0x060fe4000bf01070 */
[----:B-12---:R-:W-:Y:S02]  /*05d0*/  LEA R10, P1, R9, UR8, 0x3 ;  /* 0x00000008090a7c11 */ /* 0x006fe4000f8218ff */
[----:B------:R-:W-:Y:S02]  /*05e0*/  ISETP.LT.AND.EX P0, PT, R15, UR15, PT, P0 ;  /* 0x0000000f0f007c0c */ /* 0x000fe4000bf01300 */
[----:B------:R-:W-:Y:S02]  /*05f0*/  LEA.HI.X R11, R9, UR9, R26, 0x3, P1 ;  /* 0x00000009090b7c11 */ /* 0x000fe400088f1c1a */
[----:B------:R-:W-:Y:S02]  /*0600*/  SEL R6, R14, UR14, P0 ;  /* 0x0000000e0e067c07 */ /* 0x000fe40008000000 */
[----:B------:R-:W-:-:S05]  /*0610*/  SEL R7, R15, UR15, P0 ;  /* 0x0000000f0f077c07 */ /* 0x000fca0008000000 */
[----:B------:R3:W-:Y:S02]  /*0620*/  STG.E.64 desc[UR10][R10.64], R6 ;  /* 0x000000060a007986 */ /* 0x0007e4000c101b0a */
.L_x_138:
[----:B------:R-:W-:Y:S05]  /*0630*/  BSYNC B0 ;  /* 0x0000000000007941 */ /* 0x000fea0003800000 */
.L_x_137:
[----:B------:R-:W-:Y:S04]  /*0640*/  BSSY B0, `(.L_x_139) ;  /* 0x0000009000007945 */ /* 0x000fe80003800000 */
[----:B------:R-:W-:Y:S05]  /*0650*/  @!P4 BRA `(.L_x_140) ;  /* 0x00000000001cc947 */ /* 0x000fea0003800000 */
[----:B-----5:R-:W-:Y:S02]  /*0660*/  ISETP.LT.U32.AND P0, PT, R16, UR14, PT ;  /* 0x0000000e10007c0c */ /* 0x020fe4000bf01070 */
[C---:B-123--:R-:W-:Y:S02]  /*0670*/  LEA R10, P1, R8.reuse, UR8, 0x3 ;  /* 0x00000008080a7c11 */ /* 0x04efe4000f8218ff */
[C---:B------:R-:W-:Y:S02]  /*0680*/  ISETP.LT.AND.EX P0, PT, R17.reuse, UR15, PT, P0 ;  /* 0x0000000f11007c0c */ /* 0x040fe4000bf01300 */
[----:B------:R-:W-:Y:S02]  /*0690*/  LEA.HI.X R11, R8, UR9, R25, 0x3, P1 ;  /* 0x00000009080b7c11 */ /* 0x000fe400088f1c19 */
[----:B------:R-:W-:Y:S02]  /*06a0*/  SEL R6, R16, UR14, P0 ;  /* 0x0000000e10067c07 */ /* 0x000fe40008000000 */
[----:B------:R-:W-:-:S05]  /*06b0*/  SEL R7, R17, UR15, P0 ;  /* 0x0000000f11077c07 */ /* 0x000fca0008000000 */
[----:B------:R4:W-:Y:S02]  /*06c0*/  STG.E.64 desc[UR10][R10.64], R6 ;  /* 0x000000060a007986 */ /* 0x0009e4000c101b0a */
.L_x_140:
[----:B------:R-:W-:Y:S05]  /*06d0*/  BSYNC B0 ;  /* 0x0000000000007941 */ /* 0x000fea0003800000 */
.L_x_139:
[----:B------:R-:W-:-:S03]  /*06e0*/  IMAD.WIDE.U32 R4, R2, 0x4, R4 ;  /* 0x0000000402047825 */ /* 0x000fc600078e0004 */
[C---:B------:R-:W-:Y:S02]  /*06f0*/  ISETP.GE.U32.AND P0, PT, R4.reuse, 0x10000, PT ;  /* 0x000100000400780c */ /* 0x040fe40003f06070 */
[----:B------:R-:W-:Y:S02]  /*0700*/  ISETP.LT.U32.AND P1, PT, R4, UR12, PT ;  /* 0x0000000c04007c0c */ /* 0x000fe4000bf21070 */
[C---:B------:R-:W-:Y:S02]  /*0710*/  ISETP.GE.U32.AND.EX P0, PT, R5.reuse, RZ, PT, P0 ;  /* 0x000000ff0500720c */ /* 0x040fe40003f06100 */
[----:B------:R-:W-:-:S13]  /*0720*/  ISETP.LT.AND.EX P1, PT, R5, UR4, PT, P1 ;  /* 0x0000000405007c0c */ /* 0x000fda000bf21310 */
[----:B------:R-:W-:Y:S05]  /*0730*/  @!P0 BRA P1, `(.L_x_141) ;  /* 0xfffffff800a48947 */ /* 0x000fea000083ffff */
[----:B------:R-:W-:Y:S05]  /*0740*/  EXIT ;  /* 0x000000000000794d */ /* 0x000fea0003800000 */
.L_x_132:
        /* <DEDUP_REMOVED lines=9> */
.L_x_142:
        /* <DEDUP_REMOVED lines=8> */
[----:B--2---:R-:W-:Y:S02]  /*0860*/  ISETP.LT.U32.AND P0, PT, R10, UR14, PT ;  /* 0x0000000e0a007c0c */ /* 0x004fe4000bf01070 */
[----:B------:R-:W-:Y:S02]  /*0870*/  ISETP.LT.U32.AND P1, PT, R8, UR14, PT ;  /* 0x0000000e08007c0c */ /* 0x000fe4000bf21070 */
[----:B------:R-:W-:Y:S02]  /*0880*/  ISETP.LT.AND.EX P0, PT, R11, UR15, PT, P0 ;  /* 0x0000000f0b007c0c */ /* 0x000fe4000bf01300 */
[----:B---3--:R-:W-:Y:S02]  /*0890*/  ISETP.LT.U32.AND P2, PT, R6, UR14, PT ;  /* 0x0000000e06007c0c */ /* 0x008fe4000bf41070 */
[----:B------:R-:W-:-:S02]  /*08a0*/  SEL R16, R10, UR14, P0 ;  /* 0x0000000e0a107c07 */ /* 0x000fc40008000000 */
[----:B------:R-:W-:Y:S02]  /*08b0*/  SEL R17, R11, UR15, P0 ;  /* 0x0000000f0b117c07 */ /* 0x000fe40008000000 */
[C---:B------:R-:W-:Y:S02]  /*08c0*/  ISETP.LT.AND.EX P0, PT, R9.reuse, UR15, PT, P1 ;  /* 0x0000000f09007c0c */ /* 0x040fe4000bf01310 */
[----:B------:R-:W-:Y:S02]  /*08d0*/  ISETP.LT.U32.AND P3, PT, R4, UR14, PT ;  /* 0x0000000e04007c0c */ /* 0x000fe4000bf61070 */
[----:B------:R-:W-:Y:S02]  /*08e0*/  SEL R12, R8, UR14, P0 ;  /* 0x0000000e080c7c07 */ /* 0x000fe40008000000 */
[----:B------:R-:W-:Y:S02]  /*08f0*/  SEL R15, R9, UR15, P0 ;  /* 0x0000000f090f7c07 */ /* 0x000fe40008000000 */
[----:B------:R-:W-:-:S02]  /*0900*/  ISETP.LT.AND.EX P1, PT, R7, UR15, PT, P2 ;  /* 0x0000000f07007c0c */ /* 0x000fc4000bf21320 */
[----:B------:R-:W-:Y:S02]  /*0910*/  ISETP.LT.AND.EX P0, PT, R5, UR15, PT, P3 ;  /* 0x0000000f05007c0c */ /* 0x000fe4000bf01330 */
        /* <DEDUP_REMOVED lines=24> */
.L_x_143:
        /* <DEDUP_REMOVED lines=14> */
.L_x_5322:


//--------------------- .text._ZN2at6native57_GLOBAL__N__f3eca4a2_24_ForeachBinaryOpScalar_cu_86b9896c25multi_tensor_apply_kernelINS1_18TensorListMetadataILi2EEENS1_21BinaryOpScalarFunctorIiLi2ELi1ELi1EEEJNS0_7minimumIiEEiEEEvT_T0_DpT1_ --------------------------
	.section	.text._ZN2at6native57_GLOBAL__N__f3eca4a2_24_ForeachBinaryOpScalar_cu_86b9896c25multi_tensor_apply_kernelINS1_18TensorListMetadataILi2EEENS1_21BinaryOpScalarFunctorIiLi2ELi1ELi1EEEJNS0_7minimumIiEEiEEEvT_T0_DpT1_,"ax",@progbits
	.align	128
.text._ZN2at6native57_GLOBAL__N__f3eca4a2_24_ForeachBinaryOpScalar_cu_86b9896c25multi_tensor_apply_kernelINS1_18TensorListMetadataILi2EEENS1_21BinaryOpScalarFunctorIiLi2ELi1ELi1EEEJNS0_7minimumIiEEiEEEvT_T0_DpT1_:
        .type           _ZN2at6native57_GLOBAL__N__f3eca4a2_24_ForeachBinaryOpScalar_cu_86b9896c25multi_tensor_apply_kernelINS1_18TensorListMetadataILi2EEENS1_21BinaryOpScalarFunctorIiLi2ELi1ELi1EEEJNS0_7minimumIiEEiEEEvT_T0_DpT1_,@function
        .size           _ZN2at6native57_GLOBAL__N__f3eca4a2_24_ForeachBinaryOpScalar_cu_86b9896c25multi_tensor_apply_kernelINS1_18TensorListMetadataILi2EEENS1_21BinaryOpScalarFunctorIiLi2ELi1ELi1EEEJNS0_7minimumIiEEiEEEvT_T0_DpT1_,(.L_x_5323 - _ZN2at6native57_GLOBAL__N__f3eca4a2_24_ForeachBinaryOpScalar_cu_86b9896c25multi_tensor_apply_kernelINS1_18TensorListMetadataILi2EEENS1_21BinaryOpScalarFunctorIiLi2ELi1ELi1EEEJNS0_7minimumIiEEiEEEvT_T0_DpT1_)
        .other          _ZN2at6native57_GLOBAL__N__f3eca4a2_24_ForeachBinaryOpScalar_cu_86b9896c25multi_tensor_apply_kernelINS1_18TensorListMetadataILi2EEENS1_21BinaryOpScalarFunctorIiLi2ELi1ELi1EEEJNS0_7minimumIiEEiEEEvT_T0_DpT1_,@"STO_CUDA_ENTRY STV_DEFAULT"
_ZN2at6native57_GLOBAL__N__f3eca4a2_24_ForeachBinaryOpScalar_cu_86b9896c25multi_tensor_apply_kernelINS1_18TensorListMetadataILi2EEENS1_21BinaryOpScalarFunctorIiLi2ELi1ELi1EEEJNS0_7minimumIiEEiEEEvT_T0_DpT1_:
        /* <DEDUP_REMOVED lines=27> */
.L_x_145:
        /* <DEDUP_REMOVED lines=52> */
[----:B--2---:R-:W-:Y:S02]  /*04f0*/  @P3 VIMNMX R29, R20, R29, PT ;  /* 0x0000001d141d3248 */ /* 0x004fe40003fe0100 */
[----:B---3--:R-:W-:Y:S01]  /*0500*/  @P2 VIMNMX R21, R24, R7, PT ;  /* 0x0000000718152248 */ /* 0x008fe20003fe0100 */
[----:B------:R-:W-:Y:S02]  /*0510*/  IMAD.MOV.U32 R7, RZ, RZ, R5 ;  /* 0x000000ffff077224 */ /* 0x000fe400078e0005 */
[----:B------:R2:W-:Y:S01]  /*0520*/  @P3 STG.E desc[UR4][R14.64], R29 ;  /* 0x0000001d0e003986 */ /* 0x0005e2000c101904 */
[----:B------:R-:W-:-:S03]  /*0530*/  IMAD.WIDE.U32 R6, R4, 0x4, R6 ;  /* 0x0000000404067825 */ /* 0x000fc600078e0006 */
[----:B------:R2:W-:Y:S01]  /*0540*/  @P2 STG.E desc[UR4][R16.64], R21 ;  /* 0x0000001510002986 */ /* 0x0005e2000c101904 */
[----:B----4-:R-:W-:Y:S02]  /*0550*/  @P1 VIMNMX R23, R26, R23, PT ;  /* 0x000000171a171248 */ /* 0x010fe40003fe0100 */
[----:B-----5:R-:W-:-:S03]  /*0560*/  @P0 VIMNMX R27, R27, R28, PT ;  /* 0x0000001c1b1b0248 */ /* 0x020fc60003fe0100 */
        /* <DEDUP_REMOVED lines=9> */
.L_x_144:
        /* <DEDUP_REMOVED lines=9> */
.L_x_146:
        /* <DEDUP_REMOVED lines=15> */
[----:B--2---:R-:W-:Y:S02]  /*0780*/  VIMNMX R7, R7, UR7, PT ;  /* 0x0000000707077c48 */ /* 0x004fe4000bfe0100 */
[----:B------:R-:W-:-:S02]  /*0790*/  VIMNMX R6, R6, UR7, PT ;  /* 0x0000000706067c48 */ /* 0x000fc4000bfe0100 */
[----:B------:R-:W-:Y:S02]  /*07a0*/  VIMNMX R5, R5, UR7, PT ;  /* 0x0000000705057c48 */ /* 0x000fe4000bfe0100 */
[----:B------:R-:W-:-:S05]  /*07b0*/  VIMNMX R4, R4, UR7, PT ;  /* 0x0000000704047c48 */ /* 0x000fca000bfe0100 */
[----:B------:R0:W-:Y:S01]  /*07c0*/  STG.E.128 desc[UR4][R14.64], R4 ;  /* 0x000000040e007986 */ /* 0x0001e2000c101d04 */
[----:B------:R-:W-:Y:S05]  /*07d0*/  @!P0 BRA P1, `(.L_x_146) ;  /* 0xfffffffc00ac8947 */ /* 0x000fea000083ffff */
[----:B------:R-:W-:Y:S05]  /*07e0*/  EXIT ;  /* 0x000000000000794d */ /* 0x000fea0003800000 */
.L_x_147:
        /* <DEDUP_REMOVED lines=9> */
.L_x_5323:


//--------------------- .text._ZN2at6native57_GLOBAL__N__f3eca4a2_24_ForeachBinaryOpScalar_cu_86b9896c25multi_tensor_apply_kernelINS1_18TensorListMetadataILi2EEENS1_21BinaryOpScalarFunctorIaLi2ELi1ELi1EEEJNS0_7minimumIaEEaEEEvT_T0_DpT1_ --------------------------
	.section	.text._ZN2at6native57_GLOBAL__N__f3eca4a2_24_ForeachBinaryOpScalar_cu_86b9896c25multi_tensor_apply_kernelINS1_18TensorListMetadataILi2EEENS1_21BinaryOpScalarFunctorIaLi2ELi1ELi1EEEJNS0_7minimumIaEEaEEEvT_T0_DpT1_,"ax",@progbits
	.align	128
.text._ZN2at6native57_GLOBAL__N__f3eca4a2_24_ForeachBinaryOpScalar_cu_86b9896c25multi_tensor_apply_kernelINS1_18TensorListMetadataILi2EEENS1_21BinaryOpScalarFunctorIaLi2ELi1ELi1EEEJNS0_7minimumIaEEaEEEvT_T0_DpT1_:
        .type           _ZN2at6native57_GLOBAL__N__f3eca4a2_24_ForeachBinaryOpScalar_cu_86b9896c25multi_tensor_apply_kernelINS1_18TensorListMetadataILi2EEENS1_21BinaryOpScalarFunctorIaLi2ELi1ELi1EEEJNS0_7minimumIaEEaEEEvT_T0_DpT1_,@function
        .size           _ZN2at6native57_GLOBAL__N__f3eca4a2_24_ForeachBinaryOpScalar_cu_86b9896c25multi_tensor_apply_kernelINS1_18TensorListMetadataILi2EEENS1_21BinaryOpScalarFunctorIaLi2ELi1ELi1EEEJNS0_7minimumIaEEaEEEvT_T0_DpT1_,(.L_x_5324 - _ZN2at6native57_GLOBAL__N__f3eca4a2_24_ForeachBinaryOpScalar_cu_86b9896c25multi_tensor_apply_kernelINS1_18TensorListMetadataILi2EEENS1_21BinaryOpScalarFunctorIaLi2ELi1ELi1EEEJNS0_7minimumIaEEaEEEvT_T0_DpT1_)
        .other          _ZN2at6native57_GLOBAL__N__f3eca4a2_24_ForeachBinaryOpScalar_cu_86b9896c25multi_tensor_apply_kernelINS1_18TensorListMetadataILi2EEENS1_21BinaryOpScalarFunctorIaLi2ELi1ELi1EEEJNS0_7minimumIaEEaEEEvT_T0_DpT1_,@"STO_CUDA_ENTRY STV_DEFAULT"
_ZN2at6native57_GLOBAL__N__f3eca4a2_24_ForeachBinaryOpScalar_cu_86b9896c25multi_tensor_apply_kernelINS1_18TensorListMetadataILi2EEENS1_21BinaryOpScalarFunctorIaLi2ELi1ELi1EEEJNS0_7minimumIaEEaEEEvT_T0_DpT1_:
        /* <DEDUP_REMOVED lines=29> */
.L_x_149:
        /* <DEDUP_REMOVED lines=48> */
[----:B------:R-:W-:Y:S02]  /*04d0*/  @P2 VIMNMX.S16x2 R19, R16, UR4, PT ;  /* 0x0000000410132c48 */ /* 0x000fe4000bfe0300 */
[-C--:B------:R-:W-:Y:S02]  /*04e0*/  @P2 IADD3 R16, P5, R28, R3.reuse, RZ ;  /* 0x000000031c102210 */ /* 0x080fe40007fbe0ff */
[----:B-1----:R-:W-:Y:S02]  /*04f0*/  @P3 VIMNMX.S16x2 R21, R0, UR4, PT ;  /* 0x0000000400153c48 */ /* 0x002fe4000bfe0300 */
[----:B------:R-:W-:Y:S01]  /*0500*/  @P1 PRMT R0, R17, 0x7710, RZ ;  /* 0x0000771011001816 */ /* 0x000fe200000000ff */
[----:B------:R-:W-:Y:S01]  /*0510*/  @P2 IMAD.X R17, R22, 0x1, R6, P5 ;  /* 0x0000000116112824 */ /* 0x000fe200028e0606 */
[----:B------:R-:W-:Y:S02]  /*0520*/  PRMT R22, R19, 0x7610, R22 ;  /* 0x0000761013167816 */ /* 0x000fe40000000016 */
[----:B-----5:R-:W-:Y:S01]  /*0530*/  @P0 PRMT R29, R29, 0x8880, RZ ;  /* 0x000088801d1d0816 */ /* 0x020fe200000000ff */
[----:B------:R-:W-:Y:S01]  /*0540*/  @P3 IMAD.X R19, R12, 0x1, R6, P4 ;  /* 0x000000010c133824 */ /* 0x000fe200020e0606 */
[----:B------:R-:W-:Y:S01]  /*0550*/  @P1 IADD3 R20, P5, R11, R3, RZ ;  /* 0x000000030b141210 */ /* 0x000fe20007fbe0ff */
[----:B------:R2:W-:Y:S01]  /*0560*/  @P2 STG.E.U8 desc[UR6][R16.64], R22 ;  /* 0x0000001610002986 */ /* 0x0005e2000c101106 */
[----:B------:R-:W-:-:S02]  /*0570*/  @P1 VIMNMX.S16x2 R25, R0, UR4, PT ;  /* 0x0000000400191c48 */ /* 0x000fc4000bfe0300 */
[----:B------:R-:W-:Y:S02]  /*0580*/  @P0 IADD3 R12, P2, R13, R3, RZ ;  /* 0x000000030d0c0210 */ /* 0x000fe40007f5e0ff */
[----:B------:R-:W-:Y:S02]  /*0590*/  @P0 PRMT R0, R29, 0x7710, RZ ;  /* 0x000077101d000816 */ /* 0x000fe400000000ff */
[----:B------:R-:W-:Y:S01]  /*05a0*/  PRMT R11, R21, 0x7610, R11 ;  /* 0x00007610150b7816 */ /* 0x000fe2000000000b */
[--C-:B------:R-:W-:Y:S01]  /*05b0*/  @P1 IMAD.X R21, R10, 0x1, R6.reuse, P5 ;  /* 0x000000010a151824 */ /* 0x100fe200028e0606 */
[----:B------:R-:W-:Y:S01]  /*05c0*/  @P0 VIMNMX.S16x2 R0, R0, UR4, PT ;  /* 0x0000000400000c48 */ /* 0x000fe2000bfe0300 */
        /* <DEDUP_REMOVED lines=10> */
.L_x_148:
        /* <DEDUP_REMOVED lines=8> */
.L_x_150:
        /* <DEDUP_REMOVED lines=9> */
[----:B------:R-:W-:-:S02]  /*0780*/  VIMNMX.S16x2 R15, R0, UR4, PT ;  /* 0x00000004000f7c48 */ /* 0x000fc4000bfe0300 */
[----:B------:R-:W-:Y:S02]  /*0790*/  VIMNMX.S16x2 R17, R8, UR4, PT ;  /* 0x0000000408117c48 */ /* 0x000fe4000bfe0300 */
[----:B------:R-:W-:Y:S02]  /*07a0*/  PRMT R12, R14, 0xaaa2, RZ ;  /* 0x0000aaa20e0c7816 */ /* 0x000fe400000000ff */
[----:B------:R-:W-:Y:S02]  /*07b0*/  PRMT R8, R15, 0x7610, R8 ;  /* 0x000076100f087816 */ /* 0x000fe40000000008 */
[----:B------:R-:W-:Y:S02]  /*07c0*/  PRMT R15, R17, 0x7610, R15 ;  /* 0x00007610110f7816 */ /* 0x000fe4000000000f */
[----:B------:R-:W-:Y:S02]  /*07d0*/  PRMT R12, R12, 0x7710, RZ ;  /* 0x000077100c0c7816 */ /* 0x000fe400000000ff */
[----:B------:R-:W-:-:S02]  /*07e0*/  PRMT R16, R14, 0xbbb3, RZ ;  /* 0x0000bbb30e107816 */ /* 0x000fc400000000ff */
[----:B------:R-:W-:Y:S02]  /*07f0*/  PRMT R15, R8, 0x7604, R15 ;  /* 0x00007604080f7816 */ /* 0x000fe4000000000f */
[----:B------:R-:W-:Y:S02]  /*0800*/  IADD3 R8, P0, R13, R3, RZ ;  /* 0x000000030d087210 */ /* 0x000fe40007f1e0ff */
[----:B------:R-:W-:Y:S02]  /*0810*/  VIMNMX.S16x2 R12, R12, UR4, PT ;  /* 0x000000040c0c7c48 */ /* 0x000fe4000bfe0300 */
[----:B------:R-:W-:Y:S01]  /*0820*/  PRMT R0, R16, 0x7710, RZ ;  /* 0x0000771010007816 */ /* 0x000fe200000000ff */
[----:B------:R-:W-:Y:S01]  /*0830*/  IMAD.X R9, R9, 0x1, R6, P0 ;  /* 0x0000000109097824 */ /* 0x000fe200000e0606 */
[----:B------:R-:W-:Y:S02]  /*0840*/  PRMT R15, R12, 0x7054, R15 ;  /* 0x000070540c0f7816 */ /* 0x000fe4000000000f */
[----:B------:R-:W-:-:S02]  /*0850*/  VIMNMX.S16x2 R0, R0, UR4, PT ;  /* 0x0000000400007c48 */ /* 0x000fc4000bfe0300 */
        /* <DEDUP_REMOVED lines=12> */
.L_x_151:
        /* <DEDUP_REMOVED lines=14> */
.L_x_5324:


//--------------------- .text._ZN2at6native57_GLOBAL__N__f3eca4a2_24_ForeachBinaryOpScalar_cu_86b9896c25multi_tensor_apply_kernelINS1_18TensorListMetadataILi2EEENS1_21BinaryOpScalarFunctorIhLi2ELi1ELi1EEEJNS0_7minimumIhEEhEEEvT_T0_DpT1_ --------------------------
	.section	.text._ZN2at6native57_GLOBAL__N__f3eca4a2_24_ForeachBinaryOpScalar_cu_86b9896c25multi_tensor_apply_kernelINS1_18TensorListMetadataILi2EEENS1_21BinaryOpScalarFunctorIhLi2ELi1ELi1EEEJNS0_7minimumIhEEhEEEvT_T0_DpT1_,"ax",@progbits
	.align	128
.text._ZN2at6native57_GLOBAL__N__f3eca4a2_24_ForeachBinaryOpScalar_cu_86b9896c25multi_tensor_apply_kernelINS1_18TensorListMetadataILi2EEENS1_21BinaryOpScalarFunctorIhLi2ELi1ELi1EEEJNS0_7minimumIhEEhEEEvT_T0_DpT1_:
        .type           _ZN2at6native57_GLOBAL__N__f3eca4a2_24_ForeachBinaryOpScalar_cu_86b9896c25multi_tensor_apply_kernelINS1_18TensorListMetadataILi2EEENS1_21BinaryOpScalarFunctorIhLi2ELi1ELi1EEEJNS0_7minimumIhEEhEEEvT_T0_DpT1_,@function
        .size           _ZN2at6native57_GLOBAL__N__f3eca4a2_24_ForeachBinaryOpScalar_cu_86b9896c25multi_tensor_apply_kernelINS1_18TensorListMetadataILi2EEENS1_21BinaryOpScalarFunctorIhLi2ELi1ELi1EEEJNS0_7minimumIhEEhEEEvT_T0_DpT1_,(.L_x_5325 - _ZN2at6native57_GLOBAL__N__f3eca4a2_24_ForeachBinaryOpScalar_cu_86b9896c25multi_tensor_apply_kernelINS1_18TensorListMetadataILi2EEENS1_21BinaryOpScalarFunctorIhLi2ELi1ELi1EEEJNS0_7minimumIhEEhEEEvT_T0_DpT1_)
        .other          _ZN2at6native57_GLOBAL__N__f3eca4a2_24_ForeachBinaryOpScalar_cu_86b9896c25multi_tensor_apply_kernelINS1_18TensorListMetadataILi2EEENS1_21BinaryOpScalarFunctorIhLi2ELi1ELi1EEEJNS0_7minimumIhEEhEEEvT_T0_DpT1_,@"STO_CUDA_ENTRY STV_DEFAULT"
_ZN2at6native57_GLOBAL__N__f3eca4a2_24_ForeachBinaryOpScalar_cu_86b9896c25multi_tensor_apply_kernelINS1_18TensorListMetadataILi2EEENS1_21BinaryOpScalarFunctorIhLi2ELi1ELi1EEEJNS0_7minimumIhEEhEEEvT_T0_DpT1_:
        /* <DEDUP_REMOVED lines=28> */
.L_x_153:
        /* <DEDUP_REMOVED lines=45> */
[----:B------:R-:W-:Y:S02]  /*0490*/  @P3 VIMNMX.U16x2 R21, R16, UR8, PT ;  /* 0x0000000810153c48 */ /* 0x000fe4000bfe0200 */
[----:B------:R-:W-:-:S02]  /*04a0*/  @P2 IADD3 R16, P5, R25, R3, RZ ;  /* 0x0000000319102210 */ /* 0x000fc40007fbe0ff */
[----:B0-----:R-:W-:Y:S02]  /*04b0*/  @P1 VIMNMX.U16x2 R23, R0, UR8, PT ;  /* 0x0000000800171c48 */ /* 0x001fe4000bfe0200 */
[----:B------:R-:W-:Y:S02]  /*04c0*/  @P2 VIMNMX.U16x2 R27, R18, UR8, PT ;  /* 0x00000008121b2c48 */ /* 0x000fe4000bfe0200 */
        /* <DEDUP_REMOVED lines=9> */
[----:B------:R-:W-:Y:S01]  /*0560*/  @P0 VIMNMX.U16x2 R0, R0, UR8, PT ;  /* 0x0000000800000c48 */ /* 0x000fe2000bfe0200 */
        /* <DEDUP_REMOVED lines=10> */
.L_x_152:
        /* <DEDUP_REMOVED lines=8> */
.L_x_154:
        /* <DEDUP_REMOVED lines=8> */
[----:B------:R-:W-:Y:S02]  /*0710*/  VIMNMX.U16x2 R14, R14, UR8, PT ;  /* 0x000000080e0e7c48 */ /* 0x000fe4000bfe0200 */
[----:B------:R-:W-:-:S02]  /*0720*/  VIMNMX.U16x2 R9, R8, UR8, PT ;  /* 0x0000000808097c48 */ /* 0x000fc4000bfe0200 */
[----:B------:R-:W-:Y:S02]  /*0730*/  PRMT R8, R12, 0x7773, RZ ;  /* 0x000077730c087816 */ /* 0x000fe400000000ff */
[----:B------:R-:W-:Y:S02]  /*0740*/  VIMNMX.U16x2 R10, R10, UR8, PT ;  /* 0x000000080a0a7c48 */ /* 0x000fe4000bfe0200 */
[----:B------:R-:W-:Y:S02]  /*0750*/  PRMT R15, R14, 0x7610, R15 ;  /* 0x000076100e0f7816 */ /* 0x000fe4000000000f */
[----:B------:R-:W-:Y:S02]  /*0760*/  VIMNMX.U16x2 R8, R8, UR8, PT ;  /* 0x0000000808087c48 */ /* 0x000fe4000bfe0200 */
        /* <DEDUP_REMOVED lines=17> */
.L_x_155:
        /* <DEDUP_REMOVED lines=16> */
.L_x_5325:


//--------------------- .text._ZN2at6native57_GLOBAL__N__f3eca4a2_24_ForeachBinaryOpScalar_cu_86b9896c25multi_tensor_apply_kernelINS1_18TensorListMetadataILi1EEENS1_21BinaryOpScalarFunctorIN3c108BFloat16ELi1ELi1ELi0EEEJNS0_7minimumIfEEfEEEvT_T0_DpT1_ --------------------------
	.section	.text._ZN2at6native57_GLOBAL__N__f3eca4a2_24_ForeachBinaryOpScalar_cu_86b9896c25multi_tensor_apply_kernelINS1_18TensorListMetadataILi1EEENS1_21BinaryOpScalarFunctorIN3c108BFloat16ELi1ELi1ELi0EEEJNS0_7minimumIfEEfEEEvT_T0_DpT1_,"ax",@progbits
	.align	128
.text._ZN2at6native57_GLOBAL__N__f3eca4a2_24_ForeachBinaryOpScalar_cu_86b9896c25multi_tensor_apply_kernelINS1_18TensorListMetadataILi1EEENS1_21BinaryOpScalarFunctorIN3c108BFloat16ELi1ELi1ELi0EEEJNS0_7minimumIfEEfEEEvT_T0_DpT1_:
        .type           _ZN2at6native57_GLOBAL__N__f3eca4a2_24_ForeachBinaryOpScalar_cu_86b9896c25multi_tensor_apply_kernelINS1_18TensorListMetadataILi1EEENS1_21BinaryOpScalarFunctorIN3c108BFloat16ELi1ELi1ELi0EEEJNS0_7minimumIfEEfEEEvT_T0_DpT1_,@function
        .size           _ZN2at6native57_GLOBAL__N__f3eca4a2_24_ForeachBinaryOpScalar_cu_86b9896c25multi_tensor_apply_kernelINS1_18TensorListMetadataILi1EEENS1_21BinaryOpScalarFunctorIN3c108BFloat16ELi1ELi1ELi0EEEJNS0_7minimumIfEEfEEEvT_T0_DpT1_,(.L_x_5326 - _ZN2at6native57_GLOBAL__N__f3eca4a2_24_ForeachBinaryOpScalar_cu_86b9896c25multi_tensor_apply_kernelINS1_18TensorListMetadataILi1EEENS1_21BinaryOpScalarFunctorIN3c108BFloat16ELi1ELi1ELi0EEEJNS0_7minimumIfEEfEEEvT_T0_DpT1_)
        .other          _ZN2at6native57_GLOBAL__N__f3eca4a2_24_ForeachBinaryOpScalar_cu_86b9896c25multi_tensor_apply_kernelINS1_18TensorListMetadataILi1EEENS1_21BinaryOpScalarFunctorIN3c108BFloat16ELi1ELi1ELi0EEEJNS0_7minimumIfEEfEEEvT_T0_DpT1_,@"STO_CUDA_ENTRY STV_DEFAULT"
_ZN2at6native57_GLOBAL__N__f3eca4a2_24_ForeachBinaryOpScalar_cu_86b9896c25multi_tensor_apply_kernelINS1_18TensorListMetadataILi1EEENS1_21BinaryOpScalarFunctorIN3c108BFloat16ELi1ELi1ELi0EEEJNS0_7minimumIfEEfEEEvT_T0_DpT1_:
        /* <DEDUP_REMOVED lines=25> */
.L_x_157:
        /* <DEDUP_REMOVED lines=44> */
[----:B------:R-:W-:Y:S01]  /*0450*/  FSETP.GEU.FTZ.AND P5, PT, R15, UR6, PT ;  /* 0x000000060f007c0b */ /* 0x000fe2000bfbe000 */
[----:B---3--:R-:W-:-:S03]  /*0460*/  IMAD.U32 R18, R18, 0x10000, RZ ;  /* 0x0001000012127824 */ /* 0x008fc600078e00ff */
[----:B------:R-:W-:Y:S02]  /*0470*/  PLOP3.LUT P4, PT, P5, P4, PT, 0x8a, 0x0 ;  /* 0x000000000000781c */ /* 0x000fe40002f89172 */
[C---:B------:R-:W-:Y:S02]  /*0480*/  FSETP.GTU.FTZ.AND P5, PT, |R18|.reuse, +INF , PT ;  /* 0x7f8000001200780b */ /* 0x040fe40003fbc200 */
[----:B------:R-:W-:Y:S01]  /*0490*/  FSETP.GEU.FTZ.AND P6, PT, R18, UR6, PT ;  /* 0x0000000612007c0b */ /* 0x000fe2000bfde000 */
[----:B----4-:R-:W-:Y:S01]  /*04a0*/  IMAD.U32 R19, R19, 0x10000, RZ ;  /* 0x0001000013137824 */ /* 0x010fe200078e00ff */
[----:B------:R-:W-:Y:S02]  /*04b0*/  FSEL R15, R15, UR6, P4 ;  /* 0x000000060f0f7c08 */ /* 0x000fe4000a000000 */
[----:B------:R-:W-:Y:S01]  /*04c0*/  PLOP3.LUT P4, PT, P6, P5, PT, 0x8a, 0x0 ;  /* 0x000000000000781c */ /* 0x000fe2000378b172 */
[----:B-----5:R-:W-:Y:S01]  /*04d0*/  IMAD.U32 R20, R20, 0x10000, RZ ;  /* 0x0001000014147824 */ /* 0x020fe200078e00ff */
[----:B------:R-:W-:-:S02]  /*04e0*/  FSETP.GTU.FTZ.AND P5, PT, |R19|, +INF , PT ;  /* 0x7f8000001300780b */ /* 0x000fc40003fbc200 */
[----:B------:R-:W-:Y:S02]  /*04f0*/  FSETP.GEU.FTZ.AND P6, PT, R19, UR6, PT ;  /* 0x0000000613007c0b */ /* 0x000fe4000bfde000 */
[----:B------:R-:W-:Y:S02]  /*0500*/  FSEL R18, R18, UR6, P4 ;  /* 0x0000000612127c08 */ /* 0x000fe4000a000000 */
[----:B------:R-:W-:Y:S02]  /*0510*/  PLOP3.LUT P5, PT, P6, P5, PT, 0x8a, 0x0 ;  /* 0x000000000000781c */ /* 0x000fe400037ab172 */
[C---:B------:R-:W-:Y:S02]  /*0520*/  FSETP.GTU.FTZ.AND P4, PT, |R20|.reuse, +INF , PT ;  /* 0x7f8000001400780b */ /* 0x040fe40003f9c200 */
[----:B------:R-:W-:-:S04]  /*0530*/  FSETP.GEU.FTZ.AND P6, PT, R20, UR6, PT ;  /* 0x0000000614007c0b */ /* 0x000fc8000bfde000 */
        /* <DEDUP_REMOVED lines=17> */
.L_x_156:
        /* <DEDUP_REMOVED lines=9> */
.L_x_158:
        /* <DEDUP_REMOVED lines=10> */
[----:B------:R-:W-:-:S02]  /*0780*/  FSETP.GEU.FTZ.AND P1, PT, R8, UR7, PT ;  /* 0x0000000708007c0b */ /* 0x000fc4000bf3e000 */
[C---:B------:R-:W-:Y:S02]  /*0790*/  FSETP.GTU.FTZ.AND P4, PT, |R6|.reuse, +INF , PT ;  /* 0x7f8000000600780b */ /* 0x040fe40003f9c200 */
[----:B------:R-:W-:Y:S02]  /*07a0*/  PLOP3.LUT P0, PT, P1, P0, PT, 0x8a, 0x0 ;  /* 0x000000000000781c */ /* 0x000fe40000f01172 */
[----:B------:R-:W-:Y:S02]  /*07b0*/  FSETP.GEU.FTZ.AND P3, PT, R6, UR7, PT ;  /* 0x0000000706007c0b */ /* 0x000fe4000bf7e000 */
[C---:B------:R-:W-:Y:S02]  /*07c0*/  FSETP.GTU.FTZ.AND P5, PT, |R9|.reuse, +INF , PT ;  /* 0x7f8000000900780b */ /* 0x040fe40003fbc200 */
[----:B------:R-:W-:Y:S02]  /*07d0*/  FSETP.GEU.FTZ.AND P6, PT, R9, UR7, PT ;  /* 0x0000000709007c0b */ /* 0x000fe4000bfde000 */
[----:B------:R-:W-:-:S02]  /*07e0*/  FSETP.GTU.FTZ.AND P1, PT, |R10|, +INF , PT ;  /* 0x7f8000000a00780b */ /* 0x000fc40003f3c200 */
[----:B------:R-:W-:Y:S02]  /*07f0*/  FSETP.GEU.FTZ.AND P2, PT, R10, UR7, PT ;  /* 0x000000070a007c0b */ /* 0x000fe4000bf5e000 */
        /* <DEDUP_REMOVED lines=20> */
.L_x_159:
        /* <DEDUP_REMOVED lines=12> */
.L_x_5326:


//--------------------- .text._ZN2at6native57_GLOBAL__N__f3eca4a2_24_ForeachBinaryOpScalar_cu_86b9896c25multi_tensor_apply_kernelINS1_18TensorListMetadataILi1EEENS1_21BinaryOpScalarFunctorIN3c104HalfELi1ELi1ELi0EEEJNS0_7minimumIfEEfEEEvT_T0_DpT1_ --------------------------
	.section	.text._ZN2at6native57_GLOBAL__N__f3eca4a2_24_ForeachBinaryOpScalar_cu_86b9896c25multi_tensor_apply_kernelINS1_18TensorListMetadataILi1EEENS1_21BinaryOpScalarFunctorIN3c104HalfELi1ELi1ELi0EEEJNS0_7minimumIfEEfEEEvT_T0_DpT1_,"ax",@progbits
	.align	128
.text._ZN2at6native57_GLOBAL__N__f3eca4a2_24_ForeachBinaryOpScalar_cu_86b9896c25multi_tensor_apply_kernelINS1_18TensorListMetadataILi1EEENS1_21BinaryOpScalarFunctorIN3c104HalfELi1ELi1ELi0EEEJNS0_7minimumIfEEfEEEvT_T0_DpT1_:
        .type           _ZN2at6native57_GLOBAL__N__f3eca4a2_24_ForeachBinaryOpScalar_cu_86b9896c25multi_tensor_apply_kernelINS1_18TensorListMetadataILi1EEENS1_21BinaryOpScalarFunctorIN3c104HalfELi1ELi1ELi0EEEJNS0_7minimumIfEEfEEEvT_T0_DpT1_,@function
        .size           _ZN2at6native57_GLOBAL__N__f3eca4a2_24_ForeachBinaryOpScalar_cu_86b9896c25multi_tensor_apply_kernelINS1_18TensorListMetadataILi1EEENS1_21BinaryOpScalarFunctorIN3c104HalfELi1ELi1ELi0EEEJNS0_7minimumIfEEfEEEvT_T0_DpT1_,(.L_x_5327 - _ZN2at6native57_GLOBAL__N__f3eca4a2_24_ForeachBinaryOpScalar_cu_86b9896c25multi_tensor_apply_kernelINS1_18TensorListMetadataILi1EEENS1_21BinaryOpScalarFunctorIN3c104HalfELi1ELi1ELi0EEEJNS0_7minimumIfEEfEEEvT_T0_DpT1_)
        .other          _ZN2at6native57_GLOBAL__N__f3eca4a2_24_ForeachBinaryOpScalar_cu_86b9896c25multi_tensor_apply_kernelINS1_18TensorListMetadataILi1EEENS1_21BinaryOpScalarFunctorIN3c104HalfELi1ELi1ELi0EEEJNS0_7minimumIfEEfEEEvT_T0_DpT1_,@"STO_CUDA_ENTRY STV_DEFAULT"
_ZN2at6native57_GLOBAL__N__f3eca4a2_24_ForeachBinaryOpScalar_cu_86b9896c25multi_tensor_apply_kernelINS1_18TensorListMetadataILi1EEENS1_21BinaryOpScalarFunctorIN3c104HalfELi1ELi1ELi0EEEJNS0_7minimumIfEEfEEEvT_T0_DpT1_:
        /* <DEDUP_REMOVED lines=25> */
.L_x_161:
        /* <DEDUP_REMOVED lines=44> */
[----:B------:R-:W-:-:S04]  /*0450*/  FSETP.GEU.FTZ.AND P5, PT, R15, UR6, PT ;  /* 0x000000060f007c0b */ /* 0x000fc8000bfbe000 */
[----:B------:R-:W-:Y:S01]  /*0460*/  PLOP3.LUT P4, PT, P5, P4, PT, 0x8a, 0x0 ;  /* 0x000000000000781c */ /* 0x000fe20002f89172 */
[----:B---3--:R-:W-:-:S03]  /*0470*/  HADD2.F32 R18, -RZ, R18.H0_H0 ;  /* 0x20000012ff127230 */ /* 0x008fc60000004100 */
[----:B------:R-:W-:Y:S02]  /*0480*/  FSEL R15, R15, UR6, P4 ;  /* 0x000000060f0f7c08 */ /* 0x000fe4000a000000 */
[C---:B------:R-:W-:Y:S02]  /*0490*/  FSETP.GTU.FTZ.AND P5, PT, |R18|.reuse, +INF , PT ;  /* 0x7f8000001200780b */ /* 0x040fe40003fbc200 */
[----:B------:R-:W-:Y:S01]  /*04a0*/  FSETP.GEU.FTZ.AND P6, PT, R18, UR6, PT ;  /* 0x0000000612007c0b */ /* 0x000fe2000bfde000 */
[----:B----4-:R-:W-:-:S03]  /*04b0*/  HADD2.F32 R19, -RZ, R19.H0_H0 ;  /* 0x20000013ff137230 */ /* 0x010fc60000004100 */
[----:B------:R-:W-:Y:S01]  /*04c0*/  PLOP3.LUT P4, PT, P6, P5, PT, 0x8a, 0x0 ;  /* 0x000000000000781c */ /* 0x000fe2000378b172 */
[----:B-----5:R-:W-:Y:S01]  /*04d0*/  HADD2.F32 R20, -RZ, R20.H0_H0 ;  /* 0x20000014ff147230 */ /* 0x020fe20000004100 */
[C---:B------:R-:W-:Y:S02]  /*04e0*/  FSETP.GTU.FTZ.AND P5, PT, |R19|.reuse, +INF , PT ;  /* 0x7f8000001300780b */ /* 0x040fe40003fbc200 */
[----:B------:R-:W-:Y:S02]  /*04f0*/  FSETP.GEU.FTZ.AND P6, PT, R19, UR6, PT ;  /* 0x0000000613007c0b */ /* 0x000fe4000bfde000 */
[----:B------:R-:W-:Y:S02]  /*0500*/  FSEL R18, R18, UR6, P4 ;  /* 0x0000000612127c08 */ /* 0x000fe4000a000000 */
[----:B------:R-:W-:Y:S02]  /*0510*/  PLOP3.LUT P5, PT, P6, P5, PT, 0x8a, 0x0 ;  /* 0x000000000000781c */ /* 0x000fe400037ab172 */
[----:B------:R-:W-:-:S02]  /*0520*/  FSETP.GTU.FTZ.AND P4, PT, |R20|, +INF , PT ;  /* 0x7f8000001400780b */ /* 0x000fc40003f9c200 */
[----:B------:R-:W-:-:S04]  /*0530*/  FSETP.GEU.FTZ.AND P6, PT, R20, UR6, PT ;  /* 0x0000000614007c0b */ /* 0x000fc8000bfde000 */
        /* <DEDUP_REMOVED lines=17> */
.L_x_160:
        /* <DEDUP_REMOVED lines=9> */
.L_x_162:
        /* <DEDUP_REMOVED lines=11> */
[----:B------:R-:W-:Y:S02]  /*0790*/  PLOP3.LUT P0, PT, P2, P0, PT, 0x8a, 0x0 ;  /* 0x000000000000781c */ /* 0x000fe40001701172 */
[C---:B------:R-:W-:Y:S02]  /*07a0*/  FSETP.GTU.FTZ.AND P4, PT, |R8|.reuse, +INF , PT ;  /* 0x7f8000000800780b */ /* 0x040fe40003f9c200 */
[----:B------:R-:W-:Y:S02]  /*07b0*/  FSETP.GEU.FTZ.AND P3, PT, R8, UR7, PT ;  /* 0x0000000708007c0b */ /* 0x000fe4000bf7e000 */
        /* <DEDUP_REMOVED lines=22> */
.L_x_163:
        /* <DEDUP_REMOVED lines=14> */
.L_x_5327:


//--------------------- .text._ZN2at6native57_GLOBAL__N__f3eca4a2_24_ForeachBinaryOpScalar_cu_86b9896c25multi_tensor_apply_kernelINS1_18TensorListMetadataILi1EEENS1_21BinaryOpScalarFunctorIfLi1ELi1ELi0EEEJNS0_7minimumIfEEfEEEvT_T0_DpT1_ --------------------------
	.section	.text._ZN2at6native57_GLOBAL__N__f3eca4a2_24_ForeachBinaryOpScalar_cu_86b9896c25multi_tensor_apply_kernelINS1_18TensorListMetadataILi1EEENS1_21BinaryOpScalarFunctorIfLi1ELi1ELi0EEEJNS0_7minimumIfEEfEEEvT_T0_DpT1_,"ax",@progbits
	.align	128
.text._ZN2at6native57_GLOBAL__N__f3eca4a2_24_ForeachBinaryOpScalar_cu_86b9896c25multi_tensor_apply_kernelINS1_18TensorListMetadataILi1EEENS1_21BinaryOpScalarFunctorIfLi1ELi1ELi0EEEJNS0_7minimumIfEEfEEEvT_T0_DpT1_:
        .type           _ZN2at6native57_GLOBAL__N__f3eca4a2_24_ForeachBinaryOpScalar_cu_86b9896c25multi_tensor_apply_kernelINS1_18TensorListMetadataILi1EEENS1_21BinaryOpScalarFunctorIfLi1ELi1ELi0EEEJNS0_7minimumIfEEfEEEvT_T0_DpT1_,@function
        .size           _ZN2at6native57_GLOBAL__N__f3eca4a2_24_ForeachBinaryOpScalar_cu_86b9896c25multi_tensor_apply_kernelINS1_18TensorListMetadataILi1EEENS1_21BinaryOpScalarFunctorIfLi1ELi1ELi0EEEJNS0_7minimumIfEEfEEEvT_T0_DpT1_,(.L_x_5328 - _ZN2at6native57_GLOBAL__N__f3eca4a2_24_ForeachBinaryOpScalar_cu_86b9896c25multi_tensor_apply_kernelINS1_18TensorListMetadataILi1EEENS1_21BinaryOpScalarFunctorIfLi1ELi1ELi0EEEJNS0_7minimumIfEEfEEEvT_T0_DpT1_)
        .other          _ZN2at6native57_GLOBAL__N__f3eca4a2_24_ForeachBinaryOpScalar_cu_86b9896c25multi_tensor_apply_kernelINS1_18TensorListMetadataILi1EEENS1_21BinaryOpScalarFunctorIfLi1ELi1ELi0EEEJNS0_7minimumIfEEfEEEvT_T0_DpT1_,@"STO_CUDA_ENTRY STV_DEFAULT"
_ZN2at6native57_GLOBAL__N__f3eca4a2_24_ForeachBinaryOpScalar_cu_86b9896c25multi_tensor_apply_kernelINS1_18TensorListMetadataILi1EEENS1_21BinaryOpScalarFunctorIfLi1ELi1ELi0EEEJNS0_7minimumIfEEfEEEvT_T0_DpT1_:
        /* <DEDUP_REMOVED lines=24> */
.L_x_165:
        /* <DEDUP_REMOVED lines=47> */
[CC--:B0-----:R-:W-:Y:S02]  /*0470*/  @P0 FSETP.GEU.FTZ.AND P5, PT, R15.reuse, R22.reuse, PT ;  /* 0x000000160f00020b */ /* 0x0c1fe40003fbe000 */
[C---:B---3--:R-:W-:Y:S02]  /*0480*/  @P1 FSETP.GEU.FTZ.AND P6, PT, R18.reuse, R21, PT ;  /* 0x000000151200120b */ /* 0x048fe40003fde000 */
[----:B------:R-:W-:Y:S02]  /*0490*/  @P0 PLOP3.LUT P3, PT, P5, P3, PT, 0x8a, 0x0 ;  /* 0x000000000000081c */ /* 0x000fe40002f67172 */
[----:B------:R-:W-:Y:S02]  /*04a0*/  @P1 FSETP.GTU.FTZ.AND P5, PT, |R18|, +INF , PT ;  /* 0x7f8000001200180b */ /* 0x000fe40003fbc200 */
[----:B------:R-:W-:Y:S02]  /*04b0*/  @P0 FSEL R15, R15, R22, P3 ;  /* 0x000000160f0f0208 */ /* 0x000fe40001800000 */
[----:B------:R-:W-:-:S02]  /*04c0*/  @P1 PLOP3.LUT P3, PT, P6, P5, PT, 0x8a, 0x0 ;  /* 0x000000000000181c */ /* 0x000fc4000376b172 */
[C---:B----4-:R-:W-:Y:S02]  /*04d0*/  @P4 FSETP.GTU.FTZ.AND P5, PT, |R20|.reuse, +INF , PT ;  /* 0x7f8000001400480b */ /* 0x050fe40003fbc200 */
[----:B-1----:R-:W-:Y:S02]  /*04e0*/  @P4 FSETP.GEU.FTZ.AND P6, PT, R20, R23, PT ;  /* 0x000000171400420b */ /* 0x002fe40003fde000 */
[----:B------:R-:W-:Y:S02]  /*04f0*/  @P1 FSEL R21, R18, R21, P3 ;  /* 0x0000001512151208 */ /* 0x000fe40001800000 */
[----:B------:R-:W-:Y:S02]  /*0500*/  @P4 PLOP3.LUT P5, PT, P6, P5, PT, 0x8a, 0x0 ;  /* 0x000000000000481c */ /* 0x000fe400037ab172 */
[C---:B-----5:R-:W-:Y:S02]  /*0510*/  @P2 FSETP.GTU.FTZ.AND P3, PT, |R19|.reuse, +INF , PT ;  /* 0x7f8000001300280b */ /* 0x060fe40003f7c200 */
[----:B------:R-:W-:-:S04]  /*0520*/  @P2 FSETP.GEU.FTZ.AND P6, PT, R19, R24, PT ;  /* 0x000000181300220b */ /* 0x000fc80003fde000 */
        /* <DEDUP_REMOVED lines=13> */
.L_x_164:
        /* <DEDUP_REMOVED lines=9> */
.L_x_166:
[----:B------:R-:W-:-:S04]  /*0690*/  LEA R6, P0, R13, R2, 0x4 ;  /* 0x000000020d067211 */ /* 0x000fc800078020ff */
[----:B------:R-:W-:-:S05]  /*06a0*/  LEA.HI.X R7, R13, R3, R12, 0x4, P0 ;  /* 0x000000030d077211 */ /* 0x000fca00000f240c */
[----:B------:R-:W2:Y:S02]  /*06b0*/  LDG.E.128 R8, desc[UR4][R6.64] ;  /* 0x0000000406087981 */ /* 0x000ea4000c1e1d00 */
[C---:B--2---:R-:W-:Y:S02]  /*06c0*/  FSETP.GTU.FTZ.AND P0, PT, |R8|.reuse, +INF , PT ;  /* 0x7f8000000800780b */ /* 0x044fe40003f1c200 */
[----:B------:R-:W-:Y:S02]  /*06d0*/  FSETP.GEU.FTZ.AND P2, PT, R8, UR7, PT ;  /* 0x0000000708007c0b */ /* 0x000fe4000bf5e000 */
[C---:B------:R-:W-:Y:S02]  /*06e0*/  FSETP.GTU.FTZ.AND P5, PT, |R9|.reuse, +INF , PT ;  /* 0x7f8000000900780b */ /* 0x040fe40003fbc200 */
[----:B------:R-:W-:Y:S02]  /*06f0*/  PLOP3.LUT P0, PT, P2, P0, PT, 0x8a, 0x0 ;  /* 0x000000000000781c */ /* 0x000fe40001701172 */
[----:B------:R-:W-:-:S02]  /*0700*/  FSETP.GEU.FTZ.AND P6, PT, R9, UR7, PT ;  /* 0x0000000709007c0b */ /* 0x000fc4000bfde000 */
        /* <DEDUP_REMOVED lines=22> */
.L_x_167:
        /* <DEDUP_REMOVED lines=9> */
.L_x_5328:


//--------------------- .text._ZN2at6native57_GLOBAL__N__f3eca4a2_24_ForeachBinaryOpScalar_cu_86b9896c25multi_tensor_apply_kernelINS1_18TensorListMetadataILi1EEENS1_21BinaryOpScalarFunctorIdLi1ELi1ELi0EEEJNS0_7minimumIdEEdEEEvT_T0_DpT1_ --------------------------
	.section	.text._ZN2at6native57_GLOBAL__N__f3eca4a2_24_ForeachBinaryOpScalar_cu_86b9896c25multi_tensor_apply_kernelINS1_18TensorListMetadataILi1EEENS1_21BinaryOpScalarFunctorIdLi1ELi1ELi0EEEJNS0_7minimumIdEEdEEEvT_T0_DpT1_,"ax",@progbits
	.align	128
.text._ZN2at6native57_GLOBAL__N__f3eca4a2_24_ForeachBinaryOpScalar_cu_86b9896c25multi_tensor_apply_kernelINS1_18TensorListMetadataILi1EEENS1_21BinaryOpScalarFunctorIdLi1ELi1ELi0EEEJNS0_7minimumIdEEdEEEvT_T0_DpT1_:
        .type           _ZN2at6native57_GLOBAL__N__f3eca4a2_24_ForeachBinaryOpScalar_cu_86b9896c25multi_tensor_apply_kernelINS1_18TensorListMetadataILi1EEENS1_21BinaryOpScalarFunctorIdLi1ELi1ELi0EEEJNS0_7minimumIdEEdEEEvT_T0_DpT1_,@function
        .size           _ZN2at6native57_GLOBAL__N__f3eca4a2_24_ForeachBinaryOpScalar_cu_86b9896c25multi_tensor_apply_kernelINS1_18TensorListMetadataILi1EEENS1_21BinaryOpScalarFunctorIdLi1ELi1ELi0EEEJNS0_7minimumIdEEdEEEvT_T0_DpT1_,(.L_x_5329 - _ZN2at6native57_GLOBAL__N__f3eca4a2_24_ForeachBinaryOpScalar_cu_86b9896c25multi_tensor_apply_kernelINS1_18TensorListMetadataILi1EEENS1_21BinaryOpScalarFunctorIdLi1ELi1ELi0EEEJNS0_7minimumIdEEdEEEvT_T0_DpT1_)
        .other          _ZN2at6native57_GLOBAL__N__f3eca4a2_24_ForeachBinaryOpScalar_cu_86b9896c25multi_tensor_apply_kernelINS1_18TensorListMetadataILi1EEENS1_21BinaryOpScalarFunctorIdLi1ELi1ELi0EEEJNS0_7minimumIdEEdEEEvT_T0_DpT1_,@"STO_CUDA_ENTRY STV_DEFAULT"
_ZN2at6native57_GLOBAL__N__f3eca4a2_24_ForeachBinaryOpScalar_cu_86b9896c25multi_tensor_apply_kernelINS1_18TensorListMetadataILi1EEENS1_21BinaryOpScalarFunctorIdLi1ELi1ELi0EEEJNS0_7minimumIdEEdEEEvT_T0_DpT1_:
        /* <DEDUP_REMOVED lines=25> */
.L_x_169:
        /* <DEDUP_REMOVED lines=46> */
[----:B0-----:R-:W-:Y:S01]  /*0470*/  @P0 DSETP.LT.OR P3, PT, R22, R20, P3 ;  /* 0x000000141600022a */ /* 0x001fe20001f61400 */
        /* <DEDUP_REMOVED lines=10> */
[----:B0-----:R-:W-:Y:S01]  /*0520*/  @P1 DSETP.LT.OR P0, PT, R10, R20, P0 ;  /* 0x000000140a00122a */ /* 0x001fe20000701400 */
[----:B------:R-:W0:Y:S01]  /*0530*/  @P1 LDC.64 R20, c[0x0][0xf40] ;  /* 0x0003d000ff141b82 */ /* 0x000e220000000a00 */
[----:B--2---:R-:W-:-:S07]  /*0540*/  @P4 DSETP.LT.OR P5, PT, R18, R22, P5 ;  /* 0x000000161200422a */ /* 0x004fce0002fa1400 */
[----:B------:R-:W2:Y:S01]  /*0550*/  @P2 LDC.64 R22, c[0x0][0xf40] ;  /* 0x0003d000ff162b82 */ /* 0x000ea20000000a00 */
[----:B-1----:R-:W-:-:S07]  /*0560*/  @P2 DSETP.LT.OR P3, PT, R16, R24, P3 ;  /* 0x000000181000222a */ /* 0x002fce0001f61400 */
        /* <DEDUP_REMOVED lines=16> */
.L_x_168:
        /* <DEDUP_REMOVED lines=10> */
.L_x_170:
        /* <DEDUP_REMOVED lines=36> */
.L_x_171:
        /* <DEDUP_REMOVED lines=11> */
.L_x_5329:


//--------------------- .text._ZN2at6native57_GLOBAL__N__f3eca4a2_24_ForeachBinaryOpScalar_cu_86b9896c25multi_tensor_apply_kernelINS1_18TensorListMetadataILi1EEENS1_21BinaryOpScalarFunctorIsLi1ELi1ELi0EEEJNS0_7minimumIsEEsEEEvT_T0_DpT1_ --------------------------
	.section	.text._ZN2at6native57_GLOBAL__N__f3eca4a2_24_ForeachBinaryOpScalar_cu_86b9896c25multi_tensor_apply_kernelINS1_18TensorListMetadataILi1EEENS1_21BinaryOpScalarFunctorIsLi1ELi1ELi0EEEJNS0_7minimumIsEEsEEEvT_T0_DpT1_,"ax",@progbits
	.align	128
.text._ZN2at6native57_GLOBAL__N__f3eca4a2_24_ForeachBinaryOpScalar_cu_86b9896c25multi_tensor_apply_kernelINS1_18TensorListMetadataILi1EEENS1_21BinaryOpScalarFunctorIsLi1ELi1ELi0EEEJNS0_7minimumIsEEsEEEvT_T0_DpT1_:
        .type           _ZN2at6native57_GLOBAL__N__f3eca4a2_24_ForeachBinaryOpScalar_cu_86b9896c25multi_tensor_apply_kernelINS1_18TensorListMetadataILi1EEENS1_21BinaryOpScalarFunctorIsLi1ELi1ELi0EEEJNS0_7minimumIsEEsEEEvT_T0_DpT1_,@function
        .size           _ZN2at6native57_GLOBAL__N__f3eca4a2_24_ForeachBinaryOpScalar_cu_86b9896c25multi_tensor_apply_kernelINS1_18TensorListMetadataILi1EEENS1_21BinaryOpScalarFunctorIsLi1ELi1ELi0EEEJNS0_7minimumIsEEsEEEvT_T0_DpT1_,(.L_x_5330 - _ZN2at6native57_GLOBAL__N__f3eca4a2_24_ForeachBinaryOpScalar_cu_86b9896c25multi_tensor_apply_kernelINS1_18TensorListMetadataILi1EEENS1_21BinaryOpScalarFunctorIsLi1ELi1ELi0EEEJNS0_7minimumIsEEsEEEvT_T0_DpT1_)
        .other          _ZN2at6native57_GLOBAL__N__f3eca4a2_24_ForeachBinaryOpScalar_cu_86b9896c25multi_tensor_apply_kernelINS1_18TensorListMetadataILi1EEENS1_21BinaryOpScalarFunctorIsLi1ELi1ELi0EEEJNS0_7minimumIsEEsEEEvT_T0_DpT1_,@"STO_CUDA_ENTRY STV_DEFAULT"
_ZN2at6native57_GLOBAL__N__f3eca4a2_24_ForeachBinaryOpScalar_cu_86b9896c25multi_tensor_apply_kernelINS1_18TensorListMetadataILi1EEENS1_21BinaryOpScalarFunctorIsLi1ELi1ELi0EEEJNS0_7minimumIsEEsEEEvT_T0_DpT1_:
        /* <DEDUP_REMOVED lines=24> */
.L_x_173:
        /* <DEDUP_REMOVED lines=46> */
[----:B--2---:R-:W-:-:S02]  /*0460*/  @P1 VIMNMX.S16x2 R4, R4, R12, PT ;  /* 0x0000000c04041248 */ /* 0x004fc40003fe0300 */
[----:B-1----:R-:W-:Y:S02]  /*0470*/  @P3 VIMNMX.S16x2 R0, R0, R8, PT ;  /* 0x0000000800003248 */ /* 0x002fe40003fe0300 */
[----:B0-----:R-:W-:-:S03]  /*0480*/  @P0 VIMNMX.S16x2 R2, R2, R10, PT ;  /* 0x0000000a02020248 */ /* 0x001fc60003fe0300 */
[----:B------:R2:W-:Y:S01]  /*0490*/  @P3 STG.E.U16 desc[UR4][R22.64], R0 ;  /* 0x0000000016003986 */ /* 0x0005e2000c101504 */
[----:B---3--:R-:W-:-:S03]  /*04a0*/  @P2 VIMNMX.S16x2 R6, R6, R14, PT ;  /* 0x0000000e06062248 */ /* 0x008fc60003fe0300 */
        /* <DEDUP_REMOVED lines=9> */
.L_x_172:
        /* <DEDUP_REMOVED lines=9> */
.L_x_174:
        /* <DEDUP_REMOVED lines=10> */
[----:B------:R-:W-:Y:S02]  /*0670*/  VIMNMX.S16x2 R2, R2, UR8, PT ;  /* 0x0000000802027c48 */ /* 0x000fe4000bfe0300 */
[----:B------:R-:W-:-:S02]  /*0680*/  VIMNMX.S16x2 R0, R0, UR8, PT ;  /* 0x0000000800007c48 */ /* 0x000fc4000bfe0300 */
[----:B------:R-:W-:Y:S02]  /*0690*/  VIMNMX.S16x2 R8, R8, UR8, PT ;  /* 0x0000000808087c48 */ /* 0x000fe4000bfe0300 */
[----:B------:R-:W-:Y:S02]  /*06a0*/  VIMNMX.S16x2 R4, R4, UR8, PT ;  /* 0x0000000804047c48 */ /* 0x000fe4000bfe0300 */
        /* <DEDUP_REMOVED lines=9> */
.L_x_175:
        /* <DEDUP_REMOVED lines=12> */
.L_x_5330:


//--------------------- .text._ZN2at6native57_GLOBAL__N__f3eca4a2_24_ForeachBinaryOpScalar_cu_86b9896c25multi_tensor_apply_kernelINS1_18TensorListMetadataILi1EEENS1_21BinaryOpScalarFunctorIlLi1ELi1ELi0EEEJNS0_7minimumIlEElEEEvT_T0_DpT1_ --------------------------
	.section	.text._ZN2at6native57_GLOBAL__N__f3eca4a2_24_ForeachBinaryOpScalar_cu_86b9896c25multi_tensor_apply_kernelINS1_18TensorListMetadataILi1EEENS1_21BinaryOpScalarFunctorIlLi1ELi1ELi0EEEJNS0_7minimumIlEElEEEvT_T0_DpT1_,"ax",@progbits
	.align	128
.text._ZN2at6native57_GLOBAL__N__f3eca4a2_24_ForeachBinaryOpScalar_cu_86b9896c25multi_tensor_apply_kernelINS1_18TensorListMetadataILi1EEENS1_21BinaryOpScalarFunctorIlLi1ELi1ELi0EEEJNS0_7minimumIlEElEEEvT_T0_DpT1_:
        .type           _ZN2at6native57_GLOBAL__N__f3eca4a2_24_ForeachBinaryOpScalar_cu_86b9896c25multi_tensor_apply_kernelINS1_18TensorListMetadataILi1EEENS1_21BinaryOpScalarFunctorIlLi1ELi1ELi0EEEJNS0_7minimumIlEElEEEvT_T0_DpT1_,@function
        .size           _ZN2at6native57_GLOBAL__N__f3eca4a2_24_ForeachBinaryOpScalar_cu_86b9896c25multi_tensor_apply_kernelINS1_18TensorListMetadataILi1EEENS1_21BinaryOpScalarFunctorIlLi1ELi1ELi0EEEJNS0_7minimumIlEElEEEvT_T0_DpT1_,(.L_x_5331 - _ZN2at6native57_GLOBAL__N__f3eca4a2_24_ForeachBinaryOpScalar_cu_86b9896c25multi_tensor_apply_kernelINS1_18TensorListMetadataILi1EEENS1_21BinaryOpScalarFunctorIlLi1ELi1ELi0EEEJNS0_7minimumIlEElEEEvT_T0_DpT1_)
        .other          _ZN2at6native57_GLOBAL__N__f3eca4a2_24_ForeachBinaryOpScalar_cu_86b9896c25multi_tensor_apply_kernelINS1_18TensorListMetadataILi1EEENS1_21BinaryOpScalarFunctorIlLi1ELi1ELi0EEEJNS0_7minimumIlEElEEEvT_T0_DpT1_,@"STO_CUDA_ENTRY STV_DEFAULT"
_ZN2at6native57_GLOBAL__N__f3eca4a2_24_ForeachBinaryOpScalar_cu_86b9896c25multi_tensor_apply_kernelINS1_18TensorListMetadataILi1EEENS1_21BinaryOpScalarFunctorIlLi1ELi1ELi0EEEJNS0_7minimumIlEElEEEvT_T0_DpT1_:
        /* <DEDUP_REMOVED lines=25> */
.L_x_177:
        /* <DEDUP_REMOVED lines=46> */
[----:B--2---:R-:W-:-:S04]  /*0470*/  @P1 ISETP.LT.U32.AND P3, PT, R22, R20, PT ;  /* 0x000000141600120c */ /* 0x004fc80003f61070 */
[----:B------:R-:W-:-:S04]  /*0480*/  @P1 ISETP.LT.AND.EX P3, PT, R23, R21, PT, P3 ;  /* 0x000000151700120c */ /* 0x000fc80003f61330 */
[----:B------:R-:W-:Y:S02]  /*0490*/  @P1 SEL R22, R22, R20, P3 ;  /* 0x0000001416161207 */ /* 0x000fe40001800000 */
[----:B------:R-:W-:Y:S02]  /*04a0*/  @P1 SEL R23, R23, R21, P3 ;  /* 0x0000001517171207 */ /* 0x000fe40001800000 */
[----:B------:R-:W3:Y:S03]  /*04b0*/  @P0 LDC.64 R20, c[0x0][0xf40] ;  /* 0x0003d000ff140b82 */ /* 0x000ee60000000a00 */
[----:B------:R1:W-:Y:S05]  /*04c0*/  @P1 STG.E.64 desc[UR4][R28.64], R22 ;  /* 0x000000161c001986 */ /* 0x0003ea000c101b04 */
[----:B-1----:R-:W4:Y:S01]  /*04d0*/  @P4 LDC.64 R22, c[0x0][0xf40] ;  /* 0x0003d000ff164b82 */ /* 0x002f220000000a00 */
[----:B---3--:R-:W-:-:S04]  /*04e0*/  @P0 ISETP.LT.U32.AND P1, PT, R10, R20, PT ;  /* 0x000000140a00020c */ /* 0x008fc80003f21070 */
[----:B------:R-:W-:-:S04]  /*04f0*/  @P0 ISETP.LT.AND.EX P1, PT, R11, R21, PT, P1 ;  /* 0x000000150b00020c */ /* 0x000fc80003f21310 */
[----:B------:R-:W-:Y:S02]  /*0500*/  @P0 SEL R20, R10, R20, P1 ;  /* 0x000000140a140207 */ /* 0x000fe40000800000 */
[----:B------:R-:W-:Y:S02]  /*0510*/  @P0 SEL R21, R11, R21, P1 ;  /* 0x000000150b150207 */ /* 0x000fe40000800000 */
[----:B0-----:R-:W-:Y:S02]  /*0520*/  @P2 ISETP.LT.U32.AND P3, PT, R18, R24, PT ;  /* 0x000000181200220c */ /* 0x001fe40003f61070 */
[----:B----4-:R-:W-:Y:S02]  /*0530*/  @P4 ISETP.LT.U32.AND P1, PT, R16, R22, PT ;  /* 0x000000161000420c */ /* 0x010fe40003f21070 */
[----:B------:R-:W-:Y:S02]  /*0540*/  @P2 ISETP.LT.AND.EX P3, PT, R19, R25, PT, P3 ;  /* 0x000000191300220c */ /* 0x000fe40003f61330 */
[----:B------:R-:W-:-:S02]  /*0550*/  @P4 ISETP.LT.AND.EX P1, PT, R17, R23, PT, P1 ;  /* 0x000000171100420c */ /* 0x000fc40003f21310 */
        /* <DEDUP_REMOVED lines=13> */
.L_x_176:
        /* <DEDUP_REMOVED lines=9> */
.L_x_178:
[----:B------:R-:W-:-:S04]  /*06c0*/  LEA R4, P0, R3, R6, 0x5 ;  /* 0x0000000603047211 */ /* 0x000fc800078028ff */
[----:B------:R-:W-:-:S05]  /*06d0*/  LEA.HI.X R5, R3, R7, R16, 0x5, P0 ;  /* 0x0000000703057211 */ /* 0x000fca00000f2c10 */
[----:B------:R-:W2:Y:S04]  /*06e0*/  LDG.E.128 R8, desc[UR4][R4.64] ;  /* 0x0000000404087981 */ /* 0x000ea8000c1e1d00 */
[----:B------:R-:W3:Y:S01]  /*06f0*/  LDG.E.128 R12, desc[UR4][R4.64+0x10] ;  /* 0x00001004040c7981 */ /* 0x000ee2000c1e1d00 */
[----:B--2---:R-:W-:Y:S02]  /*0700*/  ISETP.LT.U32.AND P0, PT, R10, UR8, PT ;  /* 0x000000080a007c0c */ /* 0x004fe4000bf01070 */
[----:B------:R-:W-:Y:S02]  /*0710*/  ISETP.LT.U32.AND P1, PT, R8, UR8, PT ;  /* 0x0000000808007c0c */ /* 0x000fe4000bf21070 */
[----:B------:R-:W-:Y:S02]  /*0720*/  ISETP.LT.AND.EX P0, PT, R11, UR9, PT, P0 ;  /* 0x000000090b007c0c */ /* 0x000fe4000bf01300 */
[----:B---3--:R-:W-:-:S02]  /*0730*/  ISETP.LT.U32.AND P2, PT, R14, UR8, PT ;  /* 0x000000080e007c0c */ /* 0x008fc4000bf41070 */
[----:B------:R-:W-:Y:S02]  /*0740*/  ISETP.LT.U32.AND P3, PT, R12, UR8, PT ;  /* 0x000000080c007c0c */ /* 0x000fe4000bf61070 */
[----:B------:R-:W-:Y:S02]  /*0750*/  SEL R10, R10, UR8, P0 ;  /* 0x000000080a0a7c07 */ /* 0x000fe40008000000 */
[----:B------:R-:W-:Y:S02]  /*0760*/  SEL R11, R11, UR9, P0 ;  /* 0x000000090b0b7c07 */ /* 0x000fe40008000000 */
[----:B------:R-:W-:Y:S02]  /*0770*/  ISETP.LT.AND.EX P1, PT, R9, UR9, PT, P1 ;  /* 0x0000000909007c0c */ /* 0x000fe4000bf21310 */
[----:B------:R-:W-:Y:S02]  /*0780*/  ISETP.LT.AND.EX P0, PT, R15, UR9, PT, P2 ;  /* 0x000000090f007c0c */ /* 0x000fe4000bf01320 */
[----:B------:R-:W-:-:S02]  /*0790*/  ISETP.LT.AND.EX P2, PT, R13, UR9, PT, P3 ;  /* 0x000000090d007c0c */ /* 0x000fc4000bf41330 */
        /* <DEDUP_REMOVED lines=22> */
.L_x_179:
        /* <DEDUP_REMOVED lines=16> */
.L_x_5331:


//--------------------- .text._ZN2at6native57_GLOBAL__N__f3eca4a2_24_ForeachBinaryOpScalar_cu_86b9896c25multi_tensor_apply_kernelINS1_18TensorListMetadataILi1EEENS1_21BinaryOpScalarFunctorIiLi1ELi1ELi0EEEJNS0_7minimumIiEEiEEEvT_T0_DpT1_ --------------------------
	.section	.text._ZN2at6native57_GLOBAL__N__f3eca4a2_24_ForeachBinaryOpScalar_cu_86b9896c25multi_tensor_apply_kernelINS1_18TensorListMetadataILi1EEENS1_21BinaryOpScalarFunctorIiLi1ELi1ELi0EEEJNS0_7minimumIiEEiEEEvT_T0_DpT1_,"ax",@progbits
	.align	128
.text._ZN2at6native57_GLOBAL__N__f3eca4a2_24_ForeachBinaryOpScalar_cu_86b9896c25multi_tensor_apply_kernelINS1_18TensorListMetadataILi1EEENS1_21BinaryOpScalarFunctorIiLi1ELi1ELi0EEEJNS0_7minimumIiEEiEEEvT_T0_DpT1_:
        .type           _ZN2at6native57_GLOBAL__N__f3eca4a2_24_ForeachBinaryOpScalar_cu_86b9896c25multi_tensor_apply_kernelINS1_18TensorListMetadataILi1EEENS1_21BinaryOpScalarFunctorIiLi1ELi1ELi0EEEJNS0_7minimumIiEEiEEEvT_T0_DpT1_,@function
        .size           _ZN2at6native57_GLOBAL__N__f3eca4a2_24_ForeachBinaryOpScalar_cu_86b9896c25multi_tensor_apply_kernelINS1_18TensorListMetadataILi1EEENS1_21BinaryOpScalarFunctorIiLi1ELi1ELi0EEEJNS0_7minimumIiEEiEEEvT_T0_DpT1_,(.L_x_5332 - _ZN2at6native57_GLOBAL__N__f3eca4a2_24_ForeachBinaryOpScalar_cu_86b9896c25multi_tensor_apply_kernelINS1_18TensorListMetadataILi1EEENS1_21BinaryOpScalarFunctorIiLi1ELi1ELi0EEEJNS0_7minimumIiEEiEEEvT_T0_DpT1_)
        .other          _ZN2at6native57_GLOBAL__N__f3eca4a2_24_ForeachBinaryOpScalar_cu_86b9896c25multi_tensor_apply_kernelINS1_18TensorListMetadataILi1EEENS1_21BinaryOpScalarFunctorIiLi1ELi1ELi0EEEJNS0_7minimumIiEEiEEEvT_T0_DpT1_,@"STO_CUDA_ENTRY STV_DEFAULT"
_ZN2at6native57_GLOBAL__N__f3eca4a2_24_ForeachBinaryOpScalar_cu_86b9896c25multi_tensor_apply_kernelINS1_18TensorListMetadataILi1EEENS1_21BinaryOpScalarFunctorIiLi1ELi1ELi0EEEJNS0_7minimumIiEEiEEEvT_T0_DpT1_:
        /* <DEDUP_REMOVED lines=24> */
.L_x_181:
        /* <DEDUP_REMOVED lines=45> */
[----:B--2---:R-:W-:-:S02]  /*0450*/  @P1 VIMNMX R23, R20, R23, PT ;  /* 0x0000001714171248 */ /* 0x004fc40003fe0100 */
[----:B-1----:R-:W-:Y:S02]  /*0460*/  @P3 VIMNMX R21, R18, R21, PT ;  /* 0x0000001512153248 */ /* 0x002fe40003fe0100 */
[----:B0-----:R-:W-:-:S03]  /*0470*/  @P0 VIMNMX R15, R15, R22, PT ;  /* 0x000000160f0f0248 */ /* 0x001fc60003fe0100 */
[----:B------:R2:W-:Y:S01]  /*0480*/  @P3 STG.E desc[UR4][R10.64], R21 ;  /* 0x000000150a003986 */ /* 0x0005e2000c101904 */
[----:B---3--:R-:W-:-:S03]  /*0490*/  @P2 VIMNMX R19, R19, R24, PT ;  /* 0x0000001813132248 */ /* 0x008fc60003fe0100 */
        /* <DEDUP_REMOVED lines=9> */
.L_x_180:
        /* <DEDUP_REMOVED lines=9> */
.L_x_182:
        /* <DEDUP_REMOVED lines=18> */
.L_x_183:
        /* <DEDUP_REMOVED lines=10> */
.L_x_5332:


//--------------------- .text._ZN2at6native57_GLOBAL__N__f3eca4a2_24_ForeachBinaryOpScalar_cu_86b9896c25multi_tensor_apply_kernelINS1_18TensorListMetadataILi1EEENS1_21BinaryOpScalarFunctorIaLi1ELi1ELi0EEEJNS0_7minimumIaEEaEEEvT_T0_DpT1_ --------------------------
	.section	.text._ZN2at6native57_GLOBAL__N__f3eca4a2_24_ForeachBinaryOpScalar_cu_86b9896c25multi_tensor_apply_kernelINS1_18TensorListMetadataILi1EEENS1_21BinaryOpScalarFunctorIaLi1ELi1ELi0EEEJNS0_7minimumIaEEaEEEvT_T0_DpT1_,"ax",@progbits
	.align	128
.text._ZN2at6native57_GLOBAL__N__f3eca4a2_24_ForeachBinaryOpScalar_cu_86b9896c25multi_tensor_apply_kernelINS1_18TensorListMetadataILi1EEENS1_21BinaryOpScalarFunctorIaLi1ELi1ELi0EEEJNS0_7minimumIaEEaEEEvT_T0_DpT1_:
        .type           _ZN2at6native57_GLOBAL__N__f3eca4a2_24_ForeachBinaryOpScalar_cu_86b9896c25multi_tensor_apply_kernelINS1_18TensorListMetadataILi1EEENS1_21BinaryOpScalarFunctorIaLi1ELi1ELi0EEEJNS0_7minimumIaEEaEEEvT_T0_DpT1_,@function
        .size           _ZN2at6native57_GLOBAL__N__f3eca4a2_24_ForeachBinaryOpScalar_cu_86b9896c25multi_tensor_apply_kernelINS1_18TensorListMetadataILi1EEENS1_21BinaryOpScalarFunctorIaLi1ELi1ELi0EEEJNS0_7minimumIaEEaEEEvT_T0_DpT1_,(.L_x_5333 - _ZN2at6native57_GLOBAL__N__f3eca4a2_24_ForeachBinaryOpScalar_cu_86b9896c25multi_tensor_apply_kernelINS1_18TensorListMetadataILi1EEENS1_21BinaryOpScalarFunctorIaLi1ELi1ELi0EEEJNS0_7minimumIaEEaEEEvT_T0_DpT1_)
        .other          _ZN2at6native57_GLOBAL__N__f3eca4a2_24_ForeachBinaryOpScalar_cu_86b9896c25multi_tensor_apply_kernelINS1_18TensorListMetadataILi1EEENS1_21BinaryOpScalarFunctorIaLi1ELi1ELi0EEEJNS0_7minimumIaEEaEEEvT_T0_DpT1_,@"STO_CUDA_ENTRY STV_DEFAULT"
_ZN2at6native57_GLOBAL__N__f3eca4a2_24_ForeachBinaryOpScalar_cu_86b9896c25multi_tensor_apply_kernelINS1_18TensorListMetadataILi1EEENS1_21BinaryOpScalarFunctorIaLi1ELi1ELi0EEEJNS0_7minimumIaEEaEEEvT_T0_DpT1_:
        /* <DEDUP_REMOVED lines=25> */
.L_x_185:
        /* <DEDUP_REMOVED lines=50> */
[----:B------:R-:W-:Y:S02]  /*04b0*/  @P0 VIMNMX.S16x2 R0, R0, UR4, PT ;  /* 0x0000000400000c48 */ /* 0x000fe4000bfe0300 */
[----:B------:R-:W-:Y:S02]  /*04c0*/  @P1 VIMNMX.S16x2 R2, R2, UR4, PT ;  /* 0x0000000402021c48 */ /* 0x000fe4000bfe0300 */
[----:B------:R-:W-:Y:S02]  /*04d0*/  @P2 VIMNMX.S16x2 R4, R4, UR4, PT ;  /* 0x0000000404042c48 */ /* 0x000fe4000bfe0300 */
[----:B------:R-:W-:Y:S01]  /*04e0*/  @P3 VIMNMX.S16x2 R6, R6, UR4, PT ;  /* 0x0000000406063c48 */ /* 0x000fe2000bfe0300 */
        /* <DEDUP_REMOVED lines=10> */
.L_x_184:
        /* <DEDUP_REMOVED lines=8> */
.L_x_186:
        /* <DEDUP_REMOVED lines=13> */
[----:B------:R-:W-:Y:S02]  /*06e0*/  VIMNMX.S16x2 R12, R0, UR4, PT ;  /* 0x00000004000c7c48 */ /* 0x000fe4000bfe0300 */
[----:B------:R-:W-:Y:S02]  /*06f0*/  VIMNMX.S16x2 R13, R2, UR4, PT ;  /* 0x00000004020d7c48 */ /* 0x000fe4000bfe0300 */
[----:B------:R-:W-:Y:S02]  /*0700*/  VIMNMX.S16x2 R2, R6, UR4, PT ;  /* 0x0000000406027c48 */ /* 0x000fe4000bfe0300 */
[----:B------:R-:W-:Y:S02]  /*0710*/  PRMT R10, R10, 0xbbb3, RZ ;  /* 0x0000bbb30a0a7816 */ /* 0x000fe400000000ff */
[----:B------:R-:W-:-:S02]  /*0720*/  PRMT R6, R12, 0x7610, R6 ;  /* 0x000076100c067816 */ /* 0x000fc40000000006 */
[----:B------:R-:W-:Y:S02]  /*0730*/  PRMT R0, R10, 0x7710, RZ ;  /* 0x000077100a007816 */ /* 0x000fe400000000ff */
[----:B------:R-:W-:Y:S02]  /*0740*/  PRMT R13, R6, 0x7604, R13 ;  /* 0x00007604060d7816 */ /* 0x000fe4000000000d */
[----:B------:R-:W-:Y:S02]  /*0750*/  VIMNMX.S16x2 R0, R0, UR4, PT ;  /* 0x0000000400007c48 */ /* 0x000fe4000bfe0300 */
        /* <DEDUP_REMOVED lines=9> */
.L_x_187:
        /* <DEDUP_REMOVED lines=9> */
.L_x_5333:


//--------------------- .text._ZN2at6native57_GLOBAL__N__f3eca4a2_24_ForeachBinaryOpScalar_cu_86b9896c25multi_tensor_apply_kernelINS1_18TensorListMetadataILi1EEENS1_21BinaryOpScalarFunctorIhLi1ELi1ELi0EEEJNS0_7minimumIhEEhEEEvT_T0_DpT1_ --------------------------
	.section	.text._ZN2at6native57_GLOBAL__N__f3eca4a2_24_ForeachBinaryOpScalar_cu_86b9896c25multi_tensor_apply_kernelINS1_18TensorListMetadataILi1EEENS1_21BinaryOpScalarFunctorIhLi1ELi1ELi0EEEJNS0_7minimumIhEEhEEEvT_T0_DpT1_,"ax",@progbits
	.align	128
.text._ZN2at6native57_GLOBAL__N__f3eca4a2_24_ForeachBinaryOpScalar_cu_86b9896c25multi_tensor_apply_kernelINS1_18TensorListMetadataILi1EEENS1_21BinaryOpScalarFunctorIhLi1ELi1ELi0EEEJNS0_7minimumIhEEhEEEvT_T0_DpT1_:
        .type           _ZN2at6native57_GLOBAL__N__f3eca4a2_24_ForeachBinaryOpScalar_cu_86b9896c25multi_tensor_apply_kernelINS1_18TensorListMetadataILi1EEENS1_21BinaryOpScalarFunctorIhLi1ELi1ELi0EEEJNS0_7minimumIhEEhEEEvT_T0_DpT1_,@function
        .size           _ZN2at6native57_GLOBAL__N__f3eca4a2_24_ForeachBinaryOpScalar_cu_86b9896c25multi_tensor_apply_kernelINS1_18TensorListMetadataILi1EEENS1_21BinaryOpScalarFunctorIhLi1ELi1ELi0EEEJNS0_7minimumIhEEhEEEvT_T0_DpT1_,(.L_x_5334 - _ZN2at6native57_GLOBAL__N__f3eca4a2_24_ForeachBinaryOpScalar_cu_86b9896c25multi_tensor_apply_kernelINS1_18TensorListMetadataILi1EEENS1_21BinaryOpScalarFunctorIhLi1ELi1ELi0EEEJNS0_7minimumIhEEhEEEvT_T0_DpT1_)
        .other          _ZN2at6native57_GLOBAL__N__f3eca4a2_24_ForeachBinaryOpScalar_cu_86b9896c25multi_tensor_apply_kernelINS1_18TensorListMetadataILi1EEENS1_21BinaryOpScalarFunctorIhLi1ELi1ELi0EEEJNS0_7minimumIhEEhEEEvT_T0_DpT1_,@"STO_CUDA_ENTRY STV_DEFAULT"
_ZN2at6native57_GLOBAL__N__f3eca4a2_24_ForeachBinaryOpScalar_cu_86b9896c25multi_tensor_apply_kernelINS1_18TensorListMetadataILi1EEENS1_21BinaryOpScalarFunctorIhLi1ELi1ELi0EEEJNS0_7minimumIhEEhEEEvT_T0_DpT1_:
        /* <DEDUP_REMOVED lines=24> */
.L_x_189:
        /* <DEDUP_REMOVED lines=43> */
[----:B------:R-:W-:Y:S02]  /*0430*/  @P0 VIMNMX.U16x2 R0, R0, UR8, PT ;  /* 0x0000000800000c48 */ /* 0x000fe4000bfe0200 */
[----:B---3--:R-:W-:Y:S02]  /*0440*/  @P1 LOP3.LUT R2, R2, 0xff, RZ, 0xc0, !PT ;  /* 0x000000ff02021812 */ /* 0x008fe400078ec0ff */
[----:B----4-:R-:W-:Y:S02]  /*0450*/  @P2 LOP3.LUT R4, R4, 0xff, RZ, 0xc0, !PT ;  /* 0x000000ff04042812 */ /* 0x010fe400078ec0ff */
[----:B------:R-:W-:Y:S02]  /*0460*/  @P1 VIMNMX.U16x2 R2, R2, UR8, PT ;  /* 0x0000000802021c48 */ /* 0x000fe4000bfe0200 */
[----:B-----5:R-:W-:Y:S02]  /*0470*/  @P3 LOP3.LUT R6, R6, 0xff, RZ, 0xc0, !PT ;  /* 0x000000ff06063812 */ /* 0x020fe400078ec0ff */
[----:B------:R-:W-:-:S02]  /*0480*/  @P2 VIMNMX.U16x2 R4, R4, UR8, PT ;  /* 0x0000000804042c48 */ /* 0x000fc4000bfe0200 */
[----:B------:R-:W-:Y:S01]  /*0490*/  @P3 VIMNMX.U16x2 R6, R6, UR8, PT ;  /* 0x0000000806063c48 */ /* 0x000fe2000bfe0200 */
        /* <DEDUP_REMOVED lines=10> */
.L_x_188:
        /* <DEDUP_REMOVED lines=8> */
.L_x_190:
        /* <DEDUP_REMOVED lines=12> */
[----:B------:R-:W-:-:S02]  /*0680*/  VIMNMX.U16x2 R12, R2, UR8, PT ;  /* 0x00000008020c7c48 */ /* 0x000fc4000bfe0200 */
[----:B------:R-:W-:Y:S02]  /*0690*/  VIMNMX.U16x2 R2, R4, UR8, PT ;  /* 0x0000000804027c48 */ /* 0x000fe4000bfe0200 */
[----:B------:R-:W-:Y:S02]  /*06a0*/  VIMNMX.U16x2 R11, R0, UR8, PT ;  /* 0x00000008000b7c48 */ /* 0x000fe4000bfe0200 */
[----:B------:R-:W-:Y:S02]  /*06b0*/  PRMT R4, R12, 0x7610, R4 ;  /* 0x000076100c047816 */ /* 0x000fe40000000004 */
[----:B------:R-:W-:Y:S02]  /*06c0*/  PRMT R0, R6, 0x7773, RZ ;  /* 0x0000777306007816 */ /* 0x000fe400000000ff */
[----:B------:R-:W-:Y:S02]  /*06d0*/  PRMT R11, R4, 0x7604, R11 ;  /* 0x00007604040b7816 */ /* 0x000fe4000000000b */
[----:B------:R-:W-:-:S02]  /*06e0*/  VIMNMX.U16x2 R0, R0, UR8, PT ;  /* 0x0000000800007c48 */ /* 0x000fc4000bfe0200 */
[----:B------:R-:W-:-:S04]  /*06f0*/  PRMT R11, R2, 0x7054, R11 ;  /* 0x00007054020b7816 */ /* 0x000fc8000000000b */
[----:B------:R-:W-:Y:S02]  /*0700*/  PRMT R11, R0, 0x654, R11 ;  /* 0x00000654000b7816 */ /* 0x000fe4000000000b */
[----:B------:R-:W-:-:S03]  /*0710*/  SHF.L.U64.HI R0, R10, 0x2, R15 ;  /* 0x000000020a007819 */ /* 0x000fc6000001020f */
[----:B------:R0:W-:Y:S01]  /*0720*/  STG.E desc[UR4][R8.64], R11 ;  /* 0x0000000b08007986 */ /* 0x0001e2000c101904 */
[----:B------:R-:W-:-:S13]  /*0730*/  ISETP.GE.AND.EX P0, PT, R0, R7, PT, P0 ;  /* 0x000000070000720c */ /* 0x000fda0003f06300 */
[----:B0-----:R-:W-:Y:S05]  /*0740*/  @!P0 BRA P1, `(.L_x_190) ;  /* 0xfffffffc009c8947 */ /* 0x001fea000083ffff */
[----:B------:R-:W-:Y:S05]  /*0750*/  EXIT ;  /* 0x000000000000794d */ /* 0x000fea0003800000 */
.L_x_191:
        /* <DEDUP_REMOVED lines=10> */
.L_x_5334:


//--------------------- .text._ZN2at6native57_GLOBAL__N__f3eca4a2_24_ForeachBinaryOpScalar_cu_86b9896c25multi_tensor_apply_kernelINS1_18TensorListMetadataILi2EEENS1_21BinaryOpScalarFunctorIN3c108BFloat16ELi2ELi1ELi1EEEJSt5minusIfEfEEEvT_T0_DpT1_ --------------------------
	.section	.text._ZN2at6native57_GLOBAL__N__f3eca4a2_24_ForeachBinaryOpScalar_cu_86b9896c25multi_tensor_apply_kernelINS1_18TensorListMetadataILi2EEENS1_21BinaryOpScalarFunctorIN3c108BFloat16ELi2ELi1ELi1EEEJSt5minusIfEfEEEvT_T0_DpT1_,"ax",@progbits
	.align	128
.text._ZN2at6native57_GLOBAL__N__f3eca4a2_24_ForeachBinaryOpScalar_cu_86b9896c25multi_tensor_apply_kernelINS1_18TensorListMetadataILi2EEENS1_21BinaryOpScalarFunctorIN3c108BFloat16ELi2ELi1ELi1EEEJSt5minusIfEfEEEvT_T0_DpT1_:
        .type           _ZN2at6native57_GLOBAL__N__f3eca4a2_24_ForeachBinaryOpScalar_cu_86b9896c25multi_tensor_apply_kernelINS1_18TensorListMetadataILi2EEENS1_21BinaryOpScalarFunctorIN3c108BFloat16ELi2ELi1ELi1EEEJSt5minusIfEfEEEvT_T0_DpT1_,@function
        .size           _ZN2at6native57_GLOBAL__N__f3eca4a2_24_ForeachBinaryOpScalar_cu_86b9896c25multi_tensor_apply_kernelINS1_18TensorListMetadataILi2EEENS1_21BinaryOpScalarFunctorIN3c108BFloat16ELi2ELi1ELi1EEEJSt5minusIfEfEEEvT_T0_DpT1_,(.L_x_5335 - _ZN2at6native57_GLOBAL__N__f3eca4a2_24_ForeachBinaryOpScalar_cu_86b9896c25multi_tensor_apply_kernelINS1_18TensorListMetadataILi2EEENS1_21BinaryOpScalarFunctorIN3c108BFloat16ELi2ELi1ELi1EEEJSt5minusIfEfEEEvT_T0_DpT1_)
        .other          _ZN2at6native57_GLOBAL__N__f3eca4a2_24_ForeachBinaryOpScalar_cu_86b9896c25multi_tensor_apply_kernelINS1_18TensorListMetadataILi2EEENS1_21BinaryOpScalarFunctorIN3c108BFloat16ELi2ELi1ELi1EEEJSt5minusIfEfEEEvT_T0_DpT1_,@"STO_CUDA_ENTRY STV_DEFAULT"
_ZN2at6native57_GLOBAL__N__f3eca4a2_24_ForeachBinaryOpScalar_cu_86b9896c25multi_tensor_apply_kernelINS1_18TensorListMetadataILi2EEENS1_21BinaryOpScalarFunctorIN3c108BFloat16ELi2ELi1ELi1EEEJSt5minusIfEfEEEvT_T0_DpT1_:
        /* <DEDUP_REMOVED lines=28> */
.L_x_193:
        /* <DEDUP_REMOVED lines=16> */
[----:B------:R-:W-:Y:S02]  /*02c0*/  ISETP.GE.U32.AND P2, PT, R29, 0x10000, PT ;  /* 0x000100001d00780c */ /* 0x000fe40003f46070 */
        /* <DEDUP_REMOVED lines=10> */
[----:B------:R-:W-:Y:S02]  /*0370*/  PRMT R8, RZ, 0x7610, R8 ;  /* 0x00007610ff087816 */ /* 0x000fe40000000008 */
[----:B------:R-:W-:-:S02]  /*0380*/  @P0 LEA.HI.X R17, R11, R13, R5, 0x1, P5 ;  /* 0x0000000d0b110211 */ /* 0x000fc400028f0c05 */
[----:B------:R-:W-:-:S03]  /*0390*/  @P1 LEA R18, P4, R21, R12, 0x1 ;  /* 0x0000000c15121211 */ /* 0x000fc600078808ff */
[----:B------:R0:W2:Y:S01]  /*03a0*/  @P0 LDG.E.U16 R8, desc[UR4][R16.64] ;  /* 0x0000000410080981 */ /* 0x0000a2000c1e1500 */
[----:B------:R-:W-:Y:S02]  /*03b0*/  @P1 LEA.HI.X R19, R21, R13, R7, 0x1, P4 ;  /* 0x0000000d15131211 */ /* 0x000fe400020f0c07 */
[----:B------:R-:W-:-:S03]  /*03c0*/  PRMT R22, RZ, 0x7610, R22 ;  /* 0x00007610ff167816 */ /* 0x000fc60000000016 */
[----:B------:R1:W3:Y:S01]  /*03d0*/  @P1 LDG.E.U16 R24, desc[UR4][R18.64] ;  /* 0x0000000412181981 */ /* 0x0002e2000c1e1500 */
[----:B0-----:R-:W-:-:S04]  /*03e0*/  @P2 LEA R16, P4, R29, R12, 0x1 ;  /* 0x0000000c1d102211 */ /* 0x001fc800078808ff */
[-C--:B------:R-:W-:Y:S02]  /*03f0*/  @P2 LEA.HI.X R17, R29, R13.reuse, R27, 0x1, P4 ;  /* 0x0000000d1d112211 */ /* 0x080fe400020f0c1b */
[C---:B-1----:R-:W-:Y:S02]  /*0400*/  @P3 LEA R18, P4, R25.reuse, R12, 0x1 ;  /* 0x0000000c19123211 */ /* 0x042fe400078808ff */
[----:B------:R-:W-:Y:S01]  /*0410*/  PRMT R26, RZ, 0x7610, R26 ;  /* 0x00007610ff1a7816 */ /* 0x000fe2000000001a */
[----:B------:R0:W4:Y:S01]  /*0420*/  @P2 LDG.E.U16 R22, desc[UR4][R16.64] ;  /* 0x0000000410162981 */ /* 0x000122000c1e1500 */
[----:B------:R-:W-:-:S05]  /*0430*/  @P3 LEA.HI.X R19, R25, R13, R23, 0x1, P4 ;  /* 0x0000000d19133211 */ /* 0x000fca00020f0c17 */
[----:B------:R-:W5:Y:S01]  /*0440*/  @P3 LDG.E.U16 R26, desc[UR4][R18.64] ;  /* 0x00000004121a3981 */ /* 0x000f62000c1e1500 */
[-C--:B------:R-:W-:Y:S02]  /*0450*/  @P0 LEA R10, P4, R11, R14.reuse, 0x1 ;  /* 0x0000000e0b0a0211 */ /* 0x080fe400078808ff */
[-C--:B------:R-:W-:Y:S02]  /*0460*/  @P1 LEA R20, P5, R21, R14.reuse, 0x1 ;  /* 0x0000000e15141211 */ /* 0x080fe400078a08ff */
[-C--:B------:R-:W-:Y:S02]  /*0470*/  @P0 LEA.HI.X R11, R11, R15.reuse, R5, 0x1, P4 ;  /* 0x0000000f0b0b0211 */ /* 0x080fe400020f0c05 */
[-C--:B------:R-:W-:Y:S02]  /*0480*/  @P2 LEA R28, P4, R29, R14.reuse, 0x1 ;  /* 0x0000000e1d1c2211 */ /* 0x080fe400078808ff */
[-C--:B------:R-:W-:Y:S02]  /*0490*/  @P1 LEA.HI.X R21, R21, R15.reuse, R7, 0x1, P5 ;  /* 0x0000000f15151211 */ /* 0x080fe400028f0c07 */
[----:B------:R-:W-:Y:S01]  /*04a0*/  @P2 LEA.HI.X R29, R29, R15, R27, 0x1, P4 ;  /* 0x0000000f1d1d2211 */ /* 0x000fe200020f0c1b */
[----:B------:R-:W-:Y:S01]  /*04b0*/  IMAD.MOV.U32 R7, RZ, RZ, R9 ;  /* 0x000000ffff077224 */ /* 0x000fe200078e0009 */
[----:B0-----:R-:W-:Y:S01]  /*04c0*/  @P3 LEA R16, P4, R25, R14, 0x1 ;  /* 0x0000000e19103211 */ /* 0x001fe200078808ff */
[----:B------:R-:W-:-:S03]  /*04d0*/  IMAD.WIDE.U32 R6, R4, 0x4, R6 ;  /* 0x0000000404067825 */ /* 0x000fc600078e0006 */
[----:B------:R-:W-:Y:S01]  /*04e0*/  @P3 LEA.HI.X R17, R25, R15, R23, 0x1, P4 ;  /* 0x0000000f19113211 */ /* 0x000fe200020f0c17 */
[----:B------:R-:W-:Y:S02]  /*04f0*/  IMAD.MOV.U32 R9, RZ, RZ, R7 ;  /* 0x000000ffff097224 */ /* 0x000fe400078e0007 */
[----:B--2---:R-:W-:Y:S02]  /*0500*/  IMAD.U32 R8, R8, 0x10000, RZ ;  /* 0x0001000008087824 */ /* 0x004fe400078e00ff */
[----:B---3--:R-:W-:Y:S02]  /*0510*/  IMAD.U32 R24, R24, 0x10000, RZ ;  /* 0x0001000018187824 */ /* 0x008fe400078e00ff */
[----:B------:R-:W-:Y:S02]  /*0520*/  FADD.FTZ R8, R8, -UR6 ;  /* 0x8000000608087e21 */ /* 0x000fe40008010000 */
[----:B------:R-:W-:-:S03]  /*0530*/  FADD.FTZ R24, R24, -UR6 ;  /* 0x8000000618187e21 */ /* 0x000fc60008010000 */
[----:B------:R-:W-:Y:S01]  /*0540*/  F2FP.BF16.F32.PACK_AB R8, RZ, R8 ;  /* 0x00000008ff08723e */ /* 0x000fe200000010ff */
[----:B----4-:R-:W-:Y:S02]  /*0550*/  IMAD.U32 R22, R22, 0x10000, RZ ;  /* 0x0001000016167824 */ /* 0x010fe400078e00ff */
[----:B-----5:R-:W-:Y:S02]  /*0560*/  IMAD.U32 R26, R26, 0x10000, RZ ;  /* 0x000100001a1a7824 */ /* 0x020fe400078e00ff */
[----:B------:R-:W-:Y:S02]  /*0570*/  FADD.FTZ R22, R22, -UR6 ;  /* 0x8000000616167e21 */ /* 0x000fe40008010000 */
[----:B------:R-:W-:Y:S01]  /*0580*/  FADD.FTZ R26, R26, -UR6 ;  /* 0x800000061a1a7e21 */ /* 0x000fe20008010000 */
[----:B------:R-:W-:Y:S02]  /*0590*/  F2FP.BF16.F32.PACK_AB R24, RZ, R24 ;  /* 0x00000018ff18723e */ /* 0x000fe400000010ff */
[----:B------:R-:W-:-:S02]  /*05a0*/  F2FP.BF16.F32.PACK_AB R22, RZ, R22 ;  /* 0x00000016ff16723e */ /* 0x000fc400000010ff */
[----:B------:R-:W-:Y:S01]  /*05b0*/  F2FP.BF16.F32.PACK_AB R26, RZ, R26 ;  /* 0x0000001aff1a723e */ /* 0x000fe200000010ff */
[----:B------:R2:W-:Y:S01]  /*05c0*/  @P0 STG.E.U16 desc[UR4][R10.64], R8 ;  /* 0x000000080a000986 */ /* 0x0005e2000c101504 */
[----:B------:R-:W-:-:S03]  /*05d0*/  ISETP.GE.U32.AND P0, PT, R6, 0x10000, PT ;  /* 0x000100000600780c */ /* 0x000fc60003f06070 */
[----:B------:R2:W-:Y:S01]  /*05e0*/  @P1 STG.E.U16 desc[UR4][R20.64], R24 ;  /* 0x0000001814001986 */ /* 0x0005e2000c101504 */
[----:B------:R-:W-:-:S03]  /*05f0*/  ISETP.LT.U32.AND P1, PT, R6, R0, PT ;  /* 0x000000000600720c */ /* 0x000fc60003f21070 */
[----:B------:R2:W-:Y:S04]  /*0600*/  @P2 STG.E.U16 desc[UR4][R28.64], R22 ;  /* 0x000000161c002986 */ /* 0x0005e8000c101504 */
[----:B------:R2:W-:Y:S01]  /*0610*/  @P3 STG.E.U16 desc[UR4][R16.64], R26 ;  /* 0x0000001a10003986 */ /* 0x0005e2000c101504 */
[C---:B------:R-:W-:Y:S02]  /*0620*/  ISETP.GE.U32.AND.EX P0, PT, R7.reuse, RZ, PT, P0 ;  /* 0x000000ff0700720c */ /* 0x040fe40003f06100 */
[----:B------:R-:W-:-:S13]  /*0630*/  ISETP.LT.AND.EX P1, PT, R7, R2, PT, P1 ;  /* 0x000000020700720c */ /* 0x000fda0003f21310 */
[----:B--2---:R-:W-:Y:S05]  /*0640*/  @!P0 BRA P1, `(.L_x_193) ;  /* 0xfffffff800dc8947 */ /* 0x004fea000083ffff */
[----:B------:R-:W-:Y:S05]  /*0650*/  EXIT ;  /* 0x000000000000794d */ /* 0x000fea0003800000 */
.L_x_192:
        /* <DEDUP_REMOVED lines=9> */
.L_x_194:
        /* <DEDUP_REMOVED lines=10> */
[----:B------:R-:W-:Y:S01]  /*0790*/  IADD3 R4, P0, R14, R17, RZ ;  /* 0x000000110e047210 */ /* 0x000fe20007f1e0ff */
[----:B------:R-:W-:Y:S02]  /*07a0*/  IMAD.U32 R5, R5, 0x10000, RZ ;  /* 0x0001000005057824 */ /* 0x000fe400078e00ff */
[----:B------:R-:W-:Y:S01]  /*07b0*/  FADD.FTZ R7, R7, -UR7 ;  /* 0x8000000707077e21 */ /* 0x000fe20008010000 */
[----:B------:R-:W-:Y:S01]  /*07c0*/  FADD.FTZ R10, R10, -UR7 ;  /* 0x800000070a0a7e21 */ /* 0x000fe20008010000 */
[----:B------:R-:W-:Y:S01]  /*07d0*/  FADD.FTZ R11, R11, -UR7 ;  /* 0x800000070b0b7e21 */ /* 0x000fe20008010000 */
[----:B------:R-:W-:Y:S01]  /*07e0*/  FADD.FTZ R8, R5, -UR7 ;  /* 0x8000000705087e21 */ /* 0x000fe20008010000 */
[----:B------:R-:W-:Y:S01]  /*07f0*/  IMAD.X R5, R15, 0x1, R19, P0 ;  /* 0x000000010f057824 */ /* 0x000fe200000e0613 */
[----:B------:R-:W-:-:S02]  /*0800*/  IADD3 R6, P0, R6, UR6, RZ ;  /* 0x0000000606067c10 */ /* 0x000fc4000ff1e0ff */
[----:B------:R-:W-:Y:S02]  /*0810*/  F2FP.BF16.F32.PACK_AB R10, R10, R7 ;  /* 0x000000070a0a723e */ /* 0x000fe400000010ff */
[----:B------:R-:W-:Y:S01]  /*0820*/  F2FP.BF16.F32.PACK_AB R11, R8, R11 ;  /* 0x0000000b080b723e */ /* 0x000fe200000010ff */
[C---:B------:R-:W-:Y:S01]  /*0830*/  IMAD.SHL.U32 R7, R6.reuse, 0x4, RZ ;  /* 0x0000000406077824 */ /* 0x040fe200078e00ff */
[C---:B------:R-:W-:Y:S01]  /*0840*/  ISETP.LT.U32.AND P1, PT, R6.reuse, 0x4000, PT ;  /* 0x000040000600780c */ /* 0x040fe20003f21070 */
[----:B------:R-:W-:Y:S02]  /*0850*/  IMAD.X R3, RZ, RZ, R3, P0 ;  /* 0x000000ffff037224 */ /* 0x000fe400000e0603 */
[----:B------:R0:W-:Y:S01]  /*0860*/  STG.E.64 desc[UR4][R4.64], R10 ;  /* 0x0000000a04007986 */ /* 0x0001e2000c101b04 */
[----:B------:R-:W-:Y:S02]  /*0870*/  ISETP.GE.U32.AND P0, PT, R7, R0, PT ;  /* 0x000000000700720c */ /* 0x000fe40003f06070 */
[----:B------:R-:W-:-:S02]  /*0880*/  SHF.L.U64.HI R7, R6, 0x2, R3 ;  /* 0x0000000206077819 */ /* 0x000fc40000010203 */
[----:B------:R-:W-:Y:S02]  /*0890*/  ISETP.LT.U32.AND.EX P1, PT, R3, RZ, PT, P1 ;  /* 0x000000ff0300720c */ /* 0x000fe40003f21110 */
[----:B------:R-:W-:-:S13]  /*08a0*/  ISETP.GE.AND.EX P0, PT, R7, R2, PT, P0 ;  /* 0x000000020700720c */ /* 0x000fda0003f06300 */
[----:B0-----:R-:W-:Y:S05]  /*08b0*/  @!P0 BRA P1, `(.L_x_194) ;  /* 0xfffffffc008c8947 */ /* 0x001fea000083ffff */
[----:B------:R-:W-:Y:S05]  /*08c0*/  EXIT ;  /* 0x000000000000794d */ /* 0x000fea0003800000 */
.L_x_195:
        /* <DEDUP_REMOVED lines=11> */
.L_x_5335:


//--------------------- .text._ZN2at6native57_GLOBAL__N__f3eca4a2_24_ForeachBinaryOpScalar_cu_86b9896c25multi_tensor_apply_kernelINS1_18TensorListMetadataILi2EEENS1_21BinaryOpScalarFunctorIN3c104HalfELi2ELi1ELi1EEEJSt5minusIfEfEEEvT_T0_DpT1_ --------------------------
	.section	.text._ZN2at6native57_GLOBAL__N__f3eca4a2_24_ForeachBinaryOpScalar_cu_86b9896c25multi_tensor_apply_kernelINS1_18TensorListMetadataILi2EEENS1_21BinaryOpScalarFunctorIN3c104HalfELi2ELi1ELi1EEEJSt5minusIfEfEEEvT_T0_DpT1_,"ax",@progbits
	.align	128
.text._ZN2at6native57_GLOBAL__N__f3eca4a2_24_ForeachBinaryOpScalar_cu_86b9896c25multi_tensor_apply_kernelINS1_18TensorListMetadataILi2EEENS1_21BinaryOpScalarFunctorIN3c104HalfELi2ELi1ELi1EEEJSt5minusIfEfEEEvT_T0_DpT1_:
        .type           _ZN2at6native57_GLOBAL__N__f3eca4a2_24_ForeachBinaryOpScalar_cu_86b9896c25multi_tensor_apply_kernelINS1_18TensorListMetadataILi2EEENS1_21BinaryOpScalarFunctorIN3c104HalfELi2ELi1ELi1EEEJSt5minusIfEfEEEvT_T0_DpT1_,@function
        .size           _ZN2at6native57_GLOBAL__N__f3eca4a2_24_ForeachBinaryOpScalar_cu_86b9896c25multi_tensor_apply_kernelINS1_18TensorListMetadataILi2EEENS1_21BinaryOpScalarFunctorIN3c104HalfELi2ELi1ELi1EEEJSt5minusIfEfEEEvT_T0_DpT1_,(.L_x_5336 - _ZN2at6native57_GLOBAL__N__f3eca4a2_24_ForeachBinaryOpScalar_cu_86b9896c25multi_tensor_apply_kernelINS1_18TensorListMetadataILi2EEENS1_21BinaryOpScalarFunctorIN3c104HalfELi2ELi1ELi1EEEJSt5minusIfEfEEEvT_T0_DpT1_)
        .other          _ZN2at6native57_GLOBAL__N__f3eca4a2_24_ForeachBinaryOpScalar_cu_86b9896c25multi_tensor_apply_kernelINS1_18TensorListMetadataILi2EEENS1_21BinaryOpScalarFunctorIN3c104HalfELi2ELi1ELi1EEEJSt5minusIfEfEEEvT_T0_DpT1_,@"STO_CUDA_ENTRY STV_DEFAULT"
_ZN2at6native57_GLOBAL__N__f3eca4a2_24_ForeachBinaryOpScalar_cu_86b9896c25multi_tensor_apply_kernelINS1_18TensorListMetadataILi2EEENS1_21BinaryOpScalarFunctorIN3c104HalfELi2ELi1ELi1EEEJSt5minusIfEfEEEvT_T0_DpT1_:
        /* <DEDUP_REMOVED lines=28> */
.L_x_197:
        /* <DEDUP_REMOVED lines=52> */
[----:B--2---:R-:W-:Y:S02]  /*0500*/  HADD2.F32 R8, -RZ, R8.H0_H0 ;  /* 0x20000008ff087230 */ /* 0x004fe40000004100 */
[----:B---3--:R-:W-:-:S03]  /*0510*/  HADD2.F32 R24, -RZ, R24.H0_H0 ;  /* 0x20000018ff187230 */ /* 0x008fc60000004100 */
[----:B------:R-:W-:Y:S02]  /*0520*/  FADD.FTZ R8, R8, -UR6 ;  /* 0x8000000608087e21 */ /* 0x000fe40008010000 */
[----:B------:R-:W-:Y:S01]  /*0530*/  FADD.FTZ R24, R24, -UR6 ;  /* 0x8000000618187e21 */ /* 0x000fe20008010000 */
[----:B----4-:R-:W-:Y:S02]  /*0540*/  HADD2.F32 R22, -RZ, R22.H0_H0 ;  /* 0x20000016ff167230 */ /* 0x010fe40000004100 */
[----:B-----5:R-:W-:-:S03]  /*0550*/  HADD2.F32 R26, -RZ, R26.H0_H0 ;  /* 0x2000001aff1a7230 */ /* 0x020fc60000004100 */
[----:B------:R-:W-:Y:S01]  /*0560*/  FADD.FTZ R22, R22, -UR6 ;  /* 0x8000000616167e21 */ /* 0x000fe20008010000 */
[----:B------:R-:W-:Y:S01]  /*0570*/  F2FP.F16.F32.PACK_AB R8, RZ, R8 ;  /* 0x00000008ff08723e */ /* 0x000fe200000000ff */
[----:B------:R-:W-:Y:S01]  /*0580*/  FADD.FTZ R26, R26, -UR6 ;  /* 0x800000061a1a7e21 */ /* 0x000fe20008010000 */
[----:B------:R-:W-:Y:S02]  /*0590*/  F2FP.F16.F32.PACK_AB R24, RZ, R24 ;  /* 0x00000018ff18723e */ /* 0x000fe400000000ff */
[----:B------:R-:W-:Y:S02]  /*05a0*/  F2FP.F16.F32.PACK_AB R22, RZ, R22 ;  /* 0x00000016ff16723e */ /* 0x000fe400000000ff */
[----:B------:R-:W-:Y:S01]  /*05b0*/  F2FP.F16.F32.PACK_AB R26, RZ, R26 ;  /* 0x0000001aff1a723e */ /* 0x000fe200000000ff */
        /* <DEDUP_REMOVED lines=10> */
.L_x_196:
        /* <DEDUP_REMOVED lines=9> */
.L_x_198:
[C---:B------:R-:W-:Y:S01]  /*06f0*/  IMAD.SHL.U32 R11, R16.reuse, 0x8, RZ ;  /* 0x00000008100b7824 */ /* 0x040fe200078e00ff */
[----:B------:R-:W-:-:S04]  /*0700*/  SHF.L.U64.HI R17, R16, 0x3, R19 ;  /* 0x0000000310117819 */ /* 0x000fc80000010213 */
[----:B------:R-:W-:-:S05]  /*0710*/  IADD3 R6, P0, R12, R11, RZ ;  /* 0x0000000b0c067210 */ /* 0x000fca0007f1e0ff */
[----:B------:R-:W-:-:S06]  /*0720*/  IMAD.X R7, R13, 0x1, R17, P0 ;  /* 0x000000010d077824 */ /* 0x000fcc00000e0611 */
[----:B------:R-:W2:Y:S01]  /*0730*/  LDG.E.64 R6, desc[UR4][R6.64] ;  /* 0x0000000406067981 */ /* 0x000ea2000c1e1b00 */
[----:B------:R-:W-:Y:S01]  /*0740*/  IADD3 R4, P0, R14, R11, RZ ;  /* 0x0000000b0e047210 */ /* 0x000fe20007f1e0ff */
[--C-:B--2---:R-:W-:Y:S02]  /*0750*/  HADD2.F32 R5, -RZ, R6.reuse.H1_H1 ;  /* 0x30000006ff057230 */ /* 0x104fe40000004100 */
[----:B------:R-:W-:Y:S02]  /*0760*/  HADD2.F32 R3, -RZ, R6.H0_H0 ;  /* 0x20000006ff037230 */ /* 0x000fe40000004100 */
[--C-:B------:R-:W-:Y:S02]  /*0770*/  HADD2.F32 R9, -RZ, R7.reuse.H0_H0 ;  /* 0x20000007ff097230 */ /* 0x100fe40000004100 */
[----:B------:R-:W-:Y:S01]  /*0780*/  FADD.FTZ R8, R5, -UR7 ;  /* 0x8000000705087e21 */ /* 0x000fe20008010000 */
[----:B------:R-:W-:Y:S02]  /*0790*/  HADD2.F32 R10, -RZ, R7.H1_H1 ;  /* 0x30000007ff0a7230 */ /* 0x000fe40000004100 */
[----:B------:R-:W-:Y:S01]  /*07a0*/  FADD.FTZ R3, R3, -UR7 ;  /* 0x8000000703037e21 */ /* 0x000fe20008010000 */
[----:B------:R-:W-:-:S02]  /*07b0*/  IMAD.X R5, R15, 0x1, R17, P0 ;  /* 0x000000010f057824 */ /* 0x000fc400000e0611 */
[----:B------:R-:W-:Y:S01]  /*07c0*/  FADD.FTZ R9, R9, -UR7 ;  /* 0x8000000709097e21 */ /* 0x000fe20008010000 */
[----:B------:R-:W-:Y:S01]  /*07d0*/  IADD3 R16, P0, R16, UR6, RZ ;  /* 0x0000000610107c10 */ /* 0x000fe2000ff1e0ff */
[----:B------:R-:W-:Y:S01]  /*07e0*/  FADD.FTZ R10, R10, -UR7 ;  /* 0x800000070a0a7e21 */ /* 0x000fe20008010000 */
[----:B------:R-:W-:Y:S02]  /*07f0*/  F2FP.F16.F32.PACK_AB R8, R8, R3 ;  /* 0x000000030808723e */ /* 0x000fe400000000ff */
[C---:B------:R-:W-:Y:S01]  /*0800*/  ISETP.LT.U32.AND P1, PT, R16.reuse, 0x4000, PT ;  /* 0x000040001000780c */ /* 0x040fe20003f21070 */
[----:B------:R-:W-:Y:S01]  /*0810*/  IMAD.SHL.U32 R3, R16, 0x4, RZ ;  /* 0x0000000410037824 */ /* 0x000fe200078e00ff */
[----:B------:R-:W-:Y:S01]  /*0820*/  F2FP.F16.F32.PACK_AB R9, R10, R9 ;  /* 0x000000090a09723e */ /* 0x000fe200000000ff */
[----:B------:R-:W-:-:S03]  /*0830*/  IMAD.X R19, RZ, RZ, R19, P0 ;  /* 0x000000ffff137224 */ /* 0x000fc600000e0613 */
[----:B------:R-:W-:Y:S01]  /*0840*/  ISETP.GE.U32.AND P0, PT, R3, R0, PT ;  /* 0x000000000300720c */ /* 0x000fe20003f06070 */
[----:B------:R0:W-:Y:S01]  /*0850*/  STG.E.64 desc[UR4][R4.64], R8 ;  /* 0x0000000804007986 */ /* 0x0001e2000c101b04 */
[----:B------:R-:W-:Y:S02]  /*0860*/  SHF.L.U64.HI R3, R16, 0x2, R19 ;  /* 0x0000000210037819 */ /* 0x000fe40000010213 */
[----:B------:R-:W-:Y:S02]  /*0870*/  ISETP.LT.U32.AND.EX P1, PT, R19, RZ, PT, P1 ;  /* 0x000000ff1300720c */ /* 0x000fe40003f21110 */
[----:B------:R-:W-:-:S13]  /*0880*/  ISETP.GE.AND.EX P0, PT, R3, R2, PT, P0 ;  /* 0x000000020300720c */ /* 0x000fda0003f06300 */
[----:B0-----:R-:W-:Y:S05]  /*0890*/  @!P0 BRA P1, `(.L_x_198) ;  /* 0xfffffffc00948947 */ /* 0x001fea000083ffff */
[----:B------:R-:W-:Y:S05]  /*08a0*/  EXIT ;  /* 0x000000000000794d */ /* 0x000fea0003800000 */
.L_x_199:
        /* <DEDUP_REMOVED lines=13> */
.L_x_5336:


//--------------------- .text._ZN2at6native57_GLOBAL__N__f3eca4a2_24_ForeachBinaryOpScalar_cu_86b9896c25multi_tensor_apply_kernelINS1_18TensorListMetadataILi2EEENS1_21BinaryOpScalarFunctorIbLi2ELi1ELi1EEEJSt5minusIbEbEEEvT_T0_DpT1_ --------------------------
	.section	.text._ZN2at6native57_GLOBAL__N__f3eca4a2_24_ForeachBinaryOpScalar_cu_86b9896c25multi_tensor_apply_kernelINS1_18TensorListMetadataILi2EEENS1_21BinaryOpScalarFunctorIbLi2ELi1ELi1EEEJSt5minusIbEbEEEvT_T0_DpT1_,"ax",@progbits
	.align	128
.text._ZN2at6native57_GLOBAL__N__f3eca4a2_24_ForeachBinaryOpScalar_cu_86b9896c25multi_tensor_apply_kernelINS1_18TensorListMetadataILi2EEENS1_21BinaryOpScalarFunctorIbLi2ELi1ELi1EEEJSt5minusIbEbEEEvT_T0_DpT1_:
        .type           _ZN2at6native57_GLOBAL__N__f3eca4a2_24_ForeachBinaryOpScalar_cu_86b9896c25multi_tensor_apply_kernelINS1_18TensorListMetadataILi2EEENS1_21BinaryOpScalarFunctorIbLi2ELi1ELi1EEEJSt5minusIbEbEEEvT_T0_DpT1_,@function
        .size           _ZN2at6native57_GLOBAL__N__f3eca4a2_24_ForeachBinaryOpScalar_cu_86b9896c25multi_tensor_apply_kernelINS1_18TensorListMetadataILi2EEENS1_21BinaryOpScalarFunctorIbLi2ELi1ELi1EEEJSt5minusIbEbEEEvT_T0_DpT1_,(.L_x_5337 - _ZN2at6native57_GLOBAL__N__f3eca4a2_24_ForeachBinaryOpScalar_cu_86b9896c25multi_tensor_apply_kernelINS1_18TensorListMetadataILi2EEENS1_21BinaryOpScalarFunctorIbLi2ELi1ELi1EEEJSt5minusIbEbEEEvT_T0_DpT1_)
        .other          _ZN2at6native57_GLOBAL__N__f3eca4a2_24_ForeachBinaryOpScalar_cu_86b9896c25multi_tensor_apply_kernelINS1_18TensorListMetadataILi2EEENS1_21BinaryOpScalarFunctorIbLi2ELi1ELi1EEEJSt5minusIbEbEEEvT_T0_DpT1_,@"STO_CUDA_ENTRY STV_DEFAULT"
_ZN2at6native57_GLOBAL__N__f3eca4a2_24_ForeachBinaryOpScalar_cu_86b9896c25multi_tensor_apply_kernelINS1_18TensorListMetadataILi2EEENS1_21BinaryOpScalarFunctorIbLi2ELi1ELi1EEEJSt5minusIbEbEEEvT_T0_DpT1_:
        /* <DEDUP_REMOVED lines=14> */
[----:B-1----:R-:W-:-:S05]  /*00e0*/  IADD3 R11, P2, R14, R2, RZ ;  /* 0x000000020e0b7210 */ /* 0x002fca0007f5e0ff */
[----:B------:R-:W-:Y:S01]  /*00f0*/  IMAD.X R13, R15, 0x1, R3, P2 ;  /* 0x000000010f0d7824 */ /* 0x000fe200010e0603 */
[----:B--2---:R-:W-:-:S04]  /*0100*/  IADD3 R10, P3, -R14, R4, RZ ;  /* 0x000000040e0a7210 */ /* 0x004fc80007f7e1ff */
[----:B------:R-:W-:Y:S01]  /*0110*/  LOP3.LUT R2, R10, R11, R0, 0xfe, !PT ;  /* 0x0000000b0a027212 */ /* 0x000fe200078efe00 */
[----:B------:R-:W-:-:S03]  /*0120*/  IMAD.X R14, R5, 0x1, ~R15, P3 ;  /* 0x00000001050e7824 */ /* 0x000fc600018e0e0f */
[----:B------:R-:W-:-:S13]  /*0130*/  LOP3.LUT P0, RZ, R2, 0x3, RZ, 0xc0, !PT ;  /* 0x0000000302ff7812 */ /* 0x000fda000780c0ff */
[----:B------:R-:W-:Y:S05]  /*0140*/  @!P0 BRA `(.L_x_200) ;  /* 0x00000004003c8947 */ /* 0x000fea0003800000 */
[----:B------:R-:W-:-:S04]  /*0150*/  ISETP.GE.U32.AND P0, PT, R10, 0x1, PT ;  /* 0x000000010a00780c */ /* 0x000fc80003f06070 */
[----:B------:R-:W-:-:S13]  /*0160*/  ISETP.GE.AND.EX P0, PT, R14, RZ, PT, P0 ;  /* 0x000000ff0e00720c */ /* 0x000fda0003f06300 */
[----:B------:R-:W-:Y:S05]  /*0170*/  @!P0 EXIT ;  /* 0x000000000000894d */ /* 0x000fea0003800000 */
[----:B------:R-:W0:Y:S01]  /*0180*/  S2R R15, SR_TID.X ;  /* 0x00000000000f7919 */ /* 0x000e220000002100 */
[----:B------:R-:W1:Y:S01]  /*0190*/  LDC R16, c[0x0][RZ] ;  /* 0x00000000ff107b82 */ /* 0x000e620000000800 */
[----:B------:R-:W-:-:S07]  /*01a0*/  CS2R R18, SRZ ;  /* 0x0000000000127805 */ /* 0x000fce000001ff00 */
.L_x_201:
        /* <DEDUP_REMOVED lines=10> */
[C---:B------:R-:W-:Y:S02]  /*0250*/  ISETP.GE.U32.AND P1, PT, R20.reuse, 0x10000, PT ;  /* 0x000100001400780c */ /* 0x040fe40003f26070 */
[----:B------:R-:W-:Y:S01]  /*0260*/  ISETP.LT.AND.EX P2, PT, R29, R14, !P2, P0 ;  /* 0x0000000e1d00720c */ /* 0x000fe20005741300 */
[----:B------:R-:W-:Y:S01]  /*0270*/  IMAD.X R17, RZ, RZ, R29, P4 ;  /* 0x000000ffff117224 */ /* 0x000fe200020e061d */
[----:B------:R-:W-:Y:S02]  /*0280*/  ISETP.LT.U32.AND P3, PT, R20, R10, PT ;  /* 0x0000000a1400720c */ /* 0x000fe40003f61070 */
[----:B------:R-:W-:Y:S02]  /*0290*/  ISETP.GE.U32.AND.EX P1, PT, R27, RZ, PT, P1 ;  /* 0x000000ff1b00720c */ /* 0x000fe40003f26110 */
[----:B------:R-:W-:-:S02]  /*02a0*/  ISETP.GE.U32.AND P0, PT, R25, 0x10000, PT ;  /* 0x000100001900780c */ /* 0x000fc40003f06070 */
[----:B------:R-:W-:Y:S02]  /*02b0*/  IADD3 R23, P5, R23, R24, RZ ;  /* 0x0000001817177210 */ /* 0x000fe40007fbe0ff */
[----:B------:R-:W-:Y:S02]  /*02c0*/  ISETP.LT.AND.EX P3, PT, R27, R14, !P1, P3 ;  /* 0x0000000e1b00720c */ /* 0x000fe40004f61330 */
[----:B------:R-:W-:Y:S01]  /*02d0*/  ISETP.LT.U32.AND P4, PT, R25, R10, PT ;  /* 0x0000000a1900720c */ /* 0x000fe20003f81070 */
[----:B------:R-:W-:Y:S01]  /*02e0*/  IMAD.X R21, RZ, RZ, R29, P5 ;  /* 0x000000ffff157224 */ /* 0x000fe200028e061d */
[----:B------:R-:W-:Y:S02]  /*02f0*/  ISETP.GE.U32.AND.EX P1, PT, R17, RZ, PT, P0 ;  /* 0x000000ff1100720c */ /* 0x000fe40003f26100 */
[----:B------:R-:W-:Y:S02]  /*0300*/  ISETP.GE.U32.AND P0, PT, R23, 0x10000, PT ;  /* 0x000100001700780c */ /* 0x000fe40003f06070 */
[----:B------:R-:W-:-:S02]  /*0310*/  ISETP.LT.AND.EX P1, PT, R17, R14, !P1, P4 ;  /* 0x0000000e1100720c */ /* 0x000fc40004f21340 */
[----:B------:R-:W-:Y:S02]  /*0320*/  ISETP.LT.U32.AND P4, PT, R23, R10, PT ;  /* 0x0000000a1700720c */ /* 0x000fe40003f81070 */
[C---:B------:R-:W-:Y:S02]  /*0330*/  ISETP.GE.U32.AND.EX P0, PT, R21.reuse, RZ, PT, P0 ;  /* 0x000000ff1500720c */ /* 0x040fe40003f06100 */
[----:B------:R-:W-:Y:S02]  /*0340*/  @P2 IADD3 R6, P5, R24, R0, RZ ;  /* 0x0000000018062210 */ /* 0x000fe40007fbe0ff */
[----:B------:R-:W-:Y:S02]  /*0350*/  ISETP.LT.AND.EX P0, PT, R21, R14, !P0, P4 ;  /* 0x0000000e1500720c */ /* 0x000fe40004701340 */
[----:B------:R-:W-:Y:S01]  /*0360*/  PRMT R26, RZ, 0x7610, R26 ;  /* 0x00007610ff1a7816 */ /* 0x000fe2000000001a */
[----:B------:R-:W-:Y:S01]  /*0370*/  @P2 IMAD.X R7, R29, 0x1, R12, P5 ;  /* 0x000000011d072824 */ /* 0x000fe200028e060c */
[----:B------:R-:W-:-:S02]  /*0380*/  @P3 IADD3 R2, P5, R20, R0, RZ ;  /* 0x0000000014023210 */ /* 0x000fc40007fbe0ff */
[-C--:B------:R-:W-:Y:S02]  /*0390*/  @P1 IADD3 R4, P4, R25, R0.reuse, RZ ;  /* 0x0000000019041210 */ /* 0x080fe40007f9e0ff */
[----:B------:R-:W2:Y:S01]  /*03a0*/  @P2 LDG.E.U8 R28, desc[UR6][R6.64] ;  /* 0x00000006061c2981 */ /* 0x000ea2000c1e1100 */
[--C-:B------:R-:W-:Y:S02]  /*03b0*/  @P3 IMAD.X R3, R27, 0x1, R12.reuse, P5 ;  /* 0x000000011b033824 */ /* 0x100fe400028e060c */
[----:B------:R-:W-:Y:S02]  /*03c0*/  @P1 IMAD.X R5, R17, 0x1, R12, P4 ;  /* 0x0000000111051824 */ /* 0x000fe400020e060c */
[----:B------:R-:W-:Y:S01]  /*03d0*/  @P0 IADD3 R8, P4, R23, R0, RZ ;  /* 0x0000000017080210 */ /* 0x000fe20007f9e0ff */
[----:B------:R0:W3:Y:S01]  /*03e0*/  @P3 LDG.E.U8 R26, desc[UR6][R2.64] ;  /* 0x00000006021a3981 */ /* 0x0000e2000c1e1100 */
[----:B------:R-:W-:-:S03]  /*03f0*/  PRMT R22, RZ, 0x7610, R22 ;  /* 0x00007610ff167816 */ /* 0x000fc60000000016 */
[----:B------:R-:W-:-:S03]  /*0400*/  @P0 IMAD.X R9, R21, 0x1, R12, P4 ;  /* 0x0000000115090824 */ /* 0x000fc600020e060c */
[----:B------:R-:W4:Y:S01]  /*0410*/  @P1 LDG.E.U8 R22, desc[UR6][R4.64] ;  /* 0x0000000604161981 */ /* 0x000f22000c1e1100 */
[----:B0-----:R-:W-:-:S06]  /*0420*/  PRMT R3, RZ, 0x7610, R3 ;  /* 0x00007610ff037816 */ /* 0x001fcc0000000003 */
[----:B------:R0:W5:Y:S01]  /*0430*/  @P0 LDG.E.U8 R3, desc[UR6][R8.64] ;  /* 0x0000000608030981 */ /* 0x000162000c1e1100 */
[----:B------:R-:W-:Y:S01]  /*0440*/  ULDC.S8 UR4, c[0x0][0xe5a] ;  /* 0x0003968000047ab9 */ /* 0x000fe20000000200 */
[----:B------:R-:W-:-:S05]  /*0450*/  @P2 IADD3 R6, P6, R24, R11, RZ ;  /* 0x0000000b18062210 */ /* 0x000fca0007fde0ff */
[----:B------:R-:W-:Y:S02]  /*0460*/  @P2 IMAD.X R7, R29, 0x1, R13, P6 ;  /* 0x000000011d072824 */ /* 0x000fe400030e060d */
[----:B------:R-:W-:Y:S01]  /*0470*/  IMAD.WIDE.U32 R18, R16, 0x4, R18 ;  /* 0x0000000410127825 */ /* 0x000fe200078e0012 */
[----:B--2---:R-:W-:-:S04]  /*0480*/  LOP3.LUT P5, RZ, R28, 0xff, RZ, 0xc0, !PT ;  /* 0x000000ff1cff7812 */ /* 0x004fc800078ac0ff */
[----:B------:R-:W-:Y:S02]  /*0490*/  ISETP.NE.XOR P5, PT, RZ, UR4, P5 ;  /* 0x00000004ff007c0c */ /* 0x000fe4000afa5a70 */
[----:B---3--:R-:W-:Y:S02]  /*04a0*/  LOP3.LUT P4, RZ, R26, 0xff, RZ, 0xc0, !PT ;  /* 0x000000ff1aff7812 */ /* 0x008fe4000788c0ff */
[----:B------:R-:W-:Y:S02]  /*04b0*/  @P2 SEL R29, RZ, 0x1, !P5 ;  /* 0x00000001ff1d2807 */ /* 0x000fe40006800000 */
[----:B------:R-:W-:Y:S02]  /*04c0*/  ISETP.NE.XOR P4, PT, RZ, UR4, P4 ;  /* 0x00000004ff007c0c */ /* 0x000fe4000a785a70 */
[----:B------:R-:W-:Y:S02]  /*04d0*/  @P3 IADD3 R2, P5, R20, R11, RZ ;  /* 0x0000000b14023210 */ /* 0x000fe40007fbe0ff */
[----:B------:R-:W-:-:S02]  /*04e0*/  SEL R20, RZ, 0x1, !P4 ;  /* 0x00000001ff147807 */ /* 0x000fc40006000000 */
[----:B----4-:R-:W-:Y:S01]  /*04f0*/  LOP3.LUT P4, RZ, R22, 0xff, RZ, 0xc0, !PT ;  /* 0x000000ff16ff7812 */ /* 0x010fe2000788c0ff */
[----:B------:R2:W-:Y:S01]  /*0500*/  @P2 STG.E.U8 desc[UR6][R6.64], R29 ;  /* 0x0000001d06002986 */ /* 0x0005e2000c101106 */
[-C--:B0-----:R-:W-:Y:S02]  /*0510*/  @P0 IADD3 R8, P2, R23, R11.reuse, RZ ;  /* 0x0000000b17080210 */ /* 0x081fe40007f5e0ff */
[----:B-----5:R-:W-:Y:S01]  /*0520*/  LOP3.LUT P6, RZ, R3, 0xff, RZ, 0xc0, !PT ;  /* 0x000000ff03ff7812 */ /* 0x020fe200078cc0ff */
[--C-:B------:R-:W-:Y:S01]  /*0530*/  @P3 IMAD.X R3, R27, 0x1, R13.reuse, P5 ;  /* 0x000000011b033824 */ /* 0x100fe200028e060d */
[----:B------:R-:W-:Y:S02]  /*0540*/  @P1 IADD3 R4, P5, R25, R11, RZ ;  /* 0x0000000b19041210 */ /* 0x000fe40007fbe0ff */
[----:B------:R-:W-:Y:S02]  /*0550*/  ISETP.NE.XOR P4, PT, RZ, UR4, P4 ;  /* 0x00000004ff007c0c */ /* 0x000fe4000a785a70 */
[----:B------:R-:W-:Y:S01]  /*0560*/  ISETP.NE.XOR P6, PT, RZ, UR4, P6 ;  /* 0x00000004ff007c0c */ /* 0x000fe2000b7c5a70 */
[--C-:B------:R-:W-:Y:S01]  /*0570*/  @P1 IMAD.X R5, R17, 0x1, R13.reuse, P5 ;  /* 0x0000000111051824 */ /* 0x100fe200028e060d */
[----:B------:R-:W-:Y:S01]  /*0580*/  SEL R23, RZ, 0x1, !P4 ;  /* 0x00000001ff177807 */ /* 0x000fe20006000000 */
[----:B------:R-:W-:Y:S01]  /*0590*/  @P0 IMAD.X R9, R21, 0x1, R13, P2 ;  /* 0x0000000115090824 */ /* 0x000fe200010e060d */
[----:B------:R-:W-:Y:S01]  /*05a0*/  @P0 SEL R17, RZ, 0x1, !P6 ;  /* 0x00000001ff110807 */ /* 0x000fe20007000000 */
        /* <DEDUP_REMOVED lines=9> */
.L_x_200:
[----:B------:R-:W0:Y:S02]  /*0640*/  S2R R9, SR_TID.X ;  /* 0x0000000000097919 */ /* 0x000e240000002100 */
[----:B0-----:R-:W-:-:S03]  /*0650*/  IMAD.WIDE.U32 R2, R9, 0x4, RZ ;  /* 0x0000000409027825 */ /* 0x001fc600078e00ff */
[----:B------:R-:W-:-:S04]  /*0660*/  ISETP.GE.U32.AND P0, PT, R2, R10, PT ;  /* 0x0000000a0200720c */ /* 0x000fc80003f06070 */
[----:B------:R-:W-:-:S04]  /*0670*/  ISETP.GE.AND.EX P0, PT, R3, R14, PT, P0 ;  /* 0x0000000e0300720c */ /* 0x000fc80003f06300 */
[----:B------:R-:W-:-:S13]  /*0680*/  ISETP.GT.U32.OR P0, PT, R9, 0x3fff, P0 ;  /* 0x00003fff0900780c */ /* 0x000fda0000704470 */
[----:B------:R-:W-:Y:S05]  /*0690*/  @P0 EXIT ;  /* 0x000000000000094d */ /* 0x000fea0003800000 */
[----:B------:R-:W-:Y:S01]  /*06a0*/  ULDC.S8 UR4, c[0x0][0xe5a] ;  /* 0x0003968000047ab9 */ /* 0x000fe20000000200 */
[----:B------:R-:W-:Y:S01]  /*06b0*/  IMAD.MOV.U32 R16, RZ, RZ, RZ ;  /* 0x000000ffff107224 */ /* 0x000fe200078e00ff */
[----:B------:R-:W-:Y:S01]  /*06c0*/  ISETP.NE.AND P2, PT, RZ, UR4, PT ;  /* 0x00000004ff007c0c */ /* 0x000fe2000bf45270 */
[----:B------:R-:W-:-:S12]  /*06d0*/  ULDC UR4, c[0x0][0x0] ;  /* 0x0000000000047ab9 */ /* 0x000fd80000000800 */
.L_x_202:
        /* <DEDUP_REMOVED lines=8> */
[----:B------:R-:W-:Y:S02]  /*0760*/  ISETP.NE.XOR P0, PT, R4, RZ, P2 ;  /* 0x000000ff0400720c */ /* 0x000fe40001705a70 */
[----:B------:R-:W-:-:S02]  /*0770*/  ISETP.NE.XOR P1, PT, R5, RZ, P2 ;  /* 0x000000ff0500720c */ /* 0x000fc40001725a70 */
[----:B------:R-:W-:Y:S02]  /*0780*/  PRMT R4, R2, 0x7773, RZ ;  /* 0x0000777302047816 */ /* 0x000fe400000000ff */
[----:B------:R-:W-:Y:S02]  /*0790*/  ISETP.NE.XOR P3, PT, R6, RZ, P2 ;  /* 0x000000ff0600720c */ /* 0x000fe40001765a70 */
[----:B------:R-:W-:Y:S02]  /*07a0*/  SEL R5, RZ, 0x1, !P0 ;  /* 0x00000001ff057807 */ /* 0x000fe40004000000 */
[----:B------:R-:W-:Y:S02]  /*07b0*/  SEL R6, RZ, 0x1, !P1 ;  /* 0x00000001ff067807 */ /* 0x000fe40004800000 */
[----:B------:R-:W-:Y:S02]  /*07c0*/  ISETP.NE.XOR P0, PT, R4, RZ, P2 ;  /* 0x000000ff0400720c */ /* 0x000fe40001705a70 */
[----:B------:R-:W-:-:S02]  /*07d0*/  SEL R3, RZ, 0x1, !P3 ;  /* 0x00000001ff037807 */ /* 0x000fc40005800000 */
[----:B------:R-:W-:Y:S02]  /*07e0*/  PRMT R6, R6, 0x7604, R5 ;  /* 0x0000760406067816 */ /* 0x000fe40000000005 */
[----:B------:R-:W-:Y:S02]  /*07f0*/  SEL R4, RZ, 0x1, !P0 ;  /* 0x00000001ff047807 */ /* 0x000fe40004000000 */
[----:B------:R-:W-:Y:S02]  /*0800*/  IADD3 R2, P1, R7, R11, RZ ;  /* 0x0000000b07027210 */ /* 0x000fe40007f3e0ff */
[----:B------:R-:W-:Y:S02]  /*0810*/  IADD3 R9, P0, R9, UR4, RZ ;  /* 0x0000000409097c10 */ /* 0x000fe4000ff1e0ff */
[----:B------:R-:W-:Y:S01]  /*0820*/  PRMT R5, R3, 0x7054, R6 ;  /* 0x0000705403057816 */ /* 0x000fe20000000006 */
[----:B------:R-:W-:Y:S01]  /*0830*/  IMAD.X R3, R8, 0x1, R13, P1 ;  /* 0x0000000108037824 */ /* 0x000fe200008e060d */
[C---:B------:R-:W-:Y:S01]  /*0840*/  ISETP.LT.U32.AND P1, PT, R9.reuse, 0x4000, PT ;  /* 0x000040000900780c */ /* 0x040fe20003f21070 */
[----:B------:R-:W-:Y:S01]  /*0850*/  IMAD.SHL.U32 R7, R9, 0x4, RZ ;  /* 0x0000000409077824 */ /* 0x000fe200078e00ff */
[----:B------:R-:W-:Y:S01]  /*0860*/  PRMT R5, R4, 0x654, R5 ;  /* 0x0000065404057816 */ /* 0x000fe20000000005 */
[----:B------:R-:W-:-:S03]  /*0870*/  IMAD.X R16, RZ, RZ, R16, P0 ;  /* 0x000000ffff107224 */ /* 0x000fc600000e0610 */
[----:B------:R-:W-:Y:S01]  /*0880*/  ISETP.GE.U32.AND P0, PT, R7, R10, PT ;  /* 0x0000000a0700720c */ /* 0x000fe20003f06070 */
[----:B------:R0:W-:Y:S01]  /*0890*/  STG.E desc[UR6][R2.64], R5 ;  /* 0x0000000502007986 */ /* 0x0001e2000c101906 */
[----:B------:R-:W-:Y:S02]  /*08a0*/  SHF.L.U64.HI R7, R9, 0x2, R16 ;  /* 0x0000000209077819 */ /* 0x000fe40000010210 */
[----:B------:R-:W-:Y:S02]  /*08b0*/  ISETP.LT.U32.AND.EX P1, PT, R16, RZ, PT, P1 ;  /* 0x000000ff1000720c */ /* 0x000fe40003f21110 */
[----:B------:R-:W-:-:S13]  /*08c0*/  ISETP.GE.AND.EX P0, PT, R7, R14, PT, P0 ;  /* 0x0000000e0700720c */ /* 0x000fda0003f06300 */
[----:B0-----:R-:W-:Y:S05]  /*08d0*/  @!P0 BRA P1, `(.L_x_202) ;  /* 0xfffffffc00808947 */ /* 0x001fea000083ffff */
[----:B------:R-:W-:Y:S05]  /*08e0*/  EXIT ;  /* 0x000000000000794d */ /* 0x000fea0003800000 */
.L_x_203:
        /* <DEDUP_REMOVED lines=9> */
.L_x_5337:


//--------------------- .text._ZN2at6native57_GLOBAL__N__f3eca4a2_24_ForeachBinaryOpScalar_cu_86b9896c25multi_tensor_apply_kernelINS1_18TensorListMetadataILi2EEENS1_21BinaryOpScalarFunctorIN3c107complexIfEELi2ELi1ELi1EEEJSt5minusIS8_ES8_EEEvT_T0_DpT1_ --------------------------
	.section	.text._ZN2at6native57_GLOBAL__N__f3eca4a2_24_ForeachBinaryOpScalar_cu_86b9896c25multi_tensor_apply_kernelINS1_18TensorListMetadataILi2EEENS1_21BinaryOpScalarFunctorIN3c107complexIfEELi2ELi1ELi1EEEJSt5minusIS8_ES8_EEEvT_T0_DpT1_,"ax",@progbits
	.align	128
.text._ZN2at6native57_GLOBAL__N__f3eca4a2_24_ForeachBinaryOpScalar_cu_86b9896c25multi_tensor_apply_kernelINS1_18TensorListMetadataILi2EEENS1_21BinaryOpScalarFunctorIN3c107complexIfEELi2ELi1ELi1EEEJSt5minusIS8_ES8_EEEvT_T0_DpT1_:
        .type           _ZN2at6native57_GLOBAL__N__f3eca4a2_24_ForeachBinaryOpScalar_cu_86b9896c25multi_tensor_apply_kernelINS1_18TensorListMetadataILi2EEENS1_21BinaryOpScalarFunctorIN3c107complexIfEELi2ELi1ELi1EEEJSt5minusIS8_ES8_EEEvT_T0_DpT1_,@function
        .size           _ZN2at6native57_GLOBAL__N__f3eca4a2_24_ForeachBinaryOpScalar_cu_86b9896c25multi_tensor_apply_kernelINS1_18TensorListMetadataILi2EEENS1_21BinaryOpScalarFunctorIN3c107complexIfEELi2ELi1ELi1EEEJSt5minusIS8_ES8_EEEvT_T0_DpT1_,(.L_x_5338 - _ZN2at6native57_GLOBAL__N__f3eca4a2_24_ForeachBinaryOpScalar_cu_86b9896c25multi_tensor_apply_kernelINS1_18TensorListMetadataILi2EEENS1_21BinaryOpScalarFunctorIN3c107complexIfEELi2ELi1ELi1EEEJSt5minusIS8_ES8_EEEvT_T0_DpT1_)
        .other          _ZN2at6native57_GLOBAL__N__f3eca4a2_24_ForeachBinaryOpScalar_cu_86b9896c25multi_tensor_apply_kernelINS1_18TensorListMetadataILi2EEENS1_21BinaryOpScalarFunctorIN3c107complexIfEELi2ELi1ELi1EEEJSt5minusIS8_ES8_EEEvT_T0_DpT1_,@"STO_CUDA_ENTRY STV_DEFAULT"
_ZN2at6native57_GLOBAL__N__f3eca4a2_24_ForeachBinaryOpScalar_cu_86b9896c25multi_tensor_apply_kernelINS1_18TensorListMetadataILi2EEENS1_21BinaryOpScalarFunctorIN3c107complexIfEELi2ELi1ELi1EEEJSt5minusIS8_ES8_EEEvT_T0_DpT1_:
        /* <DEDUP_REMOVED lines=27> */
[----:B------:R-:W-:Y:S02]  /*01b0*/  IMAD.MOV.U32 R24, RZ, RZ, RZ ;  /* 0x000000ffff187224 */ /* 0x000fe400078e00ff */
[----:B------:R-:W-:-:S07]  /*01c0*/  IMAD.MOV.U32 R0, RZ, RZ, RZ ;  /* 0x000000ffff007224 */ /* 0x000fce00078e00ff */
.L_x_205:
[----:B0-----:R-:W-:Y:S01]  /*01d0*/  IADD3 R2, P1, R26, R24, RZ ;  /* 0x000000181a027210 */ /* 0x001fe20007f3e0ff */
[C---:B-1----:R-:W-:Y:S01]  /*01e0*/  IMAD R7, R25.reuse, 0x3, RZ ;  /* 0x0000000319077824 */ /* 0x042fe200078e02ff */
[----:B------:R-:W-:Y:S02]  /*01f0*/  CS2R R18, SRZ ;  /* 0x0000000000127805 */ /* 0x000fe4000001ff00 */
[C---:B------:R-:W-:Y:S01]  /*0200*/  ISETP.GE.U32.AND P0, PT, R2.reuse, 0x10000, PT ;  /* 0x000100000200780c */ /* 0x040fe20003f06070 */
[----:B------:R-:W-:Y:S01]  /*0210*/  IMAD.X R3, RZ, RZ, R0, P1 ;  /* 0x000000ffff037224 */ /* 0x000fe200008e0600 */
[----:B------:R-:W-:Y:S02]  /*0220*/  ISETP.LT.U32.AND P1, PT, R2, UR12, PT ;  /* 0x0000000c02007c0c */ /* 0x000fe4000bf21070 */
[----:B------:R-:W-:Y:S02]  /*0230*/  IADD3 R4, P2, R25, R2, RZ ;  /* 0x0000000219047210 */ /* 0x000fe40007f5e0ff */
[----:B------:R-:W-:-:S03]  /*0240*/  ISETP.GE.U32.AND.EX P0, PT, R3, RZ, PT, P0 ;  /* 0x000000ff0300720c */ /* 0x000fc60003f06100 */
[----:B------:R-:W-:Y:S01]  /*0250*/  IMAD.X R5, RZ, RZ, R3, P2 ;  /* 0x000000ffff057224 */ /* 0x000fe200010e0603 */
[----:B------:R-:W-:Y:S02]  /*0260*/  ISETP.LT.AND.EX P0, PT, R3, UR4, !P0, P1 ;  /* 0x0000000403007c0c */ /* 0x000fe4000c701310 */
[C---:B------:R-:W-:Y:S02]  /*0270*/  ISETP.GE.U32.AND P1, PT, R4.reuse, 0x10000, PT ;  /* 0x000100000400780c */ /* 0x040fe40003f26070 */
[----:B------:R-:W-:Y:S02]  /*0280*/  ISETP.LT.U32.AND P2, PT, R4, UR12, PT ;  /* 0x0000000c04007c0c */ /* 0x000fe4000bf41070 */
[----:B------:R-:W-:Y:S02]  /*0290*/  ISETP.GE.U32.AND.EX P1, PT, R5, RZ, PT, P1 ;  /* 0x000000ff0500720c */ /* 0x000fe40003f26110 */
[----:B------:R-:W-:Y:S02]  /*02a0*/  IADD3 R7, P4, R7, R2, RZ ;  /* 0x0000000207077210 */ /* 0x000fe40007f9e0ff */
[----:B------:R-:W-:-:S02]  /*02b0*/  ISETP.LT.AND.EX P1, PT, R5, UR4, !P1, P2 ;  /* 0x0000000405007c0c */ /* 0x000fc4000cf21320 */
[----:B------:R-:W-:Y:S02]  /*02c0*/  LEA R6, P2, R25, R2, 0x1 ;  /* 0x0000000219067211 */ /* 0x000fe400078408ff */
[C---:B------:R-:W-:Y:S01]  /*02d0*/  @P0 LEA R8, P3, R2.reuse, UR6, 0x3 ;  /* 0x0000000602080c11 */ /* 0x040fe2000f8618ff */
[--C-:B------:R-:W-:Y:S02]  /*02e0*/  IMAD.X R23, RZ, RZ, R3.reuse, P4 ;  /* 0x000000ffff177224 */ /* 0x100fe400020e0603 */
[--C-:B------:R-:W-:Y:S01]  /*02f0*/  IMAD.X R22, RZ, RZ, R3.reuse, P2 ;  /* 0x000000ffff167224 */ /* 0x100fe200010e0603 */
[----:B------:R-:W-:Y:S02]  /*0300*/  @P0 LEA.HI.X R9, R2, UR7, R3, 0x3, P3 ;  /* 0x0000000702090c11 */ /* 0x000fe400098f1c03 */
[C---:B------:R-:W-:Y:S02]  /*0310*/  ISETP.GE.U32.AND P3, PT, R6.reuse, 0x10000, PT ;  /* 0x000100000600780c */ /* 0x040fe40003f66070 */
[----:B------:R-:W-:Y:S01]  /*0320*/  ISETP.GE.U32.AND P5, PT, R7, 0x10000, PT ;  /* 0x000100000700780c */ /* 0x000fe20003fa6070 */
[----:B------:R0:W2:Y:S01]  /*0330*/  @P0 LDG.E.64 R18, desc[UR10][R8.64] ;  /* 0x0000000a08120981 */ /* 0x0000a2000c1e1b00 */
[----:B------:R-:W-:-:S02]  /*0340*/  ISETP.LT.U32.AND P2, PT, R6, UR12, PT ;  /* 0x0000000c06007c0c */ /* 0x000fc4000bf41070 */
[----:B------:R-:W-:Y:S02]  /*0350*/  CS2R R16, SRZ ;  /* 0x0000000000107805 */ /* 0x000fe4000001ff00 */
[----:B------:R-:W-:Y:S02]  /*0360*/  ISETP.GE.U32.AND.EX P3, PT, R22, RZ, PT, P3 ;  /* 0x000000ff1600720c */ /* 0x000fe40003f66130 */
[----:B------:R-:W-:Y:S02]  /*0370*/  ISETP.LT.U32.AND P4, PT, R7, UR12, PT ;  /* 0x0000000c07007c0c */ /* 0x000fe4000bf81070 */
[----:B------:R-:W-:Y:S02]  /*0380*/  ISETP.GE.U32.AND.EX P5, PT, R23, RZ, PT, P5 ;  /* 0x000000ff1700720c */ /* 0x000fe40003fa6150 */
[----:B------:R-:W-:Y:S02]  /*0390*/  @P1 LEA R20, P6, R4, UR6, 0x3 ;  /* 0x0000000604141c11 */ /* 0x000fe4000f8c18ff */
[----:B------:R-:W-:-:S02]  /*03a0*/  ISETP.LT.AND.EX P2, PT, R22, UR4, !P3, P2 ;  /* 0x0000000416007c0c */ /* 0x000fc4000df41320 */
[----:B------:R-:W-:Y:S02]  /*03b0*/  ISETP.LT.AND.EX P4, PT, R23, UR4, !P5, P4 ;  /* 0x0000000417007c0c */ /* 0x000fe4000ef81340 */
[----:B------:R-:W-:-:S05]  /*03c0*/  @P1 LEA.HI.X R21, R4, UR7, R5, 0x3, P6 ;  /* 0x0000000704151c11 */ /* 0x000fca000b0f1c05 */
[----:B------:R1:W3:Y:S01]  /*03d0*/  @P1 LDG.E.64 R16, desc[UR10][R20.64] ;  /* 0x0000000a14101981 */ /* 0x0002e2000c1e1b00 */
[----:B------:R-:W-:Y:S02]  /*03e0*/  CS2R R14, SRZ ;  /* 0x00000000000e7805 */ /* 0x000fe4000001ff00 */
[----:B------:R-:W-:Y:S02]  /*03f0*/  CS2R R10, SRZ ;  /* 0x00000000000a7805 */ /* 0x000fe4000001ff00 */
[C---:B------:R-:W-:Y:S02]  /*0400*/  @P2 LEA R12, P3, R6.reuse, UR6, 0x3 ;  /* 0x00000006060c2c11 */ /* 0x040fe4000f8618ff */
[C---:B0-----:R-:W-:Y:S02]  /*0410*/  @P4 LEA R8, P5, R7.reuse, UR6, 0x3 ;  /* 0x0000000607084c11 */ /* 0x041fe4000f8a18ff */
[----:B------:R-:W-:Y:S02]  /*0420*/  @P2 LEA.HI.X R13, R6, UR7, R22, 0x3, P3 ;  /* 0x00000007060d2c11 */ /* 0x000fe400098f1c16 */
[----:B------:R-:W-:Y:S01]  /*0430*/  @P4 LEA.HI.X R9, R7, UR7, R23, 0x3, P5 ;  /* 0x0000000707094c11 */ /* 0x000fe2000a8f1c17 */
[----:B-1----:R-:W2:Y:S02]  /*0440*/  @P0 LDC.64 R20, c[0x0][0xe60] ;  /* 0x00039800ff140b82 */ /* 0x002ea40000000a00 */
[----:B------:R0:W4:Y:S04]  /*0450*/  @P2 LDG.E.64 R14, desc[UR10][R12.64] ;  /* 0x0000000a0c0e2981 */ /* 0x000128000c1e1b00 */
[----:B------:R1:W5:Y:S01]  /*0460*/  @P4 LDG.E.64 R10, desc[UR10][R8.64] ;  /* 0x0000000a080a4981 */ /* 0x000362000c1e1b00 */
[----:B------:R-:W-:-:S04]  /*0470*/  @P0 LEA R28, P3, R2, UR8, 0x3 ;  /* 0x00000008021c0c11 */ /* 0x000fc8000f8618ff */
[----:B------:R-:W-:Y:S01]  /*0480*/  @P0 LEA.HI.X R29, R2, UR9, R3, 0x3, P3 ;  /* 0x00000009021d0c11 */ /* 0x000fe200098f1c03 */
[----:B0-----:R-:W3:Y:S08]  /*0490*/  @P1 LDC.64 R12, c[0x0][0xe60] ;  /* 0x00039800ff0c1b82 */ /* 0x001ef00000000a00 */
[----:B-1----:R-:W4:Y:S01]  /*04a0*/  @P2 LDC.64 R8, c[0x0][0xe60] ;  /* 0x00039800ff082b82 */ /* 0x002f220000000a00 */
[----:B--2---:R-:W-:Y:S01]  /*04b0*/  @P0 FADD.FTZ R19, R19, -R21 ;  /* 0x8000001513130221 */ /* 0x004fe20000010000 */
[----:B------:R-:W-:-:S06]  /*04c0*/  @P0 FADD.FTZ R18, R18, -R20 ;  /* 0x8000001412120221 */ /* 0x000fcc0000010000 */
[----:B------:R-:W5:Y:S01]  /*04d0*/  @P4 LDC.64 R20, c[0x0][0xe60] ;  /* 0x00039800ff144b82 */ /* 0x000f620000000a00 */
[----:B------:R2:W-:Y:S01]  /*04e0*/  @P0 STG.E.64 desc[UR10][R28.64], R18 ;  /* 0x000000121c000986 */ /* 0x0005e2000c101b0a */
[----:B---3--:R-:W-:Y:S01]  /*04f0*/  @P1 FADD.FTZ R12, R16, -R12 ;  /* 0x8000000c100c1221 */ /* 0x008fe20000010000 */
[----:B------:R-:W-:Y:S01]  /*0500*/  @P1 LEA R16, P5, R4, UR8, 0x3 ;  /* 0x0000000804101c11 */ /* 0x000fe2000f8a18ff */
[----:B------:R-:W-:-:S03]  /*0510*/  @P1 FADD.FTZ R13, R17, -R13 ;  /* 0x8000000d110d1221 */ /* 0x000fc60000010000 */
[----:B------:R-:W-:Y:S02]  /*0520*/  @P1 LEA.HI.X R17, R4, UR9, R5, 0x3, P5 ;  /* 0x0000000904111c11 */ /* 0x000fe4000a8f1c05 */
[C---:B------:R-:W-:Y:S02]  /*0530*/  @P2 LEA R4, P3, R6.reuse, UR8, 0x3 ;  /* 0x0000000806042c11 */ /* 0x040fe4000f8618ff */
[C---:B------:R-:W-:Y:S01]  /*0540*/  @P4 LEA R2, P5, R7.reuse, UR8, 0x3 ;  /* 0x0000000807024c11 */ /* 0x040fe2000f8a18ff */
[----:B------:R2:W-:Y:S01]  /*0550*/  @P1 STG.E.64 desc[UR10][R16.64], R12 ;  /* 0x0000000c10001986 */ /* 0x0005e2000c101b0a */
[----:B------:R-:W-:Y:S01]  /*0560*/  @P2 LEA.HI.X R5, R6, UR9, R22, 0x3, P3 ;  /* 0x0000000906052c11 */ /* 0x000fe200098f1c16 */
[----:B------:R-:W-:Y:S01]  /*0570*/  IMAD.MOV.U32 R6, RZ, RZ, R24 ;  /* 0x000000ffff067224 */ /* 0x000fe200078e0018 */
[----:B------:R-:W-:Y:S01]  /*0580*/  @P4 LEA.HI.X R3, R7, UR9, R23, 0x3, P5 ;  /* 0x0000000907034c11 */ /* 0x000fe2000a8f1c17 */
[----:B------:R-:W-:Y:S02]  /*0590*/  IMAD.MOV.U32 R7, RZ, RZ, R0 ;  /* 0x000000ffff077224 */ /* 0x000fe400078e0000 */
[----:B----4-:R-:W-:Y:S01]  /*05a0*/  @P2 FADD.FTZ R9, R15, -R9 ;  /* 0x800000090f092221 */ /* 0x010fe20000010000 */
[----:B------:R-:W-:Y:S01]  /*05b0*/  @P2 FADD.FTZ R8, R14, -R8 ;  /* 0x800000080e082221 */ /* 0x000fe20000010000 */
[----:B-----5:R-:W-:Y:S01]  /*05c0*/  @P4 FADD.FTZ R11, R11, -R21 ;  /* 0x800000150b0b4221 */ /* 0x020fe20000010000 */
[----:B------:R-:W-:Y:S01]  /*05d0*/  @P4 FADD.FTZ R10, R10, -R20 ;  /* 0x800000140a0a4221 */ /* 0x000fe20000010000 */
[----:B------:R-:W-:-:S02]  /*05e0*/  IMAD.WIDE.U32 R6, R25, 0x4, R6 ;  /* 0x0000000419067825 */ /* 0x000fc400078e0006 */
[----:B------:R2:W-:Y:S02]  /*05f0*/  @P2 STG.E.64 desc[UR10][R4.64], R8 ;  /* 0x0000000804002986 */ /* 0x0005e4000c101b0a */
[----:B------:R-:W-:Y:S01]  /*0600*/  IMAD.MOV.U32 R24, RZ, RZ, R6 ;  /* 0x000000ffff187224 */ /* 0x000fe200078e0006 */
[C---:B------:R-:W-:Y:S01]  /*0610*/  ISETP.GE.U32.AND P0, PT, R6.reuse, 0x10000, PT ;  /* 0x000100000600780c */ /* 0x040fe20003f06070 */
[----:B------:R2:W-:Y:S01]  /*0620*/  @P4 STG.E.64 desc[UR10][R2.64], R10 ;  /* 0x0000000a02004986 */ /* 0x0005e2000c101b0a */
[----:B------:R-:W-:Y:S01]  /*0630*/  ISETP.LT.U32.AND P1, PT, R6, UR12, PT ;  /* 0x0000000c06007c0c */ /* 0x000fe2000bf21070 */
[----:B------:R-:W-:Y:S01]  /*0640*/  IMAD.MOV.U32 R0, RZ, RZ, R7 ;  /* 0x000000ffff007224 */ /* 0x000fe200078e0007 */
[C---:B------:R-:W-:Y:S02]  /*0650*/  ISETP.GE.U32.AND.EX P0, PT, R7.reuse, RZ, PT, P0 ;  /* 0x000000ff0700720c */ /* 0x040fe40003f06100 */
[----:B------:R-:W-:-:S13]  /*0660*/  ISETP.LT.AND.EX P1, PT, R7, UR4, PT, P1 ;  /* 0x0000000407007c0c */ /* 0x000fda000bf21310 */
[----:B--2---:R-:W-:Y:S05]  /*0670*/  @!P0 BRA P1, `(.L_x_205) ;  /* 0xfffffff800d48947 */ /* 0x004fea000083ffff */
[----:B------:R-:W-:Y:S05]  /*0680*/  EXIT ;  /* 0x000000000000794d */ /* 0x000fea0003800000 */
.L_x_204:
        /* <DEDUP_REMOVED lines=9> */
.L_x_206:
[C---:B0-----:R-:W-:Y:S01]  /*0720*/  IMAD.SHL.U32 R12, R14.reuse, 0x20, RZ ;  /* 0x000000200e0c7824 */ /* 0x041fe200078e00ff */
[----:B------:R-:W-:-:S04]  /*0730*/  SHF.L.U64.HI R0, R14, 0x5, R15 ;  /* 0x000000050e007819 */ /* 0x000fc8000001020f */
[----:B------:R-:W-:-:S04]  /*0740*/  IADD3 R2, P0, R12, UR6, RZ ;  /* 0x000000060c027c10 */ /* 0x000fc8000ff1e0ff */
[----:B------:R-:W-:-:S05]  /*0750*/  IADD3.X R3, R0, UR7, RZ, P0, !PT ;  /* 0x0000000700037c10 */ /* 0x000fca00087fe4ff */
[----:B------:R-:W2:Y:S04]  /*0760*/  LDG.E.128 R4, desc[UR10][R2.64] ;  /* 0x0000000a02047981 */ /* 0x000ea8000c1e1d00 */
[----:B------:R-:W3:Y:S01]  /*0770*/  LDG.E.128 R8, desc[UR10][R2.64+0x10] ;  /* 0x0000100a02087981 */ /* 0x000ee2000c1e1d00 */
[----:B------:R-:W-:-:S04]  /*0780*/  IADD3 R12, P0, R12, UR8, RZ ;  /* 0x000000080c0c7c10 */ /* 0x000fc8000ff1e0ff */
[----:B------:R-:W-:Y:S02]  /*0790*/  IADD3.X R13, R0, UR9, RZ, P0, !PT ;  /* 0x00000009000d7c10 */ /* 0x000fe400087fe4ff */
[----:B------:R-:W-:-:S04]  /*07a0*/  IADD3 R14, P0, R14, UR5, RZ ;  /* 0x000000050e0e7c10 */ /* 0x000fc8000ff1e0ff */
[C---:B------:R-:W-:Y:S01]  /*07b0*/  ISETP.LT.U32.AND P1, PT, R14.reuse, 0x4000, PT ;  /* 0x000040000e00780c */ /* 0x040fe20003f21070 */
[----:B------:R-:W-:Y:S02]  /*07c0*/  IMAD.SHL.U32 R0, R14, 0x4, RZ ;  /* 0x000000040e007824 */ /* 0x000fe400078e00ff */
[----:B------:R-:W-:-:S03]  /*07d0*/  IMAD.X R15, RZ, RZ, R15, P0 ;  /* 0x000000ffff0f7224 */ /* 0x000fc600000e060f */
[----:B------:R-:W-:Y:S02]  /*07e0*/  ISETP.GE.U32.AND P0, PT, R0, UR12, PT ;  /* 0x0000000c00007c0c */ /* 0x000fe4000bf06070 */
[----:B------:R-:W-:Y:S02]  /*07f0*/  SHF.L.U64.HI R0, R14, 0x2, R15 ;  /* 0x000000020e007819 */ /* 0x000fe4000001020f */
[----:B------:R-:W-:Y:S02]  /*0800*/  ISETP.LT.U32.AND.EX P1, PT, R15, RZ, PT, P1 ;  /* 0x000000ff0f00720c */ /* 0x000fe40003f21110 */
[----:B------:R-:W-:Y:S01]  /*0810*/  ISETP.GE.AND.EX P0, PT, R0, UR4, PT, P0 ;  /* 0x0000000400007c0c */ /* 0x000fe2000bf06300 */
[----:B--2---:R-:W-:Y:S01]  /*0820*/  FADD.FTZ R7, R7, -UR15 ;  /* 0x8000000f07077e21 */ /* 0x004fe20008010000 */
[----:B------:R-:W-:Y:S01]  /*0830*/  FADD.FTZ R6, R6, -UR14 ;  /* 0x8000000e06067e21 */ /* 0x000fe20008010000 */
[----:B------:R-:W-:Y:S01]  /*0840*/  FADD.FTZ R5, R5, -UR15 ;  /* 0x8000000f05057e21 */ /* 0x000fe20008010000 */
[----:B------:R-:W-:Y:S01]  /*0850*/  FADD.FTZ R4, R4, -UR14 ;  /* 0x8000000e04047e21 */ /* 0x000fe20008010000 */
[----:B---3--:R-:W-:Y:S01]  /*0860*/  FADD.FTZ R11, R11, -UR15 ;  /* 0x8000000f0b0b7e21 */ /* 0x008fe20008010000 */
[----:B------:R-:W-:Y:S01]  /*0870*/  FADD.FTZ R10, R10, -UR14 ;  /* 0x8000000e0a0a7e21 */ /* 0x000fe20008010000 */
[----:B------:R-:W-:Y:S01]  /*0880*/  FADD.FTZ R9, R9, -UR15 ;  /* 0x8000000f09097e21 */ /* 0x000fe20008010000 */
[----:B------:R-:W-:Y:S01]  /*0890*/  FADD.FTZ R8, R8, -UR14 ;  /* 0x8000000e08087e21 */ /* 0x000fe20008010000 */
[----:B------:R0:W-:Y:S04]  /*08a0*/  STG.E.128 desc[UR10][R12.64], R4 ;  /* 0x000000040c007986 */ /* 0x0001e8000c101d0a */
[----:B------:R0:W-:Y:S01]  /*08b0*/  STG.E.128 desc[UR10][R12.64+0x10], R8 ;  /* 0x000010080c007986 */ /* 0x0001e2000c101d0a */
[----:B------:R-:W-:Y:S05]  /*08c0*/  @!P0 BRA P1, `(.L_x_206) ;  /* 0xfffffffc00948947 */ /* 0x000fea000083ffff */
[----:B------:R-:W-:Y:S05]  /*08d0*/  EXIT ;  /* 0x000000000000794d */ /* 0x000fea0003800000 */
.L_x_207:
        /* <DEDUP_REMOVED lines=10> */
.L_x_5338:


//--------------------- .text._ZN2at6native57_GLOBAL__N__f3eca4a2_24_ForeachBinaryOpScalar_cu_86b9896c25multi_tensor_apply_kernelINS1_18TensorListMetadataILi2EEENS1_21BinaryOpScalarFunctorIN3c107complexIdEELi2ELi1ELi1EEEJSt5minusIS8_ES8_EEEvT_T0_DpT1_ --------------------------
	.section	.text._ZN2at6native57_GLOBAL__N__f3eca4a2_24_ForeachBinaryOpScalar_cu_86b9896c25multi_tensor_apply_kernelINS1_18TensorListMetadataILi2EEENS1_21BinaryOpScalarFunctorIN3c107complexIdEELi2ELi1ELi1EEEJSt5minusIS8_ES8_EEEvT_T0_DpT1_,"ax",@progbits
	.align	128
.text._ZN2at6native57_GLOBAL__N__f3eca4a2_24_ForeachBinaryOpScalar_cu_86b9896c25multi_tensor_apply_kernelINS1_18TensorListMetadataILi2EEENS1_21BinaryOpScalarFunctorIN3c107complexIdEELi2ELi1ELi1EEEJSt5minusIS8_ES8_EEEvT_T0_DpT1_:
        .type           _ZN2at6native57_GLOBAL__N__f3eca4a2_24_ForeachBinaryOpScalar_cu_86b9896c25multi_tensor_apply_kernelINS1_18TensorListMetadataILi2EEENS1_21BinaryOpScalarFunctorIN3c107complexIdEELi2ELi1ELi1EEEJSt5minusIS8_ES8_EEEvT_T0_DpT1_,@function
        .size           _ZN2at6native57_GLOBAL__N__f3eca4a2_24_ForeachBinaryOpScalar_cu_86b9896c25multi_tensor_apply_kernelINS1_18TensorListMetadataILi2EEENS1_21BinaryOpScalarFunctorIN3c107complexIdEELi2ELi1ELi1EEEJSt5minusIS8_ES8_EEEvT_T0_DpT1_,(.L_x_5339 - _ZN2at6native57_GLOBAL__N__f3eca4a2_24_ForeachBinaryOpScalar_cu_86b9896c25multi_tensor_apply_kernelINS1_18TensorListMetadataILi2EEENS1_21BinaryOpScalarFunctorIN3c107complexIdEELi2ELi1ELi1EEEJSt5minusIS8_ES8_EEEvT_T0_DpT1_)
        .other          _ZN2at6native57_GLOBAL__N__f3eca4a2_24_ForeachBinaryOpScalar_cu_86b9896c25multi_tensor_apply_kernelINS1_18TensorListMetadataILi2EEENS1_21BinaryOpScalarFunctorIN3c107complexIdEELi2ELi1ELi1EEEJSt5minusIS8_ES8_EEEvT_T0_DpT1_,@"STO_CUDA_ENTRY STV_DEFAULT"
_ZN2at6native57_GLOBAL__N__f3eca4a2_24_ForeachBinaryOpScalar_cu_86b9896c25multi_tensor_apply_kernelINS1_18TensorListMetadataILi2EEENS1_21BinaryOpScalarFunctorIN3c107complexIdEELi2ELi1ELi1EEEJSt5minusIS8_ES8_EEEvT_T0_DpT1_:
[----:B------:R-:W-:Y:S08]  /*0000*/  LDC R1, c[0x0][0x28] ;  /* 0x00000a00ff017b82 */ /* 0x000ff00000000800 */
[----:B------:R-:W0:Y:S01]  /*0010*/  S2UR UR4, SR_CTAID.X ;  /* 0x00000000000479c3 */ /* 0x000e220000002500 */
[----:B------:R-:W-:Y:S01]  /*0020*/  UMOV UR5, 0x740 ;  /* 0x0000074000057882 */ /* 0x000fe20000000000 */
[----:B------:R-:W-:Y:S01]  /*0030*/  ULDC.64 UR12, c[0x0][0x208] ;  /* 0x00008200000c7ab9 */ /* 0x000fe20000000a00 */
        /* <DEDUP_REMOVED lines=11> */
[----:B------:R-:W-:Y:S02]  /*00f0*/  ULOP3.LUT UR4, UR8, 0x3f, UR6, 0xc8, !UPT ;  /* 0x0000003f08047892 */ /* 0x000fe4000f8ec806 */
[----:B------:R-:W-:Y:S02]  /*0100*/  UIADD3.X UR10, ~UR5, UR11, URZ, UP1, !UPT ;  /* 0x0000000b050a7290 */ /* 0x000fe40008ffe53f */
[----:B------:R-:W-:-:S04]  /*0110*/  ULOP3.LUT UP0, URZ, UR4, 0x3, UR14, 0xf8, !UPT ;  /* 0x00000003043f7892 */ /* 0x000fc8000f80f80e */
[----:B------:R-:W-:-:S06]  /*0120*/  ULOP3.LUT UP0, URZ, URZ, URZ, URZ, 0xfc, UP0 ;  /* 0x0000003f3f3f7292 */ /* 0x000fcc000800fc3f */
[----:B------:R-:W-:-:S13]  /*0130*/  PLOP3.LUT P0, PT, PT, PT, UP0, 0x80, 0x0 ;  /* 0x000000000000781c */ /* 0x000fda0003f0f008 */
[----:B------:R-:W-:Y:S05]  /*0140*/  @!P0 BRA `(.L_x_208) ;  /* 0x0000000400748947 */ /* 0x000fea0003800000 */
[----:B------:R-:W-:-:S04]  /*0150*/  UISETP.GE.U32.AND UP0, UPT, UR14, 0x1, UPT ;  /* 0x000000010e00788c */ /* 0x000fc8000bf06070 */
[----:B------:R-:W-:-:S06]  /*0160*/  UISETP.GE.AND.EX UP0, UPT, UR10, URZ, UPT, UP0 ;  /* 0x0000003f0a00728c */ /* 0x000fcc000bf06300 */
[----:B------:R-:W-:-:S13]  /*0170*/  PLOP3.LUT P0, PT, PT, PT, UP0, 0x80, 0x0 ;  /* 0x000000000000781c */ /* 0x000fda0003f0f008 */
[----:B------:R-:W-:Y:S05]  /*0180*/  @!P0 EXIT ;  /* 0x000000000000894d */ /* 0x000fea0003800000 */
[----:B------:R-:W0:Y:S01]  /*0190*/  S2R R22, SR_TID.X ;  /* 0x0000000000167919 */ /* 0x000e220000002100 */
[----:B------:R-:W-:Y:S01]  /*01a0*/  ULDC UR11, c[0x0][0x0] ;  /* 0x00000000000b7ab9 */ /* 0x000fe20000000800 */
[----:B------:R-:W-:Y:S01]  /*01b0*/  UMOV UR4, URZ ;  /* 0x0000003f00047c82 */ /* 0x000fe20008000000 */
[----:B------:R-:W-:-:S05]  /*01c0*/  UMOV UR5, URZ ;  /* 0x0000003f00057c82 */ /* 0x000fca0008000000 */
.L_x_209:
[----:B0---4-:R-:W-:Y:S02]  /*01d0*/  IADD3 R19, P1, R22, UR4, RZ ;  /* 0x0000000416137c10 */ /* 0x011fe4000ff3e0ff */
[----:B------:R-:W-:Y:S02]  /*01e0*/  CS2R R14, SRZ ;  /* 0x00000000000e7805 */ /* 0x000fe4000001ff00 */
[----:B------:R-:W-:Y:S02]  /*01f0*/  CS2R R12, SRZ ;  /* 0x00000000000c7805 */ /* 0x000fe4000001ff00 */
[C---:B------:R-:W-:Y:S01]  /*0200*/  ISETP.GE.U32.AND P0, PT, R19.reuse, 0x10000, PT ;  /* 0x000100001300780c */ /* 0x040fe20003f06070 */
[----:B------:R-:W-:Y:S01]  /*0210*/  IMAD.X R18, RZ, RZ, UR5, P1 ;  /* 0x00000005ff127e24 */ /* 0x000fe200088e06ff */
[----:B------:R-:W-:-:S04]  /*0220*/  ISETP.LT.U32.AND P1, PT, R19, UR14, PT ;  /* 0x0000000e13007c0c */ /* 0x000fc8000bf21070 */
[----:B------:R-:W-:-:S04]  /*0230*/  ISETP.GE.U32.AND.EX P0, PT, R18, RZ, PT, P0 ;  /* 0x000000ff1200720c */ /* 0x000fc80003f06100 */
[----:B------:R-:W-:-:S13]  /*0240*/  ISETP.LT.AND.EX P0, PT, R18, UR10, !P0, P1 ;  /* 0x0000000a12007c0c */ /* 0x000fda000c701310 */
[C---:B------:R-:W-:Y:S01]  /*0250*/  @P0 LEA R4, P1, R19.reuse, UR6, 0x4 ;  /* 0x0000000613040c11 */ /* 0x040fe2000f8220ff */
[----:B------:R-:W-:Y:S01]  /*0260*/  IMAD.U32 R0, RZ, RZ, UR11 ;  /* 0x0000000bff007e24 */ /* 0x000fe2000f8e00ff */
[C---:B------:R-:W-:Y:S02]  /*0270*/  IADD3 R23, P2, R19.reuse, UR11, RZ ;  /* 0x0000000b13177c10 */ /* 0x040fe4000ff5e0ff */
[----:B------:R-:W-:Y:S02]  /*0280*/  CS2R R6, SRZ ;  /* 0x0000000000067805 */ /* 0x000fe4000001ff00 */
[--C-:B------:R-:W-:Y:S02]  /*0290*/  @P0 LEA.HI.X R5, R19, UR7, R18.reuse, 0x4, P1 ;  /* 0x0000000713050c11 */ /* 0x100fe400088f2412 */
[----:B------:R-:W-:Y:S02]  /*02a0*/  CS2R R10, SRZ ;  /* 0x00000000000a7805 */ /* 0x000fe4000001ff00 */
[----:B------:R-:W-:Y:S01]  /*02b0*/  CS2R R8, SRZ ;  /* 0x0000000000087805 */ /* 0x000fe2000001ff00 */
[----:B------:R-:W0:Y:S01]  /*02c0*/  @P0 LDC.64 R24, c[0x0][0xe68] ;  /* 0x00039a00ff180b82 */ /* 0x000e220000000a00 */
[----:B------:R1:W2:Y:S01]  /*02d0*/  @P0 LDG.E.128 R12, desc[UR12][R4.64] ;  /* 0x0000000c040c0981 */ /* 0x0002a2000c1e1d00 */
[----:B------:R-:W-:Y:S01]  /*02e0*/  IMAD.X R20, RZ, RZ, R18, P2 ;  /* 0x000000ffff147224 */ /* 0x000fe200010e0612 */
[----:B------:R-:W-:-:S02]  /*02f0*/  LEA R21, P4, R0, R19, 0x1 ;  /* 0x0000001300157211 */ /* 0x000fc400078808ff */
[C---:B------:R-:W-:Y:S02]  /*0300*/  ISETP.GE.U32.AND P1, PT, R23.reuse, 0x10000, PT ;  /* 0x000100001700780c */ /* 0x040fe40003f26070 */
[----:B------:R-:W-:Y:S01]  /*0310*/  ISETP.LT.U32.AND P3, PT, R23, UR14, PT ;  /* 0x0000000e17007c0c */ /* 0x000fe2000bf61070 */
[----:B------:R-:W-:Y:S01]  /*0320*/  IMAD.X R2, RZ, RZ, R18, P4 ;  /* 0x000000ffff027224 */ /* 0x000fe200020e0612 */
[C---:B------:R-:W-:Y:S02]  /*0330*/  ISETP.GE.U32.AND.EX P1, PT, R20.reuse, RZ, PT, P1 ;  /* 0x000000ff1400720c */ /* 0x040fe40003f26110 */
[C---:B------:R-:W-:Y:S02]  /*0340*/  ISETP.GE.U32.AND P2, PT, R21.reuse, 0x10000, PT ;  /* 0x000100001500780c */ /* 0x040fe40003f46070 */
[----:B------:R-:W-:Y:S02]  /*0350*/  ISETP.LT.AND.EX P1, PT, R20, UR10, !P1, P3 ;  /* 0x0000000a14007c0c */ /* 0x000fe4000cf21330 */
[----:B------:R-:W-:-:S02]  /*0360*/  ISETP.LT.U32.AND P3, PT, R21, UR14, PT ;  /* 0x0000000e15007c0c */ /* 0x000fc4000bf61070 */
[----:B------:R-:W-:-:S04]  /*0370*/  ISETP.GE.U32.AND.EX P2, PT, R2, RZ, PT, P2 ;  /* 0x000000ff0200720c */ /* 0x000fc80003f46120 */
[----:B------:R-:W-:-:S05]  /*0380*/  ISETP.LT.AND.EX P2, PT, R2, UR10, !P2, P3 ;  /* 0x0000000a02007c0c */ /* 0x000fca000d741330 */
[----:B------:R-:W-:Y:S01]  /*0390*/  @P1 LEA R26, P3, R23, UR6, 0x4 ;  /* 0x00000006171a1c11 */ /* 0x000fe2000f8620ff */
[----:B------:R-:W-:-:S03]  /*03a0*/  IMAD R0, R0, 0x3, RZ ;  /* 0x0000000300007824 */ /* 0x000fc600078e02ff */
[----:B------:R-:W-:Y:S02]  /*03b0*/  @P1 LEA.HI.X R27, R23, UR7, R20, 0x4, P3 ;  /* 0x00000007171b1c11 */ /* 0x000fe400098f2414 */
[----:B-1----:R-:W-:Y:S02]  /*03c0*/  CS2R R4, SRZ ;  /* 0x0000000000047805 */ /* 0x002fe4000001ff00 */
[C---:B------:R-:W-:Y:S01]  /*03d0*/  @P2 LEA R16, P3, R21.reuse, UR6, 0x4 ;  /* 0x0000000615102c11 */ /* 0x040fe2000f8620ff */
[----:B------:R1:W3:Y:S01]  /*03e0*/  @P1 LDG.E.128 R8, desc[UR12][R26.64] ;  /* 0x0000000c1a081981 */ /* 0x0002e2000c1e1d00 */
[----:B------:R-:W-:Y:S02]  /*03f0*/  IADD3 R3, P4, R0, R19, RZ ;  /* 0x0000001300037210 */ /* 0x000fe40007f9e0ff */
[----:B------:R-:W-:Y:S02]  /*0400*/  @P2 LEA.HI.X R17, R21, UR7, R2, 0x4, P3 ;  /* 0x0000000715112c11 */ /* 0x000fe400098f2402 */
[----:B------:R-:W-:Y:S01]  /*0410*/  ISETP.GE.U32.AND P3, PT, R3, 0x10000, PT ;  /* 0x000100000300780c */ /* 0x000fe20003f66070 */
[----:B------:R-:W-:-:S02]  /*0420*/  IMAD.X R0, RZ, RZ, R18, P4 ;  /* 0x000000ffff007224 */ /* 0x000fc400020e0612 */
[----:B------:R4:W5:Y:S01]  /*0430*/  @P2 LDG.E.128 R4, desc[UR12][R16.64] ;  /* 0x0000000c10042981 */ /* 0x000962000c1e1d00 */
[----:B------:R-:W-:Y:S02]  /*0440*/  ISETP.LT.U32.AND P4, PT, R3, UR14, PT ;  /* 0x0000000e03007c0c */ /* 0x000fe4000bf81070 */
[C---:B------:R-:W-:Y:S02]  /*0450*/  ISETP.GE.U32.AND.EX P3, PT, R0.reuse, RZ, PT, P3 ;  /* 0x000000ff0000720c */ /* 0x040fe40003f66130 */
[C---:B-1----:R-:W-:Y:S02]  /*0460*/  @P0 LEA R26, P5, R19.reuse, UR8, 0x4 ;  /* 0x00000008131a0c11 */ /* 0x042fe4000f8a20ff */
[----:B------:R-:W-:Y:S02]  /*0470*/  ISETP.LT.AND.EX P3, PT, R0, UR10, !P3, P4 ;  /* 0x0000000a00007c0c */ /* 0x000fe4000df61340 */
[----:B------:R-:W-:Y:S01]  /*0480*/  @P0 LEA.HI.X R27, R19, UR9, R18, 0x4, P5 ;  /* 0x00000009131b0c11 */ /* 0x000fe2000a8f2412 */
[----:B----4-:R-:W2:Y:S01]  /*0490*/  @P0 LDC.64 R16, c[0x0][0xe60] ;  /* 0x00039800ff100b82 */ /* 0x010ea20000000a00 */
[----:B------:R-:W-:-:S09]  /*04a0*/  CS2R R18, SRZ ;  /* 0x0000000000127805 */ /* 0x000fd2000001ff00 */
[----:B------:R-:W-:-:S04]  /*04b0*/  @P3 LEA R28, P4, R3, UR6, 0x4 ;  /* 0x00000006031c3c11 */ /* 0x000fc8000f8820ff */
[----:B------:R-:W-:Y:S01]  /*04c0*/  @P3 LEA.HI.X R29, R3, UR7, R0, 0x4, P4 ;  /* 0x00000007031d3c11 */ /* 0x000fe2000a0f2400 */
[----:B--2---:R-:W-:Y:S01]  /*04d0*/  @P0 DADD R12, R12, -R16 ;  /* 0x000000000c0c0229 */ /* 0x004fe20000000810 */
[----:B------:R-:W-:Y:S01]  /*04e0*/  CS2R R16, SRZ ;  /* 0x0000000000107805 */ /* 0x000fe2000001ff00 */
[----:B0-----:R-:W-:Y:S01]  /*04f0*/  @P0 DADD R14, R14, -R24 ;  /* 0x000000000e0e0229 */ /* 0x001fe20000000818 */
[----:B------:R-:W5:Y:S04]  /*0500*/  @P2 LDC.64 R24, c[0x0][0xe68] ;  /* 0x00039a00ff182b82 */ /* 0x000f680000000a00 */
[----:B------:R0:W2:Y:S01]  /*0510*/  @P3 LDG.E.128 R16, desc[UR12][R28.64] ;  /* 0x0000000c1c103981 */ /* 0x0000a2000c1e1d00 */
[----:B------:R-:W-:-:S03]  /*0520*/  UIMAD.WIDE.U32 UR4, UR11, 0x4, UR4 ;  /* 0x000000040b0478a5 */ /* 0x000fc6000f8e0004 */
[----:B------:R1:W-:Y:S01]  /*0530*/  @P0 STG.E.128 desc[UR12][R26.64], R12 ;  /* 0x0000000c1a000986 */ /* 0x0003e2000c101d0c */
[----:B------:R-:W-:Y:S02]  /*0540*/  UISETP.LT.U32.AND UP1, UPT, UR4, UR14, UPT ;  /* 0x0000000e0400728c */ /* 0x000fe4000bf21070 */
[----:B------:R-:W-:Y:S01]  /*0550*/  UISETP.GE.U32.AND UP0, UPT, UR4, 0x10000, UPT ;  /* 0x000100000400788c */ /* 0x000fe2000bf06070 */
[----:B0-----:R-:W3:Y:S03]  /*0560*/  @P1 LDC.64 R28, c[0x0][0xe68] ;  /* 0x00039a00ff1c1b82 */ /* 0x001ee60000000a00 */
[----:B------:R-:W-:-:S05]  /*0570*/  UISETP.GE.U32.AND.EX UP0, UPT, UR5, URZ, UPT, UP0 ;  /* 0x0000003f0500728c */ /* 0x000fca000bf06100 */
[----:B-1----:R-:W0:Y:S01]  /*0580*/  @P1 LDC.64 R12, c[0x0][0xe60] ;  /* 0x00039800ff0c1b82 */ /* 0x002e220000000a00 */
[----:B------:R-:W-:-:S04]  /*0590*/  @P1 LEA R14, P0, R23, UR8, 0x4 ;  /* 0x00000008170e1c11 */ /* 0x000fc8000f8020ff */
[----:B------:R-:W-:Y:S02]  /*05a0*/  @P1 LEA.HI.X R15, R23, UR9, R20, 0x4, P0 ;  /* 0x00000009170f1c11 */ /* 0x000fe400080f2414 */
[----:B------:R-:W-:Y:S01]  /*05b0*/  @P3 LEA R20, P0, R3, UR8, 0x4 ;  /* 0x0000000803143c11 */ /* 0x000fe2000f8020ff */
[----:B------:R-:W2:Y:S01]  /*05c0*/  @P3 LDC.64 R26, c[0x0][0xe68] ;  /* 0x00039a00ff1a3b82 */ /* 0x000ea20000000a00 */
[----:B---3--:R-:W-:Y:S02]  /*05d0*/  @P1 DADD R10, R10, -R28 ;  /* 0x000000000a0a1229 */ /* 0x008fe4000000081c */
[----:B-----5:R-:W-:-:S05]  /*05e0*/  @P2 DADD R6, R6, -R24 ;  /* 0x0000000006062229 */ /* 0x020fca0000000818 */
[----:B------:R-:W1:Y:S08]  /*05f0*/  @P2 LDC.64 R28, c[0x0][0xe60] ;  /* 0x00039800ff1c2b82 */ /* 0x000e700000000a00 */
[----:B------:R-:W3:Y:S01]  /*0600*/  @P3 LDC.64 R24, c[0x0][0xe60] ;  /* 0x00039800ff183b82 */ /* 0x000ee20000000a00 */
[----:B0-----:R-:W-:Y:S01]  /*0610*/  @P1 DADD R8, R8, -R12 ;  /* 0x0000000008081229 */ /* 0x001fe2000000080c */
[----:B------:R-:W-:-:S04]  /*0620*/  @P2 LEA R12, P4, R21, UR8, 0x4 ;  /* 0x00000008150c2c11 */ /* 0x000fc8000f8820ff */
[----:B------:R-:W-:Y:S02]  /*0630*/  @P2 LEA.HI.X R13, R21, UR9, R2, 0x4, P4 ;  /* 0x00000009150d2c11 */ /* 0x000fe4000a0f2402 */
[----:B------:R4:W-:Y:S01]  /*0640*/  @P1 STG.E.128 desc[UR12][R14.64], R8 ;  /* 0x000000080e001986 */ /* 0x0009e2000c101d0c */
[----:B------:R-:W-:Y:S01]  /*0650*/  @P3 LEA.HI.X R21, R3, UR9, R0, 0x4, P0 ;  /* 0x0000000903153c11 */ /* 0x000fe200080f2400 */
[----:B------:R-:W-:Y:S01]  /*0660*/  IMAD.U32 R3, RZ, RZ, UR5 ;  /* 0x00000005ff037e24 */ /* 0x000fe2000f8e00ff */
[----:B------:R-:W-:Y:S01]  /*0670*/  PLOP3.LUT P0, PT, PT, PT, UP1, 0x80, 0x0 ;  /* 0x000000000000781c */ /* 0x000fe20003f0f018 */
[----:B------:R-:W-:Y:S01]  /*0680*/  IMAD.U32 R2, RZ, RZ, UR4 ;  /* 0x00000004ff027e24 */ /* 0x000fe2000f8e00ff */
[----:B------:R-:W-:Y:S02]  /*0690*/  PLOP3.LUT P1, PT, PT, PT, UP0, 0x80, 0x0 ;  /* 0x000000000000781c */ /* 0x000fe40003f2f008 */
[----:B------:R-:W-:Y:S01]  /*06a0*/  ISETP.LT.AND.EX P0, PT, R3, UR10, PT, P0 ;  /* 0x0000000a03007c0c */ /* 0x000fe2000bf01300 */
[----:B-1----:R-:W-:-:S07]  /*06b0*/  @P2 DADD R4, R4, -R28 ;  /* 0x0000000004042229 */ /* 0x002fce000000081c */
[----:B------:R4:W-:Y:S01]  /*06c0*/  @P2 STG.E.128 desc[UR12][R12.64], R4 ;  /* 0x000000040c002986 */ /* 0x0009e2000c101d0c */
[----:B--2---:R-:W-:Y:S02]  /*06d0*/  @P3 DADD R18, R18, -R26 ;  /* 0x0000000012123229 */ /* 0x004fe4000000081a */
[----:B---3--:R-:W-:-:S07]  /*06e0*/  @P3 DADD R16, R16, -R24 ;  /* 0x0000000010103229 */ /* 0x008fce0000000818 */
[----:B------:R4:W-:Y:S01]  /*06f0*/  @P3 STG.E.128 desc[UR12][R20.64], R16 ;  /* 0x0000001014003986 */ /* 0x0009e2000c101d0c */
[----:B------:R-:W-:Y:S05]  /*0700*/  @!P1 BRA P0, `(.L_x_209) ;  /* 0xfffffff800b09947 */ /* 0x000fea000003ffff */
[----:B------:R-:W-:Y:S05]  /*0710*/  EXIT ;  /* 0x000000000000794d */ /* 0x000fea0003800000 */
.L_x_208:
        /* <DEDUP_REMOVED lines=10> */
.L_x_210:
[C---:B0-----:R-:W-:Y:S01]  /*07c0*/  IMAD.SHL.U32 R20, R0.reuse, 0x40, RZ ;  /* 0x0000004000147824 */ /* 0x041fe200078e00ff */
[----:B------:R-:W-:-:S04]  /*07d0*/  SHF.L.U64.HI R2, R0, 0x6, R3 ;  /* 0x0000000600027819 */ /* 0x000fc80000010203 */
[----:B------:R-:W-:-:S04]  /*07e0*/  IADD3 R22, P0, R20, UR6, RZ ;  /* 0x0000000614167c10 */ /* 0x000fc8000ff1e0ff */
[----:B------:R-:W-:-:S05]  /*07f0*/  IADD3.X R23, R2, UR7, RZ, P0, !PT ;  /* 0x0000000702177c10 */ /* 0x000fca00087fe4ff */
[----:B------:R-:W2:Y:S04]  /*0800*/  LDG.E.128 R8, desc[UR12][R22.64] ;  /* 0x0000000c16087981 */ /* 0x000ea8000c1e1d00 */
[----:B------:R-:W3:Y:S04]  /*0810*/  LDG.E.128 R16, desc[UR12][R22.64+0x10] ;  /* 0x0000100c16107981 */ /* 0x000ee8000c1e1d00 */
[----:B------:R-:W4:Y:S04]  /*0820*/  LDG.E.128 R12, desc[UR12][R22.64+0x20] ;  /* 0x0000200c160c7981 */ /* 0x000f28000c1e1d00 */
[----:B------:R-:W5:Y:S01]  /*0830*/  LDG.E.128 R4, desc[UR12][R22.64+0x30] ;  /* 0x0000300c16047981 */ /* 0x000f62000c1e1d00 */
        /* <DEDUP_REMOVED lines=10> */
[----:B--2---:R-:W-:Y:S02]  /*08e0*/  DADD R10, R10, -UR16 ;  /* 0x800000100a0a7e29 */ /* 0x004fe40008000000 */
[----:B------:R-:W-:Y:S02]  /*08f0*/  DADD R8, R8, -UR18 ;  /* 0x8000001208087e29 */ /* 0x000fe40008000000 */
[----:B---3--:R-:W-:-:S02]  /*0900*/  DADD R18, R18, -UR16 ;  /* 0x8000001012127e29 */ /* 0x008fc40008000000 */
[----:B------:R-:W-:Y:S02]  /*0910*/  DADD R16, R16, -UR18 ;  /* 0x8000001210107e29 */ /* 0x000fe40008000000 */
[----:B----4-:R-:W-:Y:S01]  /*0920*/  DADD R14, R14, -UR16 ;  /* 0x800000100e0e7e29 */ /* 0x010fe20008000000 */
[----:B------:R0:W-:Y:S01]  /*0930*/  STG.E.128 desc[UR12][R20.64], R8 ;  /* 0x0000000814007986 */ /* 0x0001e2000c101d0c */
[----:B------:R-:W-:Y:S02]  /*0940*/  DADD R12, R12, -UR18 ;  /* 0x800000120c0c7e29 */ /* 0x000fe40008000000 */
[----:B-----5:R-:W-:Y:S01]  /*0950*/  DADD R6, R6, -UR16 ;  /* 0x8000001006067e29 */ /* 0x020fe20008000000 */
[----:B------:R0:W-:Y:S01]  /*0960*/  STG.E.128 desc[UR12][R20.64+0x10], R16 ;  /* 0x0000101014007986 */ /* 0x0001e2000c101d0c */
[----:B------:R-:W-:-:S03]  /*0970*/  DADD R4, R4, -UR18 ;  /* 0x8000001204047e29 */ /* 0x000fc60008000000 */
[----:B------:R0:W-:Y:S04]  /*0980*/  STG.E.128 desc[UR12][R20.64+0x20], R12 ;  /* 0x0000200c14007986 */ /* 0x0001e8000c101d0c */
[----:B------:R0:W-:Y:S01]  /*0990*/  STG.E.128 desc[UR12][R20.64+0x30], R4 ;  /* 0x0000300414007986 */ /* 0x0001e2000c101d0c */
[----:B------:R-:W-:Y:S05]  /*09a0*/  @!P0 BRA P1, `(.L_x_210) ;  /* 0xfffffffc00848947 */ /* 0x000fea000083ffff */
[----:B------:R-:W-:Y:S05]  /*09b0*/  EXIT ;  /* 0x000000000000794d */ /* 0x000fea0003800000 */
.L_x_211:
        /* <DEDUP_REMOVED lines=12> */
.L_x_5339:


//--------------------- .text._ZN2at6native57_GLOBAL__N__f3eca4a2_24_ForeachBinaryOpScalar_cu_86b9896c25multi_tensor_apply_kernelINS1_18TensorListMetadataILi2EEENS1_21BinaryOpScalarFunctorIfLi2ELi1ELi1EEEJSt5minusIfEfEEEvT_T0_DpT1_ --------------------------
	.section	.text._ZN2at6native57_GLOBAL__N__f3eca4a2_24_ForeachBinaryOpScalar_cu_86b9896c25multi_tensor_apply_kernelINS1_18TensorListMetadataILi2EEENS1_21BinaryOpScalarFunctorIfLi2ELi1ELi1EEEJSt5minusIfEfEEEvT_T0_DpT1_,"ax",@progbits
	.align	128
.text._ZN2at6native57_GLOBAL__N__f3eca4a2_24_ForeachBinaryOpScalar_cu_86b9896c25multi_tensor_apply_kernelINS1_18TensorListMetadataILi2EEENS1_21BinaryOpScalarFunctorIfLi2ELi1ELi1EEEJSt5minusIfEfEEEvT_T0_DpT1_:
        .type           _ZN2at6native57_GLOBAL__N__f3eca4a2_24_ForeachBinaryOpScalar_cu_86b9896c25multi_tensor_apply_kernelINS1_18TensorListMetadataILi2EEENS1_21BinaryOpScalarFunctorIfLi2ELi1ELi1EEEJSt5minusIfEfEEEvT_T0_DpT1_,@function
        .size           _ZN2at6native57_GLOBAL__N__f3eca4a2_24_ForeachBinaryOpScalar_cu_86b9896c25multi_tensor_apply_kernelINS1_18TensorListMetadataILi2EEENS1_21BinaryOpScalarFunctorIfLi2ELi1ELi1EEEJSt5minusIfEfEEEvT_T0_DpT1_,(.L_x_5340 - _ZN2at6native57_GLOBAL__N__f3eca4a2_24_ForeachBinaryOpScalar_cu_86b9896c25multi_tensor_apply_kernelINS1_18TensorListMetadataILi2EEENS1_21BinaryOpScalarFunctorIfLi2ELi1ELi1EEEJSt5minusIfEfEEEvT_T0_DpT1_)
        .other          _ZN2at6native57_GLOBAL__N__f3eca4a2_24_ForeachBinaryOpScalar_cu_86b9896c25multi_tensor_apply_kernelINS1_18TensorListMetadataILi2EEENS1_21BinaryOpScalarFunctorIfLi2ELi1ELi1EEEJSt5minusIfEfEEEvT_T0_DpT1_,@"STO_CUDA_ENTRY STV_DEFAULT"
_ZN2at6native57_GLOBAL__N__f3eca4a2_24_ForeachBinaryOpScalar_cu_86b9896c25multi_tensor_apply_kernelINS1_18TensorListMetadataILi2EEENS1_21BinaryOpScalarFunctorIfLi2ELi1ELi1EEEJSt5minusIfEfEEEvT_T0_DpT1_:
        /* <DEDUP_REMOVED lines=27> */
.L_x_213:
        /* <DEDUP_REMOVED lines=51> */
[----:B------:R-:W-:Y:S01]  /*04e0*/  @P0 LEA.HI.X R9, R21, R13, R25, 0x2, P4 ;  /* 0x0000000d15090211 */ /* 0x000fe200020f1419 */
[----:B--2---:R-:W-:Y:S01]  /*04f0*/  @P3 FADD.FTZ R29, R20, -R29 ;  /* 0x8000001d141d3221 */ /* 0x004fe20000010000 */
[----:B---3--:R-:W-:Y:S01]  /*0500*/  @P2 FADD.FTZ R21, R24, -R7 ;  /* 0x8000000718152221 */ /* 0x008fe20000010000 */
[----:B------:R-:W-:-:S03]  /*0510*/  IMAD.MOV.U32 R7, RZ, RZ, R5 ;  /* 0x000000ffff077224 */ /* 0x000fc600078e0005 */
[----:B------:R2:W-:Y:S01]  /*0520*/  @P3 STG.E desc[UR4][R14.64], R29 ;  /* 0x0000001d0e003986 */ /* 0x0005e2000c101904 */
[----:B------:R-:W-:-:S03]  /*0530*/  IMAD.WIDE.U32 R6, R4, 0x4, R6 ;  /* 0x0000000404067825 */ /* 0x000fc600078e0006 */
[----:B------:R2:W-:Y:S01]  /*0540*/  @P2 STG.E desc[UR4][R16.64], R21 ;  /* 0x0000001510002986 */ /* 0x0005e2000c101904 */
[----:B----4-:R-:W-:Y:S01]  /*0550*/  @P1 FADD.FTZ R23, R26, -R23 ;  /* 0x800000171a171221 */ /* 0x010fe20000010000 */
[----:B-----5:R-:W-:-:S04]  /*0560*/  @P0 FADD.FTZ R27, R27, -R28 ;  /* 0x8000001c1b1b0221 */ /* 0x020fc80000010000 */
        /* <DEDUP_REMOVED lines=9> */
.L_x_212:
        /* <DEDUP_REMOVED lines=9> */
.L_x_214:
        /* <DEDUP_REMOVED lines=14> */
[----:B------:R-:W-:Y:S01]  /*0770*/  ISETP.GE.AND.EX P0, PT, R3, R2, PT, P0 ;  /* 0x000000020300720c */ /* 0x000fe20003f06300 */
[----:B--2---:R-:W-:Y:S01]  /*0780*/  FADD.FTZ R7, R7, -UR7 ;  /* 0x8000000707077e21 */ /* 0x004fe20008010000 */
[----:B------:R-:W-:Y:S01]  /*0790*/  FADD.FTZ R6, R6, -UR7 ;  /* 0x8000000706067e21 */ /* 0x000fe20008010000 */
[----:B------:R-:W-:Y:S01]  /*07a0*/  FADD.FTZ R5, R5, -UR7 ;  /* 0x8000000705057e21 */ /* 0x000fe20008010000 */
[----:B------:R-:W-:-:S05]  /*07b0*/  FADD.FTZ R4, R4, -UR7 ;  /* 0x8000000704047e21 */ /* 0x000fca0008010000 */
[----:B------:R0:W-:Y:S04]  /*07c0*/  STG.E.128 desc[UR4][R14.64], R4 ;  /* 0x000000040e007986 */ /* 0x0001e8000c101d04 */
[----:B------:R-:W-:Y:S05]  /*07d0*/  @!P0 BRA P1, `(.L_x_214) ;  /* 0xfffffffc00ac8947 */ /* 0x000fea000083ffff */
[----:B------:R-:W-:Y:S05]  /*07e0*/  EXIT ;  /* 0x000000000000794d */ /* 0x000fea0003800000 */
.L_x_215:
        /* <DEDUP_REMOVED lines=9> */
.L_x_5340:


//--------------------- .text._ZN2at6native57_GLOBAL__N__f3eca4a2_24_ForeachBinaryOpScalar_cu_86b9896c25multi_tensor_apply_kernelINS1_18TensorListMetadataILi2EEENS1_21BinaryOpScalarFunctorIdLi2ELi1ELi1EEEJSt5minusIdEdEEEvT_T0_DpT1_ --------------------------
	.section	.text._ZN2at6native57_GLOBAL__N__f3eca4a2_24_ForeachBinaryOpScalar_cu_86b9896c25multi_tensor_apply_kernelINS1_18TensorListMetadataILi2EEENS1_21BinaryOpScalarFunctorIdLi2ELi1ELi1EEEJSt5minusIdEdEEEvT_T0_DpT1_,"ax",@progbits
	.align	128
.text._ZN2at6native57_GLOBAL__N__f3eca4a2_24_ForeachBinaryOpScalar_cu_86b9896c25multi_tensor_apply_kernelINS1_18TensorListMetadataILi2EEENS1_21BinaryOpScalarFunctorIdLi2ELi1ELi1EEEJSt5minusIdEdEEEvT_T0_DpT1_:
        .type           _ZN2at6native57_GLOBAL__N__f3eca4a2_24_ForeachBinaryOpScalar_cu_86b9896c25multi_tensor_apply_kernelINS1_18TensorListMetadataILi2EEENS1_21BinaryOpScalarFunctorIdLi2ELi1ELi1EEEJSt5minusIdEdEEEvT_T0_DpT1_,@function
        .size           _ZN2at6native57_GLOBAL__N__f3eca4a2_24_ForeachBinaryOpScalar_cu_86b9896c25multi_tensor_apply_kernelINS1_18TensorListMetadataILi2EEENS1_21BinaryOpScalarFunctorIdLi2ELi1ELi1EEEJSt5minusIdEdEEEvT_T0_DpT1_,(.L_x_5341 - _ZN2at6native57_GLOBAL__N__f3eca4a2_24_ForeachBinaryOpScalar_cu_86b9896c25multi_tensor_apply_kernelINS1_18TensorListMetadataILi2EEENS1_21BinaryOpScalarFunctorIdLi2ELi1ELi1EEEJSt5minusIdEdEEEvT_T0_DpT1_)
        .other          _ZN2at6native57_GLOBAL__N__f3eca4a2_24_ForeachBinaryOpScalar_cu_86b9896c25multi_tensor_apply_kernelINS1_18TensorListMetadataILi2EEENS1_21BinaryOpScalarFunctorIdLi2ELi1ELi1EEEJSt5minusIdEdEEEvT_T0_DpT1_,@"STO_CUDA_ENTRY STV_DEFAULT"
_ZN2at6native57_GLOBAL__N__f3eca4a2_24_ForeachBinaryOpScalar_cu_86b9896c25multi_tensor_apply_kernelINS1_18TensorListMetadataILi2EEENS1_21BinaryOpScalarFunctorIdLi2ELi1ELi1EEEJSt5minusIdEdEEEvT_T0_DpT1_:
        /* <DEDUP_REMOVED lines=27> */
[----:B------:R-:W-:-:S07]  /*01b0*/  CS2R R6, SRZ ;  /* 0x0000000000067805 */ /* 0x000fce000001ff00 */
.L_x_217:
[----:B0-----:R-:W-:Y:S01]  /*01c0*/  IADD3 R5, P0, R0, R6, RZ ;  /* 0x0000000600057210 */ /* 0x001fe20007f1e0ff */
[C---:B-1----:R-:W-:Y:S01]  /*01d0*/  IMAD R8, R2.reuse, 0x3, RZ ;  /* 0x0000000302087824 */ /* 0x042fe200078e02ff */
[----:B------:R-:W-:Y:S02]  /*01e0*/  CS2R R14, SRZ ;  /* 0x00000000000e7805 */ /* 0x000fe4000001ff00 */
[C---:B------:R-:W-:Y:S01]  /*01f0*/  ISETP.GE.U32.AND P2, PT, R5.reuse, 0x10000, PT ;  /* 0x000100000500780c */ /* 0x040fe20003f46070 */
[----:B------:R-:W-:Y:S01]  /*0200*/  IMAD.X R4, RZ, RZ, R7, P0 ;  /* 0x000000ffff047224 */ /* 0x000fe200000e0607 */
[----:B------:R-:W-:Y:S02]  /*0210*/  ISETP.LT.U32.AND P0, PT, R5, UR12, PT ;  /* 0x0000000c05007c0c */ /* 0x000fe4000bf01070 */
[----:B------:R-:W-:Y:S02]  /*0220*/  LEA R24, P4, R2, R5, 0x1 ;  /* 0x0000000502187211 */ /* 0x000fe400078808ff */
[----:B------:R-:W-:-:S03]  /*0230*/  ISETP.GE.U32.AND.EX P2, PT, R4, RZ, PT, P2 ;  /* 0x000000ff0400720c */ /* 0x000fc60003f46120 */
[--C-:B------:R-:W-:Y:S01]  /*0240*/  IMAD.X R3, RZ, RZ, R4.reuse, P4 ;  /* 0x000000ffff037224 */ /* 0x100fe200020e0604 */
[----:B------:R-:W-:Y:S02]  /*0250*/  ISETP.LT.AND.EX P2, PT, R4, UR4, !P2, P0 ;  /* 0x0000000404007c0c */ /* 0x000fe4000d741300 */
[-C--:B------:R-:W-:Y:S02]  /*0260*/  IADD3 R26, P0, R2, R5.reuse, RZ ;  /* 0x00000005021a7210 */ /* 0x080fe40007f1e0ff */
[----:B------:R-:W-:Y:S02]  /*0270*/  ISETP.LT.U32.AND P4, PT, R24, UR12, PT ;  /* 0x0000000c18007c0c */ /* 0x000fe4000bf81070 */
[C---:B------:R-:W-:Y:S01]  /*0280*/  ISETP.GE.U32.AND P3, PT, R26.reuse, 0x10000, PT ;  /* 0x000100001a00780c */ /* 0x040fe20003f66070 */
[----:B------:R-:W-:Y:S01]  /*0290*/  IMAD.X R23, RZ, RZ, R4, P0 ;  /* 0x000000ffff177224 */ /* 0x000fe200000e0604 */
[----:B------:R-:W-:Y:S02]  /*02a0*/  ISETP.LT.U32.AND P1, PT, R26, UR12, PT ;  /* 0x0000000c1a007c0c */ /* 0x000fe4000bf21070 */
[----:B------:R-:W-:-:S02]  /*02b0*/  IADD3 R25, P0, R8, R5, RZ ;  /* 0x0000000508197210 */ /* 0x000fc40007f1e0ff */
[----:B------:R-:W-:Y:S02]  /*02c0*/  ISETP.GE.U32.AND.EX P3, PT, R23, RZ, PT, P3 ;  /* 0x000000ff1700720c */ /* 0x000fe40003f66130 */
[----:B------:R-:W-:Y:S01]  /*02d0*/  @P2 LEA R8, P5, R5, UR6, 0x3 ;  /* 0x0000000605082c11 */ /* 0x000fe2000f8a18ff */
[--C-:B------:R-:W-:Y:S01]  /*02e0*/  IMAD.X R28, RZ, RZ, R4.reuse, P0 ;  /* 0x000000ffff1c7224 */ /* 0x100fe200000e0604 */
[----:B------:R-:W-:Y:S02]  /*02f0*/  ISETP.LT.AND.EX P1, PT, R23, UR4, !P3, P1 ;  /* 0x0000000417007c0c */ /* 0x000fe4000df21310 */
[----:B------:R-:W-:Y:S02]  /*0300*/  ISETP.GE.U32.AND P3, PT, R24, 0x10000, PT ;  /* 0x000100001800780c */ /* 0x000fe40003f66070 */
[----:B------:R-:W-:Y:S02]  /*0310*/  @P2 LEA.HI.X R9, R5, UR7, R4, 0x3, P5 ;  /* 0x0000000705092c11 */ /* 0x000fe4000a8f1c04 */
[----:B------:R-:W-:-:S02]  /*0320*/  ISETP.GE.U32.AND P5, PT, R25, 0x10000, PT ;  /* 0x000100001900780c */ /* 0x000fc40003fa6070 */
[----:B------:R-:W-:Y:S01]  /*0330*/  ISETP.GE.U32.AND.EX P3, PT, R3, RZ, PT, P3 ;  /* 0x000000ff0300720c */ /* 0x000fe20003f66130 */
[----:B------:R0:W2:Y:S01]  /*0340*/  @P2 LDG.E.64 R14, desc[UR10][R8.64] ;  /* 0x0000000a080e2981 */ /* 0x0000a2000c1e1b00 */
[----:B------:R-:W-:Y:S02]  /*0350*/  ISETP.LT.U32.AND P0, PT, R25, UR12, PT ;  /* 0x0000000c19007c0c */ /* 0x000fe4000bf01070 */
[----:B------:R-:W-:Y:S02]  /*0360*/  CS2R R20, SRZ ;  /* 0x0000000000147805 */ /* 0x000fe4000001ff00 */
[C---:B------:R-:W-:Y:S02]  /*0370*/  ISETP.GE.U32.AND.EX P5, PT, R28.reuse, RZ, PT, P5 ;  /* 0x000000ff1c00720c */ /* 0x040fe40003fa6150 */
[----:B------:R-:W-:Y:S02]  /*0380*/  ISETP.LT.AND.EX P3, PT, R3, UR4, !P3, P4 ;  /* 0x0000000403007c0c */ /* 0x000fe4000df61340 */
[----:B------:R-:W-:-:S02]  /*0390*/  ISETP.LT.AND.EX P0, PT, R28, UR4, !P5, P0 ;  /* 0x000000041c007c0c */ /* 0x000fc4000ef01300 */
[----:B------:R-:W-:-:S04]  /*03a0*/  @P1 LEA R18, P4, R26, UR6, 0x3 ;  /* 0x000000061a121c11 */ /* 0x000fc8000f8818ff */
[----:B------:R-:W-:Y:S02]  /*03b0*/  @P1 LEA.HI.X R19, R26, UR7, R23, 0x3, P4 ;  /* 0x000000071a131c11 */ /* 0x000fe4000a0f1c17 */
[----:B0-----:R-:W-:-:S03]  /*03c0*/  CS2R R8, SRZ ;  /* 0x0000000000087805 */ /* 0x001fc6000001ff00 */
[C---:B------:R-:W-:Y:S01]  /*03d0*/  @P3 LEA R12, P4, R24.reuse, UR6, 0x3 ;  /* 0x00000006180c3c11 */ /* 0x040fe2000f8818ff */
[----:B------:R0:W3:Y:S01]  /*03e0*/  @P1 LDG.E.64 R20, desc[UR10][R18.64] ;  /* 0x0000000a12141981 */ /* 0x0000e2000c1e1b00 */
[C---:B------:R-:W-:Y:S02]  /*03f0*/  @P0 LEA R16, P5, R25.reuse, UR6, 0x3 ;  /* 0x0000000619100c11 */ /* 0x040fe4000f8a18ff */
[----:B------:R-:W-:Y:S02]  /*0400*/  CS2R R10, SRZ ;  /* 0x00000000000a7805 */ /* 0x000fe4000001ff00 */
[----:B------:R-:W-:Y:S02]  /*0410*/  @P3 LEA.HI.X R13, R24, UR7, R3, 0x3, P4 ;  /* 0x00000007180d3c11 */ /* 0x000fe4000a0f1c03 */
[----:B------:R-:W-:-:S03]  /*0420*/  @P0 LEA.HI.X R17, R25, UR7, R28, 0x3, P5 ;  /* 0x0000000719110c11 */ /* 0x000fc6000a8f1c1c */
[----:B------:R1:W4:Y:S01]  /*0430*/  @P3 LDG.E.64 R8, desc[UR10][R12.64] ;  /* 0x0000000a0c083981 */ /* 0x000322000c1e1b00 */
[----:B0-----:R-:W3:Y:S03]  /*0440*/  @P1 LDC.64 R18, c[0x0][0xe60] ;  /* 0x00039800ff121b82 */ /* 0x001ee60000000a00 */
[----:B------:R0:W5:Y:S01]  /*0450*/  @P0 LDG.E.64 R10, desc[UR10][R16.64] ;  /* 0x0000000a100a0981 */ /* 0x000162000c1e1b00 */
[----:B------:R-:W-:Y:S01]  /*0460*/  @P1 LEA R22, P5, R26, UR8, 0x3 ;  /* 0x000000081a161c11 */ /* 0x000fe2000f8a18ff */
[----:B------:R-:W-:-:S03]  /*0470*/  IMAD.WIDE.U32 R6, R2, 0x4, R6 ;  /* 0x0000000402067825 */ /* 0x000fc600078e0006 */
[----:B------:R-:W-:Y:S01]  /*0480*/  @P1 LEA.HI.X R23, R26, UR9, R23, 0x3, P5 ;  /* 0x000000091a171c11 */ /* 0x000fe2000a8f1c17 */
[----:B-1----:R-:W2:Y:S08]  /*0490*/  @P2 LDC.64 R12, c[0x0][0xe60] ;  /* 0x00039800ff0c2b82 */ /* 0x002eb00000000a00 */
[----:B0-----:R-:W5:Y:S01]  /*04a0*/  @P0 LDC.64 R16, c[0x0][0xe60] ;  /* 0x00039800ff100b82 */ /* 0x001f620000000a00 */
[----:B--2---:R-:W-:-:S07]  /*04b0*/  @P2 DADD R12, R14, -R12 ;  /* 0x000000000e0c2229 */ /* 0x004fce000000080c */
[----:B------:R-:W4:Y:S01]  /*04c0*/  @P3 LDC.64 R14, c[0x0][0xe60] ;  /* 0x00039800ff0e3b82 */ /* 0x000f220000000a00 */
[----:B---3--:R-:W-:Y:S01]  /*04d0*/  @P1 DADD R18, R20, -R18 ;  /* 0x0000000014121229 */ /* 0x008fe20000000812 */
[----:B------:R-:W-:-:S04]  /*04e0*/  @P2 LEA R20, P4, R5, UR8, 0x3 ;  /* 0x0000000805142c11 */ /* 0x000fc8000f8818ff */
[----:B------:R-:W-:Y:S02]  /*04f0*/  @P2 LEA.HI.X R21, R5, UR9, R4, 0x3, P4 ;  /* 0x0000000905152c11 */ /* 0x000fe4000a0f1c04 */
[C---:B------:R-:W-:Y:S01]  /*0500*/  @P3 LEA R26, P4, R24.reuse, UR8, 0x3 ;  /* 0x00000008181a3c11 */ /* 0x040fe2000f8818ff */
[----:B----4-:R-:W-:Y:S01]  /*0510*/  @P3 DADD R8, R8, -R14 ;  /* 0x0000000008083229 */ /* 0x010fe2000000080e */
[C---:B------:R-:W-:Y:S01]  /*0520*/  @P0 LEA R4, P5, R25.reuse, UR8, 0x3 ;  /* 0x0000000819040c11 */ /* 0x040fe2000f8a18ff */
[----:B------:R2:W-:Y:S01]  /*0530*/  @P2 STG.E.64 desc[UR10][R20.64], R12 ;  /* 0x0000000c14002986 */ /* 0x0005e2000c101b0a */
[----:B-----5:R-:W-:Y:S01]  /*0540*/  @P0 DADD R10, R10, -R16 ;  /* 0x000000000a0a0229 */ /* 0x020fe20000000810 */
[----:B------:R-:W-:Y:S02]  /*0550*/  @P3 LEA.HI.X R27, R24, UR9, R3, 0x3, P4 ;  /* 0x00000009181b3c11 */ /* 0x000fe4000a0f1c03 */
[----:B------:R-:W-:Y:S01]  /*0560*/  @P0 LEA.HI.X R5, R25, UR9, R28, 0x3, P5 ;  /* 0x0000000919050c11 */ /* 0x000fe2000a8f1c1c */
[----:B------:R2:W-:Y:S01]  /*0570*/  @P1 STG.E.64 desc[UR10][R22.64], R18 ;  /* 0x0000001216001986 */ /* 0x0005e2000c101b0a */
[----:B------:R-:W-:-:S03]  /*0580*/  ISETP.LT.U32.AND P1, PT, R6, UR12, PT ;  /* 0x0000000c06007c0c */ /* 0x000fc6000bf21070 */
[----:B------:R2:W-:Y:S01]  /*0590*/  @P3 STG.E.64 desc[UR10][R26.64], R8 ;  /* 0x000000081a003986 */ /* 0x0005e2000c101b0a */
[----:B------:R-:W-:-:S03]  /*05a0*/  ISETP.LT.AND.EX P1, PT, R7, UR4, PT, P1 ;  /* 0x0000000407007c0c */ /* 0x000fc6000bf21310 */
[----:B------:R2:W-:Y:S01]  /*05b0*/  @P0 STG.E.64 desc[UR10][R4.64], R10 ;  /* 0x0000000a04000986 */ /* 0x0005e2000c101b0a */
[----:B------:R-:W-:-:S04]  /*05c0*/  ISETP.GE.U32.AND P0, PT, R6, 0x10000, PT ;  /* 0x000100000600780c */ /* 0x000fc80003f06070 */
[----:B------:R-:W-:-:S13]  /*05d0*/  ISETP.GE.U32.AND.EX P0, PT, R7, RZ, PT, P0 ;  /* 0x000000ff0700720c */ /* 0x000fda0003f06100 */
[----:B--2---:R-:W-:Y:S05]  /*05e0*/  @!P0 BRA P1, `(.L_x_217) ;  /* 0xfffffff800f48947 */ /* 0x004fea000083ffff */
[----:B------:R-:W-:Y:S05]  /*05f0*/  EXIT ;  /* 0x000000000000794d */ /* 0x000fea0003800000 */
.L_x_216:
        /* <DEDUP_REMOVED lines=9> */
.L_x_218:
        /* <DEDUP_REMOVED lines=19> */
[----:B------:R-:W-:-:S03]  /*07c0*/  DADD R8, R8, -UR14 ;  /* 0x8000000e08087e29 */ /* 0x000fc60008000000 */
[----:B------:R0:W-:Y:S04]  /*07d0*/  STG.E.128 desc[UR10][R12.64], R4 ;  /* 0x000000040c007986 */ /* 0x0001e8000c101d0a */
[----:B------:R0:W-:Y:S01]  /*07e0*/  STG.E.128 desc[UR10][R12.64+0x10], R8 ;  /* 0x000010080c007986 */ /* 0x0001e2000c101d0a */
[----:B------:R-:W-:Y:S05]  /*07f0*/  @!P0 BRA P1, `(.L_x_218) ;  /* 0xfffffffc00a48947 */ /* 0x000fea000083ffff */
[----:B------:R-:W-:Y:S05]  /*0800*/  EXIT ;  /* 0x000000000000794d */ /* 0x000fea0003800000 */
.L_x_219:
        /* <DEDUP_REMOVED lines=15> */
.L_x_5341:


//--------------------- .text._ZN2at6native57_GLOBAL__N__f3eca4a2_24_ForeachBinaryOpScalar_cu_86b9896c25multi_tensor_apply_kernelINS1_18TensorListMetadataILi2EEENS1_21BinaryOpScalarFunctorIsLi2ELi1ELi1EEEJSt5minusIsEsEEEvT_T0_DpT1_ --------------------------
	.section	.text._ZN2at6native57_GLOBAL__N__f3eca4a2_24_ForeachBinaryOpScalar_cu_86b9896c25multi_tensor_apply_kernelINS1_18TensorListMetadataILi2EEENS1_21BinaryOpScalarFunctorIsLi2ELi1ELi1EEEJSt5minusIsEsEEEvT_T0_DpT1_,"ax",@progbits
	.align	128
.text._ZN2at6native57_GLOBAL__N__f3eca4a2_24_ForeachBinaryOpScalar_cu_86b9896c25multi_tensor_apply_kernelINS1_18TensorListMetadataILi2EEENS1_21BinaryOpScalarFunctorIsLi2ELi1ELi1EEEJSt5minusIsEsEEEvT_T0_DpT1_:
        .type           _ZN2at6native57_GLOBAL__N__f3eca4a2_24_ForeachBinaryOpScalar_cu_86b9896c25multi_tensor_apply_kernelINS1_18TensorListMetadataILi2EEENS1_21BinaryOpScalarFunctorIsLi2ELi1ELi1EEEJSt5minusIsEsEEEvT_T0_DpT1_,@function
        .size           _ZN2at6native57_GLOBAL__N__f3eca4a2_24_ForeachBinaryOpScalar_cu_86b9896c25multi_tensor_apply_kernelINS1_18TensorListMetadataILi2EEENS1_21BinaryOpScalarFunctorIsLi2ELi1ELi1EEEJSt5minusIsEsEEEvT_T0_DpT1_,(.L_x_5342 - _ZN2at6native57_GLOBAL__N__f3eca4a2_24_ForeachBinaryOpScalar_cu_86b9896c25multi_tensor_apply_kernelINS1_18TensorListMetadataILi2EEENS1_21BinaryOpScalarFunctorIsLi2ELi1ELi1EEEJSt5minusIsEsEEEvT_T0_DpT1_)
        .other          _ZN2at6native57_GLOBAL__N__f3eca4a2_24_ForeachBinaryOpScalar_cu_86b9896c25multi_tensor_apply_kernelINS1_18TensorListMetadataILi2EEENS1_21BinaryOpScalarFunctorIsLi2ELi1ELi1EEEJSt5minusIsEsEEEvT_T0_DpT1_,@"STO_CUDA_ENTRY STV_DEFAULT"
_ZN2at6native57_GLOBAL__N__f3eca4a2_24_ForeachBinaryOpScalar_cu_86b9896c25multi_tensor_apply_kernelINS1_18TensorListMetadataILi2EEENS1_21BinaryOpScalarFunctorIsLi2ELi1ELi1EEEJSt5minusIsEsEEEvT_T0_DpT1_:
        /* <DEDUP_REMOVED lines=26> */
.L_x_221:
        /* <DEDUP_REMOVED lines=11> */
[----:B------:R-:W-:Y:S02]  /*0250*/  ISETP.GE.U32.AND.EX P1, PT, R17, RZ, PT, P2 ;  /* 0x000000ff1100720c */ /* 0x000fe40003f26120 */
[----:B------:R-:W-:Y:S02]  /*0260*/  LEA R20, P2, R4, R16, 0x1 ;  /* 0x0000001004147211 */ /* 0x000fe400078408ff */
[----:B------:R-:W-:Y:S02]  /*0270*/  ISETP.LT.U32.AND P3, PT, R29, R0, PT ;  /* 0x000000001d00720c */ /* 0x000fe40003f61070 */
[----:B------:R-:W-:Y:S01]  /*0280*/  IADD3 R5, P6, R5, R16, RZ ;  /* 0x0000001005057210 */ /* 0x000fe20007fde0ff */
[----:B------:R-:W-:Y:S01]  /*0290*/  IMAD.X R19, RZ, RZ, R18, P2 ;  /* 0x000000ffff137224 */ /* 0x000fe200010e0612 */
[----:B------:R-:W-:-:S02]  /*02a0*/  ISETP.LT.AND.EX P1, PT, R17, R2, !P1, P3 ;  /* 0x000000021100720c */ /* 0x000fc40004f21330 */
[----:B------:R-:W-:Y:S01]  /*02b0*/  ISETP.GE.U32.AND P4, PT, R20, 0x10000, PT ;  /* 0x000100001400780c */ /* 0x000fe20003f86070 */
[--C-:B------:R-:W-:Y:S01]  /*02c0*/  IMAD.X R8, RZ, RZ, R18.reuse, P6 ;  /* 0x000000ffff087224 */ /* 0x100fe200030e0612 */
[----:B------:R-:W-:Y:S02]  /*02d0*/  @P0 LEA R22, P2, R16, R10, 0x1 ;  /* 0x0000000a10160211 */ /* 0x000fe400078408ff */
[----:B------:R-:W-:Y:S02]  /*02e0*/  ISETP.LT.U32.AND P3, PT, R20, R0, PT ;  /* 0x000000001400720c */ /* 0x000fe40003f61070 */
[----:B------:R-:W-:Y:S02]  /*02f0*/  ISETP.GE.U32.AND.EX P4, PT, R19, RZ, PT, P4 ;  /* 0x000000ff1300720c */ /* 0x000fe40003f86140 */
[----:B------:R-:W-:Y:S02]  /*0300*/  @P0 LEA.HI.X R23, R16, R11, R18, 0x1, P2 ;  /* 0x0000000b10170211 */ /* 0x000fe400010f0c12 */
[----:B------:R-:W-:-:S02]  /*0310*/  ISETP.GE.U32.AND P2, PT, R5, 0x10000, PT ;  /* 0x000100000500780c */ /* 0x000fc40003f46070 */
[----:B------:R-:W-:Y:S02]  /*0320*/  ISETP.LT.AND.EX P3, PT, R19, R2, !P4, P3 ;  /* 0x000000021300720c */ /* 0x000fe40006761330 */
[----:B------:R-:W-:Y:S02]  /*0330*/  ISETP.LT.U32.AND P4, PT, R5, R0, PT ;  /* 0x000000000500720c */ /* 0x000fe40003f81070 */
[C---:B------:R-:W-:Y:S02]  /*0340*/  ISETP.GE.U32.AND.EX P2, PT, R8.reuse, RZ, PT, P2 ;  /* 0x000000ff0800720c */ /* 0x040fe40003f46120 */
[C---:B------:R-:W-:Y:S02]  /*0350*/  @P1 LEA R14, P5, R29.reuse, R10, 0x1 ;  /* 0x0000000a1d0e1211 */ /* 0x040fe400078a08ff */
[----:B------:R-:W-:Y:S02]  /*0360*/  ISETP.LT.AND.EX P2, PT, R8, R2, !P2, P4 ;  /* 0x000000020800720c */ /* 0x000fe40005741340 */
[----:B------:R-:W-:-:S02]  /*0370*/  @P1 LEA.HI.X R15, R29, R11, R17, 0x1, P5 ;  /* 0x0000000b1d0f1211 */ /* 0x000fc400028f0c11 */
[----:B------:R-:W-:Y:S02]  /*0380*/  PRMT R26, RZ, 0x7610, R26 ;  /* 0x00007610ff1a7816 */ /* 0x000fe4000000001a */
[CC--:B------:R-:W-:Y:S01]  /*0390*/  @P3 LEA R24, P4, R20.reuse, R10.reuse, 0x1 ;  /* 0x0000000a14183211 */ /* 0x0c0fe200078808ff */
[----:B------:R0:W2:Y:S03]  /*03a0*/  @P1 LDG.E.U16 R27, desc[UR6][R14.64] ;  /* 0x000000060e1b1981 */ /* 0x0000a6000c1e1500 */
[----:B------:R-:W-:Y:S01]  /*03b0*/  @P3 LEA.HI.X R25, R20, R11, R19, 0x1, P4 ;  /* 0x0000000b14193211 */ /* 0x000fe200020f0c13 */
[----:B------:R1:W3:Y:S01]  /*03c0*/  @P0 LDG.E.U16 R26, desc[UR6][R22.64] ;  /* 0x00000006161a0981 */ /* 0x0002e2000c1e1500 */
[----:B------:R-:W-:Y:S02]  /*03d0*/  PRMT R9, RZ, 0x7610, R9 ;  /* 0x00007610ff097816 */ /* 0x000fe40000000009 */
[----:B0-----:R-:W-:-:S04]  /*03e0*/  @P2 LEA R14, P4, R5, R10, 0x1 ;  /* 0x0000000a050e2211 */ /* 0x001fc800078808ff */
[----:B------:R-:W4:Y:S01]  /*03f0*/  @P3 LDG.E.U16 R9, desc[UR6][R24.64] ;  /* 0x0000000618093981 */ /* 0x000f22000c1e1500 */
[----:B-1----:R-:W-:Y:S02]  /*0400*/  PRMT R22, RZ, 0x7610, R22 ;  /* 0x00007610ff167816 */ /* 0x002fe40000000016 */
[----:B------:R-:W-:-:S05]  /*0410*/  @P2 LEA.HI.X R15, R5, R11, R8, 0x1, P4 ;  /* 0x0000000b050f2211 */ /* 0x000fca00020f0c08 */
[----:B------:R0:W5:Y:S01]  /*0420*/  @P2 LDG.E.U16 R22, desc[UR6][R14.64] ;  /* 0x000000060e162981 */ /* 0x000162000c1e1500 */
[----:B------:R-:W0:Y:S08]  /*0430*/  @P0 LDC.U16 R23, c[0x0][0xe5a] ;  /* 0x00039680ff170b82 */ /* 0x000e300000000400 */
[----:B------:R-:W1:Y:S08]  /*0440*/  @P1 LDC.U16 R28, c[0x0][0xe5a] ;  /* 0x00039680ff1c1b82 */ /* 0x000e700000000400 */
[----:B------:R-:W2:Y:S01]  /*0450*/  @P3 LDC.U16 R21, c[0x0][0xe5a] ;  /* 0x00039680ff153b82 */ /* 0x000ea20000000400 */
[----:B0-----:R-:W-:-:S07]  /*0460*/  @P0 IMAD.MOV R14, RZ, RZ, -R23 ;  /* 0x000000ffff0e0224 */ /* 0x001fce00078e0a17 */
[----:B------:R-:W0:Y:S01]  /*0470*/  @P2 LDC.U16 R23, c[0x0][0xe5a] ;  /* 0x00039680ff172b82 */ /* 0x000e220000000400 */
[----:B-1----:R-:W-:Y:S01]  /*0480*/  @P1 IMAD.MOV R24, RZ, RZ, -R28 ;  /* 0x000000ffff181224 */ /* 0x002fe200078e0a1c */
[----:B------:R-:W-:Y:S02]  /*0490*/  @P0 PRMT R28, R14, 0x7710, RZ ;  /* 0x000077100e1c0816 */ /* 0x000fe400000000ff */
[----:B------:R-:W-:-:S04]  /*04a0*/  @P0 LEA R14, P4, R16, R12, 0x1 ;  /* 0x0000000c100e0211 */ /* 0x000fc800078808ff */
[-C--:B------:R-:W-:Y:S02]  /*04b0*/  @P0 LEA.HI.X R15, R16, R13.reuse, R18, 0x1, P4 ;  /* 0x0000000d100f0211 */ /* 0x080fe400020f0c12 */
[CC--:B------:R-:W-:Y:S02]  /*04c0*/  @P1 LEA R16, P4, R29.reuse, R12.reuse, 0x1 ;  /* 0x0000000c1d101211 */ /* 0x0c0fe400078808ff */
[----:B------:R-:W-:Y:S02]  /*04d0*/  @P3 LEA R18, P5, R20, R12, 0x1 ;  /* 0x0000000c14123211 */ /* 0x000fe400078a08ff */
[----:B------:R-:W-:Y:S02]  /*04e0*/  @P1 PRMT R24, R24, 0x7710, RZ ;  /* 0x0000771018181816 */ /* 0x000fe400000000ff */
[-C--:B------:R-:W-:Y:S02]  /*04f0*/  @P1 LEA.HI.X R17, R29, R13.reuse, R17, 0x1, P4 ;  /* 0x0000000d1d111211 */ /* 0x080fe400020f0c11 */
[----:B------:R-:W-:-:S02]  /*0500*/  @P3 LEA.HI.X R19, R20, R13, R19, 0x1, P5 ;  /* 0x0000000d14133211 */ /* 0x000fc400028f0c13 */
[----:B------:R-:W-:Y:S01]  /*0510*/  @P2 LEA R20, P4, R5, R12, 0x1 ;  /* 0x0000000c05142211 */ /* 0x000fe200078808ff */
[----:B------:R-:W-:-:S04]  /*0520*/  IMAD.WIDE.U32 R6, R4, 0x4, R6 ;  /* 0x0000000404067825 */ /* 0x000fc800078e0006 */
[----:B--2---:R-:W-:Y:S02]  /*0530*/  @P1 IMAD.IADD R27, R24, 0x1, R27 ;  /* 0x00000001181b1824 */ /* 0x004fe400078e021b */
[----:B------:R-:W-:Y:S01]  /*0540*/  @P3 IMAD.MOV R24, RZ, RZ, -R21 ;  /* 0x000000ffff183224 */ /* 0x000fe200078e0a15 */
[----:B------:R-:W-:Y:S01]  /*0550*/  @P2 LEA.HI.X R21, R5, R13, R8, 0x1, P4 ;  /* 0x0000000d05152211 */ /* 0x000fe200020f0c08 */
[----:B0-----:R-:W-:-:S03]  /*0560*/  @P2 IMAD.MOV R5, RZ, RZ, -R23 ;  /* 0x000000ffff052224 */ /* 0x001fc600078e0a17 */
[----:B------:R-:W-:Y:S02]  /*0570*/  @P3 PRMT R8, R24, 0x7710, RZ ;  /* 0x0000771018083816 */ /* 0x000fe400000000ff */
[----:B------:R-:W-:Y:S01]  /*0580*/  @P2 PRMT R5, R5, 0x7710, RZ ;  /* 0x0000771005052816 */ /* 0x000fe200000000ff */
[----:B---3--:R-:W-:Y:S02]  /*0590*/  @P0 IMAD.IADD R25, R28, 0x1, R26 ;  /* 0x000000011c190824 */ /* 0x008fe400078e021a */
[----:B----4-:R-:W-:-:S03]  /*05a0*/  @P3 IMAD.IADD R9, R8, 0x1, R9 ;  /* 0x0000000108093824 */ /* 0x010fc600078e0209 */
[----:B------:R2:W-:Y:S01]  /*05b0*/  @P0 STG.E.U16 desc[UR6][R14.64], R25 ;  /* 0x000000190e000986 */ /* 0x0005e2000c101506 */
[----:B-----5:R-:W-:-:S03]  /*05c0*/  @P2 IMAD.IADD R5, R5, 0x1, R22 ;  /* 0x0000000105052824 */ /* 0x020fc600078e0216 */
        /* <DEDUP_REMOVED lines=9> */
.L_x_220:
[----:B------:R-:W0:Y:S02]  /*0660*/  S2R R16, SR_TID.X ;  /* 0x0000000000107919 */ /* 0x000e240000002100 */
[----:B0-----:R-:W-:-:S03]  /*0670*/  IMAD.WIDE.U32 R4, R16, 0x4, RZ ;  /* 0x0000000410047825 */ /* 0x001fc600078e00ff */
[----:B------:R-:W-:-:S04]  /*0680*/  ISETP.GE.U32.AND P0, PT, R4, R0, PT ;  /* 0x000000000400720c */ /* 0x000fc80003f06070 */
[----:B------:R-:W-:-:S04]  /*0690*/  ISETP.GE.AND.EX P0, PT, R5, R2, PT, P0 ;  /* 0x000000020500720c */ /* 0x000fc80003f06300 */
[----:B------:R-:W-:-:S13]  /*06a0*/  ISETP.GT.U32.OR P0, PT, R16, 0x3fff, P0 ;  /* 0x00003fff1000780c */ /* 0x000fda0000704470 */
[----:B------:R-:W-:Y:S05]  /*06b0*/  @P0 EXIT ;  /* 0x000000000000094d */ /* 0x000fea0003800000 */
[----:B------:R-:W-:Y:S01]  /*06c0*/  ULDC.U16 UR4, c[0x0][0xe5a] ;  /* 0x0003968000047ab9 */ /* 0x000fe20000000400 */
[----:B------:R-:W-:Y:S01]  /*06d0*/  IMAD.MOV.U32 R17, RZ, RZ, RZ ;  /* 0x000000ffff117224 */ /* 0x000fe200078e00ff */
[----:B------:R-:W-:Y:S01]  /*06e0*/  UIADD3 UR4, URZ, -UR4, URZ ;  /* 0x800000043f047290 */ /* 0x000fe2000fffe03f */
[----:B------:R-:W-:-:S03]  /*06f0*/  ULDC UR5, c[0x0][0x0] ;  /* 0x0000000000057ab9 */ /* 0x000fc60000000800 */
[----:B------:R-:W-:-:S12]  /*0700*/  UPRMT UR4, UR4, 0x7710, URZ ;  /* 0x0000771004047896 */ /* 0x000fd8000800003f */
.L_x_222:
[C---:B------:R-:W-:Y:S01]  /*0710*/  IMAD.SHL.U32 R3, R16.reuse, 0x8, RZ ;  /* 0x0000000810037824 */ /* 0x040fe200078e00ff */
[----:B------:R-:W-:-:S04]  /*0720*/  SHF.L.U64.HI R15, R16, 0x3, R17 ;  /* 0x00000003100f7819 */ /* 0x000fc80000010211 */
[----:B------:R-:W-:-:S05]  /*0730*/  IADD3 R6, P0, R10, R3, RZ ;  /* 0x000000030a067210 */ /* 0x000fca0007f1e0ff */
[----:B------:R-:W-:-:S06]  /*0740*/  IMAD.X R7, R11, 0x1, R15, P0 ;  /* 0x000000010b077824 */ /* 0x000fcc00000e060f */
[----:B------:R-:W2:Y:S01]  /*0750*/  LDG.E.64 R6, desc[UR6][R6.64] ;  /* 0x0000000606067981 */ /* 0x000ea2000c1e1b00 */
[----:B------:R-:W-:Y:S02]  /*0760*/  IADD3 R4, P0, R12, R3, RZ ;  /* 0x000000030c047210 */ /* 0x000fe40007f1e0ff */
[C---:B--2---:R-:W-:Y:S01]  /*0770*/  PRMT R5, R7.reuse, 0x7632, R5 ;  /* 0x0000763207057816 */ /* 0x044fe20000000005 */
[----:B------:R-:W-:Y:S01]  /*0780*/  VIADD R9, R7, UR4 ;  /* 0x0000000407097c36 */ /* 0x000fe20008000000 */
[C---:B------:R-:W-:Y:S01]  /*0790*/  PRMT R3, R6.reuse, 0x7632, R3 ;  /* 0x0000763206037816 */ /* 0x040fe20000000003 */
[----:B------:R-:W-:Y:S02]  /*07a0*/  VIADD R14, R6, UR4 ;  /* 0x00000004060e7c36 */ /* 0x000fe40008000000 */
[----:B------:R-:W-:Y:S02]  /*07b0*/  VIADD R8, R5, UR4 ;  /* 0x0000000405087c36 */ /* 0x000fe40008000000 */
[----:B------:R-:W-:-:S02]  /*07c0*/  VIADD R3, R3, UR4 ;  /* 0x0000000403037c36 */ /* 0x000fc40008000000 */
[----:B------:R-:W-:Y:S01]  /*07d0*/  IMAD.X R5, R13, 0x1, R15, P0 ;  /* 0x000000010d057824 */ /* 0x000fe200000e060f */
[----:B------:R-:W-:Y:S02]  /*07e0*/  IADD3 R16, P0, R16, UR5, RZ ;  /* 0x0000000510107c10 */ /* 0x000fe4000ff1e0ff */
[----:B------:R-:W-:Y:S02]  /*07f0*/  PRMT R9, R9, 0x5410, R8 ;  /* 0x0000541009097816 */ /* 0x000fe40000000008 */
[----:B------:R-:W-:Y:S01]  /*0800*/  PRMT R8, R14, 0x5410, R3 ;  /* 0x000054100e087816 */ /* 0x000fe20000000003 */
        /* <DEDUP_REMOVED lines=10> */
.L_x_223:
        /* <DEDUP_REMOVED lines=13> */
.L_x_5342:


//--------------------- .text._ZN2at6native57_GLOBAL__N__f3eca4a2_24_ForeachBinaryOpScalar_cu_86b9896c25multi_tensor_apply_kernelINS1_18TensorListMetadataILi2EEENS1_21BinaryOpScalarFunctorIlLi2ELi1ELi1EEEJSt5minusIlElEEEvT_T0_DpT1_ --------------------------
	.section	.text._ZN2at6native57_GLOBAL__N__f3eca4a2_24_ForeachBinaryOpScalar_cu_86b9896c25multi_tensor_apply_kernelINS1_18TensorListMetadataILi2EEENS1_21BinaryOpScalarFunctorIlLi2ELi1ELi1EEEJSt5minusIlElEEEvT_T0_DpT1_,"ax",@progbits
	.align	128
.text._ZN2at6native57_GLOBAL__N__f3eca4a2_24_ForeachBinaryOpScalar_cu_86b9896c25multi_tensor_apply_kernelINS1_18TensorListMetadataILi2EEENS1_21BinaryOpScalarFunctorIlLi2ELi1ELi1EEEJSt5minusIlElEEEvT_T0_DpT1_:
        .type           _ZN2at6native57_GLOBAL__N__f3eca4a2_24_ForeachBinaryOpScalar_cu_86b9896c25multi_tensor_apply_kernelINS1_18TensorListMetadataILi2EEENS1_21BinaryOpScalarFunctorIlLi2ELi1ELi1EEEJSt5minusIlElEEEvT_T0_DpT1_,@function
        .size           _ZN2at6native57_GLOBAL__N__f3eca4a2_24_ForeachBinaryOpScalar_cu_86b9896c25multi_tensor_apply_kernelINS1_18TensorListMetadataILi2EEENS1_21BinaryOpScalarFunctorIlLi2ELi1ELi1EEEJSt5minusIlElEEEvT_T0_DpT1_,(.L_x_5343 - _ZN2at6native57_GLOBAL__N__f3eca4a2_24_ForeachBinaryOpScalar_cu_86b9896c25multi_tensor_apply_kernelINS1_18TensorListMetadataILi2EEENS1_21BinaryOpScalarFunctorIlLi2ELi1ELi1EEEJSt5minusIlElEEEvT_T0_DpT1_)
        .other          _ZN2at6native57_GLOBAL__N__f3eca4a2_24_ForeachBinaryOpScalar_cu_86b9896c25multi_tensor_apply_kernelINS1_18TensorListMetadataILi2EEENS1_21BinaryOpScalarFunctorIlLi2ELi1ELi1EEEJSt5minusIlElEEEvT_T0_DpT1_,@"STO_CUDA_ENTRY STV_DEFAULT"
_ZN2at6native57_GLOBAL__N__f3eca4a2_24_ForeachBinaryOpScalar_cu_86b9896c25multi_tensor_apply_kernelINS1_18TensorListMetadataILi2EEENS1_21BinaryOpScalarFunctorIlLi2ELi1ELi1EEEJSt5minusIlElEEEvT_T0_DpT1_:
        /* <DEDUP_REMOVED lines=28> */
.L_x_225:
[----:B0-----:R-:W-:Y:S01]  /*01c0*/  IADD3 R23, P1, R0, R4, RZ ;  /* 0x0000000400177210 */ /* 0x001fe20007f3e0ff */
[C---:B-1----:R-:W-:Y:S01]  /*01d0*/  IMAD R10, R2.reuse, 0x3, RZ ;  /* 0x00000003020a7824 */ /* 0x042fe200078e02ff */
[----:B------:R-:W-:Y:S02]  /*01e0*/  CS2R R16, SRZ ;  /* 0x0000000000107805 */ /* 0x000fe4000001ff00 */
[C---:B------:R-:W-:Y:S01]  /*01f0*/  ISETP.GE.U32.AND P0, PT, R23.reuse, 0x10000, PT ;  /* 0x000100001700780c */ /* 0x040fe20003f06070 */
[----:B------:R-:W-:Y:S01]  /*0200*/  IMAD.X R24, RZ, RZ, R5, P1 ;  /* 0x000000ffff187224 */ /* 0x000fe200008e0605 */
[----:B------:R-:W-:Y:S02]  /*0210*/  IADD3 R21, P2, R2, R23, RZ ;  /* 0x0000001702157210 */ /* 0x000fe40007f5e0ff */
[----:B------:R-:W-:Y:S02]  /*0220*/  ISETP.LT.U32.AND P1, PT, R23, UR12, PT ;  /* 0x0000000c17007c0c */ /* 0x000fe4000bf21070 */
[----:B------:R-:W-:Y:S01]  /*0230*/  ISETP.GE.U32.AND.EX P0, PT, R24, RZ, PT, P0 ;  /* 0x000000ff1800720c */ /* 0x000fe20003f06100 */
[----:B------:R-:W-:Y:S01]  /*0240*/  IMAD.X R22, RZ, RZ, R24, P2 ;  /* 0x000000ffff167224 */ /* 0x000fe200010e0618 */
[----:B------:R-:W-:-:S02]  /*0250*/  ISETP.LT.U32.AND P2, PT, R21, UR12, PT ;  /* 0x0000000c15007c0c */ /* 0x000fc4000bf41070 */
[----:B------:R-:W-:Y:S02]  /*0260*/  ISETP.LT.AND.EX P0, PT, R24, UR4, !P0, P1 ;  /* 0x0000000418007c0c */ /* 0x000fe4000c701310 */
[----:B------:R-:W-:-:S04]  /*0270*/  ISETP.GE.U32.AND P1, PT, R21, 0x10000, PT ;  /* 0x000100001500780c */ /* 0x000fc80003f26070 */
[----:B------:R-:W-:-:S04]  /*0280*/  ISETP.GE.U32.AND.EX P1, PT, R22, RZ, PT, P1 ;  /* 0x000000ff1600720c */ /* 0x000fc80003f26110 */
[----:B------:R-:W-:Y:S02]  /*0290*/  ISETP.LT.AND.EX P1, PT, R22, UR4, !P1, P2 ;  /* 0x0000000416007c0c */ /* 0x000fe4000cf21320 */
[----:B------:R-:W-:Y:S02]  /*02a0*/  LEA R6, P2, R2, R23, 0x1 ;  /* 0x0000001702067211 */ /* 0x000fe400078408ff */
[----:B------:R-:W-:Y:S02]  /*02b0*/  CS2R R26, SRZ ;  /* 0x00000000001a7805 */ /* 0x000fe4000001ff00 */
[C---:B------:R-:W-:Y:S01]  /*02c0*/  @P0 LEA R8, P3, R23.reuse, UR6, 0x3 ;  /* 0x0000000617080c11 */ /* 0x040fe2000f8618ff */
[----:B------:R-:W0:Y:S01]  /*02d0*/  @P0 LDC.64 R14, c[0x0][0xe60] ;  /* 0x00039800ff0e0b82 */ /* 0x000e220000000a00 */
[----:B------:R-:W-:Y:S01]  /*02e0*/  ISETP.GE.U32.AND P4, PT, R6, 0x10000, PT ;  /* 0x000100000600780c */ /* 0x000fe20003f86070 */
[--C-:B------:R-:W-:Y:S01]  /*02f0*/  IMAD.X R3, RZ, RZ, R24.reuse, P2 ;  /* 0x000000ffff037224 */ /* 0x100fe200010e0618 */
[----:B------:R-:W-:-:S02]  /*0300*/  @P0 LEA.HI.X R9, R23, UR7, R24, 0x3, P3 ;  /* 0x0000000717090c11 */ /* 0x000fc400098f1c18 */
[----:B------:R-:W-:Y:S02]  /*0310*/  IADD3 R7, P5, R10, R23, RZ ;  /* 0x000000170a077210 */ /* 0x000fe40007fbe0ff */
[----:B------:R-:W-:Y:S01]  /*0320*/  ISETP.LT.U32.AND P3, PT, R6, UR12, PT ;  /* 0x0000000c06007c0c */ /* 0x000fe2000bf61070 */
[----:B------:R1:W0:Y:S01]  /*0330*/  @P0 LDG.E.64 R16, desc[UR10][R8.64] ;  /* 0x0000000a08100981 */ /* 0x000222000c1e1b00 */
[----:B------:R-:W-:Y:S01]  /*0340*/  ISETP.GE.U32.AND.EX P4, PT, R3, RZ, PT, P4 ;  /* 0x000000ff0300720c */ /* 0x000fe20003f86140 */
[----:B------:R-:W-:Y:S01]  /*0350*/  IMAD.X R20, RZ, RZ, R24, P5 ;  /* 0x000000ffff147224 */ /* 0x000fe200028e0618 */
[----:B------:R-:W-:Y:S02]  /*0360*/  ISETP.GE.U32.AND P2, PT, R7, 0x10000, PT ;  /* 0x000100000700780c */ /* 0x000fe40003f46070 */
[----:B------:R-:W-:Y:S02]  /*0370*/  ISETP.LT.AND.EX P3, PT, R3, UR4, !P4, P3 ;  /* 0x0000000403007c0c */ /* 0x000fe4000e761330 */
[----:B------:R-:W-:-:S02]  /*0380*/  @P1 LEA R12, P6, R21, UR6, 0x3 ;  /* 0x00000006150c1c11 */ /* 0x000fc4000f8c18ff */
[----:B------:R-:W-:Y:S02]  /*0390*/  ISETP.LT.U32.AND P4, PT, R7, UR12, PT ;  /* 0x0000000c07007c0c */ /* 0x000fe4000bf81070 */
[C---:B------:R-:W-:Y:S02]  /*03a0*/  ISETP.GE.U32.AND.EX P2, PT, R20.reuse, RZ, PT, P2 ;  /* 0x000000ff1400720c */ /* 0x040fe40003f46120 */
[----:B------:R-:W-:Y:S02]  /*03b0*/  @P1 LEA.HI.X R13, R21, UR7, R22, 0x3, P6 ;  /* 0x00000007150d1c11 */ /* 0x000fe4000b0f1c16 */
[----:B------:R-:W-:-:S03]  /*03c0*/  ISETP.LT.AND.EX P2, PT, R20, UR4, !P2, P4 ;  /* 0x0000000414007c0c */ /* 0x000fc6000d741340 */
[----:B------:R2:W3:Y:S01]  /*03d0*/  @P1 LDG.E.64 R26, desc[UR10][R12.64] ;  /* 0x0000000a0c1a1981 */ /* 0x0004e2000c1e1b00 */
[C---:B------:R-:W-:Y:S02]  /*03e0*/  @P3 LEA R10, P4, R6.reuse, UR6, 0x3 ;  /* 0x00000006060a3c11 */ /* 0x040fe4000f8818ff */
[----:B-1----:R-:W-:Y:S02]  /*03f0*/  CS2R R8, SRZ ;  /* 0x0000000000087805 */ /* 0x002fe4000001ff00 */
[----:B------:R-:W-:-:S05]  /*0400*/  @P3 LEA.HI.X R11, R6, UR7, R3, 0x3, P4 ;  /* 0x00000007060b3c11 */ /* 0x000fca000a0f1c03 */
[C---:B------:R-:W-:Y:S01]  /*0410*/  @P2 LEA R28, P4, R7.reuse, UR6, 0x3 ;  /* 0x00000006071c2c11 */ /* 0x040fe2000f8818ff */
[----:B------:R1:W4:Y:S01]  /*0420*/  @P3 LDG.E.64 R8, desc[UR10][R10.64] ;  /* 0x0000000a0a083981 */ /* 0x000322000c1e1b00 */
[----:B--2---:R-:W3:Y:S02]  /*0430*/  @P1 LDC.64 R12, c[0x0][0xe60] ;  /* 0x00039800ff0c1b82 */ /* 0x004ee40000000a00 */
[----:B------:R-:W-:-:S06]  /*0440*/  @P2 LEA.HI.X R29, R7, UR7, R20, 0x3, P4 ;  /* 0x00000007071d2c11 */ /* 0x000fcc000a0f1c14 */
[----:B------:R-:W2:Y:S01]  /*0450*/  @P2 LDC.64 R18, c[0x0][0xe60] ;  /* 0x00039800ff122b82 */ /* 0x000ea20000000a00 */
[----:B-1----:R-:W-:-:S06]  /*0460*/  CS2R R10, SRZ ;  /* 0x00000000000a7805 */ /* 0x002fcc000001ff00 */
[----:B------:R1:W2:Y:S01]  /*0470*/  @P2 LDG.E.64 R10, desc[UR10][R28.64] ;  /* 0x0000000a1c0a2981 */ /* 0x0002a2000c1e1b00 */
[----:B------:R-:W-:Y:S01]  /*0480*/  IMAD.WIDE.U32 R4, R2, 0x4, R4 ;  /* 0x0000000402047825 */ /* 0x000fe200078e0004 */
[----:B0-----:R-:W-:-:S05]  /*0490*/  @P0 IADD3 R14, P4, R16, -R14, RZ ;  /* 0x8000000e100e0210 */ /* 0x001fca0007f9e0ff */
[----:B------:R-:W-:Y:S02]  /*04a0*/  @P0 IMAD.X R15, R17, 0x1, ~R15, P4 ;  /* 0x00000001110f0824 */ /* 0x000fe400020e0e0f */
[----:B------:R-:W4:Y:S01]  /*04b0*/  @P3 LDC.64 R16, c[0x0][0xe60] ;  /* 0x00039800ff103b82 */ /* 0x000f220000000a00 */
[----:B---3--:R-:W-:Y:S02]  /*04c0*/  @P1 IADD3 R12, P4, R26, -R12, RZ ;  /* 0x8000000c1a0c1210 */ /* 0x008fe40007f9e0ff */
[----:B------:R-:W-:-:S03]  /*04d0*/  @P1 LEA R26, P5, R21, UR8, 0x3 ;  /* 0x00000008151a1c11 */ /* 0x000fc6000f8a18ff */
[----:B------:R-:W-:Y:S01]  /*04e0*/  @P1 IMAD.X R13, R27, 0x1, ~R13, P4 ;  /* 0x000000011b0d1824 */ /* 0x000fe200020e0e0d */
[----:B-1----:R-:W-:Y:S02]  /*04f0*/  @P0 LEA R28, P4, R23, UR8, 0x3 ;  /* 0x00000008171c0c11 */ /* 0x002fe4000f8818ff */
[----:B------:R-:W-:Y:S02]  /*0500*/  @P1 LEA.HI.X R27, R21, UR9, R22, 0x3, P5 ;  /* 0x00000009151b1c11 */ /* 0x000fe4000a8f1c16 */
[----:B------:R-:W-:Y:S02]  /*0510*/  @P0 LEA.HI.X R29, R23, UR9, R24, 0x3, P4 ;  /* 0x00000009171d0c11 */ /* 0x000fe4000a0f1c18 */
[C---:B------:R-:W-:Y:S02]  /*0520*/  @P3 LEA R24, P4, R6.reuse, UR8, 0x3 ;  /* 0x0000000806183c11 */ /* 0x040fe4000f8818ff */
[----:B------:R-:W-:Y:S01]  /*0530*/  @P2 LEA R22, P5, R7, UR8, 0x3 ;  /* 0x0000000807162c11 */ /* 0x000fe2000f8a18ff */
[----:B------:R3:W-:Y:S01]  /*0540*/  @P0 STG.E.64 desc[UR10][R28.64], R14 ;  /* 0x0000000e1c000986 */ /* 0x0007e2000c101b0a */
[----:B------:R-:W-:-:S02]  /*0550*/  @P3 LEA.HI.X R25, R6, UR9, R3, 0x3, P4 ;  /* 0x0000000906193c11 */ /* 0x000fc4000a0f1c03 */
[----:B----4-:R-:W-:Y:S01]  /*0560*/  @P3 IADD3 R16, P4, R8, -R16, RZ ;  /* 0x8000001008103210 */ /* 0x010fe20007f9e0ff */
[----:B------:R3:W-:Y:S01]  /*0570*/  @P1 STG.E.64 desc[UR10][R26.64], R12 ;  /* 0x0000000c1a001986 */ /* 0x0007e2000c101b0a */
[----:B------:R-:W-:Y:S02]  /*0580*/  @P2 LEA.HI.X R23, R7, UR9, R20, 0x3, P5 ;  /* 0x0000000907172c11 */ /* 0x000fe4000a8f1c14 */
[----:B------:R-:W-:Y:S01]  /*0590*/  ISETP.LT.U32.AND P1, PT, R4, UR12, PT ;  /* 0x0000000c04007c0c */ /* 0x000fe2000bf21070 */
[----:B------:R-:W-:-:S03]  /*05a0*/  @P3 IMAD.X R17, R9, 0x1, ~R17, P4 ;  /* 0x0000000109113824 */ /* 0x000fc600020e0e11 */
[----:B------:R-:W-:Y:S02]  /*05b0*/  ISETP.LT.AND.EX P1, PT, R5, UR4, PT, P1 ;  /* 0x0000000405007c0c */ /* 0x000fe4000bf21310 */
[----:B--2---:R-:W-:Y:S01]  /*05c0*/  @P2 IADD3 R18, P0, R10, -R18, RZ ;  /* 0x800000120a122210 */ /* 0x004fe20007f1e0ff */
[----:B------:R3:W-:Y:S04]  /*05d0*/  @P3 STG.E.64 desc[UR10][R24.64], R16 ;  /* 0x0000001018003986 */ /* 0x0007e8000c101b0a */
[----:B------:R-:W-:Y:S01]  /*05e0*/  @P2 IMAD.X R19, R11, 0x1, ~R19, P0 ;  /* 0x000000010b132824 */ /* 0x000fe200000e0e13 */
[----:B------:R-:W-:-:S04]  /*05f0*/  ISETP.GE.U32.AND P0, PT, R4, 0x10000, PT ;  /* 0x000100000400780c */ /* 0x000fc80003f06070 */
[----:B------:R3:W-:Y:S01]  /*0600*/  @P2 STG.E.64 desc[UR10][R22.64], R18 ;  /* 0x0000001216002986 */ /* 0x0007e2000c101b0a */
[----:B------:R-:W-:-:S13]  /*0610*/  ISETP.GE.U32.AND.EX P0, PT, R5, RZ, PT, P0 ;  /* 0x000000ff0500720c */ /* 0x000fda0003f06100 */
[----:B---3--:R-:W-:Y:S05]  /*0620*/  @!P0 BRA P1, `(.L_x_225) ;  /* 0xfffffff800e48947 */ /* 0x008fea000083ffff */
[----:B------:R-:W-:Y:S05]  /*0630*/  EXIT ;  /* 0x000000000000794d */ /* 0x000fea0003800000 */
.L_x_224:
        /* <DEDUP_REMOVED lines=9> */
.L_x_226:
        /* <DEDUP_REMOVED lines=8> */
[----:B--2---:R-:W-:Y:S02]  /*0750*/  IADD3 R6, P0, R6, -UR14, RZ ;  /* 0x8000000e06067c10 */ /* 0x004fe4000ff1e0ff */
[----:B------:R-:W-:Y:S02]  /*0760*/  IADD3 R4, P1, R4, -UR14, RZ ;  /* 0x8000000e04047c10 */ /* 0x000fe4000ff3e0ff */
[----:B---3--:R-:W-:Y:S02]  /*0770*/  IADD3 R10, P2, R10, -UR14, RZ ;  /* 0x8000000e0a0a7c10 */ /* 0x008fe4000ff5e0ff */
[----:B------:R-:W-:Y:S02]  /*0780*/  IADD3 R8, P3, R8, -UR14, RZ ;  /* 0x8000000e08087c10 */ /* 0x000fe4000ff7e0ff */
[----:B------:R-:W-:-:S02]  /*0790*/  IADD3.X R7, R7, ~UR15, RZ, P0, !PT ;  /* 0x8000000f07077c10 */ /* 0x000fc400087fe4ff */
[----:B------:R-:W-:Y:S02]  /*07a0*/  IADD3.X R5, R5, ~UR15, RZ, P1, !PT ;  /* 0x8000000f05057c10 */ /* 0x000fe40008ffe4ff */
[----:B------:R-:W-:Y:S02]  /*07b0*/  IADD3.X R11, R11, ~UR15, RZ, P2, !PT ;  /* 0x8000000f0b0b7c10 */ /* 0x000fe400097fe4ff */
[----:B------:R-:W-:Y:S01]  /*07c0*/  IADD3.X R9, R9, ~UR15, RZ, P3, !PT ;  /* 0x8000000f09097c10 */ /* 0x000fe20009ffe4ff */
[----:B------:R0:W-:Y:S01]  /*07d0*/  STG.E.128 desc[UR10][R2.64], R4 ;  /* 0x0000000402007986 */ /* 0x0001e2000c101d0a */
        /* <DEDUP_REMOVED lines=15> */
.L_x_227:
        /* <DEDUP_REMOVED lines=11> */
.L_x_5343:


//--------------------- .text._ZN2at6native57_GLOBAL__N__f3eca4a2_24_ForeachBinaryOpScalar_cu_86b9896c25multi_tensor_apply_kernelINS1_18TensorListMetadataILi2EEENS1_21BinaryOpScalarFunctorIiLi2ELi1ELi1EEEJSt5minusIiEiEEEvT_T0_DpT1_ --------------------------
	.section	.text._ZN2at6native57_GLOBAL__N__f3eca4a2_24_ForeachBinaryOpScalar_cu_86b9896c25multi_tensor_apply_kernelINS1_18TensorListMetadataILi2EEENS1_21BinaryOpScalarFunctorIiLi2ELi1ELi1EEEJSt5minusIiEiEEEvT_T0_DpT1_,"ax",@progbits
	.align	128
.text._ZN2at6native57_GLOBAL__N__f3eca4a2_24_ForeachBinaryOpScalar_cu_86b9896c25multi_tensor_apply_kernelINS1_18TensorListMetadataILi2EEENS1_21BinaryOpScalarFunctorIiLi2ELi1ELi1EEEJSt5minusIiEiEEEvT_T0_DpT1_:
        .type           _ZN2at6native57_GLOBAL__N__f3eca4a2_24_ForeachBinaryOpScalar_cu_86b9896c25multi_tensor_apply_kernelINS1_18TensorListMetadataILi2EEENS1_21BinaryOpScalarFunctorIiLi2ELi1ELi1EEEJSt5minusIiEiEEEvT_T0_DpT1_,@function
        .size           _ZN2at6native57_GLOBAL__N__f3eca4a2_24_ForeachBinaryOpScalar_cu_86b9896c25multi_tensor_apply_kernelINS1_18TensorListMetadataILi2EEENS1_21BinaryOpScalarFunctorIiLi2ELi1ELi1EEEJSt5minusIiEiEEEvT_T0_DpT1_,(.L_x_5344 - _ZN2at6native57_GLOBAL__N__f3eca4a2_24_ForeachBinaryOpScalar_cu_86b9896c25multi_tensor_apply_kernelINS1_18TensorListMetadataILi2EEENS1_21BinaryOpScalarFunctorIiLi2ELi1ELi1EEEJSt5minusIiEiEEEvT_T0_DpT1_)
        .other          _ZN2at6native57_GLOBAL__N__f3eca4a2_24_ForeachBinaryOpScalar_cu_86b9896c25multi_tensor_apply_kernelINS1_18TensorListMetadataILi2EEENS1_21BinaryOpScalarFunctorIiLi2ELi1ELi1EEEJSt5minusIiEiEEEvT_T0_DpT1_,@"STO_CUDA_ENTRY STV_DEFAULT"
_ZN2at6native57_GLOBAL__N__f3eca4a2_24_ForeachBinaryOpScalar_cu_86b9896c25multi_tensor_apply_kernelINS1_18TensorListMetadataILi2EEENS1_21BinaryOpScalarFunctorIiLi2ELi1ELi1EEEJSt5minusIiEiEEEvT_T0_DpT1_:
        /* <DEDUP_REMOVED lines=27> */
.L_x_229:
        /* <DEDUP_REMOVED lines=52> */
[----:B--2---:R-:W-:Y:S02]  /*04f0*/  @P3 IMAD.IADD R29, R20, 0x1, -R29 ;  /* 0x00000001141d3824 */ /* 0x004fe400078e0a1d */
[----:B---3--:R-:W-:Y:S02]  /*0500*/  @P2 IMAD.IADD R21, R24, 0x1, -R7 ;  /* 0x0000000118152824 */ /* 0x008fe400078e0a07 */
[----:B------:R-:W-:Y:S01]  /*0510*/  IMAD.MOV.U32 R7, RZ, RZ, R5 ;  /* 0x000000ffff077224 */ /* 0x000fe200078e0005 */
[----:B------:R2:W-:Y:S01]  /*0520*/  @P3 STG.E desc[UR4][R14.64], R29 ;  /* 0x0000001d0e003986 */ /* 0x0005e2000c101904 */
[----:B------:R-:W-:-:S03]  /*0530*/  IMAD.WIDE.U32 R6, R4, 0x4, R6 ;  /* 0x0000000404067825 */ /* 0x000fc600078e0006 */
[----:B------:R2:W-:Y:S01]  /*0540*/  @P2 STG.E desc[UR4][R16.64], R21 ;  /* 0x0000001510002986 */ /* 0x0005e2000c101904 */
[----:B----4-:R-:W-:Y:S02]  /*0550*/  @P1 IMAD.IADD R23, R26, 0x1, -R23 ;  /* 0x000000011a171824 */ /* 0x010fe400078e0a17 */
[----:B-----5:R-:W-:-:S03]  /*0560*/  @P0 IMAD.IADD R27, R27, 0x1, -R28 ;  /* 0x000000011b1b0824 */ /* 0x020fc600078e0a1c */
        /* <DEDUP_REMOVED lines=9> */
.L_x_228:
        /* <DEDUP_REMOVED lines=9> */
.L_x_230:
        /* <DEDUP_REMOVED lines=15> */
[----:B--2---:R-:W-:Y:S02]  /*0780*/  VIADD R7, R7, -UR7 ;  /* 0x8000000707077c36 */ /* 0x004fe40008000000 */
[----:B------:R-:W-:Y:S02]  /*0790*/  VIADD R6, R6, -UR7 ;  /* 0x8000000706067c36 */ /* 0x000fe40008000000 */
[----:B------:R-:W-:-:S02]  /*07a0*/  VIADD R5, R5, -UR7 ;  /* 0x8000000705057c36 */ /* 0x000fc40008000000 */
[----:B------:R-:W-:-:S05]  /*07b0*/  VIADD R4, R4, -UR7 ;  /* 0x8000000704047c36 */ /* 0x000fca0008000000 */
[----:B------:R0:W-:Y:S01]  /*07c0*/  STG.E.128 desc[UR4][R14.64], R4 ;  /* 0x000000040e007986 */ /* 0x0001e2000c101d04 */
[----:B------:R-:W-:Y:S05]  /*07d0*/  @!P0 BRA P1, `(.L_x_230) ;  /* 0xfffffffc00ac8947 */ /* 0x000fea000083ffff */
[----:B------:R-:W-:Y:S05]  /*07e0*/  EXIT ;  /* 0x000000000000794d */ /* 0x000fea0003800000 */
.L_x_231:
        /* <DEDUP_REMOVED lines=9> */
.L_x_5344:


//--------------------- .text._ZN2at6native57_GLOBAL__N__f3eca4a2_24_ForeachBinaryOpScalar_cu_86b9896c25multi_tensor_apply_kernelINS1_18TensorListMetadataILi2EEENS1_21BinaryOpScalarFunctorIaLi2ELi1ELi1EEEJSt5minusIaEaEEEvT_T0_DpT1_ --------------------------
	.section	.text._ZN2at6native57_GLOBAL__N__f3eca4a2_24_ForeachBinaryOpScalar_cu_86b9896c25multi_tensor_apply_kernelINS1_18TensorListMetadataILi2EEENS1_21BinaryOpScalarFunctorIaLi2ELi1ELi1EEEJSt5minusIaEaEEEvT_T0_DpT1_,"ax",@progbits
	.align	128
.text._ZN2at6native57_GLOBAL__N__f3eca4a2_24_ForeachBinaryOpScalar_cu_86b9896c25multi_tensor_apply_kernelINS1_18TensorListMetadataILi2EEENS1_21BinaryOpScalarFunctorIaLi2ELi1ELi1EEEJSt5minusIaEaEEEvT_T0_DpT1_:
        .type           _ZN2at6native57_GLOBAL__N__f3eca4a2_24_ForeachBinaryOpScalar_cu_86b9896c25multi_tensor_apply_kernelINS1_18TensorListMetadataILi2EEENS1_21BinaryOpScalarFunctorIaLi2ELi1ELi1EEEJSt5minusIaEaEEEvT_T0_DpT1_,@function
        .size           _ZN2at6native57_GLOBAL__N__f3eca4a2_24_ForeachBinaryOpScalar_cu_86b9896c25multi_tensor_apply_kernelINS1_18TensorListMetadataILi2EEENS1_21BinaryOpScalarFunctorIaLi2ELi1ELi1EEEJSt5minusIaEaEEEvT_T0_DpT1_,(.L_x_5345 - _ZN2at6native57_GLOBAL__N__f3eca4a2_24_ForeachBinaryOpScalar_cu_86b9896c25multi_tensor_apply_kernelINS1_18TensorListMetadataILi2EEENS1_21BinaryOpScalarFunctorIaLi2ELi1ELi1EEEJSt5minusIaEaEEEvT_T0_DpT1_)
        .other          _ZN2at6native57_GLOBAL__N__f3eca4a2_24_ForeachBinaryOpScalar_cu_86b9896c25multi_tensor_apply_kernelINS1_18TensorListMetadataILi2EEENS1_21BinaryOpScalarFunctorIaLi2ELi1ELi1EEEJSt5minusIaEaEEEvT_T0_DpT1_,@"STO_CUDA_ENTRY STV_DEFAULT"
_ZN2at6native57_GLOBAL__N__f3eca4a2_24_ForeachBinaryOpScalar_cu_86b9896c25multi_tensor_apply_kernelINS1_18TensorListMetadataILi2EEENS1_21BinaryOpScalarFunctorIaLi2ELi1ELi1EEEJSt5minusIaEaEEEvT_T0_DpT1_:
[----:B------:R-:W-:Y:S01]  /*0000*/  LDC R1, c[0x0][0x28] ;  /* 0x00000a00ff017b82 */ /* 0x000fe20000000800 */
[----:B------:R-:W0:Y:S01]  /*0010*/  S2R R2, SR_CTAID.X ;  /* 0x0000000000027919 */ /* 0x000e220000002500 */
[----:B------:R-:W-:-:S06]  /*0020*/  IMAD.MOV.U32 R13, RZ, RZ, 0x740 ;  /* 0x00000740ff0d7424 */ /* 0x000fcc00078e00ff */
[----:B------:R-:W1:Y:S01]  /*0030*/  LDC.S8 R14, c[0x0][0xe5a] ;  /* 0x00039680ff0e7b82 */ /* 0x000e620000000200 */
[----:B------:R-:W-:-:S07]  /*0040*/  ULDC.64 UR4, c[0x0][0x208] ;  /* 0x0000820000047ab9 */ /* 0x000fce0000000a00 */
[----:B0-----:R-:W0:Y:S01]  /*0050*/  LDC.U8 R0, c[0x0][R2+0x810] ;  /* 0x0002040002007b82 */ /* 0x001e220000000000 */
[----:B------:R-:W-:-:S07]  /*0060*/  IMAD R13, R2, 0x4, R13 ;  /* 0x00000004020d7824 */ /* 0x000fce00078e020d */
[----:B------:R-:W2:Y:S01]  /*0070*/  LDC R6, c[0x0][R13+0x210] ;  /* 0x000084000d067b82 */ /* 0x000ea20000000800 */
[----:B0-----:R-:W-:-:S07]  /*0080*/  IMAD.SHL.U32 R12, R0, 0x8, RZ ;  /* 0x00000008000c7824 */ /* 0x001fce00078e00ff */
[----:B------:R-:W0:Y:S01]  /*0090*/  LDC.64 R4, c[0x0][R12+0x210] ;  /* 0x000084000c047b82 */ /* 0x000e220000000a00 */
[----:B--2---:R-:W-:-:S07]  /*00a0*/  IMAD.WIDE R6, R6, 0x10000, RZ ;  /* 0x0001000006067825 */ /* 0x004fce00078e02ff */
[----:B------:R-:W2:Y:S08]  /*00b0*/  LDC.64 R8, c[0x0][R12+0x410] ;  /* 0x000104000c087b82 */ /* 0x000eb00000000a00 */
[----:B------:R-:W3:Y:S01]  /*00c0*/  LDC.64 R10, c[0x0][R12+0x610] ;  /* 0x000184000c0a7b82 */ /* 0x000ee20000000a00 */
[C---:B0-----:R-:W-:Y:S02]  /*00d0*/  IADD3 R0, P1, R6.reuse, R4, RZ ;  /* 0x0000000406007210 */ /* 0x041fe40007f3e0ff */
[----:B--2---:R-:W-:-:S02]  /*00e0*/  IADD3 R3, P2, R6, R8, RZ ;  /* 0x0000000806037210 */ /* 0x004fc40007f5e0ff */
[----:B---3--:R-:W-:-:S04]  /*00f0*/  IADD3 R2, P3, -R6, R10, RZ ;  /* 0x0000000a06027210 */ /* 0x008fc80007f7e1ff */
[----:B------:R-:W-:Y:S01]  /*0100*/  LOP3.LUT R4, R2, R3, R0, 0xfe, !PT ;  /* 0x0000000302047212 */ /* 0x000fe200078efe00 */
[----:B------:R-:W-:-:S03]  /*0110*/  IMAD.X R6, R11, 0x1, ~R7, P3 ;  /* 0x000000010b067824 */ /* 0x000fc600018e0e07 */
[----:B------:R-:W-:Y:S01]  /*0120*/  LOP3.LUT P0, RZ, R4, 0x3, RZ, 0xc0, !PT ;  /* 0x0000000304ff7812 */ /* 0x000fe2000780c0ff */
[C---:B------:R-:W-:Y:S02]  /*0130*/  IMAD.X R4, R7.reuse, 0x1, R5, P1 ;  /* 0x0000000107047824 */ /* 0x040fe400008e0605 */
[----:B------:R-:W-:Y:S01]  /*0140*/  IMAD.X R5, R7, 0x1, R9, P2 ;  /* 0x0000000107057824 */ /* 0x000fe200010e0609 */
[----:B-1----:R-:W-:-:S09]  /*0150*/  PRMT R7, R14, 0x7710, RZ ;  /* 0x000077100e077816 */ /* 0x002fd200000000ff */
[----:B------:R-:W-:Y:S05]  /*0160*/  @!P0 BRA `(.L_x_232) ;  /* 0x0000000400388947 */ /* 0x000fea0003800000 */
[----:B------:R-:W-:-:S04]  /*0170*/  ISETP.GE.U32.AND P0, PT, R2, 0x1, PT ;  /* 0x000000010200780c */ /* 0x000fc80003f06070 */
[----:B------:R-:W-:-:S13]  /*0180*/  ISETP.GE.AND.EX P0, PT, R6, RZ, PT, P0 ;  /* 0x000000ff0600720c */ /* 0x000fda0003f06300 */
[----:B------:R-:W-:Y:S05]  /*0190*/  @!P0 EXIT ;  /* 0x000000000000894d */ /* 0x000fea0003800000 */
[----:B------:R-:W0:Y:S01]  /*01a0*/  S2R R8, SR_TID.X ;  /* 0x0000000000087919 */ /* 0x000e220000002100 */
[----:B------:R-:W1:Y:S01]  /*01b0*/  LDC R9, c[0x0][RZ] ;  /* 0x00000000ff097b82 */ /* 0x000e620000000800 */
[----:B------:R-:W-:-:S07]  /*01c0*/  CS2R R18, SRZ ;  /* 0x0000000000127805 */ /* 0x000fce000001ff00 */
.L_x_233:
        /* <DEDUP_REMOVED lines=9> */
[----:B------:R-:W-:Y:S02]  /*0260*/  ISETP.GE.U32.AND P2, PT, R14, 0x10000, PT ;  /* 0x000100000e00780c */ /* 0x000fe40003f46070 */
[----:B------:R-:W-:Y:S02]  /*0270*/  LEA R25, P5, R9, R26, 0x1 ;  /* 0x0000001a09197211 */ /* 0x000fe400078a08ff */
[----:B------:R-:W-:Y:S02]  /*0280*/  ISETP.LT.AND.EX P0, PT, R10, R6, !P0, P1 ;  /* 0x000000060a00720c */ /* 0x000fe40004701310 */
[----:B------:R-:W-:Y:S01]  /*0290*/  ISETP.LT.U32.AND P4, PT, R14, R2, PT ;  /* 0x000000020e00720c */ /* 0x000fe20003f81070 */
[----:B------:R-:W-:Y:S01]  /*02a0*/  IMAD.X R21, RZ, RZ, R10, P5 ;  /* 0x000000ffff157224 */ /* 0x000fe200028e060a */
[----:B------:R-:W-:Y:S02]  /*02b0*/  ISETP.GE.U32.AND.EX P1, PT, R15, RZ, PT, P2 ;  /* 0x000000ff0f00720c */ /* 0x000fe40003f26120 */
[----:B------:R-:W-:-:S02]  /*02c0*/  ISETP.GE.U32.AND P3, PT, R25, 0x10000, PT ;  /* 0x000100001900780c */ /* 0x000fc40003f66070 */
[----:B------:R-:W-:Y:S02]  /*02d0*/  ISETP.LT.AND.EX P1, PT, R15, R6, !P1, P4 ;  /* 0x000000060f00720c */ /* 0x000fe40004f21340 */
[----:B------:R-:W-:Y:S02]  /*02e0*/  IADD3 R23, P4, R23, R26, RZ ;  /* 0x0000001a17177210 */ /* 0x000fe40007f9e0ff */
[----:B------:R-:W-:Y:S02]  /*02f0*/  ISETP.LT.U32.AND P2, PT, R25, R2, PT ;  /* 0x000000021900720c */ /* 0x000fe40003f41070 */
[----:B------:R-:W-:Y:S01]  /*0300*/  ISETP.GE.U32.AND.EX P6, PT, R21, RZ, PT, P3 ;  /* 0x000000ff1500720c */ /* 0x000fe20003fc6130 */
[----:B------:R-:W-:Y:S01]  /*0310*/  IMAD.X R11, RZ, RZ, R10, P4 ;  /* 0x000000ffff0b7224 */ /* 0x000fe200020e060a */
[----:B------:R-:W-:Y:S02]  /*0320*/  ISETP.GE.U32.AND P3, PT, R23, 0x10000, PT ;  /* 0x000100001700780c */ /* 0x000fe40003f66070 */
[----:B------:R-:W-:-:S02]  /*0330*/  ISETP.LT.AND.EX P2, PT, R21, R6, !P6, P2 ;  /* 0x000000061500720c */ /* 0x000fc40007741320 */
[----:B------:R-:W-:Y:S02]  /*0340*/  @P0 IADD3 R12, P5, R26, R0, RZ ;  /* 0x000000001a0c0210 */ /* 0x000fe40007fbe0ff */
[----:B------:R-:W-:Y:S02]  /*0350*/  ISETP.LT.U32.AND P4, PT, R23, R2, PT ;  /* 0x000000021700720c */ /* 0x000fe40003f81070 */
[C---:B------:R-:W-:Y:S01]  /*0360*/  ISETP.GE.U32.AND.EX P3, PT, R11.reuse, RZ, PT, P3 ;  /* 0x000000ff0b00720c */ /* 0x040fe20003f66130 */
[----:B------:R-:W-:Y:S01]  /*0370*/  @P0 IMAD.X R13, R10, 0x1, R4, P5 ;  /* 0x000000010a0d0824 */ /* 0x000fe200028e0604 */
[----:B------:R-:W-:Y:S02]  /*0380*/  @P1 IADD3 R28, P5, R14, R0, RZ ;  /* 0x000000000e1c1210 */ /* 0x000fe40007fbe0ff */
[----:B------:R-:W-:Y:S02]  /*0390*/  ISETP.LT.AND.EX P3, PT, R11, R6, !P3, P4 ;  /* 0x000000060b00720c */ /* 0x000fe40005f61340 */
[----:B------:R0:W2:Y:S01]  /*03a0*/  @P0 LDG.E.U8 R27, desc[UR4][R12.64] ;  /* 0x000000040c1b0981 */ /* 0x0000a2000c1e1100 */
[----:B------:R-:W-:Y:S01]  /*03b0*/  PRMT R22, RZ, 0x7610, R22 ;  /* 0x00007610ff167816 */ /* 0x000fe20000000016 */
[----:B------:R-:W-:Y:S01]  /*03c0*/  @P1 IMAD.X R29, R15, 0x1, R4, P5 ;  /* 0x000000010f1d1824 */ /* 0x000fe200028e0604 */
[----:B------:R-:W-:-:S04]  /*03d0*/  PRMT R24, RZ, 0x7610, R24 ;  /* 0x00007610ff187816 */ /* 0x000fc80000000018 */
[----:B------:R-:W3:Y:S01]  /*03e0*/  @P1 LDG.E.U8 R22, desc[UR4][R28.64] ;  /* 0x000000041c161981 */ /* 0x000ee2000c1e1100 */
[----:B0-----:R-:W-:-:S05]  /*03f0*/  @P2 IADD3 R12, P4, R25, R0, RZ ;  /* 0x00000000190c2210 */ /* 0x001fca0007f9e0ff */
[----:B------:R-:W-:Y:S01]  /*0400*/  @P2 IMAD.X R13, R21, 0x1, R4, P4 ;  /* 0x00000001150d2824 */ /* 0x000fe200020e0604 */
[----:B------:R-:W-:-:S04]  /*0410*/  @P3 IADD3 R16, P4, R23, R0, RZ ;  /* 0x0000000017103210 */ /* 0x000fc80007f9e0ff */
[----:B------:R0:W4:Y:S01]  /*0420*/  @P2 LDG.E.U8 R24, desc[UR4][R12.64] ;  /* 0x000000040c182981 */ /* 0x000122000c1e1100 */
[----:B------:R-:W-:Y:S01]  /*0430*/  PRMT R20, RZ, 0x7610, R20 ;  /* 0x00007610ff147816 */ /* 0x000fe20000000014 */
[----:B------:R-:W-:-:S05]  /*0440*/  @P3 IMAD.X R17, R11, 0x1, R4, P4 ;  /* 0x000000010b113824 */ /* 0x000fca00020e0604 */
[----:B------:R1:W5:Y:S01]  /*0450*/  @P3 LDG.E.U8 R20, desc[UR4][R16.64] ;  /* 0x0000000410143981 */ /* 0x000362000c1e1100 */
[--C-:B0-----:R-:W-:Y:S02]  /*0460*/  @P0 IMAD.MOV R12, RZ, RZ, -R7.reuse ;  /* 0x000000ffff0c0224 */ /* 0x101fe400078e0a07 */
[--C-:B------:R-:W-:Y:S02]  /*0470*/  @P1 IMAD.MOV R29, RZ, RZ, -R7.reuse ;  /* 0x000000ffff1d1224 */ /* 0x100fe400078e0a07 */
[--C-:B------:R-:W-:Y:S01]  /*0480*/  @P2 IMAD.MOV R28, RZ, RZ, -R7.reuse ;  /* 0x000000ffff1c2224 */ /* 0x100fe200078e0a07 */
[----:B------:R-:W-:Y:S02]  /*0490*/  @P0 PRMT R12, R12, 0x7710, RZ ;  /* 0x000077100c0c0816 */ /* 0x000fe400000000ff */
[----:B------:R-:W-:Y:S02]  /*04a0*/  @P1 PRMT R29, R29, 0x7710, RZ ;  /* 0x000077101d1d1816 */ /* 0x000fe400000000ff */
[----:B------:R-:W-:Y:S01]  /*04b0*/  @P2 PRMT R13, R28, 0x7710, RZ ;  /* 0x000077101c0d2816 */ /* 0x000fe200000000ff */
[----:B-1----:R-:W-:Y:S01]  /*04c0*/  @P3 IMAD.MOV R17, RZ, RZ, -R7 ;  /* 0x000000ffff113224 */ /* 0x002fe200078e0a07 */
[----:B------:R-:W-:Y:S01]  /*04d0*/  @P2 IADD3 R16, P5, R25, R3, RZ ;  /* 0x0000000319102210 */ /* 0x000fe20007fbe0ff */
[----:B------:R-:W-:-:S04]  /*04e0*/  IMAD.WIDE.U32 R18, R9, 0x4, R18 ;  /* 0x0000000409127825 */ /* 0x000fc800078e0012 */
[----:B--2---:R-:W-:Y:S01]  /*04f0*/  @P0 IMAD.IADD R27, R12, 0x1, R27 ;  /* 0x000000010c1b0824 */ /* 0x004fe200078e021b */
[-C--:B------:R-:W-:Y:S01]  /*0500*/  @P0 IADD3 R12, P4, R26, R3.reuse, RZ ;  /* 0x000000031a0c0210 */ /* 0x080fe20007f9e0ff */
[----:B---3--:R-:W-:Y:S02]  /*0510*/  @P1 IMAD.IADD R29, R29, 0x1, R22 ;  /* 0x000000011d1d1824 */ /* 0x008fe400078e0216 */
[----:B----4-:R-:W-:Y:S02]  /*0520*/  @P2 IMAD.IADD R22, R13, 0x1, R24 ;  /* 0x000000010d162824 */ /* 0x010fe400078e0218 */
[--C-:B------:R-:W-:Y:S01]  /*0530*/  @P0 IMAD.X R13, R10, 0x1, R5.reuse, P4 ;  /* 0x000000010a0d0824 */ /* 0x100fe200020e0605 */
[-C--:B------:R-:W-:Y:S02]  /*0540*/  @P1 IADD3 R14, P4, R14, R3.reuse, RZ ;  /* 0x000000030e0e1210 */ /* 0x080fe40007f9e0ff */
[----:B------:R-:W-:Y:S02]  /*0550*/  @P3 IADD3 R10, P6, R23, R3, RZ ;  /* 0x00000003170a3210 */ /* 0x000fe40007fde0ff */
[----:B------:R-:W-:Y:S01]  /*0560*/  @P3 PRMT R23, R17, 0x7710, RZ ;  /* 0x0000771011173816 */ /* 0x000fe200000000ff */
[----:B------:R-:W-:-:S02]  /*0570*/  @P1 IMAD.X R15, R15, 0x1, R5, P4 ;  /* 0x000000010f0f1824 */ /* 0x000fc400020e0605 */
[--C-:B------:R-:W-:Y:S02]  /*0580*/  @P2 IMAD.X R17, R21, 0x1, R5.reuse, P5 ;  /* 0x0000000115112824 */ /* 0x100fe400028e0605 */
[----:B-----5:R-:W-:Y:S02]  /*0590*/  @P3 IMAD.IADD R21, R23, 0x1, R20 ;  /* 0x0000000117153824 */ /* 0x020fe400078e0214 */
[----:B------:R-:W-:Y:S01]  /*05a0*/  @P3 IMAD.X R11, R11, 0x1, R5, P6 ;  /* 0x000000010b0b3824 */ /* 0x000fe200030e0605 */
        /* <DEDUP_REMOVED lines=10> */
.L_x_232:
[----:B------:R-:W0:Y:S02]  /*0650*/  S2R R10, SR_TID.X ;  /* 0x00000000000a7919 */ /* 0x000e240000002100 */
[----:B0-----:R-:W-:-:S03]  /*0660*/  IMAD.WIDE.U32 R8, R10, 0x4, RZ ;  /* 0x000000040a087825 */ /* 0x001fc600078e00ff */
[----:B------:R-:W-:-:S04]  /*0670*/  ISETP.GE.U32.AND P0, PT, R8, R2, PT ;  /* 0x000000020800720c */ /* 0x000fc80003f06070 */
[----:B------:R-:W-:-:S04]  /*0680*/  ISETP.GE.AND.EX P0, PT, R9, R6, PT, P0 ;  /* 0x000000060900720c */ /* 0x000fc80003f06300 */
[----:B------:R-:W-:-:S13]  /*0690*/  ISETP.GT.U32.OR P0, PT, R10, 0x3fff, P0 ;  /* 0x00003fff0a00780c */ /* 0x000fda0000704470 */
[----:B------:R-:W-:Y:S05]  /*06a0*/  @P0 EXIT ;  /* 0x000000000000094d */ /* 0x000fea0003800000 */
[----:B------:R-:W-:Y:S01]  /*06b0*/  IMAD.MOV R18, RZ, RZ, -R7 ;  /* 0x000000ffff127224 */ /* 0x000fe200078e0a07 */
[----:B------:R-:W-:Y:S01]  /*06c0*/  ULDC UR6, c[0x0][0x0] ;  /* 0x0000000000067ab9 */ /* 0x000fe20000000800 */
[----:B------:R-:W-:-:S03]  /*06d0*/  IMAD.MOV.U32 R7, RZ, RZ, RZ ;  /* 0x000000ffff077224 */ /* 0x000fc600078e00ff */
[----:B------:R-:W-:-:S07]  /*06e0*/  PRMT R18, R18, 0x7710, RZ ;  /* 0x0000771012127816 */ /* 0x000fce00000000ff */
.L_x_234:
[C---:B------:R-:W-:Y:S01]  /*06f0*/  IMAD.SHL.U32 R16, R10.reuse, 0x4, RZ ;  /* 0x000000040a107824 */ /* 0x040fe200078e00ff */
[----:B------:R-:W-:-:S04]  /*0700*/  SHF.L.U64.HI R17, R10, 0x2, R7 ;  /* 0x000000020a117819 */ /* 0x000fc80000010207 */
[----:B------:R-:W-:-:S05]  /*0710*/  IADD3 R12, P0, R16, R0, RZ ;  /* 0x00000000100c7210 */ /* 0x000fca0007f1e0ff */
[----:B------:R-:W-:-:S05]  /*0720*/  IMAD.X R13, R17, 0x1, R4, P0 ;  /* 0x00000001110d7824 */ /* 0x000fca00000e0604 */
[----:B------:R-:W2:Y:S02]  /*0730*/  LDG.E R12, desc[UR4][R12.64] ;  /* 0x000000040c0c7981 */ /* 0x000ea4000c1e1900 */
[C---:B--2---:R-:W-:Y:S02]  /*0740*/  PRMT R8, R12.reuse, 0x7770, RZ ;  /* 0x000077700c087816 */ /* 0x044fe400000000ff */
[C---:B------:R-:W-:Y:S02]  /*0750*/  PRMT R9, R12.reuse, 0x7771, RZ ;  /* 0x000077710c097816 */ /* 0x040fe400000000ff */
[----:B------:R-:W-:Y:S01]  /*0760*/  PRMT R11, R12, 0x7772, RZ ;  /* 0x000077720c0b7816 */ /* 0x000fe200000000ff */
[--C-:B------:R-:W-:Y:S02]  /*0770*/  IMAD.IADD R15, R8, 0x1, R18.reuse ;  /* 0x00000001080f7824 */ /* 0x100fe400078e0212 */
[--C-:B------:R-:W-:Y:S01]  /*0780*/  IMAD.IADD R8, R9, 0x1, R18.reuse ;  /* 0x0000000109087824 */ /* 0x100fe200078e0212 */
[----:B------:R-:W-:Y:S01]  /*0790*/  PRMT R9, R12, 0x7773, RZ ;  /* 0x000077730c097816 */ /* 0x000fe200000000ff */
[----:B------:R-:W-:-:S03]  /*07a0*/  IMAD.IADD R14, R11, 0x1, R18 ;  /* 0x000000010b0e7824 */ /* 0x000fc600078e0212 */
[----:B------:R-:W-:Y:S01]  /*07b0*/  PRMT R15, R8, 0x7604, R15 ;  /* 0x00007604080f7816 */ /* 0x000fe2000000000f */
[----:B------:R-:W-:Y:S01]  /*07c0*/  IMAD.IADD R11, R9, 0x1, R18 ;  /* 0x00000001090b7824 */ /* 0x000fe200078e0212 */
        /* <DEDUP_REMOVED lines=15> */
.L_x_235:
        /* <DEDUP_REMOVED lines=12> */
.L_x_5345:


//--------------------- .text._ZN2at6native57_GLOBAL__N__f3eca4a2_24_ForeachBinaryOpScalar_cu_86b9896c25multi_tensor_apply_kernelINS1_18TensorListMetadataILi2EEENS1_21BinaryOpScalarFunctorIhLi2ELi1ELi1EEEJSt5minusIhEhEEEvT_T0_DpT1_ --------------------------
	.section	.text._ZN2at6native57_GLOBAL__N__f3eca4a2_24_ForeachBinaryOpScalar_cu_86b9896c25multi_tensor_apply_kernelINS1_18TensorListMetadataILi2EEENS1_21BinaryOpScalarFunctorIhLi2ELi1ELi1EEEJSt5minusIhEhEEEvT_T0_DpT1_,"ax",@progbits
	.align	128
.text._ZN2at6native57_GLOBAL__N__f3eca4a2_24_ForeachBinaryOpScalar_cu_86b9896c25multi_tensor_apply_kernelINS1_18TensorListMetadataILi2EEENS1_21BinaryOpScalarFunctorIhLi2ELi1ELi1EEEJSt5minusIhEhEEEvT_T0_DpT1_:
        .type           _ZN2at6native57_GLOBAL__N__f3eca4a2_24_ForeachBinaryOpScalar_cu_86b9896c25multi_tensor_apply_kernelINS1_18TensorListMetadataILi2EEENS1_21BinaryOpScalarFunctorIhLi2ELi1ELi1EEEJSt5minusIhEhEEEvT_T0_DpT1_,@function
        .size           _ZN2at6native57_GLOBAL__N__f3eca4a2_24_ForeachBinaryOpScalar_cu_86b9896c25multi_tensor_apply_kernelINS1_18TensorListMetadataILi2EEENS1_21BinaryOpScalarFunctorIhLi2ELi1ELi1EEEJSt5minusIhEhEEEvT_T0_DpT1_,(.L_x_5346 - _ZN2at6native57_GLOBAL__N__f3eca4a2_24_ForeachBinaryOpScalar_cu_86b9896c25multi_tensor_apply_kernelINS1_18TensorListMetadataILi2EEENS1_21BinaryOpScalarFunctorIhLi2ELi1ELi1EEEJSt5minusIhEhEEEvT_T0_DpT1_)
        .other          _ZN2at6native57_GLOBAL__N__f3eca4a2_24_ForeachBinaryOpScalar_cu_86b9896c25multi_tensor_apply_kernelINS1_18TensorListMetadataILi2EEENS1_21BinaryOpScalarFunctorIhLi2ELi1ELi1EEEJSt5minusIhEhEEEvT_T0_DpT1_,@"STO_CUDA_ENTRY STV_DEFAULT"
_ZN2at6native57_GLOBAL__N__f3eca4a2_24_ForeachBinaryOpScalar_cu_86b9896c25multi_tensor_apply_kernelINS1_18TensorListMetadataILi2EEENS1_21BinaryOpScalarFunctorIhLi2ELi1ELi1EEEJSt5minusIhEhEEEvT_T0_DpT1_:
        /* <DEDUP_REMOVED lines=8> */
[----:B------:R-:W0:Y:S01]  /*0080*/  LDC.U8 R0, c[0x0][0xe5a] ;  /* 0x00039680ff007b82 */ /* 0x000e220000000000 */
[----:B-1----:R-:W-:-:S07]  /*0090*/  IMAD.WIDE R6, R6, 0x10000, RZ ;  /* 0x0001000006067825 */ /* 0x002fce00078e02ff */
[----:B------:R-:W1:Y:S08]  /*00a0*/  LDC.64 R4, c[0x0][R12+0x210] ;  /* 0x000084000c047b82 */ /* 0x000e700000000a00 */
[----:B------:R-:W2:Y:S08]  /*00b0*/  LDC.64 R8, c[0x0][R12+0x410] ;  /* 0x000104000c087b82 */ /* 0x000eb00000000a00 */
[----:B------:R-:W3:Y:S01]  /*00c0*/  LDC.64 R10, c[0x0][R12+0x610] ;  /* 0x000184000c0a7b82 */ /* 0x000ee20000000a00 */
[----:B-1----:R-:W-:-:S05]  /*00d0*/  IADD3 R2, P1, R6, R4, RZ ;  /* 0x0000000406027210 */ /* 0x002fca0007f3e0ff */
[----:B------:R-:W-:Y:S01]  /*00e0*/  IMAD.X R5, R7, 0x1, R5, P1 ;  /* 0x0000000107057824 */ /* 0x000fe200008e0605 */
[C---:B--2---:R-:W-:Y:S02]  /*00f0*/  IADD3 R3, P2, R6.reuse, R8, RZ ;  /* 0x0000000806037210 */ /* 0x044fe40007f5e0ff */
[----:B---3--:R-:W-:-:S04]  /*0100*/  IADD3 R4, P3, -R6, R10, RZ ;  /* 0x0000000a06047210 */ /* 0x008fc80007f7e1ff */
[----:B------:R-:W-:-:S04]  /*0110*/  LOP3.LUT R6, R4, R3, R2, 0xfe, !PT ;  /* 0x0000000304067212 */ /* 0x000fc800078efe02 */
[----:B------:R-:W-:Y:S01]  /*0120*/  LOP3.LUT P0, RZ, R6, 0x3, RZ, 0xc0, !PT ;  /* 0x0000000306ff7812 */ /* 0x000fe2000780c0ff */
[----:B------:R-:W-:Y:S02]  /*0130*/  IMAD.X R6, R7, 0x1, R9, P2 ;  /* 0x0000000107067824 */ /* 0x000fe400010e0609 */
[----:B------:R-:W-:-:S10]  /*0140*/  IMAD.X R7, R11, 0x1, ~R7, P3 ;  /* 0x000000010b077824 */ /* 0x000fd400018e0e07 */
[----:B0-----:R-:W-:Y:S05]  /*0150*/  @!P0 BRA `(.L_x_236) ;  /* 0x0000000400388947 */ /* 0x001fea0003800000 */
[----:B------:R-:W-:-:S04]  /*0160*/  ISETP.GE.U32.AND P0, PT, R4, 0x1, PT ;  /* 0x000000010400780c */ /* 0x000fc80003f06070 */
[----:B------:R-:W-:-:S13]  /*0170*/  ISETP.GE.AND.EX P0, PT, R7, RZ, PT, P0 ;  /* 0x000000ff0700720c */ /* 0x000fda0003f06300 */
[----:B------:R-:W-:Y:S05]  /*0180*/  @!P0 EXIT ;  /* 0x000000000000894d */ /* 0x000fea0003800000 */
[----:B------:R-:W0:Y:S01]  /*0190*/  S2R R8, SR_TID.X ;  /* 0x0000000000087919 */ /* 0x000e220000002100 */
[----:B------:R-:W1:Y:S01]  /*01a0*/  LDC R9, c[0x0][RZ] ;  /* 0x00000000ff097b82 */ /* 0x000e620000000800 */
[----:B------:R-:W-:-:S07]  /*01b0*/  CS2R R20, SRZ ;  /* 0x0000000000147805 */ /* 0x000fce000001ff00 */
.L_x_237:
        /* <DEDUP_REMOVED lines=10> */
[----:B------:R-:W-:Y:S02]  /*0260*/  ISETP.LT.AND.EX P0, PT, R16, R7, !P0, P1 ;  /* 0x000000071000720c */ /* 0x000fe40004701310 */
[----:B------:R-:W-:Y:S02]  /*0270*/  LEA R17, P5, R9, R28, 0x1 ;  /* 0x0000001c09117211 */ /* 0x000fe400078a08ff */
[----:B------:R-:W-:Y:S02]  /*0280*/  ISETP.LT.U32.AND P4, PT, R29, R4, PT ;  /* 0x000000041d00720c */ /* 0x000fe40003f81070 */
[----:B------:R-:W-:Y:S01]  /*0290*/  ISETP.GE.U32.AND.EX P1, PT, R22, RZ, PT, P2 ;  /* 0x000000ff1600720c */ /* 0x000fe20003f26120 */
[----:B------:R-:W-:Y:S01]  /*02a0*/  IMAD.X R24, RZ, RZ, R16, P5 ;  /* 0x000000ffff187224 */ /* 0x000fe200028e0610 */
[----:B------:R-:W-:-:S02]  /*02b0*/  ISETP.GE.U32.AND P3, PT, R17, 0x10000, PT ;  /* 0x000100001100780c */ /* 0x000fc40003f66070 */
[-C--:B------:R-:W-:Y:S02]  /*02c0*/  ISETP.LT.AND.EX P1, PT, R22, R7.reuse, !P1, P4 ;  /* 0x000000071600720c */ /* 0x080fe40004f21340 */
[----:B------:R-:W-:Y:S02]  /*02d0*/  IADD3 R19, P4, R19, R28, RZ ;  /* 0x0000001c13137210 */ /* 0x000fe40007f9e0ff */
[----:B------:R-:W-:Y:S02]  /*02e0*/  ISETP.LT.U32.AND P2, PT, R17, R4, PT ;  /* 0x000000041100720c */ /* 0x000fe40003f41070 */
[C---:B------:R-:W-:Y:S01]  /*02f0*/  ISETP.GE.U32.AND.EX P6, PT, R24.reuse, RZ, PT, P3 ;  /* 0x000000ff1800720c */ /* 0x040fe20003fc6130 */
[----:B------:R-:W-:Y:S01]  /*0300*/  IMAD.X R10, RZ, RZ, R16, P4 ;  /* 0x000000ffff0a7224 */ /* 0x000fe200020e0610 */
[----:B------:R-:W-:Y:S02]  /*0310*/  ISETP.GE.U32.AND P3, PT, R19, 0x10000, PT ;  /* 0x000100001300780c */ /* 0x000fe40003f66070 */
[----:B------:R-:W-:-:S02]  /*0320*/  ISETP.LT.AND.EX P2, PT, R24, R7, !P6, P2 ;  /* 0x000000071800720c */ /* 0x000fc40007741320 */
[----:B------:R-:W-:Y:S02]  /*0330*/  @P0 IADD3 R12, P5, R28, R2, RZ ;  /* 0x000000021c0c0210 */ /* 0x000fe40007fbe0ff */
[----:B------:R-:W-:Y:S02]  /*0340*/  ISETP.LT.U32.AND P4, PT, R19, R4, PT ;  /* 0x000000041300720c */ /* 0x000fe40003f81070 */
[----:B------:R-:W-:Y:S01]  /*0350*/  ISETP.GE.U32.AND.EX P3, PT, R10, RZ, PT, P3 ;  /* 0x000000ff0a00720c */ /* 0x000fe20003f66130 */
[----:B------:R-:W-:Y:S01]  /*0360*/  @P0 IMAD.X R13, R16, 0x1, R5, P5 ;  /* 0x00000001100d0824 */ /* 0x000fe200028e0605 */
[----:B------:R-:W-:Y:S02]  /*0370*/  @P1 IADD3 R26, P5, R29, R2, RZ ;  /* 0x000000021d1a1210 */ /* 0x000fe40007fbe0ff */
[----:B------:R-:W-:Y:S02]  /*0380*/  ISETP.LT.AND.EX P3, PT, R10, R7, !P3, P4 ;  /* 0x000000070a00720c */ /* 0x000fe40005f61340 */
[----:B------:R0:W2:Y:S01]  /*0390*/  @P0 LDG.E.U8 R23, desc[UR4][R12.64] ;  /* 0x000000040c170981 */ /* 0x0000a2000c1e1100 */
[----:B------:R-:W-:Y:S01]  /*03a0*/  PRMT R25, RZ, 0x7610, R25 ;  /* 0x00007610ff197816 */ /* 0x000fe20000000019 */
[----:B------:R-:W-:Y:S01]  /*03b0*/  @P1 IMAD.X R27, R22, 0x1, R5, P5 ;  /* 0x00000001161b1824 */ /* 0x000fe200028e0605 */
[----:B------:R-:W-:-:S04]  /*03c0*/  PRMT R18, RZ, 0x7610, R18 ;  /* 0x00007610ff127816 */ /* 0x000fc80000000012 */
[----:B------:R1:W3:Y:S01]  /*03d0*/  @P1 LDG.E.U8 R25, desc[UR4][R26.64] ;  /* 0x000000041a191981 */ /* 0x0002e2000c1e1100 */
[----:B0-----:R-:W-:-:S05]  /*03e0*/  @P2 IADD3 R12, P4, R17, R2, RZ ;  /* 0x00000002110c2210 */ /* 0x001fca0007f9e0ff */
[----:B------:R-:W-:Y:S01]  /*03f0*/  @P2 IMAD.X R13, R24, 0x1, R5, P4 ;  /* 0x00000001180d2824 */ /* 0x000fe200020e0605 */
[----:B------:R-:W-:Y:S02]  /*0400*/  @P3 IADD3 R14, P4, R19, R2, RZ ;  /* 0x00000002130e3210 */ /* 0x000fe40007f9e0ff */
[----:B------:R-:W-:Y:S02]  /*0410*/  PRMT R11, RZ, 0x7610, R11 ;  /* 0x00007610ff0b7816 */ /* 0x000fe4000000000b */
[----:B------:R0:W4:Y:S01]  /*0420*/  @P2 LDG.E.U8 R18, desc[UR4][R12.64] ;  /* 0x000000040c122981 */ /* 0x000122000c1e1100 */
[----:B------:R-:W-:-:S05]  /*0430*/  @P3 IMAD.X R15, R10, 0x1, R5, P4 ;  /* 0x000000010a0f3824 */ /* 0x000fca00020e0605 */
[----:B------:R5:W4:Y:S01]  /*0440*/  @P3 LDG.E.U8 R11, desc[UR4][R14.64] ;  /* 0x000000040e0b3981 */ /* 0x000b22000c1e1100 */
[--C-:B-1----:R-:W-:Y:S02]  /*0450*/  @P1 IMAD.MOV R26, RZ, RZ, -R0.reuse ;  /* 0x000000ffff1a1224 */ /* 0x102fe400078e0a00 */
[--C-:B0-----:R-:W-:Y:S02]  /*0460*/  @P0 IMAD.MOV R12, RZ, RZ, -R0.reuse ;  /* 0x000000ffff0c0224 */ /* 0x101fe400078e0a00 */
[----:B------:R-:W-:-:S03]  /*0470*/  @P2 IMAD.MOV R27, RZ, RZ, -R0 ;  /* 0x000000ffff1b2224 */ /* 0x000fc600078e0a00 */
[----:B------:R-:W-:Y:S02]  /*0480*/  @P0 PRMT R12, R12, 0x7710, RZ ;  /* 0x000077100c0c0816 */ /* 0x000fe400000000ff */
[----:B------:R-:W-:Y:S02]  /*0490*/  @P1 PRMT R26, R26, 0x7710, RZ ;  /* 0x000077101a1a1816 */ /* 0x000fe400000000ff */
[----:B------:R-:W-:Y:S01]  /*04a0*/  @P2 PRMT R27, R27, 0x7710, RZ ;  /* 0x000077101b1b2816 */ /* 0x000fe200000000ff */
[----:B------:R-:W-:-:S04]  /*04b0*/  IMAD.WIDE.U32 R20, R9, 0x4, R20 ;  /* 0x0000000409147825 */ /* 0x000fc800078e0014 */
[----:B--2---:R-:W-:Y:S01]  /*04c0*/  @P0 IMAD.IADD R23, R12, 0x1, R23 ;  /* 0x000000010c170824 */ /* 0x004fe200078e0217 */
[-C--:B------:R-:W-:Y:S01]  /*04d0*/  @P0 IADD3 R12, P4, R28, R3.reuse, RZ ;  /* 0x000000031c0c0210 */ /* 0x080fe20007f9e0ff */
[----:B---3--:R-:W-:Y:S02]  /*04e0*/  @P1 IMAD.IADD R25, R26, 0x1, R25 ;  /* 0x000000011a191824 */ /* 0x008fe400078e0219 */
[----:B------:R-:W-:Y:S02]  /*04f0*/  @P3 IMAD.MOV R26, RZ, RZ, -R0 ;  /* 0x000000ffff1a3224 */ /* 0x000fe400078e0a00 */
[----:B------:R-:W-:Y:S01]  /*0500*/  @P0 IMAD.X R13, R16, 0x1, R6, P4 ;  /* 0x00000001100d0824 */ /* 0x000fe200020e0606 */
[-C--:B-----5:R-:W-:Y:S02]  /*0510*/  @P1 IADD3 R14, P4, R29, R3.reuse, RZ ;  /* 0x000000031d0e1210 */ /* 0x0a0fe40007f9e0ff */
[-C--:B------:R-:W-:Y:S02]  /*0520*/  @P2 IADD3 R16, P5, R17, R3.reuse, RZ ;  /* 0x0000000311102210 */ /* 0x080fe40007fbe0ff */
[----:B------:R-:W-:Y:S01]  /*0530*/  @P3 PRMT R26, R26, 0x7710, RZ ;  /* 0x000077101a1a3816 */ /* 0x000fe200000000ff */
[----:B----4-:R-:W-:Y:S01]  /*0540*/  @P2 IMAD.IADD R27, R27, 0x1, R18 ;  /* 0x000000011b1b2824 */ /* 0x010fe200078e0212 */
[----:B------:R-:W-:Y:S01]  /*0550*/  @P3 IADD3 R18, P6, R19, R3, RZ ;  /* 0x0000000313123210 */ /* 0x000fe20007fde0ff */
[----:B------:R-:W-:-:S02]  /*0560*/  @P1 IMAD.X R15, R22, 0x1, R6, P4 ;  /* 0x00000001160f1824 */ /* 0x000fc400020e0606 */
[--C-:B------:R-:W-:Y:S02]  /*0570*/  @P2 IMAD.X R17, R24, 0x1, R6.reuse, P5 ;  /* 0x0000000118112824 */ /* 0x100fe400028e0606 */
[----:B------:R-:W-:Y:S02]  /*0580*/  @P3 IMAD.IADD R11, R26, 0x1, R11 ;  /* 0x000000011a0b3824 */ /* 0x000fe400078e020b */
        /* <DEDUP_REMOVED lines=11> */
.L_x_236:
        /* <DEDUP_REMOVED lines=10> */
.L_x_238:
        /* <DEDUP_REMOVED lines=29> */
.L_x_239:
        /* <DEDUP_REMOVED lines=13> */
.L_x_5346:


//--------------------- .text._ZN2at6native57_GLOBAL__N__f3eca4a2_24_ForeachBinaryOpScalar_cu_86b9896c25multi_tensor_apply_kernelINS1_18TensorListMetadataILi1EEENS1_21BinaryOpScalarFunctorIN3c108BFloat16ELi1ELi1ELi0EEEJSt5minusIfEfEEEvT_T0_DpT1_ --------------------------
	.section	.text._ZN2at6native57_GLOBAL__N__f3eca4a2_24_ForeachBinaryOpScalar_cu_86b9896c25multi_tensor_apply_kernelINS1_18TensorListMetadataILi1EEENS1_21BinaryOpScalarFunctorIN3c108BFloat16ELi1ELi1ELi0EEEJSt5minusIfEfEEEvT_T0_DpT1_,"ax",@progbits
	.align	128
.text._ZN2at6native57_GLOBAL__N__f3eca4a2_24_ForeachBinaryOpScalar_cu_86b9896c25multi_tensor_apply_kernelINS1_18TensorListMetadataILi1EEENS1_21BinaryOpScalarFunctorIN3c108BFloat16ELi1ELi1ELi0EEEJSt5minusIfEfEEEvT_T0_DpT1_:
        .type           _ZN2at6native57_GLOBAL__N__f3eca4a2_24_ForeachBinaryOpScalar_cu_86b9896c25multi_tensor_apply_kernelINS1_18TensorListMetadataILi1EEENS1_21BinaryOpScalarFunctorIN3c108BFloat16ELi1ELi1ELi0EEEJSt5minusIfEfEEEvT_T0_DpT1_,@function
        .size           _ZN2at6native57_GLOBAL__N__f3eca4a2_24_ForeachBinaryOpScalar_cu_86b9896c25multi_tensor_apply_kernelINS1_18TensorListMetadataILi1EEENS1_21BinaryOpScalarFunctorIN3c108BFloat16ELi1ELi1ELi0EEEJSt5minusIfEfEEEvT_T0_DpT1_,(.L_x_5347 - _ZN2at6native57_GLOBAL__N__f3eca4a2_24_ForeachBinaryOpScalar_cu_86b9896c25multi_tensor_apply_kernelINS1_18TensorListMetadataILi1EEENS1_21BinaryOpScalarFunctorIN3c108BFloat16ELi1ELi1ELi0EEEJSt5minusIfEfEEEvT_T0_DpT1_)
        .other          _ZN2at6native57_GLOBAL__N__f3eca4a2_24_ForeachBinaryOpScalar_cu_86b9896c25multi_tensor_apply_kernelINS1_18TensorListMetadataILi1EEENS1_21BinaryOpScalarFunctorIN3c108BFloat16ELi1ELi1ELi0EEEJSt5minusIfEfEEEvT_T0_DpT1_,@"STO_CUDA_ENTRY STV_DEFAULT"
_ZN2at6native57_GLOBAL__N__f3eca4a2_24_ForeachBinaryOpScalar_cu_86b9896c25multi_tensor_apply_kernelINS1_18TensorListMetadataILi1EEENS1_21BinaryOpScalarFunctorIN3c108BFloat16ELi1ELi1ELi0EEEJSt5minusIfEfEEEvT_T0_DpT1_:
        /* <DEDUP_REMOVED lines=25> */
.L_x_241:
[----:B0-----:R-:W-:Y:S01]  /*0190*/  IADD3 R19, P0, R13, R16, RZ ;  /* 0x000000100d137210 */ /* 0x001fe20007f1e0ff */
[C---:B-1----:R-:W-:Y:S01]  /*01a0*/  IMAD R6, R14.reuse, 0x3, RZ ;  /* 0x000000030e067824 */ /* 0x042fe200078e02ff */
[----:B------:R-:W-:Y:S02]  /*01b0*/  PRMT R18, RZ, 0x7610, R18 ;  /* 0x00007610ff127816 */ /* 0x000fe40000000012 */
        /* <DEDUP_REMOVED lines=17> */
[----:B------:R-:W2:Y:S01]  /*02d0*/  @P0 LDG.E.U16 R18, desc[UR4][R10.64] ;  /* 0x000000040a120981 */ /* 0x000ea2000c1e1500 */
        /* <DEDUP_REMOVED lines=8> */
[----:B------:R-:W-:-:S02]  /*0360*/  ISETP.GE.U32.AND.EX P2, PT, R15, RZ, PT, P2 ;  /* 0x000000ff0f00720c */ /* 0x000fc40003f46120 */
[----:B------:R-:W-:Y:S02]  /*0370*/  LEA R6, P6, R7, R2, 0x1 ;  /* 0x0000000207067211 */ /* 0x000fe400078c08ff */
[----:B------:R-:W-:Y:S02]  /*0380*/  ISETP.LT.AND.EX P2, PT, R15, R12, !P2, P4 ;  /* 0x0000000c0f00720c */ /* 0x000fe40005741340 */
[----:B------:R-:W-:Y:S02]  /*0390*/  LEA R8, P5, R19, R2, 0x1 ;  /* 0x0000000213087211 */ /* 0x000fe400078a08ff */
[-CC-:B------:R-:W-:Y:S02]  /*03a0*/  LEA.HI.X R7, R7, R3.reuse, R15.reuse, 0x1, P6 ;  /* 0x0000000307077211 */ /* 0x180fe400030f0c0f */
[----:B------:R-:W-:Y:S02]  /*03b0*/  PRMT R15, RZ, 0x7610, R15 ;  /* 0x00007610ff0f7816 */ /* 0x000fe4000000000f */
[----:B------:R-:W-:-:S02]  /*03c0*/  LEA.HI.X R9, R19, R3, R21, 0x1, P5 ;  /* 0x0000000313097211 */ /* 0x000fc400028f0c15 */
[----:B------:R-:W-:Y:S02]  /*03d0*/  PRMT R19, RZ, 0x7610, R19 ;  /* 0x00007610ff137816 */ /* 0x000fe40000000013 */
[----:B------:R-:W-:Y:S01]  /*03e0*/  PRMT R20, RZ, 0x7610, R20 ;  /* 0x00007610ff147816 */ /* 0x000fe20000000014 */
[----:B------:R-:W3:Y:S04]  /*03f0*/  @P3 LDG.E.U16 R15, desc[UR4][R8.64] ;  /* 0x00000004080f3981 */ /* 0x000ee8000c1e1500 */
[----:B------:R-:W4:Y:S04]  /*0400*/  @P1 LDG.E.U16 R19, desc[UR4][R4.64] ;  /* 0x0000000404131981 */ /* 0x000f28000c1e1500 */
[----:B------:R-:W5:Y:S01]  /*0410*/  @P2 LDG.E.U16 R20, desc[UR4][R6.64] ;  /* 0x0000000406142981 */ /* 0x000f62000c1e1500 */
[----:B------:R-:W-:-:S04]  /*0420*/  IMAD.WIDE.U32 R16, R14, 0x4, R16 ;  /* 0x000000040e107825 */ /* 0x000fc800078e0010 */
[----:B--2---:R-:W-:-:S04]  /*0430*/  IMAD.U32 R18, R18, 0x10000, RZ ;  /* 0x0001000012127824 */ /* 0x004fc800078e00ff */
[----:B------:R-:W-:-:S05]  /*0440*/  FADD.FTZ R18, R18, -UR6 ;  /* 0x8000000612127e21 */ /* 0x000fca0008010000 */
[----:B------:R-:W-:Y:S01]  /*0450*/  F2FP.BF16.F32.PACK_AB R18, RZ, R18 ;  /* 0x00000012ff12723e */ /* 0x000fe200000010ff */
[----:B---3--:R-:W-:Y:S02]  /*0460*/  IMAD.U32 R15, R15, 0x10000, RZ ;  /* 0x000100000f0f7824 */ /* 0x008fe400078e00ff */
[----:B----4-:R-:W-:Y:S02]  /*0470*/  IMAD.U32 R19, R19, 0x10000, RZ ;  /* 0x0001000013137824 */ /* 0x010fe400078e00ff */
[----:B------:R-:W-:Y:S01]  /*0480*/  FADD.FTZ R15, R15, -UR6 ;  /* 0x800000060f0f7e21 */ /* 0x000fe20008010000 */
[----:B-----5:R-:W-:Y:S02]  /*0490*/  IMAD.U32 R20, R20, 0x10000, RZ ;  /* 0x0001000014147824 */ /* 0x020fe400078e00ff */
[----:B------:R-:W-:Y:S02]  /*04a0*/  FADD.FTZ R19, R19, -UR6 ;  /* 0x8000000613137e21 */ /* 0x000fe40008010000 */
[----:B------:R-:W-:Y:S01]  /*04b0*/  F2FP.BF16.F32.PACK_AB R15, RZ, R15 ;  /* 0x0000000fff0f723e */ /* 0x000fe200000010ff */
[----:B------:R-:W-:-:S02]  /*04c0*/  FADD.FTZ R20, R20, -UR6 ;  /* 0x8000000614147e21 */ /* 0x000fc40008010000 */
[----:B------:R-:W-:Y:S02]  /*04d0*/  F2FP.BF16.F32.PACK_AB R19, RZ, R19 ;  /* 0x00000013ff13723e */ /* 0x000fe400000010ff */
[----:B------:R2:W-:Y:S01]  /*04e0*/  @P3 STG.E.U16 desc[UR4][R8.64], R15 ;  /* 0x0000000f08003986 */ /* 0x0005e2000c101504 */
[----:B------:R-:W-:-:S03]  /*04f0*/  F2FP.BF16.F32.PACK_AB R20, RZ, R20 ;  /* 0x00000014ff14723e */ /* 0x000fc600000010ff */
        /* <DEDUP_REMOVED lines=9> */
.L_x_240:
        /* <DEDUP_REMOVED lines=9> */
.L_x_242:
[----:B------:R-:W-:-:S04]  /*0620*/  LEA R4, P0, R11, R2, 0x3 ;  /* 0x000000020b047211 */ /* 0x000fc800078018ff */
[----:B------:R-:W-:-:S05]  /*0630*/  LEA.HI.X R5, R11, R3, R14, 0x3, P0 ;  /* 0x000000030b057211 */ /* 0x000fca00000f1c0e */
[----:B------:R-:W2:Y:S01]  /*0640*/  LDG.E.64 R8, desc[UR4][R4.64] ;  /* 0x0000000404087981 */ /* 0x000ea2000c1e1b00 */
[----:B------:R-:W-:-:S04]  /*0650*/  IADD3 R11, P0, R11, UR6, RZ ;  /* 0x000000060b0b7c10 */ /* 0x000fc8000ff1e0ff */
[----:B------:R-:W-:Y:S01]  /*0660*/  ISETP.LT.U32.AND P1, PT, R11, 0x4000, PT ;  /* 0x000040000b00780c */ /* 0x000fe20003f21070 */
[----:B------:R-:W-:-:S05]  /*0670*/  IMAD.X R14, RZ, RZ, R14, P0 ;  /* 0x000000ffff0e7224 */ /* 0x000fca00000e060e */
[----:B------:R-:W-:Y:S02]  /*0680*/  ISETP.LT.U32.AND.EX P1, PT, R14, RZ, PT, P1 ;  /* 0x000000ff0e00720c */ /* 0x000fe40003f21110 */
[C---:B--2---:R-:W-:Y:S01]  /*0690*/  PRMT R6, R8.reuse, 0x7632, R6 ;  /* 0x0000763208067816 */ /* 0x044fe20000000006 */
[----:B------:R-:W-:Y:S01]  /*06a0*/  IMAD.U32 R8, R8, 0x10000, RZ ;  /* 0x0001000008087824 */ /* 0x000fe200078e00ff */
[C---:B------:R-:W-:Y:S01]  /*06b0*/  PRMT R7, R9.reuse, 0x7632, R7 ;  /* 0x0000763209077816 */ /* 0x040fe20000000007 */
[----:B------:R-:W-:Y:S02]  /*06c0*/  IMAD.U32 R9, R9, 0x10000, RZ ;  /* 0x0001000009097824 */ /* 0x000fe400078e00ff */
[----:B------:R-:W-:Y:S02]  /*06d0*/  IMAD.U32 R6, R6, 0x10000, RZ ;  /* 0x0001000006067824 */ /* 0x000fe400078e00ff */
[----:B------:R-:W-:Y:S01]  /*06e0*/  FADD.FTZ R8, R8, -UR7 ;  /* 0x8000000708087e21 */ /* 0x000fe20008010000 */
[----:B------:R-:W-:-:S02]  /*06f0*/  IMAD.U32 R10, R7, 0x10000, RZ ;  /* 0x00010000070a7824 */ /* 0x000fc400078e00ff */
[----:B------:R-:W-:Y:S01]  /*0700*/  FADD.FTZ R9, R9, -UR7 ;  /* 0x8000000709097e21 */ /* 0x000fe20008010000 */
[----:B------:R-:W-:Y:S01]  /*0710*/  FADD.FTZ R7, R6, -UR7 ;  /* 0x8000000706077e21 */ /* 0x000fe20008010000 */
[----:B------:R-:W-:-:S04]  /*0720*/  FADD.FTZ R10, R10, -UR7 ;  /* 0x800000070a0a7e21 */ /* 0x000fc80008010000 */
[----:B------:R-:W-:Y:S01]  /*0730*/  F2FP.BF16.F32.PACK_AB R8, R7, R8 ;  /* 0x000000080708723e */ /* 0x000fe200000010ff */
[----:B------:R-:W-:Y:S01]  /*0740*/  IMAD.SHL.U32 R7, R11, 0x4, RZ ;  /* 0x000000040b077824 */ /* 0x000fe200078e00ff */
[----:B------:R-:W-:-:S04]  /*0750*/  F2FP.BF16.F32.PACK_AB R9, R10, R9 ;  /* 0x000000090a09723e */ /* 0x000fc800000010ff */
[----:B------:R-:W-:Y:S01]  /*0760*/  ISETP.GE.U32.AND P0, PT, R7, R0, PT ;  /* 0x000000000700720c */ /* 0x000fe20003f06070 */
[----:B------:R0:W-:Y:S01]  /*0770*/  STG.E.64 desc[UR4][R4.64], R8 ;  /* 0x0000000804007986 */ /* 0x0001e2000c101b04 */
[----:B------:R-:W-:-:S04]  /*0780*/  SHF.L.U64.HI R7, R11, 0x2, R14 ;  /* 0x000000020b077819 */ /* 0x000fc8000001020e */
[----:B------:R-:W-:-:S13]  /*0790*/  ISETP.GE.AND.EX P0, PT, R7, R12, PT, P0 ;  /* 0x0000000c0700720c */ /* 0x000fda0003f06300 */
[----:B0-----:R-:W-:Y:S05]  /*07a0*/  @!P0 BRA P1, `(.L_x_242) ;  /* 0xfffffffc009c8947 */ /* 0x001fea000083ffff */
[----:B------:R-:W-:Y:S05]  /*07b0*/  EXIT ;  /* 0x000000000000794d */ /* 0x000fea0003800000 */
.L_x_243:
        /* <DEDUP_REMOVED lines=12> */
.L_x_5347:


//--------------------- .text._ZN2at6native57_GLOBAL__N__f3eca4a2_24_ForeachBinaryOpScalar_cu_86b9896c25multi_tensor_apply_kernelINS1_18TensorListMetadataILi1EEENS1_21BinaryOpScalarFunctorIN3c104HalfELi1ELi1ELi0EEEJSt5minusIfEfEEEvT_T0_DpT1_ --------------------------
	.section	.text._ZN2at6native57_GLOBAL__N__f3eca4a2_24_ForeachBinaryOpScalar_cu_86b9896c25multi_tensor_apply_kernelINS1_18TensorListMetadataILi1EEENS1_21BinaryOpScalarFunctorIN3c104HalfELi1ELi1ELi0EEEJSt5minusIfEfEEEvT_T0_DpT1_,"ax",@progbits
	.align	128
.text._ZN2at6native57_GLOBAL__N__f3eca4a2_24_ForeachBinaryOpScalar_cu_86b9896c25multi_tensor_apply_kernelINS1_18TensorListMetadataILi1EEENS1_21BinaryOpScalarFunctorIN3c104HalfELi1ELi1ELi0EEEJSt5minusIfEfEEEvT_T0_DpT1_:
        .type           _ZN2at6native57_GLOBAL__N__f3eca4a2_24_ForeachBinaryOpScalar_cu_86b9896c25multi_tensor_apply_kernelINS1_18TensorListMetadataILi1EEENS1_21BinaryOpScalarFunctorIN3c104HalfELi1ELi1ELi0EEEJSt5minusIfEfEEEvT_T0_DpT1_,@function
        .size           _ZN2at6native57_GLOBAL__N__f3eca4a2_24_ForeachBinaryOpScalar_cu_86b9896c25multi_tensor_apply_kernelINS1_18TensorListMetadataILi1EEENS1_21BinaryOpScalarFunctorIN3c104HalfELi1ELi1ELi0EEEJSt5minusIfEfEEEvT_T0_DpT1_,(.L_x_5348 - _ZN2at6native57_GLOBAL__N__f3eca4a2_24_ForeachBinaryOpScalar_cu_86b9896c25multi_tensor_apply_kernelINS1_18TensorListMetadataILi1EEENS1_21BinaryOpScalarFunctorIN3c104HalfELi1ELi1ELi0EEEJSt5minusIfEfEEEvT_T0_DpT1_)
        .other          _ZN2at6native57_GLOBAL__N__f3eca4a2_24_ForeachBinaryOpScalar_cu_86b9896c25multi_tensor_apply_kernelINS1_18TensorListMetadataILi1EEENS1_21BinaryOpScalarFunctorIN3c104HalfELi1ELi1ELi0EEEJSt5minusIfEfEEEvT_T0_DpT1_,@"STO_CUDA_ENTRY STV_DEFAULT"
_ZN2at6native57_GLOBAL__N__f3eca4a2_24_ForeachBinaryOpScalar_cu_86b9896c25multi_tensor_apply_kernelINS1_18TensorListMetadataILi1EEENS1_21BinaryOpScalarFunctorIN3c104HalfELi1ELi1ELi0EEEJSt5minusIfEfEEEvT_T0_DpT1_:
        /* <DEDUP_REMOVED lines=25> */
.L_x_245:
        /* <DEDUP_REMOVED lines=42> */
[----:B--2---:R-:W-:-:S05]  /*0430*/  HADD2.F32 R18, -RZ, R18.H0_H0 ;  /* 0x20000012ff127230 */ /* 0x004fca0000004100 */
[----:B------:R-:W-:-:S05]  /*0440*/  FADD.FTZ R18, R18, -UR6 ;  /* 0x8000000612127e21 */ /* 0x000fca0008010000 */
[----:B------:R-:W-:Y:S01]  /*0450*/  F2FP.F16.F32.PACK_AB R18, RZ, R18 ;  /* 0x00000012ff12723e */ /* 0x000fe200000000ff */
[----:B---3--:R-:W-:Y:S02]  /*0460*/  HADD2.F32 R15, -RZ, R15.H0_H0 ;  /* 0x2000000fff0f7230 */ /* 0x008fe40000004100 */
[----:B----4-:R-:W-:-:S03]  /*0470*/  HADD2.F32 R19, -RZ, R19.H0_H0 ;  /* 0x20000013ff137230 */ /* 0x010fc60000004100 */
[----:B------:R-:W-:Y:S01]  /*0480*/  FADD.FTZ R15, R15, -UR6 ;  /* 0x800000060f0f7e21 */ /* 0x000fe20008010000 */
[----:B-----5:R-:W-:Y:S02]  /*0490*/  HADD2.F32 R20, -RZ, R20.H0_H0 ;  /* 0x20000014ff147230 */ /* 0x020fe40000004100 */
[----:B------:R-:W-:Y:S02]  /*04a0*/  FADD.FTZ R19, R19, -UR6 ;  /* 0x8000000613137e21 */ /* 0x000fe40008010000 */
[----:B------:R-:W-:Y:S01]  /*04b0*/  F2FP.F16.F32.PACK_AB R15, RZ, R15 ;  /* 0x0000000fff0f723e */ /* 0x000fe200000000ff */
[----:B------:R-:W-:Y:S02]  /*04c0*/  FADD.FTZ R20, R20, -UR6 ;  /* 0x8000000614147e21 */ /* 0x000fe40008010000 */
[----:B------:R-:W-:Y:S02]  /*04d0*/  F2FP.F16.F32.PACK_AB R19, RZ, R19 ;  /* 0x00000013ff13723e */ /* 0x000fe400000000ff */
[----:B------:R2:W-:Y:S01]  /*04e0*/  @P3 STG.E.U16 desc[UR4][R8.64], R15 ;  /* 0x0000000f08003986 */ /* 0x0005e2000c101504 */
[----:B------:R-:W-:-:S03]  /*04f0*/  F2FP.F16.F32.PACK_AB R20, RZ, R20 ;  /* 0x00000014ff14723e */ /* 0x000fc600000000ff */
        /* <DEDUP_REMOVED lines=9> */
.L_x_244:
        /* <DEDUP_REMOVED lines=9> */
.L_x_246:
[----:B------:R-:W-:-:S04]  /*0620*/  LEA R4, P0, R11, R2, 0x3 ;  /* 0x000000020b047211 */ /* 0x000fc800078018ff */
[----:B------:R-:W-:-:S05]  /*0630*/  LEA.HI.X R5, R11, R3, R10, 0x3, P0 ;  /* 0x000000030b057211 */ /* 0x000fca00000f1c0a */
[----:B------:R-:W2:Y:S01]  /*0640*/  LDG.E.64 R8, desc[UR4][R4.64] ;  /* 0x0000000404087981 */ /* 0x000ea2000c1e1b00 */
[----:B------:R-:W-:-:S04]  /*0650*/  IADD3 R11, P0, R11, UR6, RZ ;  /* 0x000000060b0b7c10 */ /* 0x000fc8000ff1e0ff */
[----:B------:R-:W-:Y:S01]  /*0660*/  ISETP.LT.U32.AND P1, PT, R11, 0x4000, PT ;  /* 0x000040000b00780c */ /* 0x000fe20003f21070 */
[----:B------:R-:W-:-:S05]  /*0670*/  IMAD.X R10, RZ, RZ, R10, P0 ;  /* 0x000000ffff0a7224 */ /* 0x000fca00000e060a */
[----:B------:R-:W-:Y:S01]  /*0680*/  ISETP.LT.U32.AND.EX P1, PT, R10, RZ, PT, P1 ;  /* 0x000000ff0a00720c */ /* 0x000fe20003f21110 */
[--C-:B--2---:R-:W-:Y:S02]  /*0690*/  HADD2.F32 R6, -RZ, R8.reuse.H0_H0 ;  /* 0x20000008ff067230 */ /* 0x104fe40000004100 */
[----:B------:R-:W-:Y:S02]  /*06a0*/  HADD2.F32 R7, -RZ, R8.H1_H1 ;  /* 0x30000008ff077230 */ /* 0x000fe40000004100 */
[--C-:B------:R-:W-:Y:S02]  /*06b0*/  HADD2.F32 R8, -RZ, R9.reuse.H0_H0 ;  /* 0x20000009ff087230 */ /* 0x100fe40000004100 */
[----:B------:R-:W-:Y:S01]  /*06c0*/  FADD.FTZ R6, R6, -UR7 ;  /* 0x8000000706067e21 */ /* 0x000fe20008010000 */
[----:B------:R-:W-:Y:S02]  /*06d0*/  HADD2.F32 R9, -RZ, R9.H1_H1 ;  /* 0x30000009ff097230 */ /* 0x000fe40000004100 */
[----:B------:R-:W-:Y:S01]  /*06e0*/  FADD.FTZ R7, R7, -UR7 ;  /* 0x8000000707077e21 */ /* 0x000fe20008010000 */
[----:B------:R-:W-:-:S02]  /*06f0*/  FADD.FTZ R8, R8, -UR7 ;  /* 0x8000000708087e21 */ /* 0x000fc40008010000 */
[----:B------:R-:W-:Y:S02]  /*0700*/  FADD.FTZ R9, R9, -UR7 ;  /* 0x8000000709097e21 */ /* 0x000fe40008010000 */
[----:B------:R-:W-:-:S03]  /*0710*/  F2FP.F16.F32.PACK_AB R6, R7, R6 ;  /* 0x000000060706723e */ /* 0x000fc600000000ff */
[----:B------:R-:W-:Y:S01]  /*0720*/  F2FP.F16.F32.PACK_AB R7, R9, R8 ;  /* 0x000000080907723e */ /* 0x000fe200000000ff */
[----:B------:R-:W-:-:S04]  /*0730*/  IMAD.SHL.U32 R9, R11, 0x4, RZ ;  /* 0x000000040b097824 */ /* 0x000fc800078e00ff */
[----:B------:R0:W-:Y:S01]  /*0740*/  STG.E.64 desc[UR4][R4.64], R6 ;  /* 0x0000000604007986 */ /* 0x0001e2000c101b04 */
[----:B------:R-:W-:Y:S02]  /*0750*/  ISETP.GE.U32.AND P0, PT, R9, R0, PT ;  /* 0x000000000900720c */ /* 0x000fe40003f06070 */
[----:B------:R-:W-:-:S04]  /*0760*/  SHF.L.U64.HI R9, R11, 0x2, R10 ;  /* 0x000000020b097819 */ /* 0x000fc8000001020a */
[----:B------:R-:W-:-:S13]  /*0770*/  ISETP.GE.AND.EX P0, PT, R9, R12, PT, P0 ;  /* 0x0000000c0900720c */ /* 0x000fda0003f06300 */
[----:B0-----:R-:W-:Y:S05]  /*0780*/  @!P0 BRA P1, `(.L_x_246) ;  /* 0xfffffffc00a48947 */ /* 0x001fea000083ffff */
[----:B------:R-:W-:Y:S05]  /*0790*/  EXIT ;  /* 0x000000000000794d */ /* 0x000fea0003800000 */
.L_x_247:
        /* <DEDUP_REMOVED lines=14> */
.L_x_5348:


//--------------------- .text._ZN2at6native57_GLOBAL__N__f3eca4a2_24_ForeachBinaryOpScalar_cu_86b9896c25multi_tensor_apply_kernelINS1_18TensorListMetadataILi1EEENS1_21BinaryOpScalarFunctorIbLi1ELi1ELi0EEEJSt5minusIbEbEEEvT_T0_DpT1_ --------------------------
	.section	.text._ZN2at6native57_GLOBAL__N__f3eca4a2_24_ForeachBinaryOpScalar_cu_86b9896c25multi_tensor_apply_kernelINS1_18TensorListMetadataILi1EEENS1_21BinaryOpScalarFunctorIbLi1ELi1ELi0EEEJSt5minusIbEbEEEvT_T0_DpT1_,"ax",@progbits
	.align	128
.text._ZN2at6native57_GLOBAL__N__f3eca4a2_24_ForeachBinaryOpScalar_cu_86b9896c25multi_tensor_apply_kernelINS1_18TensorListMetadataILi1EEENS1_21BinaryOpScalarFunctorIbLi1ELi1ELi0EEEJSt5minusIbEbEEEvT_T0_DpT1_:
        .type           _ZN2at6native57_GLOBAL__N__f3eca4a2_24_ForeachBinaryOpScalar_cu_86b9896c25multi_tensor_apply_kernelINS1_18TensorListMetadataILi1EEENS1_21BinaryOpScalarFunctorIbLi1ELi1ELi0EEEJSt5minusIbEbEEEvT_T0_DpT1_,@function
        .size           _ZN2at6native57_GLOBAL__N__f3eca4a2_24_ForeachBinaryOpScalar_cu_86b9896c25multi_tensor_apply_kernelINS1_18TensorListMetadataILi1EEENS1_21BinaryOpScalarFunctorIbLi1ELi1ELi0EEEJSt5minusIbEbEEEvT_T0_DpT1_,(.L_x_5349 - _ZN2at6native57_GLOBAL__N__f3eca4a2_24_ForeachBinaryOpScalar_cu_86b9896c25multi_tensor_apply_kernelINS1_18TensorListMetadataILi1EEENS1_21BinaryOpScalarFunctorIbLi1ELi1ELi0EEEJSt5minusIbEbEEEvT_T0_DpT1_)
        .other          _ZN2at6native57_GLOBAL__N__f3eca4a2_24_ForeachBinaryOpScalar_cu_86b9896c25multi_tensor_apply_kernelINS1_18TensorListMetadataILi1EEENS1_21BinaryOpScalarFunctorIbLi1ELi1ELi0EEEJSt5minusIbEbEEEvT_T0_DpT1_,@"STO_CUDA_ENTRY STV_DEFAULT"
_ZN2at6native57_GLOBAL__N__f3eca4a2_24_ForeachBinaryOpScalar_cu_86b9896c25multi_tensor_apply_kernelINS1_18TensorListMetadataILi1EEENS1_21BinaryOpScalarFunctorIbLi1ELi1ELi0EEEJSt5minusIbEbEEEvT_T0_DpT1_:
        /* <DEDUP_REMOVED lines=23> */
.L_x_249:
[----:B0-----:R-:W-:Y:S01]  /*0170*/  IADD3 R5, P0, R13, R16, RZ ;  /* 0x000000100d057210 */ /* 0x001fe20007f1e0ff */
[C---:B-1----:R-:W-:Y:S01]  /*0180*/  IMAD R6, R14.reuse, 0x3, RZ ;  /* 0x000000030e067824 */ /* 0x042fe200078e02ff */
[----:B------:R-:W-:Y:S02]  /*0190*/  PRMT R20, RZ, 0x7610, R20 ;  /* 0x00007610ff147816 */ /* 0x000fe40000000014 */
[----:B------:R-:W-:Y:S01]  /*01a0*/  IADD3 R10, P1, R14, R5, RZ ;  /* 0x000000050e0a7210 */ /* 0x000fe20007f3e0ff */
[----:B------:R-:W-:Y:S01]  /*01b0*/  IMAD.X R19, RZ, RZ, R17, P0 ;  /* 0x000000ffff137224 */ /* 0x000fe200000e0611 */
[C---:B------:R-:W-:Y:S02]  /*01c0*/  ISETP.GE.U32.AND P4, PT, R5.reuse, 0x10000, PT ;  /* 0x000100000500780c */ /* 0x040fe40003f86070 */
[----:B------:R-:W-:Y:S01]  /*01d0*/  ISETP.GE.U32.AND P3, PT, R10, 0x10000, PT ;  /* 0x000100000a00780c */ /* 0x000fe20003f66070 */
[----:B------:R-:W-:Y:S01]  /*01e0*/  IMAD.X R9, RZ, RZ, R19, P1 ;  /* 0x000000ffff097224 */ /* 0x000fe200008e0613 */
[----:B------:R-:W-:-:S02]  /*01f0*/  ISETP.LT.U32.AND P2, PT, R5, R3, PT ;  /* 0x000000030500720c */ /* 0x000fc40003f41070 */
[----:B------:R-:W-:Y:S02]  /*0200*/  ISETP.GE.U32.AND.EX P4, PT, R19, RZ, PT, P4 ;  /* 0x000000ff1300720c */ /* 0x000fe40003f86140 */
[-C--:B------:R-:W-:Y:S02]  /*0210*/  LEA R4, P5, R14, R5.reuse, 0x1 ;  /* 0x000000050e047211 */ /* 0x080fe400078a08ff */
[----:B------:R-:W-:Y:S02]  /*0220*/  IADD3 R6, P0, R6, R5, RZ ;  /* 0x0000000506067210 */ /* 0x000fe40007f1e0ff */
[----:B------:R-:W-:Y:S02]  /*0230*/  ISETP.LT.U32.AND P1, PT, R10, R3, PT ;  /* 0x000000030a00720c */ /* 0x000fe40003f21070 */
[----:B------:R-:W-:Y:S01]  /*0240*/  ISETP.GE.U32.AND.EX P3, PT, R9, RZ, PT, P3 ;  /* 0x000000ff0900720c */ /* 0x000fe20003f66130 */
[----:B------:R-:W-:Y:S01]  /*0250*/  IMAD.X R7, RZ, RZ, R19, P0 ;  /* 0x000000ffff077224 */ /* 0x000fe200000e0613 */
[----:B------:R-:W-:-:S02]  /*0260*/  ISETP.LT.AND.EX P2, PT, R19, R12, !P4, P2 ;  /* 0x0000000c1300720c */ /* 0x000fc40006741320 */
[-C--:B------:R-:W-:Y:S01]  /*0270*/  IADD3 R8, P6, R5, R0.reuse, RZ ;  /* 0x0000000005087210 */ /* 0x080fe20007fde0ff */
[----:B------:R-:W-:Y:S01]  /*0280*/  IMAD.X R5, RZ, RZ, R19, P5 ;  /* 0x000000ffff057224 */ /* 0x000fe200028e0613 */
[----:B------:R-:W-:Y:S02]  /*0290*/  IADD3 R10, P4, R10, R0, RZ ;  /* 0x000000000a0a7210 */ /* 0x000fe40007f9e0ff */
[C---:B------:R-:W-:Y:S02]  /*02a0*/  ISETP.LT.AND.EX P1, PT, R9.reuse, R12, !P3, P1 ;  /* 0x0000000c0900720c */ /* 0x040fe40005f21310 */
[----:B------:R-:W-:Y:S01]  /*02b0*/  ISETP.GE.U32.AND P3, PT, R4, 0x10000, PT ;  /* 0x000100000400780c */ /* 0x000fe20003f66070 */
[--C-:B------:R-:W-:Y:S01]  /*02c0*/  IMAD.X R11, R9, 0x1, R2.reuse, P4 ;  /* 0x00000001090b7824 */ /* 0x100fe200020e0602 */
[----:B------:R-:W-:Y:S01]  /*02d0*/  ISETP.GE.U32.AND P5, PT, R6, 0x10000, PT ;  /* 0x000100000600780c */ /* 0x000fe20003fa6070 */
[----:B------:R-:W-:Y:S01]  /*02e0*/  IMAD.X R9, R19, 0x1, R2, P6 ;  /* 0x0000000113097824 */ /* 0x000fe200030e0602 */
[----:B------:R-:W-:-:S02]  /*02f0*/  ISETP.LT.U32.AND P4, PT, R4, R3, PT ;  /* 0x000000030400720c */ /* 0x000fc40003f81070 */
[----:B------:R-:W-:Y:S02]  /*0300*/  ISETP.GE.U32.AND.EX P3, PT, R5, RZ, PT, P3 ;  /* 0x000000ff0500720c */ /* 0x000fe40003f66130 */
[----:B------:R-:W-:Y:S01]  /*0310*/  ISETP.LT.U32.AND P0, PT, R6, R3, PT ;  /* 0x000000030600720c */ /* 0x000fe20003f01070 */
[----:B------:R-:W2:Y:S01]  /*0320*/  @P2 LDG.E.U8 R20, desc[UR6][R8.64] ;  /* 0x0000000608142981 */ /* 0x000ea2000c1e1100 */
[----:B------:R-:W-:Y:S02]  /*0330*/  ISETP.GE.U32.AND.EX P5, PT, R7, RZ, PT, P5 ;  /* 0x000000ff0700720c */ /* 0x000fe40003fa6150 */
[-C--:B------:R-:W-:Y:S02]  /*0340*/  ISETP.LT.AND.EX P3, PT, R5, R12.reuse, !P3, P4 ;  /* 0x0000000c0500720c */ /* 0x080fe40005f61340 */
[----:B------:R-:W-:Y:S02]  /*0350*/  ISETP.LT.AND.EX P0, PT, R7, R12, !P5, P0 ;  /* 0x0000000c0700720c */ /* 0x000fe40006f01300 */
[----:B------:R-:W-:-:S02]  /*0360*/  IADD3 R4, P4, R4, R0, RZ ;  /* 0x0000000004047210 */ /* 0x000fc40007f9e0ff */
[----:B------:R-:W-:Y:S02]  /*0370*/  IADD3 R6, P5, R6, R0, RZ ;  /* 0x0000000006067210 */ /* 0x000fe40007fbe0ff */
        /* <DEDUP_REMOVED lines=8> */
[----:B------:R-:W-:Y:S01]  /*0400*/  ULDC.S8 UR4, c[0x0][0xf3a] ;  /* 0x0003ce8000047ab9 */ /* 0x000fe20000000200 */
[----:B------:R-:W-:Y:S01]  /*0410*/  IMAD.WIDE.U32 R16, R14, 0x4, R16 ;  /* 0x000000040e107825 */ /* 0x000fe200078e0010 */
[----:B--2---:R-:W-:-:S04]  /*0420*/  LOP3.LUT P4, RZ, R20, 0xff, RZ, 0xc0, !PT ;  /* 0x000000ff14ff7812 */ /* 0x004fc8000788c0ff */
[----:B------:R-:W-:Y:S02]  /*0430*/  ISETP.NE.XOR P5, PT, RZ, UR4, P4 ;  /* 0x00000004ff007c0c */ /* 0x000fe4000a7a5a70 */
[----:B---3--:R-:W-:Y:S02]  /*0440*/  LOP3.LUT P6, RZ, R15, 0xff, RZ, 0xc0, !PT ;  /* 0x000000ff0fff7812 */ /* 0x008fe400078cc0ff */
[----:B------:R-:W-:Y:S02]  /*0450*/  @P2 SEL R15, RZ, 0x1, !P5 ;  /* 0x00000001ff0f2807 */ /* 0x000fe40006800000 */
[----:B----4-:R-:W-:Y:S02]  /*0460*/  LOP3.LUT P4, RZ, R19, 0xff, RZ, 0xc0, !PT ;  /* 0x000000ff13ff7812 */ /* 0x010fe4000788c0ff */
[----:B------:R-:W-:Y:S02]  /*0470*/  ISETP.NE.XOR P6, PT, RZ, UR4, P6 ;  /* 0x00000004ff007c0c */ /* 0x000fe4000b7c5a70 */
[----:B-----5:R-:W-:-:S02]  /*0480*/  LOP3.LUT P5, RZ, R18, 0xff, RZ, 0xc0, !PT ;  /* 0x000000ff12ff7812 */ /* 0x020fc400078ac0ff */
[----:B------:R-:W-:Y:S02]  /*0490*/  ISETP.NE.XOR P4, PT, RZ, UR4, P4 ;  /* 0x00000004ff007c0c */ /* 0x000fe4000a785a70 */
[----:B------:R-:W-:Y:S02]  /*04a0*/  ISETP.NE.XOR P5, PT, RZ, UR4, P5 ;  /* 0x00000004ff007c0c */ /* 0x000fe4000afa5a70 */
[----:B------:R-:W-:Y:S02]  /*04b0*/  SEL R21, RZ, 0x1, !P6 ;  /* 0x00000001ff157807 */ /* 0x000fe40007000000 */
[----:B------:R-:W-:Y:S02]  /*04c0*/  SEL R23, RZ, 0x1, !P4 ;  /* 0x00000001ff177807 */ /* 0x000fe40006000000 */
[----:B------:R-:W-:Y:S01]  /*04d0*/  @P0 SEL R19, RZ, 0x1, !P5 ;  /* 0x00000001ff130807 */ /* 0x000fe20006800000 */
[----:B------:R2:W-:Y:S04]  /*04e0*/  @P2 STG.E.U8 desc[UR6][R8.64], R15 ;  /* 0x0000000f08002986 */ /* 0x0005e8000c101106 */
[----:B------:R2:W-:Y:S01]  /*04f0*/  @P1 STG.E.U8 desc[UR6][R10.64], R21 ;  /* 0x000000150a001986 */ /* 0x0005e2000c101106 */
[----:B------:R-:W-:-:S03]  /*0500*/  ISETP.LT.U32.AND P1, PT, R16, R3, PT ;  /* 0x000000031000720c */ /* 0x000fc60003f21070 */
[----:B------:R2:W-:Y:S04]  /*0510*/  @P3 STG.E.U8 desc[UR6][R4.64], R23 ;  /* 0x0000001704003986 */ /* 0x0005e8000c101106 */
[----:B------:R2:W-:Y:S01]  /*0520*/  @P0 STG.E.U8 desc[UR6][R6.64], R19 ;  /* 0x0000001306000986 */ /* 0x0005e2000c101106 */
[----:B------:R-:W-:Y:S02]  /*0530*/  ISETP.GE.U32.AND P0, PT, R16, 0x10000, PT ;  /* 0x000100001000780c */ /* 0x000fe40003f06070 */
[C---:B------:R-:W-:Y:S02]  /*0540*/  ISETP.LT.AND.EX P1, PT, R17.reuse, R12, PT, P1 ;  /* 0x0000000c1100720c */ /* 0x040fe40003f21310 */
[----:B------:R-:W-:-:S13]  /*0550*/  ISETP.GE.U32.AND.EX P0, PT, R17, RZ, PT, P0 ;  /* 0x000000ff1100720c */ /* 0x000fda0003f06100 */
[----:B--2---:R-:W-:Y:S05]  /*0560*/  @!P0 BRA P1, `(.L_x_249) ;  /* 0xfffffffc00008947 */ /* 0x004fea000083ffff */
[----:B------:R-:W-:Y:S05]  /*0570*/  EXIT ;  /* 0x000000000000794d */ /* 0x000fea0003800000 */
.L_x_248:
        /* <DEDUP_REMOVED lines=10> */
.L_x_250:
[----:B------:R-:W-:-:S04]  /*0620*/  LEA R4, P0, R11, R0, 0x2 ;  /* 0x000000000b047211 */ /* 0x000fc800078010ff */
[----:B------:R-:W-:-:S05]  /*0630*/  LEA.HI.X R5, R11, R2, R10, 0x2, P0 ;  /* 0x000000020b057211 */ /* 0x000fca00000f140a */
[----:B------:R-:W2:Y:S02]  /*0640*/  LDG.E R9, desc[UR6][R4.64] ;  /* 0x0000000604097981 */ /* 0x000ea4000c1e1900 */
[C---:B--2---:R-:W-:Y:S02]  /*0650*/  PRMT R6, R9.reuse, 0x7770, RZ ;  /* 0x0000777009067816 */ /* 0x044fe400000000ff */
[C---:B------:R-:W-:Y:S02]  /*0660*/  PRMT R7, R9.reuse, 0x7771, RZ ;  /* 0x0000777109077816 */ /* 0x040fe400000000ff */
[----:B------:R-:W-:Y:S02]  /*0670*/  PRMT R8, R9, 0x7772, RZ ;  /* 0x0000777209087816 */ /* 0x000fe400000000ff */
[----:B------:R-:W-:Y:S02]  /*0680*/  ISETP.NE.XOR P0, PT, R6, RZ, P2 ;  /* 0x000000ff0600720c */ /* 0x000fe40001705a70 */
[----:B------:R-:W-:-:S02]  /*0690*/  ISETP.NE.XOR P1, PT, R7, RZ, P2 ;  /* 0x000000ff0700720c */ /* 0x000fc40001725a70 */
[----:B------:R-:W-:Y:S02]  /*06a0*/  ISETP.NE.XOR P3, PT, R8, RZ, P2 ;  /* 0x000000ff0800720c */ /* 0x000fe40001765a70 */
[----:B------:R-:W-:Y:S02]  /*06b0*/  PRMT R6, R9, 0x7773, RZ ;  /* 0x0000777309067816 */ /* 0x000fe400000000ff */
[----:B------:R-:W-:Y:S02]  /*06c0*/  SEL R7, RZ, 0x1, !P0 ;  /* 0x00000001ff077807 */ /* 0x000fe40004000000 */
[----:B------:R-:W-:Y:S02]  /*06d0*/  SEL R8, RZ, 0x1, !P1 ;  /* 0x00000001ff087807 */ /* 0x000fe40004800000 */
[----:B------:R-:W-:Y:S02]  /*06e0*/  ISETP.NE.XOR P0, PT, R6, RZ, P2 ;  /* 0x000000ff0600720c */ /* 0x000fe40001705a70 */
[----:B------:R-:W-:-:S02]  /*06f0*/  SEL R6, RZ, 0x1, !P3 ;  /* 0x00000001ff067807 */ /* 0x000fc40005800000 */
[----:B------:R-:W-:Y:S02]  /*0700*/  PRMT R9, R8, 0x7604, R7 ;  /* 0x0000760408097816 */ /* 0x000fe40000000007 */
[----:B------:R-:W-:Y:S02]  /*0710*/  SEL R7, RZ, 0x1, !P0 ;  /* 0x00000001ff077807 */ /* 0x000fe40004000000 */
[----:B------:R-:W-:Y:S02]  /*0720*/  PRMT R6, R6, 0x7054, R9 ;  /* 0x0000705406067816 */ /* 0x000fe40000000009 */
[----:B------:R-:W-:Y:S02]  /*0730*/  IADD3 R11, P0, R11, UR4, RZ ;  /* 0x000000040b0b7c10 */ /* 0x000fe4000ff1e0ff */
[----:B------:R-:W-:Y:S02]  /*0740*/  PRMT R7, R7, 0x654, R6 ;  /* 0x0000065407077816 */ /* 0x000fe40000000006 */
[C---:B------:R-:W-:Y:S01]  /*0750*/  ISETP.LT.U32.AND P1, PT, R11.reuse, 0x4000, PT ;  /* 0x000040000b00780c */ /* 0x040fe20003f21070 */
[----:B------:R-:W-:-:S02]  /*0760*/  IMAD.SHL.U32 R6, R11, 0x4, RZ ;  /* 0x000000040b067824 */ /* 0x000fc400078e00ff */
[----:B------:R-:W-:Y:S01]  /*0770*/  IMAD.X R10, RZ, RZ, R10, P0 ;  /* 0x000000ffff0a7224 */ /* 0x000fe200000e060a */
[----:B------:R0:W-:Y:S02]  /*0780*/  STG.E desc[UR6][R4.64], R7 ;  /* 0x0000000704007986 */ /* 0x0001e4000c101906 */
[----:B------:R-:W-:Y:S02]  /*0790*/  ISETP.GE.U32.AND P0, PT, R6, R3, PT ;  /* 0x000000030600720c */ /* 0x000fe40003f06070 */
[----:B------:R-:W-:Y:S02]  /*07a0*/  SHF.L.U64.HI R9, R11, 0x2, R10 ;  /* 0x000000020b097819 */ /* 0x000fe4000001020a */
[----:B------:R-:W-:Y:S02]  /*07b0*/  ISETP.LT.U32.AND.EX P1, PT, R10, RZ, PT, P1 ;  /* 0x000000ff0a00720c */ /* 0x000fe40003f21110 */
[----:B------:R-:W-:-:S13]  /*07c0*/  ISETP.GE.AND.EX P0, PT, R9, R12, PT, P0 ;  /* 0x0000000c0900720c */ /* 0x000fda0003f06300 */
[----:B0-----:R-:W-:Y:S05]  /*07d0*/  @!P0 BRA P1, `(.L_x_250) ;  /* 0xfffffffc00908947 */ /* 0x001fea000083ffff */
[----:B------:R-:W-:Y:S05]  /*07e0*/  EXIT ;  /* 0x000000000000794d */ /* 0x000fea0003800000 */
.L_x_251:
        /* <DEDUP_REMOVED lines=9> */
.L_x_5349:


//--------------------- .text._ZN2at6native57_GLOBAL__N__f3eca4a2_24_ForeachBinaryOpScalar_cu_86b9896c25multi_tensor_apply_kernelINS1_18TensorListMetadataILi1EEENS1_21BinaryOpScalarFunctorIN3c107complexIfEELi1ELi1ELi0EEEJSt5minusIS8_ES8_EEEvT_T0_DpT1_ --------------------------
	.section	.text._ZN2at6native57_GLOBAL__N__f3eca4a2_24_ForeachBinaryOpScalar_cu_86b9896c25multi_tensor_apply_kernelINS1_18TensorListMetadataILi1EEENS1_21BinaryOpScalarFunctorIN3c107complexIfEELi1ELi1ELi0EEEJSt5minusIS8_ES8_EEEvT_T0_DpT1_,"ax",@progbits
	.align	128
.text._ZN2at6native57_GLOBAL__N__f3eca4a2_24_ForeachBinaryOpScalar_cu_86b9896c25multi_tensor_apply_kernelINS1_18TensorListMetadataILi1EEENS1_21BinaryOpScalarFunctorIN3c107complexIfEELi1ELi1ELi0EEEJSt5minusIS8_ES8_EEEvT_T0_DpT1_:
        .type           _ZN2at6native57_GLOBAL__N__f3eca4a2_24_ForeachBinaryOpScalar_cu_86b9896c25multi_tensor_apply_kernelINS1_18TensorListMetadataILi1EEENS1_21BinaryOpScalarFunctorIN3c107complexIfEELi1ELi1ELi0EEEJSt5minusIS8_ES8_EEEvT_T0_DpT1_,@function
        .size           _ZN2at6native57_GLOBAL__N__f3eca4a2_24_ForeachBinaryOpScalar_cu_86b9896c25multi_tensor_apply_kernelINS1_18TensorListMetadataILi1EEENS1_21BinaryOpScalarFunctorIN3c107complexIfEELi1ELi1ELi0EEEJSt5minusIS8_ES8_EEEvT_T0_DpT1_,(.L_x_5350 - _ZN2at6native57_GLOBAL__N__f3eca4a2_24_ForeachBinaryOpScalar_cu_86b9896c25multi_tensor_apply_kernelINS1_18TensorListMetadataILi1EEENS1_21BinaryOpScalarFunctorIN3c107complexIfEELi1ELi1ELi0EEEJSt5minusIS8_ES8_EEEvT_T0_DpT1_)
        .other          _ZN2at6native57_GLOBAL__N__f3eca4a2_24_ForeachBinaryOpScalar_cu_86b9896c25multi_tensor_apply_kernelINS1_18TensorListMetadataILi1EEENS1_21BinaryOpScalarFunctorIN3c107complexIfEELi1ELi1ELi0EEEJSt5minusIS8_ES8_EEEvT_T0_DpT1_,@"STO_CUDA_ENTRY STV_DEFAULT"
_ZN2at6native57_GLOBAL__N__f3eca4a2_24_ForeachBinaryOpScalar_cu_86b9896c25multi_tensor_apply_kernelINS1_18TensorListMetadataILi1EEENS1_21BinaryOpScalarFunctorIN3c107complexIfEELi1ELi1ELi0EEEJSt5minusIS8_ES8_EEEvT_T0_DpT1_:
        /* <DEDUP_REMOVED lines=25> */
.L_x_253:
[----:B0-----:R-:W-:Y:S02]  /*0190*/  IADD3 R9, P1, R27, R24, RZ ;  /* 0x000000181b097210 */ /* 0x001fe40007f3e0ff */
[----:B------:R-:W-:Y:S02]  /*01a0*/  CS2R R16, SRZ ;  /* 0x0000000000107805 */ /* 0x000fe4000001ff00 */
[C---:B------:R-:W-:Y:S01]  /*01b0*/  ISETP.GE.U32.AND P0, PT, R9.reuse, 0x10000, PT ;  /* 0x000100000900780c */ /* 0x040fe20003f06070 */
[----:B------:R-:W-:Y:S01]  /*01c0*/  IMAD.X R21, RZ, RZ, R3, P1 ;  /* 0x000000ffff157224 */ /* 0x000fe200008e0603 */
[----:B------:R-:W-:Y:S02]  /*01d0*/  ISETP.LT.U32.AND P1, PT, R9, R2, PT ;  /* 0x000000020900720c */ /* 0x000fe40003f21070 */
[----:B-1----:R-:W-:Y:S02]  /*01e0*/  IADD3 R5, P2, R25, R9, RZ ;  /* 0x0000000919057210 */ /* 0x002fe40007f5e0ff */
[----:B------:R-:W-:-:S04]  /*01f0*/  ISETP.GE.U32.AND.EX P0, PT, R21, RZ, PT, P0 ;  /* 0x000000ff1500720c */ /* 0x000fc80003f06100 */
[----:B------:R-:W-:-:S13]  /*0200*/  ISETP.LT.AND.EX P0, PT, R21, R0, !P0, P1 ;  /* 0x000000001500720c */ /* 0x000fda0004701310 */
[----:B------:R-:W-:-:S04]  /*0210*/  @P0 LEA R10, P1, R9, R28, 0x3 ;  /* 0x0000001c090a0211 */ /* 0x000fc800078218ff */
[--C-:B------:R-:W-:Y:S01]  /*0220*/  @P0 LEA.HI.X R11, R9, R29, R21.reuse, 0x3, P1 ;  /* 0x0000001d090b0211 */ /* 0x100fe200008f1c15 */
[----:B------:R-:W-:-:S04]  /*0230*/  IMAD.X R4, RZ, RZ, R21, P2 ;  /* 0x000000ffff047224 */ /* 0x000fc800010e0615 */
[----:B------:R0:W2:Y:S01]  /*0240*/  @P0 LDG.E.64 R16, desc[UR4][R10.64] ;  /* 0x000000040a100981 */ /* 0x0000a2000c1e1b00 */
[----:B------:R-:W-:Y:S01]  /*0250*/  ISETP.GE.U32.AND P1, PT, R5, 0x10000, PT ;  /* 0x000100000500780c */ /* 0x000fe20003f26070 */
[C---:B------:R-:W-:Y:S01]  /*0260*/  IMAD R8, R25.reuse, 0x3, RZ ;  /* 0x0000000319087824 */ /* 0x040fe200078e02ff */
[----:B------:R-:W-:Y:S02]  /*0270*/  LEA R7, P4, R25, R9, 0x1 ;  /* 0x0000000919077211 */ /* 0x000fe400078808ff */
[----:B------:R-:W-:Y:S02]  /*0280*/  ISETP.LT.U32.AND P3, PT, R5, R2, PT ;  /* 0x000000020500720c */ /* 0x000fe40003f61070 */
[----:B------:R-:W-:Y:S01]  /*0290*/  ISETP.GE.U32.AND.EX P1, PT, R4, RZ, PT, P1 ;  /* 0x000000ff0400720c */ /* 0x000fe20003f26110 */
[----:B------:R-:W-:Y:S01]  /*02a0*/  IMAD.X R6, RZ, RZ, R21, P4 ;  /* 0x000000ffff067224 */ /* 0x000fe200020e0615 */
[----:B------:R-:W-:Y:S02]  /*02b0*/  ISETP.GE.U32.AND P2, PT, R7, 0x10000, PT ;  /* 0x000100000700780c */ /* 0x000fe40003f46070 */
[----:B0-----:R-:W-:-:S02]  /*02c0*/  CS2R R10, SRZ ;  /* 0x00000000000a7805 */ /* 0x001fc4000001ff00 */
[----:B------:R-:W-:Y:S02]  /*02d0*/  ISETP.LT.AND.EX P1, PT, R4, R0, !P1, P3 ;  /* 0x000000000400720c */ /* 0x000fe40004f21330 */
[----:B------:R-:W-:Y:S02]  /*02e0*/  IADD3 R9, P4, R8, R9, RZ ;  /* 0x0000000908097210 */ /* 0x000fe40007f9e0ff */
[----:B------:R-:W-:Y:S02]  /*02f0*/  ISETP.LT.U32.AND P3, PT, R7, R2, PT ;  /* 0x000000020700720c */ /* 0x000fe40003f61070 */
[C---:B------:R-:W-:Y:S01]  /*0300*/  ISETP.GE.U32.AND.EX P5, PT, R6.reuse, RZ, PT, P2 ;  /* 0x000000ff0600720c */ /* 0x040fe20003fa6120 */
[----:B------:R-:W-:Y:S01]  /*0310*/  IMAD.X R8, RZ, RZ, R21, P4 ;  /* 0x000000ffff087224 */ /* 0x000fe200020e0615 */
[----:B------:R-:W-:Y:S02]  /*0320*/  ISETP.GE.U32.AND P2, PT, R9, 0x10000, PT ;  /* 0x000100000900780c */ /* 0x000fe40003f46070 */
[----:B------:R-:W-:-:S02]  /*0330*/  ISETP.LT.AND.EX P3, PT, R6, R0, !P5, P3 ;  /* 0x000000000600720c */ /* 0x000fc40006f61330 */
[----:B------:R-:W-:Y:S02]  /*0340*/  ISETP.LT.U32.AND P4, PT, R9, R2, PT ;  /* 0x000000020900720c */ /* 0x000fe40003f81070 */
[C---:B------:R-:W-:Y:S02]  /*0350*/  ISETP.GE.U32.AND.EX P5, PT, R8.reuse, RZ, PT, P2 ;  /* 0x000000ff0800720c */ /* 0x040fe40003fa6120 */
[C---:B------:R-:W-:Y:S02]  /*0360*/  @P1 LEA R18, P2, R5.reuse, R28, 0x3 ;  /* 0x0000001c05121211 */ /* 0x040fe400078418ff */
[----:B------:R-:W-:Y:S02]  /*0370*/  ISETP.LT.AND.EX P4, PT, R8, R0, !P5, P4 ;  /* 0x000000000800720c */ /* 0x000fe40006f81340 */
[----:B------:R-:W-:-:S03]  /*0380*/  @P1 LEA.HI.X R19, R5, R29, R4, 0x3, P2 ;  /* 0x0000001d05131211 */ /* 0x000fc600010f1c04 */
[C---:B------:R-:W-:Y:S02]  /*0390*/  @P3 LEA R14, P2, R7.reuse, R28, 0x3 ;  /* 0x0000001c070e3211 */ /* 0x040fe400078418ff */
[----:B------:R-:W-:Y:S01]  /*03a0*/  CS2R R12, SRZ ;  /* 0x00000000000c7805 */ /* 0x000fe2000001ff00 */
[----:B------:R0:W3:Y:S01]  /*03b0*/  @P1 LDG.E.64 R10, desc[UR4][R18.64] ;  /* 0x00000004120a1981 */ /* 0x0000e2000c1e1b00 */
[----:B------:R-:W-:-:S04]  /*03c0*/  @P3 LEA.HI.X R15, R7, R29, R6, 0x3, P2 ;  /* 0x0000001d070f3211 */ /* 0x000fc800010f1c06 */
[C---:B------:R-:W-:Y:S01]  /*03d0*/  @P4 LEA R22, P2, R9.reuse, R28, 0x3 ;  /* 0x0000001c09164211 */ /* 0x040fe200078418ff */
[----:B------:R1:W4:Y:S03]  /*03e0*/  @P3 LDG.E.64 R12, desc[UR4][R14.64] ;  /* 0x000000040e0c3981 */ /* 0x000326000c1e1b00 */
[----:B------:R-:W-:Y:S01]  /*03f0*/  @P4 LEA.HI.X R23, R9, R29, R8, 0x3, P2 ;  /* 0x0000001d09174211 */ /* 0x000fe200010f1c08 */
[----:B0-----:R-:W2:Y:S01]  /*0400*/  @P0 LDC.64 R18, c[0x0][0xf40] ;  /* 0x0003d000ff120b82 */ /* 0x001ea20000000a00 */
[----:B-1----:R-:W-:-:S06]  /*0410*/  CS2R R14, SRZ ;  /* 0x00000000000e7805 */ /* 0x002fcc000001ff00 */
[----:B------:R2:W5:Y:S02]  /*0420*/  @P4 LDG.E.64 R14, desc[UR4][R22.64] ;  /* 0x00000004160e4981 */ /* 0x000564000c1e1b00 */
[----:B--2---:R-:W-:Y:S01]  /*0430*/  @P0 FADD.FTZ R23, R17, -R19 ;  /* 0x8000001311170221 */ /* 0x004fe20000010000 */
[----:B------:R-:W-:Y:S02]  /*0440*/  IMAD.IADD R17, R27, 0x1, R24 ;  /* 0x000000011b117824 */ /* 0x000fe400078e0218 */
[----:B------:R-:W-:-:S03]  /*0450*/  @P0 FADD.FTZ R22, R16, -R18 ;  /* 0x8000001210160221 */ /* 0x000fc60000010000 */
[----:B------:R-:W-:-:S04]  /*0460*/  @P0 LEA R18, P2, R17, R28, 0x3 ;  /* 0x0000001c11120211 */ /* 0x000fc800078418ff */
[----:B------:R-:W-:Y:S02]  /*0470*/  @P0 LEA.HI.X R19, R17, R29, R21, 0x3, P2 ;  /* 0x0000001d11130211 */ /* 0x000fe400010f1c15 */
[----:B------:R-:W3:Y:S03]  /*0480*/  @P1 LDC.64 R16, c[0x0][0xf40] ;  /* 0x0003d000ff101b82 */ /* 0x000ee60000000a00 */
[----:B------:R0:W-:Y:S05]  /*0490*/  @P0 STG.E.64 desc[UR4][R18.64], R22 ;  /* 0x0000001612000986 */ /* 0x0001ea000c101b04 */
[----:B------:R-:W5:Y:S08]  /*04a0*/  @P4 LDC.64 R20, c[0x0][0xf40] ;  /* 0x0003d000ff144b82 */ /* 0x000f700000000a00 */
[----:B0-----:R-:W4:Y:S01]  /*04b0*/  @P3 LDC.64 R18, c[0x0][0xf40] ;  /* 0x0003d000ff123b82 */ /* 0x001f220000000a00 */
[----:B---3--:R-:W-:Y:S01]  /*04c0*/  @P1 FADD.FTZ R10, R10, -R16 ;  /* 0x800000100a0a1221 */ /* 0x008fe20000010000 */
[----:B------:R-:W-:Y:S01]  /*04d0*/  @P1 LEA R16, P0, R5, R28, 0x3 ;  /* 0x0000001c05101211 */ /* 0x000fe200078018ff */
[----:B------:R-:W-:-:S03]  /*04e0*/  @P1 FADD.FTZ R11, R11, -R17 ;  /* 0x800000110b0b1221 */ /* 0x000fc60000010000 */
[-C--:B------:R-:W-:Y:S02]  /*04f0*/  @P1 LEA.HI.X R17, R5, R29.reuse, R4, 0x3, P0 ;  /* 0x0000001d05111211 */ /* 0x080fe400000f1c04 */
[-C--:B------:R-:W-:Y:S02]  /*0500*/  @P3 LEA R22, P0, R7, R28.reuse, 0x3 ;  /* 0x0000001c07163211 */ /* 0x080fe400078018ff */
[----:B------:R-:W-:Y:S01]  /*0510*/  @P4 LEA R4, P2, R9, R28, 0x3 ;  /* 0x0000001c09044211 */ /* 0x000fe200078418ff */
[----:B------:R2:W-:Y:S01]  /*0520*/  @P1 STG.E.64 desc[UR4][R16.64], R10 ;  /* 0x0000000a10001986 */ /* 0x0005e2000c101b04 */
[-C--:B------:R-:W-:Y:S01]  /*0530*/  @P3 LEA.HI.X R23, R7, R29.reuse, R6, 0x3, P0 ;  /* 0x0000001d07173211 */ /* 0x080fe200000f1c06 */
[----:B------:R-:W-:Y:S01]  /*0540*/  IMAD.MOV.U32 R6, RZ, RZ, R24 ;  /* 0x000000ffff067224 */ /* 0x000fe200078e0018 */
[----:B------:R-:W-:Y:S01]  /*0550*/  @P4 LEA.HI.X R5, R9, R29, R8, 0x3, P2 ;  /* 0x0000001d09054211 */ /* 0x000fe200010f1c08 */
[----:B------:R-:W-:Y:S02]  /*0560*/  IMAD.MOV.U32 R7, RZ, RZ, R3 ;  /* 0x000000ffff077224 */ /* 0x000fe400078e0003 */
[----:B----4-:R-:W-:Y:S01]  /*0570*/  @P3 FADD.FTZ R13, R13, -R19 ;  /* 0x800000130d0d3221 */ /* 0x010fe20000010000 */
[----:B------:R-:W-:Y:S01]  /*0580*/  @P3 FADD.FTZ R12, R12, -R18 ;  /* 0x800000120c0c3221 */ /* 0x000fe20000010000 */
[----:B------:R-:W-:-:S04]  /*0590*/  IMAD.WIDE.U32 R6, R25, 0x4, R6 ;  /* 0x0000000419067825 */ /* 0x000fc800078e0006 */
[----:B-----5:R-:W-:Y:S01]  /*05a0*/  @P4 FADD.FTZ R15, R15, -R21 ;  /* 0x800000150f0f4221 */ /* 0x020fe20000010000 */
[----:B------:R-:W-:Y:S01]  /*05b0*/  @P4 FADD.FTZ R14, R14, -R20 ;  /* 0x800000140e0e4221 */ /* 0x000fe20000010000 */
[----:B------:R2:W-:Y:S01]  /*05c0*/  @P3 STG.E.64 desc[UR4][R22.64], R12 ;  /* 0x0000000c16003986 */ /* 0x0005e2000c101b04 */
[C---:B------:R-:W-:Y:S01]  /*05d0*/  ISETP.GE.U32.AND P0, PT, R6.reuse, 0x10000, PT ;  /* 0x000100000600780c */ /* 0x040fe20003f06070 */
[----:B------:R-:W-:Y:S01]  /*05e0*/  IMAD.MOV.U32 R24, RZ, RZ, R6 ;  /* 0x000000ffff187224 */ /* 0x000fe200078e0006 */
[----:B------:R-:W-:Y:S01]  /*05f0*/  ISETP.LT.U32.AND P1, PT, R6, R2, PT ;  /* 0x000000020600720c */ /* 0x000fe20003f21070 */
[----:B------:R2:W-:Y:S01]  /*0600*/  @P4 STG.E.64 desc[UR4][R4.64], R14 ;  /* 0x0000000e04004986 */ /* 0x0005e2000c101b04 */
[C---:B------:R-:W-:Y:S01]  /*0610*/  ISETP.GE.U32.AND.EX P0, PT, R7.reuse, RZ, PT, P0 ;  /* 0x000000ff0700720c */ /* 0x040fe20003f06100 */
[----:B------:R-:W-:Y:S01]  /*0620*/  IMAD.MOV.U32 R3, RZ, RZ, R7 ;  /* 0x000000ffff037224 */ /* 0x000fe200078e0007 */
[----:B------:R-:W-:-:S13]  /*0630*/  ISETP.LT.AND.EX P1, PT, R7, R0, PT, P1 ;  /* 0x000000000700720c */ /* 0x000fda0003f21310 */
[----:B--2---:R-:W-:Y:S05]  /*0640*/  @!P0 BRA P1, `(.L_x_253) ;  /* 0xfffffff800d08947 */ /* 0x004fea000083ffff */
[----:B------:R-:W-:Y:S05]  /*0650*/  EXIT ;  /* 0x000000000000794d */ /* 0x000fea0003800000 */
.L_x_252:
        /* <DEDUP_REMOVED lines=9> */
.L_x_254:
[----:B0-----:R-:W-:-:S04]  /*06f0*/  LEA R12, P0, R15, R28, 0x5 ;  /* 0x0000001c0f0c7211 */ /* 0x001fc800078028ff */
[----:B------:R-:W-:-:S05]  /*0700*/  LEA.HI.X R13, R15, R29, R14, 0x5, P0 ;  /* 0x0000001d0f0d7211 */ /* 0x000fca00000f2c0e */
[----:B------:R-:W2:Y:S04]  /*0710*/  LDG.E.128 R8, desc[UR4][R12.64] ;  /* 0x000000040c087981 */ /* 0x000ea8000c1e1d00 */
[----:B------:R-:W3:Y:S01]  /*0720*/  LDG.E.128 R4, desc[UR4][R12.64+0x10] ;  /* 0x000010040c047981 */ /* 0x000ee2000c1e1d00 */
        /* <DEDUP_REMOVED lines=20> */
.L_x_255:
        /* <DEDUP_REMOVED lines=9> */
.L_x_5350:


//--------------------- .text._ZN2at6native57_GLOBAL__N__f3eca4a2_24_ForeachBinaryOpScalar_cu_86b9896c25multi_tensor_apply_kernelINS1_18TensorListMetadataILi1EEENS1_21BinaryOpScalarFunctorIN3c107complexIdEELi1ELi1ELi0EEEJSt5minusIS8_ES8_EEEvT_T0_DpT1_ --------------------------
	.section	.text._ZN2at6native57_GLOBAL__N__f3eca4a2_24_ForeachBinaryOpScalar_cu_86b9896c25multi_tensor_apply_kernelINS1_18TensorListMetadataILi1EEENS1_21BinaryOpScalarFunctorIN3c107complexIdEELi1ELi1ELi0EEEJSt5minusIS8_ES8_EEEvT_T0_DpT1_,"ax",@progbits
	.align	128
.text._ZN2at6native57_GLOBAL__N__f3eca4a2_24_ForeachBinaryOpScalar_cu_86b9896c25multi_tensor_apply_kernelINS1_18TensorListMetadataILi1EEENS1_21BinaryOpScalarFunctorIN3c107complexIdEELi1ELi1ELi0EEEJSt5minusIS8_ES8_EEEvT_T0_DpT1_:
        .type           _ZN2at6native57_GLOBAL__N__f3eca4a2_24_ForeachBinaryOpScalar_cu_86b9896c25multi_tensor_apply_kernelINS1_18TensorListMetadataILi1EEENS1_21BinaryOpScalarFunctorIN3c107complexIdEELi1ELi1ELi0EEEJSt5minusIS8_ES8_EEEvT_T0_DpT1_,@function
        .size           _ZN2at6native57_GLOBAL__N__f3eca4a2_24_ForeachBinaryOpScalar_cu_86b9896c25multi_tensor_apply_kernelINS1_18TensorListMetadataILi1EEENS1_21BinaryOpScalarFunctorIN3c107complexIdEELi1ELi1ELi0EEEJSt5minusIS8_ES8_EEEvT_T0_DpT1_,(.L_x_5351 - _ZN2at6native57_GLOBAL__N__f3eca4a2_24_ForeachBinaryOpScalar_cu_86b9896c25multi_tensor_apply_kernelINS1_18TensorListMetadataILi1EEENS1_21BinaryOpScalarFunctorIN3c107complexIdEELi1ELi1ELi0EEEJSt5minusIS8_ES8_EEEvT_T0_DpT1_)
        .other          _ZN2at6native57_GLOBAL__N__f3eca4a2_24_ForeachBinaryOpScalar_cu_86b9896c25multi_tensor_apply_kernelINS1_18TensorListMetadataILi1EEENS1_21BinaryOpScalarFunctorIN3c107complexIdEELi1ELi1ELi0EEEJSt5minusIS8_ES8_EEEvT_T0_DpT1_,@"STO_CUDA_ENTRY STV_DEFAULT"
_ZN2at6native57_GLOBAL__N__f3eca4a2_24_ForeachBinaryOpScalar_cu_86b9896c25multi_tensor_apply_kernelINS1_18TensorListMetadataILi1EEENS1_21BinaryOpScalarFunctorIN3c107complexIdEELi1ELi1ELi0EEEJSt5minusIS8_ES8_EEEvT_T0_DpT1_:
        /* <DEDUP_REMOVED lines=10> */
[----:B------:R-:W-:Y:S02]  /*00a0*/  UIADD3 UR12, UP1, -UR6, UR10, URZ ;  /* 0x0000000a060c7290 */ /* 0x000fe4000ff3e13f */
[----:B------:R-:W-:Y:S02]  /*00b0*/  UIMAD.WIDE UR8, UR8, 0x100000, UR4 ;  /* 0x00100000080878a5 */ /* 0x000fe4000f8e0204 */
[----:B------:R-:W-:Y:S02]  /*00c0*/  ULOP3.LUT UR4, UR12, 0x3, URZ, 0xc0, !UPT ;  /* 0x000000030c047892 */ /* 0x000fe4000f8ec03f */
[----:B------:R-:W-:Y:S02]  /*00d0*/  UIADD3.X UR6, ~UR7, UR11, URZ, UP1, !UPT ;  /* 0x0000000b07067290 */ /* 0x000fe40008ffe53f */
[----:B------:R-:W-:Y:S01]  /*00e0*/  ULOP3.LUT UP0, URZ, UR4, 0x3f, UR8, 0xf8, !UPT ;  /* 0x0000003f043f7892 */ /* 0x000fe2000f80f808 */
[----:B------:R-:W-:-:S03]  /*00f0*/  ULDC.64 UR10, c[0x0][0x208] ;  /* 0x00008200000a7ab9 */ /* 0x000fc60000000a00 */
        /* <DEDUP_REMOVED lines=11> */
.L_x_257:
[----:B0-----:R-:W-:Y:S02]  /*01b0*/  IADD3 R0, P1, R21, UR4, RZ ;  /* 0x0000000415007c10 */ /* 0x001fe4000ff3e0ff */
[----:B-1----:R-:W-:Y:S02]  /*01c0*/  CS2R R18, SRZ ;  /* 0x0000000000127805 */ /* 0x002fe4000001ff00 */
[----:B------:R-:W-:Y:S02]  /*01d0*/  CS2R R16, SRZ ;  /* 0x0000000000107805 */ /* 0x000fe4000001ff00 */
[C---:B------:R-:W-:Y:S01]  /*01e0*/  ISETP.GE.U32.AND P0, PT, R0.reuse, 0x10000, PT ;  /* 0x000100000000780c */ /* 0x040fe20003f06070 */
[----:B------:R-:W-:Y:S01]  /*01f0*/  IMAD.X R3, RZ, RZ, UR5, P1 ;  /* 0x00000005ff037e24 */ /* 0x000fe200088e06ff */
[----:B------:R-:W-:-:S04]  /*0200*/  ISETP.LT.U32.AND P1, PT, R0, UR12, PT ;  /* 0x0000000c00007c0c */ /* 0x000fc8000bf21070 */
[----:B------:R-:W-:-:S04]  /*0210*/  ISETP.GE.U32.AND.EX P0, PT, R3, RZ, PT, P0 ;  /* 0x000000ff0300720c */ /* 0x000fc80003f06100 */
[----:B------:R-:W-:-:S13]  /*0220*/  ISETP.LT.AND.EX P0, PT, R3, UR6, !P0, P1 ;  /* 0x0000000603007c0c */ /* 0x000fda000c701310 */
[----:B------:R-:W-:-:S04]  /*0230*/  @P0 LEA R4, P1, R0, UR8, 0x4 ;  /* 0x0000000800040c11 */ /* 0x000fc8000f8220ff */
[----:B------:R-:W-:-:S05]  /*0240*/  @P0 LEA.HI.X R5, R0, UR9, R3, 0x4, P1 ;  /* 0x0000000900050c11 */ /* 0x000fca00088f2403 */
[----:B------:R0:W2:Y:S01]  /*0250*/  @P0 LDG.E.128 R16, desc[UR10][R4.64] ;  /* 0x0000000a04100981 */ /* 0x0000a2000c1e1d00 */
[----:B------:R-:W-:Y:S01]  /*0260*/  IADD3 R7, P2, R0, UR7, RZ ;  /* 0x0000000700077c10 */ /* 0x000fe2000ff5e0ff */
[----:B------:R-:W-:Y:S01]  /*0270*/  IMAD.U32 R13, RZ, RZ, UR7 ;  /* 0x00000007ff0d7e24 */ /* 0x000fe2000f8e00ff */
[----:B------:R-:W-:Y:S02]  /*0280*/  CS2R R10, SRZ ;  /* 0x00000000000a7805 */ /* 0x000fe4000001ff00 */
[----:B------:R-:W-:Y:S02]  /*0290*/  CS2R R8, SRZ ;  /* 0x0000000000087805 */ /* 0x000fe4000001ff00 */
[----:B------:R-:W-:Y:S01]  /*02a0*/  ISETP.GE.U32.AND P1, PT, R7, 0x10000, PT ;  /* 0x000100000700780c */ /* 0x000fe20003f26070 */
[----:B------:R-:W-:Y:S01]  /*02b0*/  IMAD.X R20, RZ, RZ, R3, P2 ;  /* 0x000000ffff147224 */ /* 0x000fe200010e0603 */
[----:B------:R-:W-:Y:S02]  /*02c0*/  LEA R13, P3, R13, R0, 0x1 ;  /* 0x000000000d0d7211 */ /* 0x000fe400078608ff */
[----:B------:R-:W-:-:S02]  /*02d0*/  ISETP.LT.U32.AND P2, PT, R7, UR12, PT ;  /* 0x0000000c07007c0c */ /* 0x000fc4000bf41070 */
[C---:B------:R-:W-:Y:S01]  /*02e0*/  ISETP.GE.U32.AND.EX P1, PT, R20.reuse, RZ, PT, P1 ;  /* 0x000000ff1400720c */ /* 0x040fe20003f26110 */
[----:B------:R-:W-:Y:S01]  /*02f0*/  IMAD.X R2, RZ, RZ, R3, P3 ;  /* 0x000000ffff027224 */ /* 0x000fe200018e0603 */
[C---:B------:R-:W-:Y:S01]  /*0300*/  ISETP.GE.U32.AND P3, PT, R13.reuse, 0x10000, PT ;  /* 0x000100000d00780c */ /* 0x040fe20003f66070 */
[----:B------:R-:W-:Y:S01]  /*0310*/  IMAD.U32 R3, RZ, RZ, UR7 ;  /* 0x00000007ff037e24 */ /* 0x000fe2000f8e00ff */
[----:B------:R-:W-:Y:S02]  /*0320*/  ISETP.LT.AND.EX P1, PT, R20, UR6, !P1, P2 ;  /* 0x0000000614007c0c */ /* 0x000fe4000cf21320 */
[----:B------:R-:W-:Y:S01]  /*0330*/  ISETP.LT.U32.AND P4, PT, R13, UR12, PT ;  /* 0x0000000c0d007c0c */ /* 0x000fe2000bf81070 */
[----:B------:R-:W-:Y:S01]  /*0340*/  IMAD R3, R3, 0x3, RZ ;  /* 0x0000000303037824 */ /* 0x000fe200078e02ff */
[----:B------:R-:W-:Y:S02]  /*0350*/  ISETP.GE.U32.AND.EX P2, PT, R2, RZ, PT, P3 ;  /* 0x000000ff0200720c */ /* 0x000fe40003f46130 */
[----:B------:R-:W-:-:S02]  /*0360*/  IADD3 R24, P3, R21, UR4, RZ ;  /* 0x0000000415187c10 */ /* 0x000fc4000ff7e0ff */
[----:B------:R-:W-:Y:S02]  /*0370*/  ISETP.LT.AND.EX P2, PT, R2, UR6, !P2, P4 ;  /* 0x0000000602007c0c */ /* 0x000fe4000d741340 */
[----:B------:R-:W-:Y:S01]  /*0380*/  IADD3 R3, P5, R3, R24, RZ ;  /* 0x0000001803037210 */ /* 0x000fe20007fbe0ff */
[----:B------:R-:W-:Y:S02]  /*0390*/  IMAD.X R23, RZ, RZ, UR5, P3 ;  /* 0x00000005ff177e24 */ /* 0x000fe400098e06ff */
[----:B------:R-:W-:Y:S02]  /*03a0*/  @P1 LEA R26, P3, R7, UR8, 0x4 ;  /* 0x00000008071a1c11 */ /* 0x000fe4000f8620ff */
[----:B------:R-:W-:Y:S01]  /*03b0*/  IMAD.X R0, RZ, RZ, R23, P5 ;  /* 0x000000ffff007224 */ /* 0x000fe200028e0617 */
[----:B------:R-:W-:Y:S02]  /*03c0*/  ISETP.GE.U32.AND P4, PT, R3, 0x10000, PT ;  /* 0x000100000300780c */ /* 0x000fe40003f86070 */
[----:B------:R-:W-:-:S02]  /*03d0*/  @P1 LEA.HI.X R27, R7, UR9, R20, 0x4, P3 ;  /* 0x00000009071b1c11 */ /* 0x000fc400098f2414 */
[C---:B------:R-:W-:Y:S02]  /*03e0*/  ISETP.GE.U32.AND.EX P5, PT, R0.reuse, RZ, PT, P4 ;  /* 0x000000ff0000720c */ /* 0x040fe40003fa6140 */
[----:B------:R-:W-:Y:S01]  /*03f0*/  ISETP.LT.U32.AND P3, PT, R3, UR12, PT ;  /* 0x0000000c03007c0c */ /* 0x000fe2000bf61070 */
[----:B------:R1:W3:Y:S01]  /*0400*/  @P1 LDG.E.128 R8, desc[UR10][R26.64] ;  /* 0x0000000a1a081981 */ /* 0x0002e2000c1e1d00 */
[----:B------:R-:W-:Y:S02]  /*0410*/  @P2 LEA R12, P4, R13, UR8, 0x4 ;  /* 0x000000080d0c2c11 */ /* 0x000fe4000f8820ff */
[----:B------:R-:W-:Y:S02]  /*0420*/  CS2R R6, SRZ ;  /* 0x0000000000067805 */ /* 0x000fe4000001ff00 */
[----:B0-----:R-:W-:Y:S02]  /*0430*/  CS2R R4, SRZ ;  /* 0x0000000000047805 */ /* 0x001fe4000001ff00 */
[----:B------:R-:W-:-:S02]  /*0440*/  ISETP.LT.AND.EX P3, PT, R0, UR6, !P5, P3 ;  /* 0x0000000600007c0c */ /* 0x000fc4000ef61330 */
[----:B------:R-:W-:Y:S02]  /*0450*/  @P2 LEA.HI.X R13, R13, UR9, R2, 0x4, P4 ;  /* 0x000000090d0d2c11 */ /* 0x000fe4000a0f2402 */
[----:B------:R-:W-:Y:S01]  /*0460*/  CS2R R14, SRZ ;  /* 0x00000000000e7805 */ /* 0x000fe2000001ff00 */
[----:B-1----:R-:W2:Y:S02]  /*0470*/  @P0 LDC.64 R26, c[0x0][0xf48] ;  /* 0x0003d200ff1a0b82 */ /* 0x002ea40000000a00 */
[----:B------:R0:W4:Y:S06]  /*0480*/  @P2 LDG.E.128 R4, desc[UR10][R12.64] ;  /* 0x0000000a0c042981 */ /* 0x00012c000c1e1d00 */
[----:B------:R-:W-:-:S02]  /*0490*/  @P3 LEA R28, P4, R3, UR8, 0x4 ;  /* 0x00000008031c3c11 */ /* 0x000fc4000f8820ff */
[----:B0-----:R-:W-:Y:S02]  /*04a0*/  CS2R R12, SRZ ;  /* 0x00000000000c7805 */ /* 0x001fe4000001ff00 */
[----:B------:R-:W-:-:S05]  /*04b0*/  @P3 LEA.HI.X R29, R3, UR9, R0, 0x4, P4 ;  /* 0x00000009031d3c11 */ /* 0x000fca000a0f2400 */
[----:B------:R0:W5:Y:S01]  /*04c0*/  @P3 LDG.E.128 R12, desc[UR10][R28.64] ;  /* 0x0000000a1c0c3981 */ /* 0x000162000c1e1d00 */
[----:B------:R-:W-:-:S04]  /*04d0*/  @P0 LEA R22, P4, R24, UR8, 0x4 ;  /* 0x0000000818160c11 */ /* 0x000fc8000f8820ff */
[----:B------:R-:W-:Y:S02]  /*04e0*/  @P0 LEA.HI.X R23, R24, UR9, R23, 0x4, P4 ;  /* 0x0000000918170c11 */ /* 0x000fe4000a0f2417 */
[----:B------:R-:W3:Y:S08]  /*04f0*/  @P1 LDC.64 R24, c[0x0][0xf48] ;  /* 0x0003d200ff181b82 */ /* 0x000ef00000000a00 */
[----:B0-----:R-:W4:Y:S01]  /*0500*/  @P2 LDC.64 R28, c[0x0][0xf48] ;  /* 0x0003d200ff1c2b82 */ /* 0x001f220000000a00 */
[----:B--2---:R-:W-:-:S07]  /*0510*/  @P0 DADD R18, R18, -R26 ;  /* 0x0000000012120229 */ /* 0x004fce000000081a */
[----:B------:R-:W0:Y:S02]  /*0520*/  @P0 LDC.64 R26, c[0x0][0xf40] ;  /* 0x0003d000ff1a0b82 */ /* 0x000e240000000a00 */
[----:B0-----:R-:W-:-:S06]  /*0530*/  @P0 DADD R16, R16, -R26 ;  /* 0x0000000010100229 */ /* 0x001fcc000000081a */
[----:B------:R-:W0:Y:S01]  /*0540*/  @P2 LDC.64 R26, c[0x0][0xf40] ;  /* 0x0003d000ff1a2b82 */ /* 0x000e220000000a00 */
[----:B------:R1:W-:Y:S01]  /*0550*/  @P0 STG.E.128 desc[UR10][R22.64], R16 ;  /* 0x0000001016000986 */ /* 0x0003e2000c101d0a */
[----:B---3--:R-:W-:-:S06]  /*0560*/  @P1 DADD R10, R10, -R24 ;  /* 0x000000000a0a1229 */ /* 0x008fcc0000000818 */
[----:B------:R-:W5:Y:S08]  /*0570*/  @P3 LDC.64 R24, c[0x0][0xf48] ;  /* 0x0003d200ff183b82 */ /* 0x000f700000000a00 */
[----:B-1----:R-:W1:Y:S01]  /*0580*/  @P1 LDC.64 R16, c[0x0][0xf40] ;  /* 0x0003d000ff101b82 */ /* 0x002e620000000a00 */
[----:B----4-:R-:W-:-:S07]  /*0590*/  @P2 DADD R6, R6, -R28 ;  /* 0x0000000006062229 */ /* 0x010fce000000081c */
[----:B------:R-:W2:Y:S01]  /*05a0*/  @P3 LDC.64 R22, c[0x0][0xf40] ;  /* 0x0003d000ff163b82 */ /* 0x000ea20000000a00 */
[----:B------:R-:W-:Y:S01]  /*05b0*/  VIADD R28, R21, UR4 ;  /* 0x00000004151c7c36 */ /* 0x000fe20008000000 */
[----:B0-----:R-:W-:Y:S01]  /*05c0*/  @P2 DADD R4, R4, -R26 ;  /* 0x0000000004042229 */ /* 0x001fe2000000081a */
[----:B------:R-:W-:-:S04]  /*05d0*/  IMAD.U32 R27, RZ, RZ, UR7 ;  /* 0x00000007ff1b7e24 */ /* 0x000fc8000f8e00ff */
[----:B------:R-:W-:Y:S01]  /*05e0*/  IMAD R27, R27, 0x2, R28 ;  /* 0x000000021b1b7824 */ /* 0x000fe200078e021c */
[----:B-1----:R-:W-:Y:S01]  /*05f0*/  @P1 DADD R8, R8, -R16 ;  /* 0x0000000008081229 */ /* 0x002fe20000000810 */
[----:B------:R-:W-:-:S03]  /*0600*/  VIADD R17, R28, UR7 ;  /* 0x000000071c117c36 */ /* 0x000fc60008000000 */
[----:B------:R-:W-:Y:S02]  /*0610*/  @P2 LEA R16, P4, R27, UR8, 0x4 ;  /* 0x000000081b102c11 */ /* 0x000fe4000f8820ff */
[----:B------:R-:W-:Y:S01]  /*0620*/  @P1 LEA R18, P0, R17, UR8, 0x4 ;  /* 0x0000000811121c11 */ /* 0x000fe2000f8020ff */
[----:B------:R-:W-:-:S03]  /*0630*/  UIMAD.WIDE.U32 UR4, UR7, 0x4, UR4 ;  /* 0x00000004070478a5 */ /* 0x000fc6000f8e0004 */
[----:B------:R-:W-:Y:S02]  /*0640*/  @P1 LEA.HI.X R19, R17, UR9, R20, 0x4, P0 ;  /* 0x0000000911131c11 */ /* 0x000fe400080f2414 */
[----:B------:R-:W-:Y:S01]  /*0650*/  @P3 LEA R26, P0, R3, UR8, 0x4 ;  /* 0x00000008031a3c11 */ /* 0x000fe2000f8020ff */
[----:B-----5:R-:W-:Y:S01]  /*0660*/  @P3 DADD R14, R14, -R24 ;  /* 0x000000000e0e3229 */ /* 0x020fe20000000818 */
[----:B------:R-:W-:Y:S01]  /*0670*/  @P2 LEA.HI.X R17, R27, UR9, R2, 0x4, P4 ;  /* 0x000000091b112c11 */ /* 0x000fe2000a0f2402 */
[----:B--2---:R-:W-:Y:S01]  /*0680*/  @P3 DADD R12, R12, -R22 ;  /* 0x000000000c0c3229 */ /* 0x004fe20000000816 */
[----:B------:R-:W-:Y:S01]  /*0690*/  @P3 LEA.HI.X R27, R3, UR9, R0, 0x4, P0 ;  /* 0x00000009031b3c11 */ /* 0x000fe200080f2400 */
[----:B------:R-:W-:Y:S02]  /*06a0*/  UISETP.LT.U32.AND UP1, UPT, UR4, UR12, UPT ;  /* 0x0000000c0400728c */ /* 0x000fe4000bf21070 */
[----:B------:R-:W-:Y:S01]  /*06b0*/  UISETP.GE.U32.AND UP0, UPT, UR4, 0x10000, UPT ;  /* 0x000100000400788c */ /* 0x000fe2000bf06070 */
[----:B------:R1:W-:Y:S01]  /*06c0*/  @P1 STG.E.128 desc[UR10][R18.64], R8 ;  /* 0x0000000812001986 */ /* 0x0003e2000c101d0a */
[----:B------:R-:W-:-:S02]  /*06d0*/  IMAD.U32 R3, RZ, RZ, UR5 ;  /* 0x00000005ff037e24 */ /* 0x000fc4000f8e00ff */
[----:B------:R-:W-:Y:S01]  /*06e0*/  UISETP.GE.U32.AND.EX UP0, UPT, UR5, URZ, UPT, UP0 ;  /* 0x0000003f0500728c */ /* 0x000fe2000bf06100 */
[----:B------:R1:W-:Y:S01]  /*06f0*/  @P2 STG.E.128 desc[UR10][R16.64], R4 ;  /* 0x0000000410002986 */ /* 0x0003e2000c101d0a */
[----:B------:R-:W-:-:S03]  /*0700*/  PLOP3.LUT P0, PT, PT, PT, UP1, 0x80, 0x0 ;  /* 0x000000000000781c */ /* 0x000fc60003f0f018 */
[----:B------:R1:W-:Y:S01]  /*0710*/  @P3 STG.E.128 desc[UR10][R26.64], R12 ;  /* 0x0000000c1a003986 */ /* 0x0003e2000c101d0a */
[----:B------:R-:W-:Y:S02]  /*0720*/  ISETP.LT.AND.EX P0, PT, R3, UR6, PT, P0 ;  /* 0x0000000603007c0c */ /* 0x000fe4000bf01300 */
[----:B------:R-:W-:Y:S01]  /*0730*/  PLOP3.LUT P1, PT, PT, PT, UP0, 0x80, 0x0 ;  /* 0x000000000000781c */ /* 0x000fe20003f2f008 */
[----:B------:R-:W-:-:S12]  /*0740*/  IMAD.U32 R2, RZ, RZ, UR4 ;  /* 0x00000004ff027e24 */ /* 0x000fd8000f8e00ff */
[----:B------:R-:W-:Y:S05]  /*0750*/  @!P1 BRA P0, `(.L_x_257) ;  /* 0xfffffff800949947 */ /* 0x000fea000003ffff */
[----:B------:R-:W-:Y:S05]  /*0760*/  EXIT ;  /* 0x000000000000794d */ /* 0x000fea0003800000 */
.L_x_256:
        /* <DEDUP_REMOVED lines=10> */
.L_x_258:
[----:B0-----:R-:W-:-:S04]  /*0810*/  LEA R20, P0, R0, UR8, 0x6 ;  /* 0x0000000800147c11 */ /* 0x001fc8000f8030ff */
[----:B------:R-:W-:-:S05]  /*0820*/  LEA.HI.X R21, R0, UR9, R3, 0x6, P0 ;  /* 0x0000000900157c11 */ /* 0x000fca00080f3403 */
[----:B------:R-:W2:Y:S04]  /*0830*/  LDG.E.128 R12, desc[UR10][R20.64] ;  /* 0x0000000a140c7981 */ /* 0x000ea8000c1e1d00 */
[----:B------:R-:W3:Y:S04]  /*0840*/  LDG.E.128 R16, desc[UR10][R20.64+0x10] ;  /* 0x0000100a14107981 */ /* 0x000ee8000c1e1d00 */
[----:B------:R-:W4:Y:S04]  /*0850*/  LDG.E.128 R4, desc[UR10][R20.64+0x20] ;  /* 0x0000200a14047981 */ /* 0x000f28000c1e1d00 */
[----:B------:R-:W5:Y:S01]  /*0860*/  LDG.E.128 R8, desc[UR10][R20.64+0x30] ;  /* 0x0000300a14087981 */ /* 0x000f62000c1e1d00 */
        /* <DEDUP_REMOVED lines=22> */
.L_x_259:
        /* <DEDUP_REMOVED lines=11> */
.L_x_5351:


//--------------------- .text._ZN2at6native57_GLOBAL__N__f3eca4a2_24_ForeachBinaryOpScalar_cu_86b9896c25multi_tensor_apply_kernelINS1_18TensorListMetadataILi1EEENS1_21BinaryOpScalarFunctorIfLi1ELi1ELi0EEEJSt5minusIfEfEEEvT_T0_DpT1_ --------------------------
	.section	.text._ZN2at6native57_GLOBAL__N__f3eca4a2_24_ForeachBinaryOpScalar_cu_86b9896c25multi_tensor_apply_kernelINS1_18TensorListMetadataILi1EEENS1_21BinaryOpScalarFunctorIfLi1ELi1ELi0EEEJSt5minusIfEfEEEvT_T0_DpT1_,"ax",@progbits
	.align	128
.text._ZN2at6native57_GLOBAL__N__f3eca4a2_24_ForeachBinaryOpScalar_cu_86b9896c25multi_tensor_apply_kernelINS1_18TensorListMetadataILi1EEENS1_21BinaryOpScalarFunctorIfLi1ELi1ELi0EEEJSt5minusIfEfEEEvT_T0_DpT1_:
        .type           _ZN2at6native57_GLOBAL__N__f3eca4a2_24_ForeachBinaryOpScalar_cu_86b9896c25multi_tensor_apply_kernelINS1_18TensorListMetadataILi1EEENS1_21BinaryOpScalarFunctorIfLi1ELi1ELi0EEEJSt5minusIfEfEEEvT_T0_DpT1_,@function
        .size           _ZN2at6native57_GLOBAL__N__f3eca4a2_24_ForeachBinaryOpScalar_cu_86b9896c25multi_tensor_apply_kernelINS1_18TensorListMetadataILi1EEENS1_21BinaryOpScalarFunctorIfLi1ELi1ELi0EEEJSt5minusIfEfEEEvT_T0_DpT1_,(.L_x_5352 - _ZN2at6native57_GLOBAL__N__f3eca4a2_24_ForeachBinaryOpScalar_cu_86b9896c25multi_tensor_apply_kernelINS1_18TensorListMetadataILi1EEENS1_21BinaryOpScalarFunctorIfLi1ELi1ELi0EEEJSt5minusIfEfEEEvT_T0_DpT1_)
        .other          _ZN2at6native57_GLOBAL__N__f3eca4a2_24_ForeachBinaryOpScalar_cu_86b9896c25multi_tensor_apply_kernelINS1_18TensorListMetadataILi1EEENS1_21BinaryOpScalarFunctorIfLi1ELi1ELi0EEEJSt5minusIfEfEEEvT_T0_DpT1_,@"STO_CUDA_ENTRY STV_DEFAULT"
_ZN2at6native57_GLOBAL__N__f3eca4a2_24_ForeachBinaryOpScalar_cu_86b9896c25multi_tensor_apply_kernelINS1_18TensorListMetadataILi1EEENS1_21BinaryOpScalarFunctorIfLi1ELi1ELi0EEEJSt5minusIfEfEEEvT_T0_DpT1_:
        /* <DEDUP_REMOVED lines=24> */
.L_x_261:
        /* <DEDUP_REMOVED lines=44> */
[----:B------:R-:W-:-:S04]  /*0440*/  IMAD.WIDE.U32 R16, R14, 0x4, R16 ;  /* 0x000000040e107825 */ /* 0x000fc800078e0010 */
[----:B--2---:R-:W-:Y:S01]  /*0450*/  @P1 FADD.FTZ R23, R20, -R23 ;  /* 0x8000001714171221 */ /* 0x004fe20000010000 */
[----:B-1----:R-:W-:Y:S01]  /*0460*/  @P3 FADD.FTZ R21, R18, -R21 ;  /* 0x8000001512153221 */ /* 0x002fe20000010000 */
[----:B0-----:R-:W-:-:S04]  /*0470*/  @P0 FADD.FTZ R15, R15, -R22 ;  /* 0x800000160f0f0221 */ /* 0x001fc80000010000 */
[----:B------:R2:W-:Y:S01]  /*0480*/  @P3 STG.E desc[UR4][R10.64], R21 ;  /* 0x000000150a003986 */ /* 0x0005e2000c101904 */
[----:B---3--:R-:W-:-:S03]  /*0490*/  @P2 FADD.FTZ R19, R19, -R24 ;  /* 0x8000001813132221 */ /* 0x008fc60000010000 */
        /* <DEDUP_REMOVED lines=9> */
.L_x_260:
        /* <DEDUP_REMOVED lines=9> */
.L_x_262:
        /* <DEDUP_REMOVED lines=18> */
.L_x_263:
        /* <DEDUP_REMOVED lines=10> */
.L_x_5352:


//--------------------- .text._ZN2at6native57_GLOBAL__N__f3eca4a2_24_ForeachBinaryOpScalar_cu_86b9896c25multi_tensor_apply_kernelINS1_18TensorListMetadataILi1EEENS1_21BinaryOpScalarFunctorIdLi1ELi1ELi0EEEJSt5minusIdEdEEEvT_T0_DpT1_ --------------------------
	.section	.text._ZN2at6native57_GLOBAL__N__f3eca4a2_24_ForeachBinaryOpScalar_cu_86b9896c25multi_tensor_apply_kernelINS1_18TensorListMetadataILi1EEENS1_21BinaryOpScalarFunctorIdLi1ELi1ELi0EEEJSt5minusIdEdEEEvT_T0_DpT1_,"ax",@progbits
	.align	128
.text._ZN2at6native57_GLOBAL__N__f3eca4a2_24_ForeachBinaryOpScalar_cu_86b9896c25multi_tensor_apply_kernelINS1_18TensorListMetadataILi1EEENS1_21BinaryOpScalarFunctorIdLi1ELi1ELi0EEEJSt5minusIdEdEEEvT_T0_DpT1_:
        .type           _ZN2at6native57_GLOBAL__N__f3eca4a2_24_ForeachBinaryOpScalar_cu_86b9896c25multi_tensor_apply_kernelINS1_18TensorListMetadataILi1EEENS1_21BinaryOpScalarFunctorIdLi1ELi1ELi0EEEJSt5minusIdEdEEEvT_T0_DpT1_,@function
        .size           _ZN2at6native57_GLOBAL__N__f3eca4a2_24_ForeachBinaryOpScalar_cu_86b9896c25multi_tensor_apply_kernelINS1_18TensorListMetadataILi1EEENS1_21BinaryOpScalarFunctorIdLi1ELi1ELi0EEEJSt5minusIdEdEEEvT_T0_DpT1_,(.L_x_5353 - _ZN2at6native57_GLOBAL__N__f3eca4a2_24_ForeachBinaryOpScalar_cu_86b9896c25multi_tensor_apply_kernelINS1_18TensorListMetadataILi1EEENS1_21BinaryOpScalarFunctorIdLi1ELi1ELi0EEEJSt5minusIdEdEEEvT_T0_DpT1_)
        .other          _ZN2at6native57_GLOBAL__N__f3eca4a2_24_ForeachBinaryOpScalar_cu_86b9896c25multi_tensor_apply_kernelINS1_18TensorListMetadataILi1EEENS1_21BinaryOpScalarFunctorIdLi1ELi1ELi0EEEJSt5minusIdEdEEEvT_T0_DpT1_,@"STO_CUDA_ENTRY STV_DEFAULT"
_ZN2at6native57_GLOBAL__N__f3eca4a2_24_ForeachBinaryOpScalar_cu_86b9896c25multi_tensor_apply_kernelINS1_18TensorListMetadataILi1EEENS1_21BinaryOpScalarFunctorIdLi1ELi1ELi0EEEJSt5minusIdEdEEEvT_T0_DpT1_:
        /* <DEDUP_REMOVED lines=24> */
.L_x_265:
[----:B0-2---:R-:W-:Y:S02]  /*0180*/  IADD3 R15, P1, R3, R26, RZ ;  /* 0x0000001a030f7210 */ /* 0x005fe40007f3e0ff */
[----:B------:R-:W-:Y:S02]  /*0190*/  CS2R R20, SRZ ;  /* 0x0000000000147805 */ /* 0x000fe4000001ff00 */
[C---:B------:R-:W-:Y:S01]  /*01a0*/  ISETP.GE.U32.AND P0, PT, R15.reuse, 0x10000, PT ;  /* 0x000100000f00780c */ /* 0x040fe20003f06070 */
[----:B------:R-:W-:Y:S01]  /*01b0*/  IMAD.X R17, RZ, RZ, R27, P1 ;  /* 0x000000ffff117224 */ /* 0x000fe200008e061b */
[----:B------:R-:W-:Y:S02]  /*01c0*/  ISETP.LT.U32.AND P1, PT, R15, R0, PT ;  /* 0x000000000f00720c */ /* 0x000fe40003f21070 */
[----:B-1----:R-:W-:Y:S02]  /*01d0*/  IADD3 R5, P2, R4, R15, RZ ;  /* 0x0000000f04057210 */ /* 0x002fe40007f5e0ff */
[----:B------:R-:W-:-:S04]  /*01e0*/  ISETP.GE.U32.AND.EX P0, PT, R17, RZ, PT, P0 ;  /* 0x000000ff1100720c */ /* 0x000fc80003f06100 */
[----:B------:R-:W-:Y:S02]  /*01f0*/  ISETP.LT.AND.EX P0, PT, R17, R2, !P0, P1 ;  /* 0x000000021100720c */ /* 0x000fe40004701310 */
[----:B------:R-:W-:-:S04]  /*0200*/  LEA R8, P1, R15, R6, 0x3 ;  /* 0x000000060f087211 */ /* 0x000fc800078218ff */
[--C-:B------:R-:W-:Y:S01]  /*0210*/  LEA.HI.X R9, R15, R7, R17.reuse, 0x3, P1 ;  /* 0x000000070f097211 */ /* 0x100fe200008f1c11 */
[----:B------:R-:W-:Y:S01]  /*0220*/  IMAD.X R11, RZ, RZ, R17, P2 ;  /* 0x000000ffff0b7224 */ /* 0x000fe200010e0611 */
[----:B------:R-:W-:-:S05]  /*0230*/  ISETP.GE.U32.AND P1, PT, R5, 0x10000, PT ;  /* 0x000100000500780c */ /* 0x000fca0003f26070 */
[----:B------:R-:W2:Y:S01]  /*0240*/  @P0 LDG.E.64 R20, desc[UR4][R8.64] ;  /* 0x0000000408140981 */ /* 0x000ea2000c1e1b00 */
[----:B------:R-:W-:Y:S02]  /*0250*/  ISETP.LT.U32.AND P2, PT, R5, R0, PT ;  /* 0x000000000500720c */ /* 0x000fe40003f41070 */
[----:B------:R-:W-:Y:S02]  /*0260*/  CS2R R22, SRZ ;  /* 0x0000000000167805 */ /* 0x000fe4000001ff00 */
[C---:B------:R-:W-:Y:S01]  /*0270*/  ISETP.GE.U32.AND.EX P1, PT, R11.reuse, RZ, PT, P1 ;  /* 0x000000ff0b00720c */ /* 0x040fe20003f26110 */
[----:B------:R-:W-:Y:S01]  /*0280*/  IMAD R14, R4, 0x3, RZ ;  /* 0x00000003040e7824 */ /* 0x000fe200078e02ff */
[----:B------:R-:W-:Y:S01]  /*0290*/  CS2R R24, SRZ ;  /* 0x0000000000187805 */ /* 0x000fe2000001ff00 */
[----:B------:R-:W2:Y:S01]  /*02a0*/  @P0 LDC.64 R18, c[0x0][0xf40] ;  /* 0x0003d000ff120b82 */ /* 0x000ea20000000a00 */
[----:B------:R-:W-:Y:S02]  /*02b0*/  ISETP.LT.AND.EX P1, PT, R11, R2, !P1, P2 ;  /* 0x000000020b00720c */ /* 0x000fe40004f21320 */
[----:B------:R-:W-:-:S04]  /*02c0*/  LEA R10, P2, R5, R6, 0x3 ;  /* 0x00000006050a7211 */ /* 0x000fc800078418ff */
[----:B------:R-:W-:Y:S02]  /*02d0*/  LEA.HI.X R11, R5, R7, R11, 0x3, P2 ;  /* 0x00000007050b7211 */ /* 0x000fe400010f1c0b */
[----:B------:R-:W-:-:S05]  /*02e0*/  LEA R5, P3, R4, R15, 0x1 ;  /* 0x0000000f04057211 */ /* 0x000fca00078608ff */
[----:B------:R-:W3:Y:S01]  /*02f0*/  @P1 LDG.E.64 R22, desc[UR4][R10.64] ;  /* 0x000000040a161981 */ /* 0x000ee2000c1e1b00 */
[----:B------:R-:W-:Y:S01]  /*0300*/  IMAD.X R13, RZ, RZ, R17, P3 ;  /* 0x000000ffff0d7224 */ /* 0x000fe200018e0611 */
[C---:B------:R-:W-:Y:S02]  /*0310*/  ISETP.GE.U32.AND P2, PT, R5.reuse, 0x10000, PT ;  /* 0x000100000500780c */ /* 0x040fe40003f46070 */
[----:B------:R-:W-:Y:S02]  /*0320*/  ISETP.LT.U32.AND P3, PT, R5, R0, PT ;  /* 0x000000000500720c */ /* 0x000fe40003f61070 */
[----:B------:R-:W-:-:S04]  /*0330*/  ISETP.GE.U32.AND.EX P2, PT, R13, RZ, PT, P2 ;  /* 0x000000ff0d00720c */ /* 0x000fc80003f46120 */
[----:B------:R-:W-:Y:S02]  /*0340*/  ISETP.LT.AND.EX P2, PT, R13, R2, !P2, P3 ;  /* 0x000000020d00720c */ /* 0x000fe40005741330 */
[----:B------:R-:W-:-:S04]  /*0350*/  LEA R12, P3, R5, R6, 0x3 ;  /* 0x00000006050c7211 */ /* 0x000fc800078618ff */
[----:B------:R-:W-:Y:S02]  /*0360*/  LEA.HI.X R13, R5, R7, R13, 0x3, P3 ;  /* 0x00000007050d7211 */ /* 0x000fe400018f1c0d */
[----:B------:R-:W-:-:S05]  /*0370*/  IADD3 R5, P3, R14, R15, RZ ;  /* 0x0000000f0e057210 */ /* 0x000fca0007f7e0ff */
[----:B------:R-:W4:Y:S01]  /*0380*/  @P2 LDG.E.64 R24, desc[UR4][R12.64] ;  /* 0x000000040c182981 */ /* 0x000f22000c1e1b00 */
[----:B------:R-:W-:Y:S01]  /*0390*/  IMAD.X R15, RZ, RZ, R17, P3 ;  /* 0x000000ffff0f7224 */ /* 0x000fe200018e0611 */
[C---:B------:R-:W-:Y:S02]  /*03a0*/  ISETP.GE.U32.AND P4, PT, R5.reuse, 0x10000, PT ;  /* 0x000100000500780c */ /* 0x040fe40003f86070 */
[----:B------:R-:W-:Y:S02]  /*03b0*/  CS2R R16, SRZ ;  /* 0x0000000000107805 */ /* 0x000fe4000001ff00 */
[----:B------:R-:W-:Y:S02]  /*03c0*/  ISETP.LT.U32.AND P3, PT, R5, R0, PT ;  /* 0x000000000500720c */ /* 0x000fe40003f61070 */
[----:B------:R-:W-:-:S04]  /*03d0*/  ISETP.GE.U32.AND.EX P4, PT, R15, RZ, PT, P4 ;  /* 0x000000ff0f00720c */ /* 0x000fc80003f86140 */
[----:B------:R-:W-:Y:S02]  /*03e0*/  ISETP.LT.AND.EX P3, PT, R15, R2, !P4, P3 ;  /* 0x000000020f00720c */ /* 0x000fe40006761330 */
[----:B------:R-:W-:-:S04]  /*03f0*/  LEA R14, P4, R5, R6, 0x3 ;  /* 0x00000006050e7211 */ /* 0x000fc800078818ff */
[----:B------:R-:W-:-:S07]  /*0400*/  LEA.HI.X R15, R5, R7, R15, 0x3, P4 ;  /* 0x00000007050f7211 */ /* 0x000fce00020f1c0f */
[----:B------:R-:W5:Y:S01]  /*0410*/  @P3 LDG.E.64 R16, desc[UR4][R14.64] ;  /* 0x000000040e103981 */ /* 0x000f62000c1e1b00 */
[----:B------:R-:W-:Y:S01]  /*0420*/  IMAD.WIDE.U32 R26, R4, 0x4, R26 ;  /* 0x00000004041a7825 */ /* 0x000fe200078e001a */
[----:B--2---:R-:W-:Y:S01]  /*0430*/  @P0 DADD R18, R20, -R18 ;  /* 0x0000000014120229 */ /* 0x004fe20000000812 */
[----:B------:R-:W3:Y:S06]  /*0440*/  @P1 LDC.64 R20, c[0x0][0xf40] ;  /* 0x0003d000ff141b82 */ /* 0x000eec0000000a00 */
[----:B------:R2:W-:Y:S01]  /*0450*/  @P0 STG.E.64 desc[UR4][R8.64], R18 ;  /* 0x0000001208000986 */ /* 0x0005e2000c101b04 */
[----:B------:R-:W-:-:S04]  /*0460*/  ISETP.GE.U32.AND P0, PT, R26, 0x10000, PT ;  /* 0x000100001a00780c */ /* 0x000fc80003f06070 */
[----:B------:R-:W-:Y:S01]  /*0470*/  ISETP.GE.U32.AND.EX P0, PT, R27, RZ, PT, P0 ;  /* 0x000000ff1b00720c */ /* 0x000fe20003f06100 */
[----:B---3--:R-:W-:Y:S01]  /*0480*/  @P1 DADD R20, R22, -R20 ;  /* 0x0000000016141229 */ /* 0x008fe20000000814 */
[----:B------:R-:W4:Y:S06]  /*0490*/  @P2 LDC.64 R22, c[0x0][0xf40] ;  /* 0x0003d000ff162b82 */ /* 0x000f2c0000000a00 */
[----:B------:R2:W-:Y:S01]  /*04a0*/  @P1 STG.E.64 desc[UR4][R10.64], R20 ;  /* 0x000000140a001986 */ /* 0x0005e2000c101b04 */
[----:B------:R-:W-:-:S04]  /*04b0*/  ISETP.LT.U32.AND P1, PT, R26, R0, PT ;  /* 0x000000001a00720c */ /* 0x000fc80003f21070 */
[----:B------:R-:W-:Y:S01]  /*04c0*/  ISETP.LT.AND.EX P1, PT, R27, R2, PT, P1 ;  /* 0x000000021b00720c */ /* 0x000fe20003f21310 */
[----:B----4-:R-:W-:Y:S01]  /*04d0*/  @P2 DADD R22, R24, -R22 ;  /* 0x0000000018162229 */ /* 0x010fe20000000816 */
[----:B------:R-:W5:Y:S06]  /*04e0*/  @P3 LDC.64 R24, c[0x0][0xf40] ;  /* 0x0003d000ff183b82 */ /* 0x000f6c0000000a00 */
[----:B------:R2:W-:Y:S01]  /*04f0*/  @P2 STG.E.64 desc[UR4][R12.64], R22 ;  /* 0x000000160c002986 */ /* 0x0005e2000c101b04 */
[----:B-----5:R-:W-:-:S07]  /*0500*/  @P3 DADD R16, R16, -R24 ;  /* 0x0000000010103229 */ /* 0x020fce0000000818 */
[----:B------:R2:W-:Y:S01]  /*0510*/  @P3 STG.E.64 desc[UR4][R14.64], R16 ;  /* 0x000000100e003986 */ /* 0x0005e2000c101b04 */
[----:B------:R-:W-:Y:S05]  /*0520*/  @!P0 BRA P1, `(.L_x_265) ;  /* 0xfffffffc00148947 */ /* 0x000fea000083ffff */
[----:B------:R-:W-:Y:S05]  /*0530*/  EXIT ;  /* 0x000000000000794d */ /* 0x000fea0003800000 */
.L_x_264:
        /* <DEDUP_REMOVED lines=9> */
.L_x_266:
        /* <DEDUP_REMOVED lines=20> */
.L_x_267:
        /* <DEDUP_REMOVED lines=15> */
.L_x_5353:


//--------------------- .text._ZN2at6native57_GLOBAL__N__f3eca4a2_24_ForeachBinaryOpScalar_cu_86b9896c25multi_tensor_apply_kernelINS1_18TensorListMetadataILi1EEENS1_21BinaryOpScalarFunctorIsLi1ELi1ELi0EEEJSt5minusIsEsEEEvT_T0_DpT1_ --------------------------
	.section	.text._ZN2at6native57_GLOBAL__N__f3eca4a2_24_ForeachBinaryOpScalar_cu_86b9896c25multi_tensor_apply_kernelINS1_18TensorListMetadataILi1EEENS1_21BinaryOpScalarFunctorIsLi1ELi1ELi0EEEJSt5minusIsEsEEEvT_T0_DpT1_,"ax",@progbits
	.align	128
.text._ZN2at6native57_GLOBAL__N__f3eca4a2_24_ForeachBinaryOpScalar_cu_86b9896c25multi_tensor_apply_kernelINS1_18TensorListMetadataILi1EEENS1_21BinaryOpScalarFunctorIsLi1ELi1ELi0EEEJSt5minusIsEsEEEvT_T0_DpT1_:
        .type           _ZN2at6native57_GLOBAL__N__f3eca4a2_24_ForeachBinaryOpScalar_cu_86b9896c25multi_tensor_apply_kernelINS1_18TensorListMetadataILi1EEENS1_21BinaryOpScalarFunctorIsLi1ELi1ELi0EEEJSt5minusIsEsEEEvT_T0_DpT1_,@function
        .size           _ZN2at6native57_GLOBAL__N__f3eca4a2_24_ForeachBinaryOpScalar_cu_86b9896c25multi_tensor_apply_kernelINS1_18TensorListMetadataILi1EEENS1_21BinaryOpScalarFunctorIsLi1ELi1ELi0EEEJSt5minusIsEsEEEvT_T0_DpT1_,(.L_x_5354 - _ZN2at6native57_GLOBAL__N__f3eca4a2_24_ForeachBinaryOpScalar_cu_86b9896c25multi_tensor_apply_kernelINS1_18TensorListMetadataILi1EEENS1_21BinaryOpScalarFunctorIsLi1ELi1ELi0EEEJSt5minusIsEsEEEvT_T0_DpT1_)
        .other          _ZN2at6native57_GLOBAL__N__f3eca4a2_24_ForeachBinaryOpScalar_cu_86b9896c25multi_tensor_apply_kernelINS1_18TensorListMetadataILi1EEENS1_21BinaryOpScalarFunctorIsLi1ELi1ELi0EEEJSt5minusIsEsEEEvT_T0_DpT1_,@"STO_CUDA_ENTRY STV_DEFAULT"
_ZN2at6native57_GLOBAL__N__f3eca4a2_24_ForeachBinaryOpScalar_cu_86b9896c25multi_tensor_apply_kernelINS1_18TensorListMetadataILi1EEENS1_21BinaryOpScalarFunctorIsLi1ELi1ELi0EEEJSt5minusIsEsEEEvT_T0_DpT1_:
        /* <DEDUP_REMOVED lines=24> */
.L_x_269:
[----:B0-----:R-:W-:Y:S01]  /*0180*/  IADD3 R19, P0, R13, R16, RZ ;  /* 0x000000100d137210 */ /* 0x001fe20007f1e0ff */
[C---:B-1----:R-:W-:Y:S01]  /*0190*/  IMAD R6, R14.reuse, 0x3, RZ ;  /* 0x000000030e067824 */ /* 0x042fe200078e02ff */
[----:B------:R-:W-:Y:S02]  /*01a0*/  PRMT R20, RZ, 0x7610, R20 ;  /* 0x00007610ff147816 */ /* 0x000fe40000000014 */
[CC--:B------:R-:W-:Y:S01]  /*01b0*/  IADD3 R7, P1, R14.reuse, R19.reuse, RZ ;  /* 0x000000130e077210 */ /* 0x0c0fe20007f3e0ff */
[----:B------:R-:W-:Y:S01]  /*01c0*/  IMAD.X R21, RZ, RZ, R17, P0 ;  /* 0x000000ffff157224 */ /* 0x000fe200000e0611 */
[----:B------:R-:W-:Y:S02]  /*01d0*/  LEA R5, P4, R14, R19, 0x1 ;  /* 0x000000130e057211 */ /* 0x000fe400078808ff */
[C---:B------:R-:W-:Y:S01]  /*01e0*/  LEA R10, P3, R7.reuse, R2, 0x1 ;  /* 0x00000002070a7211 */ /* 0x040fe200078608ff */
[----:B------:R-:W-:Y:S01]  /*01f0*/  IMAD.X R9, RZ, RZ, R21, P1 ;  /* 0x000000ffff097224 */ /* 0x000fe200008e0615 */
[----:B------:R-:W-:-:S02]  /*0200*/  ISETP.GE.U32.AND P0, PT, R7, 0x10000, PT ;  /* 0x000100000700780c */ /* 0x000fc40003f06070 */
[C---:B------:R-:W-:Y:S02]  /*0210*/  ISETP.LT.U32.AND P2, PT, R7.reuse, R0, PT ;  /* 0x000000000700720c */ /* 0x040fe40003f41070 */
[----:B------:R-:W-:Y:S01]  /*0220*/  LEA.HI.X R11, R7, R3, R9, 0x1, P3 ;  /* 0x00000003070b7211 */ /* 0x000fe200018f0c09 */
[----:B------:R-:W-:Y:S01]  /*0230*/  IMAD.X R7, RZ, RZ, R21, P4 ;  /* 0x000000ffff077224 */ /* 0x000fe200020e0615 */
[----:B------:R-:W-:Y:S02]  /*0240*/  ISETP.GE.U32.AND.EX P0, PT, R9, RZ, PT, P0 ;  /* 0x000000ff0900720c */ /* 0x000fe40003f06100 */
[----:B------:R-:W-:Y:S02]  /*0250*/  ISETP.GE.U32.AND P1, PT, R5, 0x10000, PT ;  /* 0x000100000500780c */ /* 0x000fe40003f26070 */
[----:B------:R-:W-:Y:S02]  /*0260*/  ISETP.LT.AND.EX P0, PT, R9, R12, !P0, P2 ;  /* 0x0000000c0900720c */ /* 0x000fe40004701320 */
[----:B------:R-:W-:-:S02]  /*0270*/  ISETP.LT.U32.AND P3, PT, R5, R0, PT ;  /* 0x000000000500720c */ /* 0x000fc40003f61070 */
[----:B------:R-:W-:Y:S02]  /*0280*/  LEA R4, P4, R5, R2, 0x1 ;  /* 0x0000000205047211 */ /* 0x000fe400078808ff */
[----:B------:R-:W-:Y:S02]  /*0290*/  ISETP.GE.U32.AND.EX P1, PT, R7, RZ, PT, P1 ;  /* 0x000000ff0700720c */ /* 0x000fe40003f26110 */
[----:B------:R-:W-:Y:S02]  /*02a0*/  ISETP.GE.U32.AND P2, PT, R19, 0x10000, PT ;  /* 0x000100001300780c */ /* 0x000fe40003f46070 */
[----:B------:R-:W-:Y:S02]  /*02b0*/  IADD3 R9, P5, R6, R19, RZ ;  /* 0x0000001306097210 */ /* 0x000fe40007fbe0ff */
[----:B------:R-:W-:Y:S02]  /*02c0*/  LEA.HI.X R5, R5, R3, R7, 0x1, P4 ;  /* 0x0000000305057211 */ /* 0x000fe400020f0c07 */
[----:B------:R-:W-:Y:S01]  /*02d0*/  ISETP.LT.AND.EX P1, PT, R7, R12, !P1, P3 ;  /* 0x0000000c0700720c */ /* 0x000fe20004f21330 */
[----:B------:R-:W-:Y:S01]  /*02e0*/  IMAD.X R15, RZ, RZ, R21, P5 ;  /* 0x000000ffff0f7224 */ /* 0x000fe200028e0615 */
[----:B------:R-:W-:-:S02]  /*02f0*/  ISETP.LT.U32.AND P3, PT, R19, R0, PT ;  /* 0x000000001300720c */ /* 0x000fc40003f61070 */
[----:B------:R-:W-:Y:S02]  /*0300*/  ISETP.GE.U32.AND.EX P4, PT, R21, RZ, PT, P2 ;  /* 0x000000ff1500720c */ /* 0x000fe40003f86120 */
[----:B------:R-:W-:Y:S02]  /*0310*/  ISETP.GE.U32.AND P2, PT, R9, 0x10000, PT ;  /* 0x000100000900780c */ /* 0x000fe40003f46070 */
[----:B------:R-:W-:Y:S02]  /*0320*/  ISETP.LT.AND.EX P3, PT, R21, R12, !P4, P3 ;  /* 0x0000000c1500720c */ /* 0x000fe40006761330 */
[----:B------:R-:W-:Y:S02]  /*0330*/  ISETP.LT.U32.AND P4, PT, R9, R0, PT ;  /* 0x000000000900720c */ /* 0x000fe40003f81070 */
[----:B------:R-:W-:Y:S02]  /*0340*/  ISETP.GE.U32.AND.EX P2, PT, R15, RZ, PT, P2 ;  /* 0x000000ff0f00720c */ /* 0x000fe40003f46120 */
[----:B------:R-:W-:-:S02]  /*0350*/  LEA R6, P5, R19, R2, 0x1 ;  /* 0x0000000213067211 */ /* 0x000fc400078a08ff */
[----:B------:R-:W-:Y:S02]  /*0360*/  ISETP.LT.AND.EX P2, PT, R15, R12, !P2, P4 ;  /* 0x0000000c0f00720c */ /* 0x000fe40005741340 */
[----:B------:R-:W-:Y:S02]  /*0370*/  LEA R8, P6, R9, R2, 0x1 ;  /* 0x0000000209087211 */ /* 0x000fe400078c08ff */
[-C--:B------:R-:W-:Y:S02]  /*0380*/  LEA.HI.X R7, R19, R3.reuse, R21, 0x1, P5 ;  /* 0x0000000313077211 */ /* 0x080fe400028f0c15 */
[----:B------:R-:W-:Y:S02]  /*0390*/  PRMT R19, RZ, 0x7610, R19 ;  /* 0x00007610ff137816 */ /* 0x000fe40000000013 */
[----:B------:R-:W-:Y:S01]  /*03a0*/  LEA.HI.X R9, R9, R3, R15, 0x1, P6 ;  /* 0x0000000309097211 */ /* 0x000fe200030f0c0f */
[----:B------:R-:W2:Y:S01]  /*03b0*/  @P3 LDG.E.U16 R20, desc[UR6][R6.64] ;  /* 0x0000000606143981 */ /* 0x000ea2000c1e1500 */
[----:B------:R-:W-:-:S02]  /*03c0*/  PRMT R18, RZ, 0x7610, R18 ;  /* 0x00007610ff127816 */ /* 0x000fc40000000012 */
[----:B------:R-:W-:Y:S01]  /*03d0*/  PRMT R15, RZ, 0x7610, R15 ;  /* 0x00007610ff0f7816 */ /* 0x000fe2000000000f */
[----:B------:R-:W3:Y:S04]  /*03e0*/  @P0 LDG.E.U16 R19, desc[UR6][R10.64] ;  /* 0x000000060a130981 */ /* 0x000ee8000c1e1500 */
[----:B------:R-:W4:Y:S04]  /*03f0*/  @P1 LDG.E.U16 R18, desc[UR6][R4.64] ;  /* 0x0000000604121981 */ /* 0x000f28000c1e1500 */
[----:B------:R-:W5:Y:S01]  /*0400*/  @P2 LDG.E.U16 R15, desc[UR6][R8.64] ;  /* 0x00000006080f2981 */ /* 0x000f62000c1e1500 */
[----:B------:R-:W0:Y:S08]  /*0410*/  @P3 LDC.U16 R21, c[0x0][0xf3a] ;  /* 0x0003ce80ff153b82 */ /* 0x000e300000000400 */
[----:B------:R-:W1:Y:S08]  /*0420*/  @P0 LDC.U16 R22, c[0x0][0xf3a] ;  /* 0x0003ce80ff160b82 */ /* 0x000e700000000400 */
[----:B------:R-:W1:Y:S08]  /*0430*/  @P1 LDC.U16 R23, c[0x0][0xf3a] ;  /* 0x0003ce80ff171b82 */ /* 0x000e700000000400 */
[----:B------:R-:W1:Y:S01]  /*0440*/  @P2 LDC.U16 R24, c[0x0][0xf3a] ;  /* 0x0003ce80ff182b82 */ /* 0x000e620000000400 */
[----:B0-----:R-:W-:-:S05]  /*0450*/  @P3 IMAD.MOV R21, RZ, RZ, -R21 ;  /* 0x000000ffff153224 */ /* 0x001fca00078e0a15 */
[----:B------:R-:W-:Y:S01]  /*0460*/  @P3 PRMT R21, R21, 0x7710, RZ ;  /* 0x0000771015153816 */ /* 0x000fe200000000ff */
[----:B-1----:R-:W-:Y:S02]  /*0470*/  @P0 IMAD.MOV R22, RZ, RZ, -R22 ;  /* 0x000000ffff160224 */ /* 0x002fe400078e0a16 */
[----:B------:R-:W-:-:S03]  /*0480*/  @P1 IMAD.MOV R23, RZ, RZ, -R23 ;  /* 0x000000ffff171224 */ /* 0x000fc600078e0a17 */
[----:B------:R-:W-:Y:S01]  /*0490*/  @P0 PRMT R22, R22, 0x7710, RZ ;  /* 0x0000771016160816 */ /* 0x000fe200000000ff */
[----:B------:R-:W-:Y:S01]  /*04a0*/  @P2 IMAD.MOV R24, RZ, RZ, -R24 ;  /* 0x000000ffff182224 */ /* 0x000fe200078e0a18 */
[----:B------:R-:W-:Y:S01]  /*04b0*/  @P1 PRMT R23, R23, 0x7710, RZ ;  /* 0x0000771017171816 */ /* 0x000fe200000000ff */
[----:B------:R-:W-:-:S04]  /*04c0*/  IMAD.WIDE.U32 R16, R14, 0x4, R16 ;  /* 0x000000040e107825 */ /* 0x000fc800078e0010 */
[----:B--2---:R-:W-:Y:S01]  /*04d0*/  @P3 IMAD.IADD R21, R21, 0x1, R20 ;  /* 0x0000000115153824 */ /* 0x004fe200078e0214 */
[----:B------:R-:W-:Y:S01]  /*04e0*/  @P2 PRMT R20, R24, 0x7710, RZ ;  /* 0x0000771018142816 */ /* 0x000fe200000000ff */
[----:B---3--:R-:W-:-:S03]  /*04f0*/  @P0 IMAD.IADD R19, R22, 0x1, R19 ;  /* 0x0000000116130824 */ /* 0x008fc600078e0213 */
[----:B------:R2:W-:Y:S01]  /*0500*/  @P3 STG.E.U16 desc[UR6][R6.64], R21 ;  /* 0x0000001506003986 */ /* 0x0005e2000c101506 */
[----:B----4-:R-:W-:-:S03]  /*0510*/  @P1 IMAD.IADD R23, R23, 0x1, R18 ;  /* 0x0000000117171824 */ /* 0x010fc600078e0212 */
[----:B------:R2:W-:Y:S01]  /*0520*/  @P0 STG.E.U16 desc[UR6][R10.64], R19 ;  /* 0x000000130a000986 */ /* 0x0005e2000c101506 */
[----:B-----5:R-:W-:-:S03]  /*0530*/  @P2 IMAD.IADD R15, R20, 0x1, R15 ;  /* 0x00000001140f2824 */ /* 0x020fc600078e020f */
[----:B------:R2:W-:Y:S01]  /*0540*/  @P1 STG.E.U16 desc[UR6][R4.64], R23 ;  /* 0x0000001704001986 */ /* 0x0005e2000c101506 */
[C---:B------:R-:W-:Y:S02]  /*0550*/  ISETP.GE.U32.AND P0, PT, R16.reuse, 0x10000, PT ;  /* 0x000100001000780c */ /* 0x040fe40003f06070 */
[----:B------:R-:W-:Y:S01]  /*0560*/  ISETP.LT.U32.AND P1, PT, R16, R0, PT ;  /* 0x000000001000720c */ /* 0x000fe20003f21070 */
[----:B------:R2:W-:Y:S01]  /*0570*/  @P2 STG.E.U16 desc[UR6][R8.64], R15 ;  /* 0x0000000f08002986 */ /* 0x0005e2000c101506 */
[C---:B------:R-:W-:Y:S02]  /*0580*/  ISETP.GE.U32.AND.EX P0, PT, R17.reuse, RZ, PT, P0 ;  /* 0x000000ff1100720c */ /* 0x040fe40003f06100 */
[----:B------:R-:W-:-:S13]  /*0590*/  ISETP.LT.AND.EX P1, PT, R17, R12, PT, P1 ;  /* 0x0000000c1100720c */ /* 0x000fda0003f21310 */
[----:B--2---:R-:W-:Y:S05]  /*05a0*/  @!P0 BRA P1, `(.L_x_269) ;  /* 0xfffffff800f48947 */ /* 0x004fea000083ffff */
[----:B------:R-:W-:Y:S05]  /*05b0*/  EXIT ;  /* 0x000000000000794d */ /* 0x000fea0003800000 */
.L_x_268:
        /* <DEDUP_REMOVED lines=11> */
.L_x_270:
        /* <DEDUP_REMOVED lines=8> */
[----:B------:R-:W-:Y:S01]  /*06f0*/  VIADD R9, R10, UR4 ;  /* 0x000000040a097c36 */ /* 0x000fe20008000000 */
[C---:B------:R-:W-:Y:S01]  /*0700*/  PRMT R7, R11.reuse, 0x7632, R7 ;  /* 0x000076320b077816 */ /* 0x040fe20000000007 */
[----:B------:R-:W-:Y:S02]  /*0710*/  VIADD R8, R11, UR4 ;  /* 0x000000040b087c36 */ /* 0x000fe40008000000 */
[----:B------:R-:W-:Y:S02]  /*0720*/  VIADD R6, R6, UR4 ;  /* 0x0000000406067c36 */ /* 0x000fe40008000000 */
[----:B------:R-:W-:-:S03]  /*0730*/  VIADD R7, R7, UR4 ;  /* 0x0000000407077c36 */ /* 0x000fc60008000000 */
        /* <DEDUP_REMOVED lines=9> */
.L_x_271:
        /* <DEDUP_REMOVED lines=11> */
.L_x_5354:


//--------------------- .text._ZN2at6native57_GLOBAL__N__f3eca4a2_24_ForeachBinaryOpScalar_cu_86b9896c25multi_tensor_apply_kernelINS1_18TensorListMetadataILi1EEENS1_21BinaryOpScalarFunctorIlLi1ELi1ELi0EEEJSt5minusIlElEEEvT_T0_DpT1_ --------------------------
	.section	.text._ZN2at6native57_GLOBAL__N__f3eca4a2_24_ForeachBinaryOpScalar_cu_86b9896c25multi_tensor_apply_kernelINS1_18TensorListMetadataILi1EEENS1_21BinaryOpScalarFunctorIlLi1ELi1ELi0EEEJSt5minusIlElEEEvT_T0_DpT1_,"ax",@progbits
	.align	128
.text._ZN2at6native57_GLOBAL__N__f3eca4a2_24_ForeachBinaryOpScalar_cu_86b9896c25multi_tensor_apply_kernelINS1_18TensorListMetadataILi1EEENS1_21BinaryOpScalarFunctorIlLi1ELi1ELi0EEEJSt5minusIlElEEEvT_T0_DpT1_:
        .type           _ZN2at6native57_GLOBAL__N__f3eca4a2_24_ForeachBinaryOpScalar_cu_86b9896c25multi_tensor_apply_kernelINS1_18TensorListMetadataILi1EEENS1_21BinaryOpScalarFunctorIlLi1ELi1ELi0EEEJSt5minusIlElEEEvT_T0_DpT1_,@function
        .size           _ZN2at6native57_GLOBAL__N__f3eca4a2_24_ForeachBinaryOpScalar_cu_86b9896c25multi_tensor_apply_kernelINS1_18TensorListMetadataILi1EEENS1_21BinaryOpScalarFunctorIlLi1ELi1ELi0EEEJSt5minusIlElEEEvT_T0_DpT1_,(.L_x_5355 - _ZN2at6native57_GLOBAL__N__f3eca4a2_24_ForeachBinaryOpScalar_cu_86b9896c25multi_tensor_apply_kernelINS1_18TensorListMetadataILi1EEENS1_21BinaryOpScalarFunctorIlLi1ELi1ELi0EEEJSt5minusIlElEEEvT_T0_DpT1_)
        .other          _ZN2at6native57_GLOBAL__N__f3eca4a2_24_ForeachBinaryOpScalar_cu_86b9896c25multi_tensor_apply_kernelINS1_18TensorListMetadataILi1EEENS1_21BinaryOpScalarFunctorIlLi1ELi1ELi0EEEJSt5minusIlElEEEvT_T0_DpT1_,@"STO_CUDA_ENTRY STV_DEFAULT"
_ZN2at6native57_GLOBAL__N__f3eca4a2_24_ForeachBinaryOpScalar_cu_86b9896c25multi_tensor_apply_kernelINS1_18TensorListMetadataILi1EEENS1_21BinaryOpScalarFunctorIlLi1ELi1ELi0EEEJSt5minusIlElEEEvT_T0_DpT1_:
        /* <DEDUP_REMOVED lines=25> */
.L_x_273:
[----:B0-----:R-:W-:Y:S02]  /*0190*/  IADD3 R13, P0, R3, R26, RZ ;  /* 0x0000001a030d7210 */ /* 0x001fe40007f1e0ff */
        /* <DEDUP_REMOVED lines=8> */
[----:B------:R-:W-:Y:S01]  /*0220*/  LEA.HI.X R29, R13, R7, R17, 0x3, P0 ;  /* 0x000000070d1d7211 */ /* 0x000fe200000f1c11 */
[----:B------:R-:W-:-:S06]  /*0230*/  IMAD R10, R4, 0x3, RZ ;  /* 0x00000003040a7824 */ /* 0x000fcc00078e02ff */
[----:B------:R-:W2:Y:S01]  /*0240*/  @P1 LDG.E.64 R22, desc[UR4][R28.64] ;  /* 0x000000041c161981 */ /* 0x000ea2000c1e1b00 */
[--C-:B------:R-:W-:Y:S01]  /*0250*/  IMAD.X R15, RZ, RZ, R17.reuse, P2 ;  /* 0x000000ffff0f7224 */ /* 0x100fe200010e0611 */
[C---:B------:R-:W-:Y:S01]  /*0260*/  ISETP.GE.U32.AND P0, PT, R9.reuse, 0x10000, PT ;  /* 0x000100000900780c */ /* 0x040fe20003f06070 */
[----:B------:R-:W2:Y:S01]  /*0270*/  @P1 LDC.64 R20, c[0x0][0xf40] ;  /* 0x0003d000ff141b82 */ /* 0x000ea20000000a00 */
[-C--:B------:R-:W-:Y:S02]  /*0280*/  LEA R11, P3, R4, R13.reuse, 0x1 ;  /* 0x0000000d040b7211 */ /* 0x080fe400078608ff */
[----:B------:R-:W-:Y:S02]  /*0290*/  IADD3 R13, P4, R10, R13, RZ ;  /* 0x0000000d0a0d7210 */ /* 0x000fe40007f9e0ff */
[----:B------:R-:W-:Y:S01]  /*02a0*/  ISETP.LT.U32.AND P2, PT, R9, R0, PT ;  /* 0x000000000900720c */ /* 0x000fe20003f41070 */
[--C-:B------:R-:W-:Y:S01]  /*02b0*/  IMAD.X R19, RZ, RZ, R17.reuse, P3 ;  /* 0x000000ffff137224 */ /* 0x100fe200018e0611 */
[----:B------:R-:W-:Y:S01]  /*02c0*/  ISETP.GE.U32.AND.EX P0, PT, R15, RZ, PT, P0 ;  /* 0x000000ff0f00720c */ /* 0x000fe20003f06100 */
[----:B------:R-:W-:Y:S01]  /*02d0*/  IMAD.X R17, RZ, RZ, R17, P4 ;  /* 0x000000ffff117224 */ /* 0x000fe200020e0611 */
[----:B------:R-:W-:-:S02]  /*02e0*/  ISETP.GE.U32.AND P6, PT, R11, 0x10000, PT ;  /* 0x000100000b00780c */ /* 0x000fc40003fc6070 */
[----:B------:R-:W-:Y:S02]  /*02f0*/  ISETP.GE.U32.AND P3, PT, R13, 0x10000, PT ;  /* 0x000100000d00780c */ /* 0x000fe40003f66070 */
[----:B------:R-:W-:Y:S02]  /*0300*/  ISETP.LT.AND.EX P0, PT, R15, R2, !P0, P2 ;  /* 0x000000020f00720c */ /* 0x000fe40004701320 */
[----:B------:R-:W-:Y:S02]  /*0310*/  LEA R8, P5, R9, R6, 0x3 ;  /* 0x0000000609087211 */ /* 0x000fe400078a18ff */
[-C--:B------:R-:W-:Y:S02]  /*0320*/  ISETP.LT.U32.AND P4, PT, R11, R0.reuse, PT ;  /* 0x000000000b00720c */ /* 0x080fe40003f81070 */
[----:B------:R-:W-:Y:S02]  /*0330*/  ISETP.GE.U32.AND.EX P6, PT, R19, RZ, PT, P6 ;  /* 0x000000ff1300720c */ /* 0x000fe40003fc6160 */
[----:B------:R-:W-:-:S02]  /*0340*/  ISETP.LT.U32.AND P2, PT, R13, R0, PT ;  /* 0x000000000d00720c */ /* 0x000fc40003f41070 */
[----:B------:R-:W-:Y:S02]  /*0350*/  ISETP.GE.U32.AND.EX P3, PT, R17, RZ, PT, P3 ;  /* 0x000000ff1100720c */ /* 0x000fe40003f66130 */
[----:B------:R-:W-:Y:S02]  /*0360*/  LEA.HI.X R9, R9, R7, R15, 0x3, P5 ;  /* 0x0000000709097211 */ /* 0x000fe400028f1c0f */
[----:B------:R-:W-:Y:S02]  /*0370*/  CS2R R14, SRZ ;  /* 0x00000000000e7805 */ /* 0x000fe4000001ff00 */
[-C--:B------:R-:W-:Y:S02]  /*0380*/  ISETP.LT.AND.EX P4, PT, R19, R2.reuse, !P6, P4 ;  /* 0x000000021300720c */ /* 0x080fe40007781340 */
[----:B------:R-:W-:Y:S02]  /*0390*/  ISETP.LT.AND.EX P2, PT, R17, R2, !P3, P2 ;  /* 0x000000021100720c */ /* 0x000fe40005f41320 */
[-C--:B------:R-:W-:Y:S01]  /*03a0*/  LEA R12, P6, R13, R6.reuse, 0x3 ;  /* 0x000000060d0c7211 */ /* 0x080fe200078c18ff */
[----:B------:R-:W3:Y:S01]  /*03b0*/  @P0 LDG.E.64 R14, desc[UR4][R8.64] ;  /* 0x00000004080e0981 */ /* 0x000ee2000c1e1b00 */
[----:B------:R-:W-:-:S02]  /*03c0*/  LEA R10, P5, R11, R6, 0x3 ;  /* 0x000000060b0a7211 */ /* 0x000fc400078a18ff */
[-C--:B------:R-:W-:Y:S02]  /*03d0*/  LEA.HI.X R13, R13, R7.reuse, R17, 0x3, P6 ;  /* 0x000000070d0d7211 */ /* 0x080fe400030f1c11 */
[----:B------:R-:W-:Y:S02]  /*03e0*/  CS2R R16, SRZ ;  /* 0x0000000000107805 */ /* 0x000fe4000001ff00 */
[----:B------:R-:W-:Y:S02]  /*03f0*/  LEA.HI.X R11, R11, R7, R19, 0x3, P5 ;  /* 0x000000070b0b7211 */ /* 0x000fe400028f1c13 */
[----:B------:R-:W-:-:S03]  /*0400*/  CS2R R18, SRZ ;  /* 0x0000000000127805 */ /* 0x000fc6000001ff00 */
[----:B------:R-:W4:Y:S01]  /*0410*/  @P4 LDG.E.64 R16, desc[UR4][R10.64] ;  /* 0x000000040a104981 */ /* 0x000f22000c1e1b00 */
[----:B------:R-:W0:Y:S03]  /*0420*/  @P2 LDC.64 R24, c[0x0][0xf40] ;  /* 0x0003d000ff182b82 */ /* 0x000e260000000a00 */
[----:B------:R-:W0:Y:S01]  /*0430*/  @P2 LDG.E.64 R18, desc[UR4][R12.64] ;  /* 0x000000040c122981 */ /* 0x000e22000c1e1b00 */
[----:B------:R-:W-:Y:S02]  /*0440*/  IMAD.MOV.U32 R27, RZ, RZ, R5 ;  /* 0x000000ffff1b7224 */ /* 0x000fe400078e0005 */
[----:B------:R-:W-:-:S04]  /*0450*/  IMAD.WIDE.U32 R26, R4, 0x4, R26 ;  /* 0x00000004041a7825 */ /* 0x000fc800078e001a */
[----:B------:R-:W-:Y:S01]  /*0460*/  IMAD.MOV.U32 R5, RZ, RZ, R27 ;  /* 0x000000ffff057224 */ /* 0x000fe200078e001b */
[----:B--2---:R-:W-:-:S05]  /*0470*/  @P1 IADD3 R22, P3, R22, -R20, RZ ;  /* 0x8000001416161210 */ /* 0x004fca0007f7e0ff */
[----:B------:R-:W-:Y:S02]  /*0480*/  @P1 IMAD.X R23, R23, 0x1, ~R21, P3 ;  /* 0x0000000117171824 */ /* 0x000fe400018e0e15 */
[----:B------:R-:W3:Y:S03]  /*0490*/  @P0 LDC.64 R20, c[0x0][0xf40] ;  /* 0x0003d000ff140b82 */ /* 0x000ee60000000a00 */
[----:B------:R1:W-:Y:S05]  /*04a0*/  @P1 STG.E.64 desc[UR4][R28.64], R22 ;  /* 0x000000161c001986 */ /* 0x0003ea000c101b04 */
[----:B-1----:R-:W4:Y:S01]  /*04b0*/  @P4 LDC.64 R22, c[0x0][0xf40] ;  /* 0x0003d000ff164b82 */ /* 0x002f220000000a00 */
[----:B---3--:R-:W-:-:S05]  /*04c0*/  @P0 IADD3 R20, P1, R14, -R20, RZ ;  /* 0x800000140e140210 */ /* 0x008fca0007f3e0ff */
[----:B------:R-:W-:Y:S01]  /*04d0*/  @P0 IMAD.X R21, R15, 0x1, ~R21, P1 ;  /* 0x000000010f150824 */ /* 0x000fe200008e0e15 */
[----:B----4-:R-:W-:Y:S02]  /*04e0*/  @P4 IADD3 R14, P1, R16, -R22, RZ ;  /* 0x80000016100e4210 */ /* 0x010fe40007f3e0ff */
[----:B0-----:R-:W-:-:S03]  /*04f0*/  @P2 IADD3 R24, P3, R18, -R24, RZ ;  /* 0x8000001812182210 */ /* 0x001fc60007f7e0ff */
[----:B------:R-:W-:Y:S02]  /*0500*/  @P4 IMAD.X R15, R17, 0x1, ~R23, P1 ;  /* 0x00000001110f4824 */ /* 0x000fe400008e0e17 */
[----:B------:R-:W-:Y:S01]  /*0510*/  @P2 IMAD.X R25, R19, 0x1, ~R25, P3 ;  /* 0x0000000113192824 */ /* 0x000fe200018e0e19 */
        /* <DEDUP_REMOVED lines=9> */
.L_x_272:
        /* <DEDUP_REMOVED lines=9> */
.L_x_274:
[----:B------:R-:W-:-:S04]  /*0640*/  LEA R4, P0, R3, R6, 0x5 ;  /* 0x0000000603047211 */ /* 0x000fc800078028ff */
[----:B------:R-:W-:-:S05]  /*0650*/  LEA.HI.X R5, R3, R7, R16, 0x5, P0 ;  /* 0x0000000703057211 */ /* 0x000fca00000f2c10 */
[----:B------:R-:W2:Y:S04]  /*0660*/  LDG.E.128 R8, desc[UR4][R4.64] ;  /* 0x0000000404087981 */ /* 0x000ea8000c1e1d00 */
[----:B------:R-:W3:Y:S01]  /*0670*/  LDG.E.128 R12, desc[UR4][R4.64+0x10] ;  /* 0x00001004040c7981 */ /* 0x000ee2000c1e1d00 */
[----:B--2---:R-:W-:Y:S02]  /*0680*/  IADD3 R10, P0, R10, -UR8, RZ ;  /* 0x800000080a0a7c10 */ /* 0x004fe4000ff1e0ff */
[----:B------:R-:W-:Y:S02]  /*0690*/  IADD3 R8, P1, R8, -UR8, RZ ;  /* 0x8000000808087c10 */ /* 0x000fe4000ff3e0ff */
[----:B------:R-:W-:Y:S02]  /*06a0*/  IADD3.X R11, R11, ~UR9, RZ, P0, !PT ;  /* 0x800000090b0b7c10 */ /* 0x000fe400087fe4ff */
[----:B---3--:R-:W-:-:S02]  /*06b0*/  IADD3 R12, P0, R12, -UR8, RZ ;  /* 0x800000080c0c7c10 */ /* 0x008fc4000ff1e0ff */
[----:B------:R-:W-:Y:S02]  /*06c0*/  IADD3 R14, P2, R14, -UR8, RZ ;  /* 0x800000080e0e7c10 */ /* 0x000fe4000ff5e0ff */
        /* <DEDUP_REMOVED lines=19> */
.L_x_275:
        /* <DEDUP_REMOVED lines=16> */
.L_x_5355:


//--------------------- .text._ZN2at6native57_GLOBAL__N__f3eca4a2_24_ForeachBinaryOpScalar_cu_86b9896c25multi_tensor_apply_kernelINS1_18TensorListMetadataILi1EEENS1_21BinaryOpScalarFunctorIiLi1ELi1ELi0EEEJSt5minusIiEiEEEvT_T0_DpT1_ --------------------------
	.section	.text._ZN2at6native57_GLOBAL__N__f3eca4a2_24_ForeachBinaryOpScalar_cu_86b9896c25multi_tensor_apply_kernelINS1_18TensorListMetadataILi1EEENS1_21BinaryOpScalarFunctorIiLi1ELi1ELi0EEEJSt5minusIiEiEEEvT_T0_DpT1_,"ax",@progbits
	.align	128
.text._ZN2at6native57_GLOBAL__N__f3eca4a2_24_ForeachBinaryOpScalar_cu_86b9896c25multi_tensor_apply_kernelINS1_18TensorListMetadataILi1EEENS1_21BinaryOpScalarFunctorIiLi1ELi1ELi0EEEJSt5minusIiEiEEEvT_T0_DpT1_:
        .type           _ZN2at6native57_GLOBAL__N__f3eca4a2_24_ForeachBinaryOpScalar_cu_86b9896c25multi_tensor_apply_kernelINS1_18TensorListMetadataILi1EEENS1_21BinaryOpScalarFunctorIiLi1ELi1ELi0EEEJSt5minusIiEiEEEvT_T0_DpT1_,@function
        .size           _ZN2at6native57_GLOBAL__N__f3eca4a2_24_ForeachBinaryOpScalar_cu_86b9896c25multi_tensor_apply_kernelINS1_18TensorListMetadataILi1EEENS1_21BinaryOpScalarFunctorIiLi1ELi1ELi0EEEJSt5minusIiEiEEEvT_T0_DpT1_,(.L_x_5356 - _ZN2at6native57_GLOBAL__N__f3eca4a2_24_ForeachBinaryOpScalar_cu_86b9896c25multi_tensor_apply_kernelINS1_18TensorListMetadataILi1EEENS1_21BinaryOpScalarFunctorIiLi1ELi1ELi0EEEJSt5minusIiEiEEEvT_T0_DpT1_)
        .other          _ZN2at6native57_GLOBAL__N__f3eca4a2_24_ForeachBinaryOpScalar_cu_86b9896c25multi_tensor_apply_kernelINS1_18TensorListMetadataILi1EEENS1_21BinaryOpScalarFunctorIiLi1ELi1ELi0EEEJSt5minusIiEiEEEvT_T0_DpT1_,@"STO_CUDA_ENTRY STV_DEFAULT"
_ZN2at6native57_GLOBAL__N__f3eca4a2_24_ForeachBinaryOpScalar_cu_86b9896c25multi_tensor_apply_kernelINS1_18TensorListMetadataILi1EEENS1_21BinaryOpScalarFunctorIiLi1ELi1ELi0EEEJSt5minusIiEiEEEvT_T0_DpT1_:
        /* <DEDUP_REMOVED lines=24> */
.L_x_277:
        /* <DEDUP_REMOVED lines=45> */
[----:B--2---:R-:W-:Y:S02]  /*0450*/  @P1 IMAD.IADD R23, R20, 0x1, -R23 ;  /* 0x0000000114171824 */ /* 0x004fe400078e0a17 */
[----:B-1----:R-:W-:Y:S02]  /*0460*/  @P3 IMAD.IADD R21, R18, 0x1, -R21 ;  /* 0x0000000112153824 */ /* 0x002fe400078e0a15 */
[----:B0-----:R-:W-:-:S03]  /*0470*/  @P0 IMAD.IADD R15, R15, 0x1, -R22 ;  /* 0x000000010f0f0824 */ /* 0x001fc600078e0a16 */
[----:B------:R2:W-:Y:S01]  /*0480*/  @P3 STG.E desc[UR4][R10.64], R21 ;  /* 0x000000150a003986 */ /* 0x0005e2000c101904 */
[----:B---3--:R-:W-:-:S03]  /*0490*/  @P2 IMAD.IADD R19, R19, 0x1, -R24 ;  /* 0x0000000113132824 */ /* 0x008fc600078e0a18 */
        /* <DEDUP_REMOVED lines=9> */
.L_x_276:
        /* <DEDUP_REMOVED lines=9> */
.L_x_278:
        /* <DEDUP_REMOVED lines=18> */
.L_x_279:
        /* <DEDUP_REMOVED lines=10> */
.L_x_5356:


//--------------------- .text._ZN2at6native57_GLOBAL__N__f3eca4a2_24_ForeachBinaryOpScalar_cu_86b9896c25multi_tensor_apply_kernelINS1_18TensorListMetadataILi1EEENS1_21BinaryOpScalarFunctorIaLi1ELi1ELi0EEEJSt5minusIaEaEEEvT_T0_DpT1_ --------------------------
	.section	.text._ZN2at6native57_GLOBAL__N__f3eca4a2_24_ForeachBinaryOpScalar_cu_86b9896c25multi_tensor_apply_kernelINS1_18TensorListMetadataILi1EEENS1_21BinaryOpScalarFunctorIaLi1ELi1ELi0EEEJSt5minusIaEaEEEvT_T0_DpT1_,"ax",@progbits
	.align	128
.text._ZN2at6native57_GLOBAL__N__f3eca4a2_24_ForeachBinaryOpScalar_cu_86b9896c25multi_tensor_apply_kernelINS1_18TensorListMetadataILi1EEENS1_21BinaryOpScalarFunctorIaLi1ELi1ELi0EEEJSt5minusIaEaEEEvT_T0_DpT1_:
        .type           _ZN2at6native57_GLOBAL__N__f3eca4a2_24_ForeachBinaryOpScalar_cu_86b9896c25multi_tensor_apply_kernelINS1_18TensorListMetadataILi1EEENS1_21BinaryOpScalarFunctorIaLi1ELi1ELi0EEEJSt5minusIaEaEEEvT_T0_DpT1_,@function
        .size           _ZN2at6native57_GLOBAL__N__f3eca4a2_24_ForeachBinaryOpScalar_cu_86b9896c25multi_tensor_apply_kernelINS1_18TensorListMetadataILi1EEENS1_21BinaryOpScalarFunctorIaLi1ELi1ELi0EEEJSt5minusIaEaEEEvT_T0_DpT1_,(.L_x_5357 - _ZN2at6native57_GLOBAL__N__f3eca4a2_24_ForeachBinaryOpScalar_cu_86b9896c25multi_tensor_apply_kernelINS1_18TensorListMetadataILi1EEENS1_21BinaryOpScalarFunctorIaLi1ELi1ELi0EEEJSt5minusIaEaEEEvT_T0_DpT1_)
        .other          _ZN2at6native57_GLOBAL__N__f3eca4a2_24_ForeachBinaryOpScalar_cu_86b9896c25multi_tensor_apply_kernelINS1_18TensorListMetadataILi1EEENS1_21BinaryOpScalarFunctorIaLi1ELi1ELi0EEEJSt5minusIaEaEEEvT_T0_DpT1_,@"STO_CUDA_ENTRY STV_DEFAULT"
_ZN2at6native57_GLOBAL__N__f3eca4a2_24_ForeachBinaryOpScalar_cu_86b9896c25multi_tensor_apply_kernelINS1_18TensorListMetadataILi1EEENS1_21BinaryOpScalarFunctorIaLi1ELi1ELi0EEEJSt5minusIaEaEEEvT_T0_DpT1_:
        /* <DEDUP_REMOVED lines=11> */
[----:B------:R-:W2:Y:S01]  /*00b0*/  LDC.64 R4, c[0x0][R6+0x580] ;  /* 0x0001600006047b82 */ /* 0x000ea20000000a00 */
[----:B0-----:R-:W-:-:S05]  /*00c0*/  IADD3 R11, P1, R2, R12, RZ ;  /* 0x0000000c020b7210 */ /* 0x001fca0007f3e0ff */
[----:B------:R-:W-:Y:S01]  /*00d0*/  IMAD.X R10, R3, 0x1, R13, P1 ;  /* 0x00000001030a7824 */ /* 0x000fe200008e060d */
[----:B--2---:R-:W-:-:S04]  /*00e0*/  IADD3 R0, P2, -R12, R4, RZ ;  /* 0x000000040c007210 */ /* 0x004fc80007f5e1ff */
[----:B------:R-:W-:Y:S01]  /*00f0*/  LOP3.LUT P0, RZ, R0, 0x3, R11, 0xc8, !PT ;  /* 0x0000000300ff7812 */ /* 0x000fe2000780c80b */
[----:B------:R-:W-:Y:S01]  /*0100*/  IMAD.X R12, R5, 0x1, ~R13, P2 ;  /* 0x00000001050c7824 */ /* 0x000fe200010e0e0d */
[----:B-1----:R-:W-:-:S11]  /*0110*/  PRMT R13, R9, 0x7710, RZ ;  /* 0x00007710090d7816 */ /* 0x002fd600000000ff */
[----:B------:R-:W-:Y:S05]  /*0120*/  @!P0 BRA `(.L_x_280) ;  /* 0x0000000400188947 */ /* 0x000fea0003800000 */
[----:B------:R-:W-:-:S04]  /*0130*/  ISETP.GE.U32.AND P0, PT, R0, 0x1, PT ;  /* 0x000000010000780c */ /* 0x000fc80003f06070 */
[----:B------:R-:W-:-:S13]  /*0140*/  ISETP.GE.AND.EX P0, PT, R12, RZ, PT, P0 ;  /* 0x000000ff0c00720c */ /* 0x000fda0003f06300 */
[----:B------:R-:W-:Y:S05]  /*0150*/  @!P0 EXIT ;  /* 0x000000000000894d */ /* 0x000fea0003800000 */
[----:B------:R-:W0:Y:S01]  /*0160*/  S2R R14, SR_TID.X ;  /* 0x00000000000e7919 */ /* 0x000e220000002100 */
[----:B------:R-:W1:Y:S01]  /*0170*/  LDC R15, c[0x0][RZ] ;  /* 0x00000000ff0f7b82 */ /* 0x000e620000000800 */
[----:B------:R-:W-:-:S07]  /*0180*/  CS2R R16, SRZ ;  /* 0x0000000000107805 */ /* 0x000fce000001ff00 */
.L_x_281:
[----:B0-----:R-:W-:Y:S01]  /*0190*/  IADD3 R2, P0, R14, R16, RZ ;  /* 0x000000100e027210 */ /* 0x001fe20007f1e0ff */
[C---:B-1----:R-:W-:Y:S01]  /*01a0*/  IMAD R3, R15.reuse, 0x3, RZ ;  /* 0x000000030f037824 */ /* 0x042fe200078e02ff */
[----:B------:R-:W-:Y:S02]  /*01b0*/  PRMT R19, RZ, 0x7610, R19 ;  /* 0x00007610ff137816 */ /* 0x000fe40000000013 */
[-C--:B------:R-:W-:Y:S01]  /*01c0*/  IADD3 R4, P1, R15, R2.reuse, RZ ;  /* 0x000000020f047210 */ /* 0x080fe20007f3e0ff */
[----:B------:R-:W-:Y:S01]  /*01d0*/  IMAD.X R21, RZ, RZ, R17, P0 ;  /* 0x000000ffff157224 */ /* 0x000fe200000e0611 */
[----:B------:R-:W-:Y:S02]  /*01e0*/  ISETP.GE.U32.AND P6, PT, R2, 0x10000, PT ;  /* 0x000100000200780c */ /* 0x000fe40003fc6070 */
[----:B------:R-:W-:Y:S01]  /*01f0*/  IADD3 R8, P4, R3, R2, RZ ;  /* 0x0000000203087210 */ /* 0x000fe20007f9e0ff */
[----:B------:R-:W-:Y:S01]  /*0200*/  IMAD.X R3, RZ, RZ, R21, P1 ;  /* 0x000000ffff037224 */ /* 0x000fe200008e0615 */
[----:B------:R-:W-:-:S02]  /*0210*/  ISETP.GE.U32.AND P2, PT, R4, 0x10000, PT ;  /* 0x000100000400780c */ /* 0x000fc40003f46070 */
[----:B------:R-:W-:Y:S01]  /*0220*/  ISETP.LT.U32.AND P0, PT, R2, R0, PT ;  /* 0x000000000200720c */ /* 0x000fe20003f01070 */
[--C-:B------:R-:W-:Y:S01]  /*0230*/  IMAD.X R9, RZ, RZ, R21.reuse, P4 ;  /* 0x000000ffff097224 */ /* 0x100fe200020e0615 */
[----:B------:R-:W-:Y:S02]  /*0240*/  ISETP.GE.U32.AND.EX P6, PT, R21, RZ, PT, P6 ;  /* 0x000000ff1500720c */ /* 0x000fe40003fc6160 */
[----:B------:R-:W-:Y:S02]  /*0250*/  LEA R6, P3, R15, R2, 0x1 ;  /* 0x000000020f067211 */ /* 0x000fe400078608ff */
[----:B------:R-:W-:Y:S02]  /*0260*/  ISETP.LT.U32.AND P1, PT, R4, R0, PT ;  /* 0x000000000400720c */ /* 0x000fe40003f21070 */
[----:B------:R-:W-:Y:S01]  /*0270*/  ISETP.GE.U32.AND.EX P2, PT, R3, RZ, PT, P2 ;  /* 0x000000ff0300720c */ /* 0x000fe20003f46120 */
[----:B------:R-:W-:Y:S01]  /*0280*/  IMAD.X R7, RZ, RZ, R21, P3 ;  /* 0x000000ffff077224 */ /* 0x000fe200018e0615 */
[----:B------:R-:W-:-:S02]  /*0290*/  ISETP.LT.AND.EX P0, PT, R21, R12, !P6, P0 ;  /* 0x0000000c1500720c */ /* 0x000fc40007701300 */
[-C--:B------:R-:W-:Y:S02]  /*02a0*/  IADD3 R4, P6, R4, R11.reuse, RZ ;  /* 0x0000000b04047210 */ /* 0x080fe40007fde0ff */
[C---:B------:R-:W-:Y:S02]  /*02b0*/  ISETP.LT.AND.EX P1, PT, R3.reuse, R12, !P2, P1 ;  /* 0x0000000c0300720c */ /* 0x040fe40005721310 */
[----:B------:R-:W-:Y:S01]  /*02c0*/  IADD3 R2, P5, R2, R11, RZ ;  /* 0x0000000b02027210 */ /* 0x000fe20007fbe0ff */
[--C-:B------:R-:W-:Y:S01]  /*02d0*/  IMAD.X R5, R3, 0x1, R10.reuse, P6 ;  /* 0x0000000103057824 */ /* 0x100fe200030e060a */
[----:B------:R-:W-:Y:S02]  /*02e0*/  ISETP.GE.U32.AND P2, PT, R6, 0x10000, PT ;  /* 0x000100000600780c */ /* 0x000fe40003f46070 */
        /* <DEDUP_REMOVED lines=19> */
[----:B------:R-:W-:-:S05]  /*0420*/  @P0 IMAD.MOV R22, RZ, RZ, -R13 ;  /* 0x000000ffff160224 */ /* 0x000fca00078e0a0d */
[----:B------:R-:W-:Y:S01]  /*0430*/  @P0 PRMT R22, R22, 0x7710, RZ ;  /* 0x0000771016160816 */ /* 0x000fe200000000ff */
[--C-:B------:R-:W-:Y:S02]  /*0440*/  @P1 IMAD.MOV R23, RZ, RZ, -R13.reuse ;  /* 0x000000ffff171224 */ /* 0x100fe400078e0a0d */
[----:B------:R-:W-:-:S03]  /*0450*/  @P2 IMAD.MOV R25, RZ, RZ, -R13 ;  /* 0x000000ffff192224 */ /* 0x000fc600078e0a0d */
[----:B------:R-:W-:Y:S02]  /*0460*/  @P1 PRMT R23, R23, 0x7710, RZ ;  /* 0x0000771017171816 */ /* 0x000fe400000000ff */
[----:B------:R-:W-:Y:S01]  /*0470*/  @P2 PRMT R25, R25, 0x7710, RZ ;  /* 0x0000771019192816 */ /* 0x000fe200000000ff */
[----:B------:R-:W-:-:S04]  /*0480*/  IMAD.WIDE.U32 R16, R15, 0x4, R16 ;  /* 0x000000040f107825 */ /* 0x000fc800078e0010 */
[----:B--2---:R-:W-:Y:S02]  /*0490*/  @P0 IMAD.IADD R19, R22, 0x1, R19 ;  /* 0x0000000116130824 */ /* 0x004fe400078e0213 */
[----:B------:R-:W-:-:S05]  /*04a0*/  @P4 IMAD.MOV R22, RZ, RZ, -R13 ;  /* 0x000000ffff164224 */ /* 0x000fca00078e0a0d */
[----:B------:R-:W-:Y:S01]  /*04b0*/  @P4 PRMT R22, R22, 0x7710, RZ ;  /* 0x0000771016164816 */ /* 0x000fe200000000ff */
[----:B------:R2:W-:Y:S01]  /*04c0*/  @P0 STG.E.U8 desc[UR4][R2.64], R19 ;  /* 0x0000001302000986 */ /* 0x0005e2000c101104 */
[----:B------:R-:W-:Y:S01]  /*04d0*/  ISETP.GE.U32.AND P0, PT, R16, 0x10000, PT ;  /* 0x000100001000780c */ /* 0x000fe20003f06070 */
[----:B---3--:R-:W-:Y:S02]  /*04e0*/  @P1 IMAD.IADD R23, R23, 0x1, R18 ;  /* 0x0000000117171824 */ /* 0x008fe400078e0212 */
[----:B----4-:R-:W-:-:S03]  /*04f0*/  @P4 IMAD.IADD R21, R22, 0x1, R21 ;  /* 0x0000000116154824 */ /* 0x010fc600078e0215 */
[----:B------:R2:W-:Y:S01]  /*0500*/  @P1 STG.E.U8 desc[UR4][R4.64], R23 ;  /* 0x0000001704001986 */ /* 0x0005e2000c101104 */
[----:B-----5:R-:W-:-:S03]  /*0510*/  @P2 IMAD.IADD R25, R25, 0x1, R20 ;  /* 0x0000000119192824 */ /* 0x020fc600078e0214 */
[----:B------:R2:W-:Y:S01]  /*0520*/  @P4 STG.E.U8 desc[UR4][R6.64], R21 ;  /* 0x0000001506004986 */ /* 0x0005e2000c101104 */
[----:B------:R-:W-:-:S03]  /*0530*/  ISETP.LT.U32.AND P1, PT, R16, R0, PT ;  /* 0x000000001000720c */ /* 0x000fc60003f21070 */
[----:B------:R2:W-:Y:S01]  /*0540*/  @P2 STG.E.U8 desc[UR4][R8.64], R25 ;  /* 0x0000001908002986 */ /* 0x0005e2000c101104 */
[C---:B------:R-:W-:Y:S02]  /*0550*/  ISETP.GE.U32.AND.EX P0, PT, R17.reuse, RZ, PT, P0 ;  /* 0x000000ff1100720c */ /* 0x040fe40003f06100 */
[----:B------:R-:W-:-:S13]  /*0560*/  ISETP.LT.AND.EX P1, PT, R17, R12, PT, P1 ;  /* 0x0000000c1100720c */ /* 0x000fda0003f21310 */
[----:B--2---:R-:W-:Y:S05]  /*0570*/  @!P0 BRA P1, `(.L_x_281) ;  /* 0xfffffffc00048947 */ /* 0x004fea000083ffff */
[----:B------:R-:W-:Y:S05]  /*0580*/  EXIT ;  /* 0x000000000000794d */ /* 0x000fea0003800000 */
.L_x_280:
        /* <DEDUP_REMOVED lines=10> */
.L_x_282:
        /* <DEDUP_REMOVED lines=9> */
[C---:B------:R-:W-:Y:S01]  /*06c0*/  PRMT R6, R7.reuse, 0x7772, RZ ;  /* 0x0000777207067816 */ /* 0x040fe200000000ff */
[--C-:B------:R-:W-:Y:S01]  /*06d0*/  IMAD.IADD R8, R4, 0x1, R13.reuse ;  /* 0x0000000104087824 */ /* 0x100fe200078e020d */
[----:B------:R-:W-:Y:S01]  /*06e0*/  PRMT R4, R7, 0x7773, RZ ;  /* 0x0000777307047816 */ /* 0x000fe200000000ff */
[--C-:B------:R-:W-:Y:S02]  /*06f0*/  IMAD.IADD R5, R5, 0x1, R13.reuse ;  /* 0x0000000105057824 */ /* 0x100fe400078e020d */
[----:B------:R-:W-:-:S02]  /*0700*/  IMAD.IADD R6, R6, 0x1, R13 ;  /* 0x0000000106067824 */ /* 0x000fc400078e020d */
[----:B------:R-:W-:Y:S01]  /*0710*/  IMAD.IADD R4, R4, 0x1, R13 ;  /* 0x0000000104047824 */ /* 0x000fe200078e020d */
[----:B------:R-:W-:Y:S01]  /*0720*/  PRMT R5, R5, 0x7604, R8 ;  /* 0x0000760405057816 */ /* 0x000fe20000000008 */
[----:B------:R-:W-:-:S03]  /*0730*/  IMAD.SHL.U32 R7, R9, 0x4, RZ ;  /* 0x0000000409077824 */ /* 0x000fc600078e00ff */
[----:B------:R-:W-:Y:S02]  /*0740*/  PRMT R5, R6, 0x7054, R5 ;  /* 0x0000705406057816 */ /* 0x000fe40000000005 */
[----:B------:R-:W-:Y:S02]  /*0750*/  ISETP.GE.U32.AND P0, PT, R7, R0, PT ;  /* 0x000000000700720c */ /* 0x000fe40003f06070 */
[----:B------:R-:W-:Y:S02]  /*0760*/  PRMT R5, R4, 0x654, R5 ;  /* 0x0000065404057816 */ /* 0x000fe40000000005 */
[----:B------:R-:W-:-:S03]  /*0770*/  SHF.L.U64.HI R7, R9, 0x2, R14 ;  /* 0x0000000209077819 */ /* 0x000fc6000001020e */
[----:B------:R0:W-:Y:S01]  /*0780*/  STG.E desc[UR4][R2.64], R5 ;  /* 0x0000000502007986 */ /* 0x0001e2000c101904 */
[----:B------:R-:W-:-:S13]  /*0790*/  ISETP.GE.AND.EX P0, PT, R7, R12, PT, P0 ;  /* 0x0000000c0700720c */ /* 0x000fda0003f06300 */
[----:B0-----:R-:W-:Y:S05]  /*07a0*/  @!P0 BRA P1, `(.L_x_282) ;  /* 0xfffffffc00a08947 */ /* 0x001fea000083ffff */
[----:B------:R-:W-:Y:S05]  /*07b0*/  EXIT ;  /* 0x000000000000794d */ /* 0x000fea0003800000 */
.L_x_283:
        /* <DEDUP_REMOVED lines=12> */
.L_x_5357:


//--------------------- .text._ZN2at6native57_GLOBAL__N__f3eca4a2_24_ForeachBinaryOpScalar_cu_86b9896c25multi_tensor_apply_kernelINS1_18TensorListMetadataILi1EEENS1_21BinaryOpScalarFunctorIhLi1ELi1ELi0EEEJSt5minusIhEhEEEvT_T0_DpT1_ --------------------------
	.section	.text._ZN2at6native57_GLOBAL__N__f3eca4a2_24_ForeachBinaryOpScalar_cu_86b9896c25multi_tensor_apply_kernelINS1_18TensorListMetadataILi1EEENS1_21BinaryOpScalarFunctorIhLi1ELi1ELi0EEEJSt5minusIhEhEEEvT_T0_DpT1_,"ax",@progbits
	.align	128
.text._ZN2at6native57_GLOBAL__N__f3eca4a2_24_ForeachBinaryOpScalar_cu_86b9896c25multi_tensor_apply_kernelINS1_18TensorListMetadataILi1EEENS1_21BinaryOpScalarFunctorIhLi1ELi1ELi0EEEJSt5minusIhEhEEEvT_T0_DpT1_:
        .type           _ZN2at6native57_GLOBAL__N__f3eca4a2_24_ForeachBinaryOpScalar_cu_86b9896c25multi_tensor_apply_kernelINS1_18TensorListMetadataILi1EEENS1_21BinaryOpScalarFunctorIhLi1ELi1ELi0EEEJSt5minusIhEhEEEvT_T0_DpT1_,@function
        .size           _ZN2at6native57_GLOBAL__N__f3eca4a2_24_ForeachBinaryOpScalar_cu_86b9896c25multi_tensor_apply_kernelINS1_18TensorListMetadataILi1EEENS1_21BinaryOpScalarFunctorIhLi1ELi1ELi0EEEJSt5minusIhEhEEEvT_T0_DpT1_,(.L_x_5358 - _ZN2at6native57_GLOBAL__N__f3eca4a2_24_ForeachBinaryOpScalar_cu_86b9896c25multi_tensor_apply_kernelINS1_18TensorListMetadataILi1EEENS1_21BinaryOpScalarFunctorIhLi1ELi1ELi0EEEJSt5minusIhEhEEEvT_T0_DpT1_)
        .other          _ZN2at6native57_GLOBAL__N__f3eca4a2_24_ForeachBinaryOpScalar_cu_86b9896c25multi_tensor_apply_kernelINS1_18TensorListMetadataILi1EEENS1_21BinaryOpScalarFunctorIhLi1ELi1ELi0EEEJSt5minusIhEhEEEvT_T0_DpT1_,@"STO_CUDA_ENTRY STV_DEFAULT"
_ZN2at6native57_GLOBAL__N__f3eca4a2_24_ForeachBinaryOpScalar_cu_86b9896c25multi_tensor_apply_kernelINS1_18TensorListMetadataILi1EEENS1_21BinaryOpScalarFunctorIhLi1ELi1ELi0EEEJSt5minusIhEhEEEvT_T0_DpT1_:
[----:B------:R-:W-:Y:S01]  /*0000*/  LDC R1, c[0x0][0x28] ;  /* 0x00000a00ff017b82 */ /* 0x000fe20000000800 */
[----:B------:R-:W0:Y:S01]  /*0010*/  S2R R8, SR_CTAID.X ;  /* 0x0000000000087919 */ /* 0x000e220000002500 */
[----:B------:R-:W-:-:S06]  /*0020*/  IMAD.MOV.U32 R7, RZ, RZ, 0x820 ;  /* 0x00000820ff077424 */ /* 0x000fcc00078e00ff */
[----:B------:R-:W1:Y:S01]  /*0030*/  LDC.U8 R10, c[0x0][0xf3a] ;  /* 0x0003ce80ff0a7b82 */ /* 0x000e620000000000 */
        /* <DEDUP_REMOVED lines=12> */
[----:B------:R-:W-:-:S12]  /*0100*/  IMAD.X R13, R5, 0x1, ~R3, P2 ;  /* 0x00000001050d7824 */ /* 0x000fd800010e0e03 */
[----:B-1----:R-:W-:Y:S05]  /*0110*/  @!P0 BRA `(.L_x_284) ;  /* 0x0000000400188947 */ /* 0x002fea0003800000 */
[----:B------:R-:W-:-:S04]  /*0120*/  ISETP.GE.U32.AND P0, PT, R0, 0x1, PT ;  /* 0x000000010000780c */ /* 0x000fc80003f06070 */
[----:B------:R-:W-:-:S13]  /*0130*/  ISETP.GE.AND.EX P0, PT, R13, RZ, PT, P0 ;  /* 0x000000ff0d00720c */ /* 0x000fda0003f06300 */
[----:B------:R-:W-:Y:S05]  /*0140*/  @!P0 EXIT ;  /* 0x000000000000894d */ /* 0x000fea0003800000 */
[----:B------:R-:W0:Y:S01]  /*0150*/  S2R R14, SR_TID.X ;  /* 0x00000000000e7919 */ /* 0x000e220000002100 */
[----:B------:R-:W1:Y:S01]  /*0160*/  LDC R15, c[0x0][RZ] ;  /* 0x00000000ff0f7b82 */ /* 0x000e620000000800 */
[----:B------:R-:W-:-:S07]  /*0170*/  CS2R R16, SRZ ;  /* 0x0000000000107805 */ /* 0x000fce000001ff00 */
.L_x_285:
        /* <DEDUP_REMOVED lines=17> */
[----:B------:R-:W-:Y:S02]  /*0290*/  IADD3 R4, P6, R4, R11, RZ ;  /* 0x0000000b04047210 */ /* 0x000fe40007fde0ff */
        /* <DEDUP_REMOVED lines=46> */
.L_x_284:
        /* <DEDUP_REMOVED lines=10> */
.L_x_286:
        /* <DEDUP_REMOVED lines=25> */
.L_x_287:
        /* <DEDUP_REMOVED lines=13> */
.L_x_5358:


//--------------------- .text._ZN2at6native57_GLOBAL__N__f3eca4a2_24_ForeachBinaryOpScalar_cu_86b9896c25multi_tensor_apply_kernelINS1_18TensorListMetadataILi2EEENS1_21BinaryOpScalarFunctorIN3c108BFloat16ELi2ELi1ELi1EEEJNS1_21reverse_power_functorIfEEfEEEvT_T0_DpT1_ --------------------------
	.section	.text._ZN2at6native57_GLOBAL__N__f3eca4a2_24_ForeachBinaryOpScalar_cu_86b9896c25multi_tensor_apply_kernelINS1_18TensorListMetadataILi2EEENS1_21BinaryOpScalarFunctorIN3c108BFloat16ELi2ELi1ELi1EEEJNS1_21reverse_power_functorIfEEfEEEvT_T0_DpT1_,"ax",@progbits
	.align	128
.text._ZN2at6native57_GLOBAL__N__f3eca4a2_24_ForeachBinaryOpScalar_cu_86b9896c25multi_tensor_apply_kernelINS1_18TensorListMetadataILi2EEENS1_21BinaryOpScalarFunctorIN3c108BFloat16ELi2ELi1ELi1EEEJNS1_21reverse_power_functorIfEEfEEEvT_T0_DpT1_:
        .type           _ZN2at6native57_GLOBAL__N__f3eca4a2_24_ForeachBinaryOpScalar_cu_86b9896c25multi_tensor_apply_kernelINS1_18TensorListMetadataILi2EEENS1_21BinaryOpScalarFunctorIN3c108BFloat16ELi2ELi1ELi1EEEJNS1_21reverse_power_functorIfEEfEEEvT_T0_DpT1_,@function
        .size           _ZN2at6native57_GLOBAL__N__f3eca4a2_24_ForeachBinaryOpScalar_cu_86b9896c25multi_tensor_apply_kernelINS1_18TensorListMetadataILi2EEENS1_21BinaryOpScalarFunctorIN3c108BFloat16ELi2ELi1ELi1EEEJNS1_21reverse_power_functorIfEEfEEEvT_T0_DpT1_,(.L_x_5359 - _ZN2at6native57_GLOBAL__N__f3eca4a2_24_ForeachBinaryOpScalar_cu_86b9896c25multi_tensor_apply_kernelINS1_18TensorListMetadataILi2EEENS1_21BinaryOpScalarFunctorIN3c108BFloat16ELi2ELi1ELi1EEEJNS1_21reverse_power_functorIfEEfEEEvT_T0_DpT1_)
        .other          _ZN2at6native57_GLOBAL__N__f3eca4a2_24_ForeachBinaryOpScalar_cu_86b9896c25multi_tensor_apply_kernelINS1_18TensorListMetadataILi2EEENS1_21BinaryOpScalarFunctorIN3c108BFloat16ELi2ELi1ELi1EEEJNS1_21reverse_power_functorIfEEfEEEvT_T0_DpT1_,@"STO_CUDA_ENTRY STV_DEFAULT"
_ZN2at6native57_GLOBAL__N__f3eca4a2_24_ForeachBinaryOpScalar_cu_86b9896c25multi_tensor_apply_kernelINS1_18TensorListMetadataILi2EEENS1_21BinaryOpScalarFunctorIN3c108BFloat16ELi2ELi1ELi1EEEJNS1_21reverse_power_functorIfEEfEEEvT_T0_DpT1_:
        /* <DEDUP_REMOVED lines=28> */
.L_x_289:
        /* <DEDUP_REMOVED lines=28> */
[----:B------:R-:W-:-:S02]  /*0380*/  @P1 LEA R18, P4, R23, R12, 0x1 ;  /* 0x0000000c17121211 */ /* 0x000fc400078808ff */
[----:B------:R-:W-:Y:S01]  /*0390*/  PRMT R10, RZ, 0x7610, R10 ;  /* 0x00007610ff0a7816 */ /* 0x000fe2000000000a */
[----:B------:R0:W2:Y:S01]  /*03a0*/  @P0 LDG.E.U16 R22, desc[UR4][R16.64] ;  /* 0x0000000410160981 */ /* 0x0000a2000c1e1500 */
[----:B------:R-:W-:Y:S02]  /*03b0*/  @P1 LEA.HI.X R19, R23, R13, R7, 0x1, P4 ;  /* 0x0000000d17131211 */ /* 0x000fe400020f0c07 */
[----:B------:R-:W-:Y:S02]  /*03c0*/  PRMT R24, RZ, 0x7610, R24 ;  /* 0x00007610ff187816 */ /* 0x000fe40000000018 */
[----:B------:R-:W-:Y:S01]  /*03d0*/  PRMT R26, RZ, 0x7610, R26 ;  /* 0x00007610ff1a7816 */ /* 0x000fe2000000001a */
[----:B------:R-:W3:Y:S01]  /*03e0*/  @P1 LDG.E.U16 R10, desc[UR4][R18.64] ;  /* 0x00000004120a1981 */ /* 0x000ee2000c1e1500 */
[----:B0-----:R-:W-:-:S04]  /*03f0*/  @P2 LEA R16, P4, R8, R12, 0x1 ;  /* 0x0000000c08102211 */ /* 0x001fc800078808ff */
[----:B------:R-:W-:Y:S02]  /*0400*/  @P2 LEA.HI.X R17, R8, R13, R5, 0x1, P4 ;  /* 0x0000000d08112211 */ /* 0x000fe400020f0c05 */
[----:B------:R-:W-:-:S03]  /*0410*/  @P3 LEA R20, P4, R29, R12, 0x1 ;  /* 0x0000000c1d143211 */ /* 0x000fc600078808ff */
[----:B------:R0:W4:Y:S01]  /*0420*/  @P2 LDG.E.U16 R24, desc[UR4][R16.64] ;  /* 0x0000000410182981 */ /* 0x000122000c1e1500 */
[----:B------:R-:W-:-:S05]  /*0430*/  @P3 LEA.HI.X R21, R29, R13, R27, 0x1, P4 ;  /* 0x0000000d1d153211 */ /* 0x000fca00020f0c1b */
[----:B------:R-:W5:Y:S01]  /*0440*/  @P3 LDG.E.U16 R26, desc[UR4][R20.64] ;  /* 0x00000004141a3981 */ /* 0x000f62000c1e1500 */
[----:B------:R-:W1:Y:S01]  /*0450*/  MUFU.LG2 R28, UR6 ;  /* 0x00000006001c7d08 */ /* 0x000e620008000c00 */
[----:B0-----:R-:W-:Y:S01]  /*0460*/  @P1 LEA R16, P5, R23, R14, 0x1 ;  /* 0x0000000e17101211 */ /* 0x001fe200078a08ff */
[----:B--2---:R-:W-:-:S04]  /*0470*/  IMAD.U32 R22, R22, 0x10000, RZ ;  /* 0x0001000016167824 */ /* 0x004fc800078e00ff */
[----:B-1----:R-:W-:Y:S01]  /*0480*/  FMUL.FTZ R19, R22, R28 ;  /* 0x0000001c16137220 */ /* 0x002fe20000410000 */
[----:B---3--:R-:W-:-:S05]  /*0490*/  IMAD.U32 R10, R10, 0x10000, RZ ;  /* 0x000100000a0a7824 */ /* 0x008fca00078e00ff */
[----:B------:R-:W0:Y:S01]  /*04a0*/  MUFU.EX2 R19, R19 ;  /* 0x0000001300137308 */ /* 0x000e220000000800 */
[----:B------:R-:W-:Y:S01]  /*04b0*/  FMUL.FTZ R22, R28, R10 ;  /* 0x0000000a1c167220 */ /* 0x000fe20000410000 */
[----:B----4-:R-:W-:Y:S02]  /*04c0*/  IMAD.U32 R24, R24, 0x10000, RZ ;  /* 0x0001000018187824 */ /* 0x010fe400078e00ff */
[----:B-----5:R-:W-:Y:S02]  /*04d0*/  IMAD.U32 R17, R26, 0x10000, RZ ;  /* 0x000100001a117824 */ /* 0x020fe400078e00ff */
[C---:B------:R-:W-:Y:S02]  /*04e0*/  FMUL.FTZ R24, R28.reuse, R24 ;  /* 0x000000181c187220 */ /* 0x040fe40000410000 */
[----:B------:R-:W-:Y:S01]  /*04f0*/  FMUL.FTZ R26, R28, R17 ;  /* 0x000000111c1a7220 */ /* 0x000fe20000410000 */
[----:B------:R-:W1:Y:S01]  /*0500*/  MUFU.EX2 R22, R22 ;  /* 0x0000001600167308 */ /* 0x000e620000000800 */
[----:B------:R-:W-:-:S07]  /*0510*/  @P0 LEA R10, P4, R25, R14, 0x1 ;  /* 0x0000000e190a0211 */ /* 0x000fce00078808ff */
[----:B------:R-:W2:Y:S01]  /*0520*/  MUFU.EX2 R24, R24 ;  /* 0x0000001800187308 */ /* 0x000ea20000000800 */
[----:B------:R-:W-:-:S07]  /*0530*/  @P1 LEA.HI.X R17, R23, R15, R7, 0x1, P5 ;  /* 0x0000000f17111211 */ /* 0x000fce00028f0c07 */
[----:B------:R-:W3:Y:S01]  /*0540*/  MUFU.EX2 R26, R26 ;  /* 0x0000001a001a7308 */ /* 0x000ee20000000800 */
[----:B------:R-:W-:Y:S02]  /*0550*/  @P0 LEA.HI.X R11, R25, R15, R11, 0x1, P4 ;  /* 0x0000000f190b0211 */ /* 0x000fe400020f0c0b */
[----:B0-----:R-:W-:Y:S02]  /*0560*/  F2FP.BF16.F32.PACK_AB R7, RZ, R19 ;  /* 0x00000013ff07723e */ /* 0x001fe400000010ff */
[CC--:B------:R-:W-:Y:S02]  /*0570*/  @P2 LEA R18, P4, R8.reuse, R14.reuse, 0x1 ;  /* 0x0000000e08122211 */ /* 0x0c0fe400078808ff */
[----:B------:R-:W-:Y:S01]  /*0580*/  @P3 LEA R20, P5, R29, R14, 0x1 ;  /* 0x0000000e1d143211 */ /* 0x000fe200078a08ff */
[----:B------:R0:W-:Y:S01]  /*0590*/  @P0 STG.E.U16 desc[UR4][R10.64], R7 ;  /* 0x000000070a000986 */ /* 0x0001e2000c101504 */
[----:B-1----:R-:W-:Y:S02]  /*05a0*/  F2FP.BF16.F32.PACK_AB R22, RZ, R22 ;  /* 0x00000016ff16723e */ /* 0x002fe400000010ff */
[----:B------:R-:W-:-:S02]  /*05b0*/  @P2 LEA.HI.X R19, R8, R15, R5, 0x1, P4 ;  /* 0x0000000f08132211 */ /* 0x000fc400020f0c05 */
[----:B--2---:R-:W-:Y:S02]  /*05c0*/  F2FP.BF16.F32.PACK_AB R24, RZ, R24 ;  /* 0x00000018ff18723e */ /* 0x004fe400000010ff */
[----:B------:R-:W-:Y:S02]  /*05d0*/  @P3 LEA.HI.X R21, R29, R15, R27, 0x1, P5 ;  /* 0x0000000f1d153211 */ /* 0x000fe400028f0c1b */
[----:B---3--:R-:W-:Y:S01]  /*05e0*/  F2FP.BF16.F32.PACK_AB R26, RZ, R26 ;  /* 0x0000001aff1a723e */ /* 0x008fe200000010ff */
[----:B0-----:R-:W-:Y:S01]  /*05f0*/  IMAD.MOV.U32 R7, RZ, RZ, R9 ;  /* 0x000000ffff077224 */ /* 0x001fe200078e0009 */
[----:B------:R2:W-:Y:S01]  /*0600*/  @P1 STG.E.U16 desc[UR4][R16.64], R22 ;  /* 0x0000001610001986 */ /* 0x0005e2000c101504 */
[----:B------:R-:W-:-:S03]  /*0610*/  IMAD.WIDE.U32 R6, R4, 0x4, R6 ;  /* 0x0000000404067825 */ /* 0x000fc600078e0006 */
[----:B------:R2:W-:Y:S04]  /*0620*/  @P2 STG.E.U16 desc[UR4][R18.64], R24 ;  /* 0x0000001812002986 */ /* 0x0005e8000c101504 */
[----:B------:R2:W-:Y:S01]  /*0630*/  @P3 STG.E.U16 desc[UR4][R20.64], R26 ;  /* 0x0000001a14003986 */ /* 0x0005e2000c101504 */
[C---:B------:R-:W-:Y:S02]  /*0640*/  ISETP.GE.U32.AND P0, PT, R6.reuse, 0x10000, PT ;  /* 0x000100000600780c */ /* 0x040fe40003f06070 */
[----:B------:R-:W-:Y:S02]  /*0650*/  ISETP.LT.U32.AND P1, PT, R6, R0, PT ;  /* 0x000000000600720c */ /* 0x000fe40003f21070 */
[C---:B------:R-:W-:Y:S02]  /*0660*/  ISETP.GE.U32.AND.EX P0, PT, R7.reuse, RZ, PT, P0 ;  /* 0x000000ff0700720c */ /* 0x040fe40003f06100 */
[----:B------:R-:W-:Y:S01]  /*0670*/  ISETP.LT.AND.EX P1, PT, R7, R2, PT, P1 ;  /* 0x000000020700720c */ /* 0x000fe20003f21310 */
[----:B------:R-:W-:-:S12]  /*0680*/  IMAD.MOV.U32 R9, RZ, RZ, R7 ;  /* 0x000000ffff097224 */ /* 0x000fd800078e0007 */
[----:B--2---:R-:W-:Y:S05]  /*0690*/  @!P0 BRA P1, `(.L_x_289) ;  /* 0xfffffff800c88947 */ /* 0x004fea000083ffff */
[----:B------:R-:W-:Y:S05]  /*06a0*/  EXIT ;  /* 0x000000000000794d */ /* 0x000fea0003800000 */
.L_x_288:
[----:B------:R-:W0:Y:S02]  /*06b0*/  S2R R7, SR_TID.X ;  /* 0x0000000000077919 */ /* 0x000e240000002100 */
[----:B0-----:R-:W-:-:S03]  /*06c0*/  IMAD.WIDE.U32 R4, R7, 0x4, RZ ;  /* 0x0000000407047825 */ /* 0x001fc600078e00ff */
[----:B------:R-:W-:-:S04]  /*06d0*/  ISETP.GE.U32.AND P0, PT, R4, R0, PT ;  /* 0x000000000400720c */ /* 0x000fc80003f06070 */
[----:B------:R-:W-:-:S04]  /*06e0*/  ISETP.GE.AND.EX P0, PT, R5, R2, PT, P0 ;  /* 0x000000020500720c */ /* 0x000fc80003f06300 */
[----:B------:R-:W-:-:S13]  /*06f0*/  ISETP.GT.U32.OR P0, PT, R7, 0x3fff, P0 ;  /* 0x00003fff0700780c */ /* 0x000fda0000704470 */
[----:B------:R-:W-:Y:S05]  /*0700*/  @P0 EXIT ;  /* 0x000000000000094d */ /* 0x000fea0003800000 */
[----:B------:R-:W-:Y:S01]  /*0710*/  ULDC UR6, c[0x0][0xe5c] ;  /* 0x0003970000067ab9 */ /* 0x000fe20000000800 */
[----:B------:R-:W-:Y:S01]  /*0720*/  IMAD.MOV.U32 R4, RZ, RZ, RZ ;  /* 0x000000ffff047224 */ /* 0x000fe200078e00ff */
[----:B------:R-:W0:Y:S01]  /*0730*/  MUFU.LG2 R3, UR6 ;  /* 0x0000000600037d08 */ /* 0x000e220008000c00 */
[----:B------:R-:W-:-:S05]  /*0740*/  ULDC UR6, c[0x0][0x0] ;  /* 0x0000000000067ab9 */ /* 0x000fca0000000800 */
.L_x_290:
[C---:B-1----:R-:W-:Y:S01]  /*0750*/  IMAD.SHL.U32 R19, R7.reuse, 0x8, RZ ;  /* 0x0000000807137824 */ /* 0x042fe200078e00ff */
[----:B------:R-:W-:-:S04]  /*0760*/  SHF.L.U64.HI R5, R7, 0x3, R4 ;  /* 0x0000000307057819 */ /* 0x000fc80000010204 */
[----:B------:R-:W-:-:S05]  /*0770*/  IADD3 R8, P0, R12, R19, RZ ;  /* 0x000000130c087210 */ /* 0x000fca0007f1e0ff */
[----:B------:R-:W-:-:S06]  /*0780*/  IMAD.X R9, R13, 0x1, R5, P0 ;  /* 0x000000010d097824 */ /* 0x000fcc00000e0605 */
[----:B------:R-:W2:Y:S02]  /*0790*/  LDG.E.64 R8, desc[UR4][R8.64] ;  /* 0x0000000408087981 */ /* 0x000ea4000c1e1b00 */
[C---:B--2---:R-:W-:Y:S01]  /*07a0*/  IMAD.U32 R6, R8.reuse, 0x10000, RZ ;  /* 0x0001000008067824 */ /* 0x044fe200078e00ff */
[C---:B------:R-:W-:Y:S01]  /*07b0*/  PRMT R10, R9.reuse, 0x7632, R10 ;  /* 0x00007632090a7816 */ /* 0x040fe2000000000a */
[----:B------:R-:W-:Y:S02]  /*07c0*/  IMAD.U32 R16, R9, 0x10000, RZ ;  /* 0x0001000009107824 */ /* 0x000fe400078e00ff */
[C---:B0-----:R-:W-:Y:S01]  /*07d0*/  FMUL.FTZ R11, R3.reuse, R6 ;  /* 0x00000006030b7220 */ /* 0x041fe20000410000 */
[----:B------:R-:W-:Y:S01]  /*07e0*/  PRMT R6, R8, 0x7632, R6 ;  /* 0x0000763208067816 */ /* 0x000fe20000000006 */
[----:B------:R-:W-:Y:S02]  /*07f0*/  IMAD.U32 R10, R10, 0x10000, RZ ;  /* 0x000100000a0a7824 */ /* 0x000fe400078e00ff */
[----:B------:R-:W-:Y:S01]  /*0800*/  FMUL.FTZ R16, R3, R16 ;  /* 0x0000001003107220 */ /* 0x000fe20000410000 */
[----:B------:R-:W-:Y:S01]  /*0810*/  IADD3 R8, P0, R14, R19, RZ ;  /* 0x000000130e087210 */ /* 0x000fe20007f1e0ff */
[----:B------:R-:W-:-:S02]  /*0820*/  IMAD.U32 R6, R6, 0x10000, RZ ;  /* 0x0001000006067824 */ /* 0x000fc400078e00ff */
[----:B------:R-:W-:Y:S01]  /*0830*/  FMUL.FTZ R10, R3, R10 ;  /* 0x0000000a030a7220 */ /* 0x000fe20000410000 */
[----:B------:R-:W-:Y:S01]  /*0840*/  MUFU.EX2 R11, R11 ;  /* 0x0000000b000b7308 */ /* 0x000fe20000000800 */
[----:B------:R-:W-:Y:S02]  /*0850*/  IMAD.X R9, R15, 0x1, R5, P0 ;  /* 0x000000010f097824 */ /* 0x000fe400000e0605 */
[----:B------:R-:W-:Y:S01]  /*0860*/  FMUL.FTZ R6, R3, R6 ;  /* 0x0000000603067220 */ /* 0x000fe20000410000 */
[----:B------:R-:W-:-:S04]  /*0870*/  IADD3 R7, P0, R7, UR6, RZ ;  /* 0x0000000607077c10 */ /* 0x000fc8000ff1e0ff */
[C---:B------:R-:W-:Y:S01]  /*0880*/  ISETP.LT.U32.AND P1, PT, R7.reuse, 0x4000, PT ;  /* 0x000040000700780c */ /* 0x040fe20003f21070 */
[----:B------:R-:W-:Y:S01]  /*0890*/  MUFU.EX2 R16, R16 ;  /* 0x0000001000107308 */ /* 0x000fe20000000800 */
[----:B------:R-:W-:Y:S02]  /*08a0*/  IMAD.SHL.U32 R5, R7, 0x4, RZ ;  /* 0x0000000407057824 */ /* 0x000fe400078e00ff */
[----:B------:R-:W-:-:S03]  /*08b0*/  IMAD.X R4, RZ, RZ, R4, P0 ;  /* 0x000000ffff047224 */ /* 0x000fc600000e0604 */
[----:B------:R-:W-:Y:S02]  /*08c0*/  ISETP.GE.U32.AND P0, PT, R5, R0, PT ;  /* 0x000000000500720c */ /* 0x000fe40003f06070 */
[----:B------:R-:W0:Y:S01]  /*08d0*/  MUFU.EX2 R6, R6 ;  /* 0x0000000600067308 */ /* 0x000e220000000800 */
[----:B------:R-:W-:Y:S02]  /*08e0*/  SHF.L.U64.HI R5, R7, 0x2, R4 ;  /* 0x0000000207057819 */ /* 0x000fe40000010204 */
[----:B------:R-:W-:Y:S02]  /*08f0*/  ISETP.LT.U32.AND.EX P1, PT, R4, RZ, PT, P1 ;  /* 0x000000ff0400720c */ /* 0x000fe40003f21110 */
[----:B------:R-:W-:-:S03]  /*0900*/  ISETP.GE.AND.EX P0, PT, R5, R2, PT, P0 ;  /* 0x000000020500720c */ /* 0x000fc60003f06300 */
[----:B------:R-:W1:Y:S01]  /*0910*/  MUFU.EX2 R17, R10 ;  /* 0x0000000a00117308 */ /* 0x000e620000000800 */
[----:B0-----:R-:W-:Y:S02]  /*0920*/  F2FP.BF16.F32.PACK_AB R18, R6, R11 ;  /* 0x0000000b0612723e */ /* 0x001fe400000010ff */
[----:B-1----:R-:W-:-:S05]  /*0930*/  F2FP.BF16.F32.PACK_AB R19, R17, R16 ;  /* 0x000000101113723e */ /* 0x002fca00000010ff */
[----:B------:R1:W-:Y:S02]  /*0940*/  STG.E.64 desc[UR4][R8.64], R18 ;  /* 0x0000001208007986 */ /* 0x0003e4000c101b04 */
[----:B------:R-:W-:Y:S05]  /*0950*/  @!P0 BRA P1, `(.L_x_290) ;  /* 0xfffffffc007c8947 */ /* 0x000fea000083ffff */
[----:B------:R-:W-:Y:S05]  /*0960*/  EXIT ;  /* 0x000000000000794d */ /* 0x000fea0003800000 */
.L_x_291:
        /* <DEDUP_REMOVED lines=9> */
.L_x_5359:


//--------------------- .text._ZN2at6native57_GLOBAL__N__f3eca4a2_24_ForeachBinaryOpScalar_cu_86b9896c25multi_tensor_apply_kernelINS1_18TensorListMetadataILi2EEENS1_21BinaryOpScalarFunctorIN3c104HalfELi2ELi1ELi1EEEJNS1_21reverse_power_functorIfEEfEEEvT_T0_DpT1_ --------------------------
	.section	.text._ZN2at6native57_GLOBAL__N__f3eca4a2_24_ForeachBinaryOpScalar_cu_86b9896c25multi_tensor_apply_kernelINS1_18TensorListMetadataILi2EEENS1_21BinaryOpScalarFunctorIN3c104HalfELi2ELi1ELi1EEEJNS1_21reverse_power_functorIfEEfEEEvT_T0_DpT1_,"ax",@progbits
	.align	128
.text._ZN2at6native57_GLOBAL__N__f3eca4a2_24_ForeachBinaryOpScalar_cu_86b9896c25multi_tensor_apply_kernelINS1_18TensorListMetadataILi2EEENS1_21BinaryOpScalarFunctorIN3c104HalfELi2ELi1ELi1EEEJNS1_21reverse_power_functorIfEEfEEEvT_T0_DpT1_:
        .type           _ZN2at6native57_GLOBAL__N__f3eca4a2_24_ForeachBinaryOpScalar_cu_86b9896c25multi_tensor_apply_kernelINS1_18TensorListMetadataILi2EEENS1_21BinaryOpScalarFunctorIN3c104HalfELi2ELi1ELi1EEEJNS1_21reverse_power_functorIfEEfEEEvT_T0_DpT1_,@function
        .size           _ZN2at6native57_GLOBAL__N__f3eca4a2_24_ForeachBinaryOpScalar_cu_86b9896c25multi_tensor_apply_kernelINS1_18TensorListMetadataILi2EEENS1_21BinaryOpScalarFunctorIN3c104HalfELi2ELi1ELi1EEEJNS1_21reverse_power_functorIfEEfEEEvT_T0_DpT1_,(.L_x_5360 - _ZN2at6native57_GLOBAL__N__f3eca4a2_24_ForeachBinaryOpScalar_cu_86b9896c25multi_tensor_apply_kernelINS1_18TensorListMetadataILi2EEENS1_21BinaryOpScalarFunctorIN3c104HalfELi2ELi1ELi1EEEJNS1_21reverse_power_functorIfEEfEEEvT_T0_DpT1_)
        .other          _ZN2at6native57_GLOBAL__N__f3eca4a2_24_ForeachBinaryOpScalar_cu_86b9896c25multi_tensor_apply_kernelINS1_18TensorListMetadataILi2EEENS1_21BinaryOpScalarFunctorIN3c104HalfELi2ELi1ELi1EEEJNS1_21reverse_power_functorIfEEfEEEvT_T0_DpT1_,@"STO_CUDA_ENTRY STV_DEFAULT"
_ZN2at6native57_GLOBAL__N__f3eca4a2_24_ForeachBinaryOpScalar_cu_86b9896c25multi_tensor_apply_kernelINS1_18TensorListMetadataILi2EEENS1_21BinaryOpScalarFunctorIN3c104HalfELi2ELi1ELi1EEEJNS1_21reverse_power_functorIfEEfEEEvT_T0_DpT1_:
        /* <DEDUP_REMOVED lines=28> */
.L_x_293:
        /* <DEDUP_REMOVED lines=43> */
[----:B--2---:R-:W-:-:S05]  /*0470*/  HADD2.F32 R22, -RZ, R22.H0_H0 ;  /* 0x20000016ff167230 */ /* 0x004fca0000004100 */
[----:B-1----:R-:W-:Y:S01]  /*0480*/  FMUL.FTZ R19, R22, R28 ;  /* 0x0000001c16137220 */ /* 0x002fe20000410000 */
[----:B---3--:R-:W-:-:S05]  /*0490*/  HADD2.F32 R10, -RZ, R10.H0_H0 ;  /* 0x2000000aff0a7230 */ /* 0x008fca0000004100 */
[----:B------:R-:W0:Y:S01]  /*04a0*/  MUFU.EX2 R19, R19 ;  /* 0x0000001300137308 */ /* 0x000e220000000800 */
[----:B------:R-:W-:Y:S01]  /*04b0*/  FMUL.FTZ R22, R28, R10 ;  /* 0x0000000a1c167220 */ /* 0x000fe20000410000 */
[----:B----4-:R-:W-:Y:S02]  /*04c0*/  HADD2.F32 R24, -RZ, R24.H0_H0 ;  /* 0x20000018ff187230 */ /* 0x010fe40000004100 */
[----:B-----5:R-:W-:-:S03]  /*04d0*/  HADD2.F32 R17, -RZ, R26.H0_H0 ;  /* 0x2000001aff117230 */ /* 0x020fc60000004100 */
        /* <DEDUP_REMOVED lines=8> */
[----:B0-----:R-:W-:Y:S02]  /*0560*/  F2FP.F16.F32.PACK_AB R7, RZ, R19 ;  /* 0x00000013ff07723e */ /* 0x001fe400000000ff */
[CC--:B------:R-:W-:Y:S02]  /*0570*/  @P2 LEA R18, P4, R8.reuse, R14.reuse, 0x1 ;  /* 0x0000000e08122211 */ /* 0x0c0fe400078808ff */
[----:B------:R-:W-:Y:S01]  /*0580*/  @P3 LEA R20, P5, R29, R14, 0x1 ;  /* 0x0000000e1d143211 */ /* 0x000fe200078a08ff */
[----:B------:R0:W-:Y:S01]  /*0590*/  @P0 STG.E.U16 desc[UR4][R10.64], R7 ;  /* 0x000000070a000986 */ /* 0x0001e2000c101504 */
[----:B-1----:R-:W-:Y:S02]  /*05a0*/  F2FP.F16.F32.PACK_AB R22, RZ, R22 ;  /* 0x00000016ff16723e */ /* 0x002fe400000000ff */
[----:B------:R-:W-:-:S02]  /*05b0*/  @P2 LEA.HI.X R19, R8, R15, R5, 0x1, P4 ;  /* 0x0000000f08132211 */ /* 0x000fc400020f0c05 */
[----:B--2---:R-:W-:Y:S02]  /*05c0*/  F2FP.F16.F32.PACK_AB R24, RZ, R24 ;  /* 0x00000018ff18723e */ /* 0x004fe400000000ff */
[----:B------:R-:W-:Y:S02]  /*05d0*/  @P3 LEA.HI.X R21, R29, R15, R27, 0x1, P5 ;  /* 0x0000000f1d153211 */ /* 0x000fe400028f0c1b */
[----:B---3--:R-:W-:Y:S01]  /*05e0*/  F2FP.F16.F32.PACK_AB R26, RZ, R26 ;  /* 0x0000001aff1a723e */ /* 0x008fe200000000ff */
        /* <DEDUP_REMOVED lines=12> */
.L_x_292:
        /* <DEDUP_REMOVED lines=10> */
.L_x_294:
[C---:B-1----:R-:W-:Y:S01]  /*0750*/  IMAD.SHL.U32 R21, R3.reuse, 0x8, RZ ;  /* 0x0000000803157824 */ /* 0x042fe200078e00ff */
[----:B------:R-:W-:-:S04]  /*0760*/  SHF.L.U64.HI R7, R3, 0x3, R8 ;  /* 0x0000000303077819 */ /* 0x000fc80000010208 */
[----:B------:R-:W-:-:S05]  /*0770*/  IADD3 R4, P0, R12, R21, RZ ;  /* 0x000000150c047210 */ /* 0x000fca0007f1e0ff */
[----:B------:R-:W-:-:S06]  /*0780*/  IMAD.X R5, R13, 0x1, R7, P0 ;  /* 0x000000010d057824 */ /* 0x000fcc00000e0607 */
[----:B------:R-:W2:Y:S02]  /*0790*/  LDG.E.64 R4, desc[UR4][R4.64] ;  /* 0x0000000404047981 */ /* 0x000ea4000c1e1b00 */
[--C-:B--2---:R-:W-:Y:S02]  /*07a0*/  HADD2.F32 R9, -RZ, R4.reuse.H0_H0 ;  /* 0x20000004ff097230 */ /* 0x104fe40000004100 */
[--C-:B------:R-:W-:Y:S02]  /*07b0*/  HADD2.F32 R17, -RZ, R5.reuse.H0_H0 ;  /* 0x20000005ff117230 */ /* 0x100fe40000004100 */
[----:B------:R-:W-:Y:S02]  /*07c0*/  HADD2.F32 R11, -RZ, R4.H1_H1 ;  /* 0x30000004ff0b7230 */ /* 0x000fe40000004100 */
[C---:B0-----:R-:W-:Y:S01]  /*07d0*/  FMUL.FTZ R9, R6.reuse, R9 ;  /* 0x0000000906097220 */ /* 0x041fe20000410000 */
[----:B------:R-:W-:Y:S02]  /*07e0*/  HADD2.F32 R19, -RZ, R5.H1_H1 ;  /* 0x30000005ff137230 */ /* 0x000fe40000004100 */
[----:B------:R-:W-:Y:S01]  /*07f0*/  FMUL.FTZ R17, R6, R17 ;  /* 0x0000001106117220 */ /* 0x000fe20000410000 */
[----:B------:R-:W-:Y:S01]  /*0800*/  IADD3 R4, P0, R14, R21, RZ ;  /* 0x000000150e047210 */ /* 0x000fe20007f1e0ff */
[C---:B------:R-:W-:Y:S01]  /*0810*/  FMUL.FTZ R11, R6.reuse, R11 ;  /* 0x0000000b060b7220 */ /* 0x040fe20000410000 */
[----:B------:R-:W-:Y:S01]  /*0820*/  FMUL.FTZ R19, R6, R19 ;  /* 0x0000001306137220 */ /* 0x000fe20000410000 */
[----:B------:R-:W-:Y:S02]  /*0830*/  MUFU.EX2 R9, R9 ;  /* 0x0000000900097308 */ /* 0x000fe40000000800 */
[----:B------:R-:W-:Y:S01]  /*0840*/  IMAD.X R5, R15, 0x1, R7, P0 ;  /* 0x000000010f057824 */ /* 0x000fe200000e0607 */
[----:B------:R-:W-:-:S04]  /*0850*/  IADD3 R3, P0, R3, UR6, RZ ;  /* 0x0000000603037c10 */ /* 0x000fc8000ff1e0ff */
[C---:B------:R-:W-:Y:S01]  /*0860*/  ISETP.LT.U32.AND P1, PT, R3.reuse, 0x4000, PT ;  /* 0x000040000300780c */ /* 0x040fe20003f21070 */
[----:B------:R-:W-:Y:S01]  /*0870*/  IMAD.SHL.U32 R7, R3, 0x4, RZ ;  /* 0x0000000403077824 */ /* 0x000fe200078e00ff */
[----:B------:R-:W0:Y:S01]  /*0880*/  MUFU.EX2 R10, R11 ;  /* 0x0000000b000a7308 */ /* 0x000e220000000800 */
[----:B------:R-:W-:-:S03]  /*0890*/  IMAD.X R8, RZ, RZ, R8, P0 ;  /* 0x000000ffff087224 */ /* 0x000fc600000e0608 */
[----:B------:R-:W-:Y:S02]  /*08a0*/  ISETP.GE.U32.AND P0, PT, R7, R0, PT ;  /* 0x000000000700720c */ /* 0x000fe40003f06070 */
[----:B------:R-:W-:Y:S02]  /*08b0*/  SHF.L.U64.HI R7, R3, 0x2, R8 ;  /* 0x0000000203077819 */ /* 0x000fe40000010208 */
[----:B------:R-:W-:Y:S01]  /*08c0*/  MUFU.EX2 R17, R17 ;  /* 0x0000001100117308 */ /* 0x000fe20000000800 */
[----:B------:R-:W-:Y:S02]  /*08d0*/  ISETP.LT.U32.AND.EX P1, PT, R8, RZ, PT, P1 ;  /* 0x000000ff0800720c */ /* 0x000fe40003f21110 */
[----:B------:R-:W-:-:S05]  /*08e0*/  ISETP.GE.AND.EX P0, PT, R7, R2, PT, P0 ;  /* 0x000000020700720c */ /* 0x000fca0003f06300 */
[----:B------:R-:W1:Y:S01]  /*08f0*/  MUFU.EX2 R16, R19 ;  /* 0x0000001300107308 */ /* 0x000e620000000800 */
[----:B0-----:R-:W-:Y:S02]  /*0900*/  F2FP.F16.F32.PACK_AB R20, R10, R9 ;  /* 0x000000090a14723e */ /* 0x001fe400000000ff */
[----:B-1----:R-:W-:-:S05]  /*0910*/  F2FP.F16.F32.PACK_AB R21, R16, R17 ;  /* 0x000000111015723e */ /* 0x002fca00000000ff */
[----:B------:R1:W-:Y:S01]  /*0920*/  STG.E.64 desc[UR4][R4.64], R20 ;  /* 0x0000001404007986 */ /* 0x0003e2000c101b04 */
[----:B------:R-:W-:Y:S05]  /*0930*/  @!P0 BRA P1, `(.L_x_294) ;  /* 0xfffffffc00848947 */ /* 0x000fea000083ffff */
[----:B------:R-:W-:Y:S05]  /*0940*/  EXIT ;  /* 0x000000000000794d */ /* 0x000fea0003800000 */
.L_x_295:
        /* <DEDUP_REMOVED lines=11> */
.L_x_5360:


//--------------------- .text._ZN2at6native57_GLOBAL__N__f3eca4a2_24_ForeachBinaryOpScalar_cu_86b9896c25multi_tensor_apply_kernelINS1_18TensorListMetadataILi2EEENS1_21BinaryOpScalarFunctorIN3c107complexIfEELi2ELi1ELi1EEEJNS1_21reverse_power_functorIS8_EES8_EEEvT_T0_DpT1_ --------------------------
	.section	.text._ZN2at6native57_GLOBAL__N__f3eca4a2_24_ForeachBinaryOpScalar_cu_86b9896c25multi_tensor_apply_kernelINS1_18TensorListMetadataILi2EEENS1_21BinaryOpScalarFunctorIN3c107complexIfEELi2ELi1ELi1EEEJNS1_21reverse_power_functorIS8_EES8_EEEvT_T0_DpT1_,"ax",@progbits
	.align	128
.text._ZN2at6native57_GLOBAL__N__f3eca4a2_24_ForeachBinaryOpScalar_cu_86b9896c25multi_tensor_apply_kernelINS1_18TensorListMetadataILi2EEENS1_21BinaryOpScalarFunctorIN3c107complexIfEELi2ELi1ELi1EEEJNS1_21reverse_power_functorIS8_EES8_EEEvT_T0_DpT1_:
        .type           _ZN2at6native57_GLOBAL__N__f3eca4a2_24_ForeachBinaryOpScalar_cu_86b9896c25multi_tensor_apply_kernelINS1_18TensorListMetadataILi2EEENS1_21BinaryOpScalarFunctorIN3c107complexIfEELi2ELi1ELi1EEEJNS1_21reverse_power_functorIS8_EES8_EEEvT_T0_DpT1_,@function
        .size           _ZN2at6native57_GLOBAL__N__f3eca4a2_24_ForeachBinaryOpScalar_cu_86b9896c25multi_tensor_apply_kernelINS1_18TensorListMetadataILi2EEENS1_21BinaryOpScalarFunctorIN3c107complexIfEELi2ELi1ELi1EEEJNS1_21reverse_power_functorIS8_EES8_EEEvT_T0_DpT1_,(.L_x_5361 - _ZN2at6native57_GLOBAL__N__f3eca4a2_24_ForeachBinaryOpScalar_cu_86b9896c25multi_tensor_apply_kernelINS1_18TensorListMetadataILi2EEENS1_21BinaryOpScalarFunctorIN3c107complexIfEELi2ELi1ELi1EEEJNS1_21reverse_power_functorIS8_EES8_EEEvT_T0_DpT1_)
        .other          _ZN2at6native57_GLOBAL__N__f3eca4a2_24_ForeachBinaryOpScalar_cu_86b9896c25multi_tensor_apply_kernelINS1_18TensorListMetadataILi2EEENS1_21BinaryOpScalarFunctorIN3c107complexIfEELi2ELi1ELi1EEEJNS1_21reverse_power_functorIS8_EES8_EEEvT_T0_DpT1_,@"STO_CUDA_ENTRY STV_DEFAULT"
_ZN2at6native57_GLOBAL__N__f3eca4a2_24_ForeachBinaryOpScalar_cu_86b9896c25multi_tensor_apply_kernelINS1_18TensorListMetadataILi2EEENS1_21BinaryOpScalarFunctorIN3c107complexIfEELi2ELi1ELi1EEEJNS1_21reverse_power_functorIS8_EES8_EEEvT_T0_DpT1_:
        /* <DEDUP_REMOVED lines=25> */
[----:B------:R-:W0:Y:S01]  /*0190*/  LDC.64 R2, c[0x0][0xe60] ;  /* 0x00039800ff027b82 */ /* 0x000e220000000a00 */
[----:B------:R-:W1:Y:S01]  /*01a0*/  S2R R18, SR_TID.X ;  /* 0x0000000000127919 */ /* 0x000e620000002100 */
[----:B------:R-:W-:Y:S01]  /*01b0*/  HFMA2.MMA R19, -RZ, RZ, 2.04296875, -15.78125 ;  /* 0x4016cbe4ff137435 */ /* 0x000fe200000001ff */
[----:B------:R-:W-:Y:S01]  /*01c0*/  ULDC UR11, c[0x0][0x0] ;  /* 0x00000000000b7ab9 */ /* 0x000fe20000000800 */
[----:B------:R-:W-:Y:S01]  /*01d0*/  UMOV UR4, URZ ;  /* 0x0000003f00047c82 */ /* 0x000fe20008000000 */
[----:B------:R-:W-:Y:S01]  /*01e0*/  UMOV UR5, URZ ;  /* 0x0000003f00057c82 */ /* 0x000fe20008000000 */
[C---:B0-----:R-:W-:Y:S01]  /*01f0*/  FMUL.FTZ R0, R3.reuse, 4 ;  /* 0x4080000003007820 */ /* 0x041fe20000410000 */
[C---:B------:R-:W-:Y:S01]  /*0200*/  FMUL.FTZ R27, R2.reuse, 4 ;  /* 0x40800000021b7820 */ /* 0x040fe20000410000 */
[----:B------:R-:W-:Y:S01]  /*0210*/  FMUL.FTZ R3, R3, R3 ;  /* 0x0000000303037220 */ /* 0x000fe20000410000 */
[----:B------:R-:W-:Y:S01]  /*0220*/  ISETP.GE.AND P0, PT, R2, RZ, PT ;  /* 0x000000ff0200720c */ /* 0x000fe20003f06270 */
[----:B------:R-:W-:Y:S01]  /*0230*/  FMUL.FTZ R0, R0, R0 ;  /* 0x0000000000007220 */ /* 0x000fe20000410000 */
[C---:B------:R-:W-:Y:S01]  /*0240*/  FADD.FTZ R29, |R2|.reuse, -RZ ;  /* 0x800000ff021d7221 */ /* 0x040fe20000010200 */
[----:B------:R-:W-:Y:S01]  /*0250*/  FFMA.FTZ R28, R2, R2, R3 ;  /* 0x00000002021c7223 */ /* 0x000fe20000010003 */
[----:B------:R-:W-:Y:S01]  /*0260*/  FSEL R19, R19, 0.78539818525314331055, !P0 ;  /* 0x3f490fdb13137808 */ /* 0x000fe20004000000 */
[----:B------:R-:W-:Y:S01]  /*0270*/  FFMA.FTZ R27, R27, R27, R0 ;  /* 0x0000001b1b1b7223 */ /* 0x000fe20000010000 */
[----:B-1----:R-:W-:-:S07]  /*0280*/  FSEL R20, RZ, 3.1415927410125732422, P0 ;  /* 0x40490fdbff147808 */ /* 0x002fce0000000000 */
.L_x_461:
[----:B------:R-:W-:Y:S02]  /*0290*/  IADD3 R0, P1, R18, UR4, RZ ;  /* 0x0000000412007c10 */ /* 0x000fe4000ff3e0ff */
[----:B------:R-:W-:Y:S02]  /*02a0*/  CS2R R8, SRZ ;  /* 0x0000000000087805 */ /* 0x000fe4000001ff00 */
[----:B------:R-:W-:Y:S02]  /*02b0*/  MOV R5, UR11 ;  /* 0x0000000b00057c02 */ /* 0x000fe40008000f00 */
[C---:B------:R-:W-:Y:S02]  /*02c0*/  ISETP.GE.U32.AND P4, PT, R0.reuse, 0x10000, PT ;  /* 0x000100000000780c */ /* 0x040fe40003f86070 */
[----:B------:R-:W-:Y:S02]  /*02d0*/  IADD3.X R3, RZ, UR5, RZ, P1, !PT ;  /* 0x00000005ff037c10 */ /* 0x000fe40008ffe4ff */
[----:B------:R-:W-:-:S02]  /*02e0*/  ISETP.LT.U32.AND P1, PT, R0, UR12, PT ;  /* 0x0000000c00007c0c */ /* 0x000fc4000bf21070 */
[C---:B------:R-:W-:Y:S02]  /*02f0*/  ISETP.GE.U32.AND.EX P4, PT, R3.reuse, RZ, PT, P4 ;  /* 0x000000ff0300720c */ /* 0x040fe40003f86140 */
[----:B------:R-:W-:Y:S02]  /*0300*/  IADD3 R21, P3, R0, UR11, RZ ;  /* 0x0000000b00157c10 */ /* 0x000fe4000ff7e0ff */
[----:B------:R-:W-:Y:S02]  /*0310*/  ISETP.LT.AND.EX P4, PT, R3, UR10, !P4, P1 ;  /* 0x0000000a03007c0c */ /* 0x000fe4000e781310 */
[----:B------:R-:W-:Y:S02]  /*0320*/  ISETP.GE.U32.AND P5, PT, R21, 0x10000, PT ;  /* 0x000100001500780c */ /* 0x000fe40003fa6070 */
[----:B------:R-:W-:Y:S02]  /*0330*/  IADD3.X R24, RZ, R3, RZ, P3, !PT ;  /* 0x00000003ff187210 */ /* 0x000fe40001ffe4ff */
[----:B------:R-:W-:-:S02]  /*0340*/  LEA R22, P1, R5, R0, 0x1 ;  /* 0x0000000005167211 */ /* 0x000fc400078208ff */
[----:B------:R-:W-:Y:S02]  /*0350*/  ISETP.GE.U32.AND.EX P5, PT, R24, RZ, PT, P5 ;  /* 0x000000ff1800720c */ /* 0x000fe40003fa6150 */
[----:B------:R-:W-:Y:S02]  /*0360*/  MOV R23, UR11 ;  /* 0x0000000b00177c02 */ /* 0x000fe40008000f00 */
[----:B------:R-:W-:Y:S02]  /*0370*/  ISETP.GE.U32.AND P3, PT, R22, 0x10000, PT ;  /* 0x000100001600780c */ /* 0x000fe40003f66070 */
[C---:B------:R-:W-:Y:S02]  /*0380*/  @P4 LEA R4, P2, R0.reuse, UR6, 0x3 ;  /* 0x0000000600044c11 */ /* 0x040fe4000f8418ff */
[----:B------:R-:W-:Y:S02]  /*0390*/  LEA R23, R23, R23, 0x1 ;  /* 0x0000001717177211 */ /* 0x000fe400078e08ff */
[----:B------:R-:W-:-:S02]  /*03a0*/  @P4 LEA.HI.X R5, R0, UR7, R3, 0x3, P2 ;  /* 0x0000000700054c11 */ /* 0x000fc400090f1c03 */
[----:B------:R-:W-:Y:S02]  /*03b0*/  ISETP.LT.U32.AND P2, PT, R21, UR12, PT ;  /* 0x0000000c15007c0c */ /* 0x000fe4000bf41070 */
[----:B------:R-:W-:Y:S02]  /*03c0*/  IADD3.X R25, RZ, R3, RZ, P1, !PT ;  /* 0x00000003ff197210 */ /* 0x000fe40000ffe4ff */
[----:B------:R-:W-:Y:S02]  /*03d0*/  LOP3.LUT R2, R2, 0xffffffef, RZ, 0xc0, !PT ;  /* 0xffffffef02027812 */ /* 0x000fe400078ec0ff */
[----:B------:R-:W-:Y:S02]  /*03e0*/  CS2R R14, SRZ ;  /* 0x00000000000e7805 */ /* 0x000fe4000001ff00 */
[----:B------:R-:W-:Y:S02]  /*03f0*/  ISETP.LT.AND.EX P5, PT, R24, UR10, !P5, P2 ;  /* 0x0000000a18007c0c */ /* 0x000fe4000efa1320 */
[----:B------:R-:W-:-:S02]  /*0400*/  CS2R R12, SRZ ;  /* 0x00000000000c7805 */ /* 0x000fc4000001ff00 */
[----:B------:R-:W-:Y:S02]  /*0410*/  IADD3 R23, P6, R23, R0, RZ ;  /* 0x0000000017177210 */ /* 0x000fe40007fde0ff */
[----:B------:R-:W-:Y:S02]  /*0420*/  CS2R R10, SRZ ;  /* 0x00000000000a7805 */ /* 0x000fe4000001ff00 */
[----:B------:R-:W-:Y:S01]  /*0430*/  ISETP.LT.U32.AND P2, PT, R22, UR12, PT ;  /* 0x0000000c16007c0c */ /* 0x000fe2000bf41070 */
[----:B------:R0:W5:Y:S01]  /*0440*/  @P4 LDG.E.64 R8, desc[UR14][R4.64] ;  /* 0x0000000e04084981 */ /* 0x000162000c1e1b00 */
[----:B------:R-:W-:Y:S02]  /*0450*/  ISETP.GE.U32.AND.EX P3, PT, R25, RZ, PT, P3 ;  /* 0x000000ff1900720c */ /* 0x000fe40003f66130 */
[----:B------:R-:W-:Y:S02]  /*0460*/  IADD3.X R26, RZ, R3, RZ, P6, !PT ;  /* 0x00000003ff1a7210 */ /* 0x000fe400037fe4ff */
[----:B------:R-:W-:-:S02]  /*0470*/  ISETP.GE.U32.AND P1, PT, R23, 0x10000, PT ;  /* 0x000100001700780c */ /* 0x000fc40003f26070 */
[----:B------:R-:W-:Y:S02]  /*0480*/  ISETP.LT.AND.EX P6, PT, R25, UR10, !P3, P2 ;  /* 0x0000000a19007c0c */ /* 0x000fe4000dfc1320 */
[----:B------:R-:W-:Y:S01]  /*0490*/  @P5 LOP3.LUT R2, R2, 0x10, RZ, 0xfc, !PT ;  /* 0x0000001002025812 */ /* 0x000fe200078efcff */
[----:B0-----:R-:W0:Y:S01]  /*04a0*/  LDC.64 R4, c[0x0][0xe60] ;  /* 0x00039800ff047b82 */ /* 0x001e220000000a00 */
[----:B------:R-:W-:Y:S02]  /*04b0*/  ISETP.LT.U32.AND P5, PT, R23, UR12, PT ;  /* 0x0000000c17007c0c */ /* 0x000fe4000bfa1070 */
[----:B------:R-:W-:Y:S02]  /*04c0*/  LOP3.LUT P3, RZ, R2, 0x10, RZ, 0xc0, !PT ;  /* 0x0000001002ff7812 */ /* 0x000fe4000786c0ff */
[----:B------:R-:W-:-:S04]  /*04d0*/  ISETP.GE.U32.AND.EX P1, PT, R26, RZ, PT, P1 ;  /* 0x000000ff1a00720c */ /* 0x000fc80003f26110 */
[----:B------:R-:W-:-:S07]  /*04e0*/  ISETP.LT.AND.EX P5, PT, R26, UR10, !P1, P5 ;  /* 0x0000000a1a007c0c */ /* 0x000fce000cfa1350 */
[----:B------:R-:W-:-:S04]  /*04f0*/  @P3 LEA R30, P1, R21, UR6, 0x3 ;  /* 0x00000006151e3c11 */ /* 0x000fc8000f8218ff */
[----:B------:R-:W-:Y:S02]  /*0500*/  @P3 LEA.HI.X R31, R21, UR7, R24, 0x3, P1 ;  /* 0x00000007151f3c11 */ /* 0x000fe400088f1c18 */
[C---:B------:R-:W-:Y:S02]  /*0510*/  @P6 LEA R16, P1, R22.reuse, UR6, 0x3 ;  /* 0x0000000616106c11 */ /* 0x040fe4000f8218ff */
[C---:B------:R-:W-:Y:S01]  /*0520*/  @P5 LEA R6, P2, R23.reuse, UR6, 0x3 ;  /* 0x0000000617065c11 */ /* 0x040fe2000f8418ff */
[----:B------:R1:W5:Y:S01]  /*0530*/  @P3 LDG.E.64 R14, desc[UR14][R30.64] ;  /* 0x0000000e1e0e3981 */ /* 0x000362000c1e1b00 */
[----:B------:R-:W-:Y:S02]  /*0540*/  @P6 LEA.HI.X R17, R22, UR7, R25, 0x3, P1 ;  /* 0x0000000716116c11 */ /* 0x000fe400088f1c19 */
[----:B------:R-:W-:-:S03]  /*0550*/  @P5 LEA.HI.X R7, R23, UR7, R26, 0x3, P2 ;  /* 0x0000000717075c11 */ /* 0x000fc600090f1c1a */
[----:B------:R1:W5:Y:S04]  /*0560*/  @P6 LDG.E.64 R12, desc[UR14][R16.64] ;  /* 0x0000000e100c6981 */ /* 0x000368000c1e1b00 */
[----:B------:R1:W5:Y:S01]  /*0570*/  @P5 LDG.E.64 R10, desc[UR14][R6.64] ;  /* 0x0000000e060a5981 */ /* 0x000362000c1e1b00 */
[----:B0-----:R-:W-:Y:S02]  /*0580*/  FSETP.NAN.FTZ.AND P1, PT, R4, R5, PT ;  /* 0x000000050400720b */ /* 0x001fe40003f38000 */
[----:B------:R-:W-:-:S04]  /*0590*/  LOP3.LUT R2, R2, 0xfffffff7, RZ, 0xc0, !PT ;  /* 0xfffffff702027812 */ /* 0x000fc800078ec0ff */
[----:B------:R-:W-:-:S04]  /*05a0*/  @P6 LOP3.LUT R2, R2, 0x8, RZ, 0xfc, !PT ;  /* 0x0000000802026812 */ /* 0x000fc800078efcff */
[----:B------:R-:W-:-:S04]  /*05b0*/  LOP3.LUT R2, R2, 0xffffffdf, RZ, 0xc0, !PT ;  /* 0xffffffdf02027812 */ /* 0x000fc800078ec0ff */
[----:B------:R-:W-:Y:S01]  /*05c0*/  @P1 LOP3.LUT R2, R2, 0x20, RZ, 0xfc, !PT ;  /* 0x0000002002021812 */ /* 0x000fe200078efcff */
[----:B-1----:R-:W-:Y:S06]  /*05d0*/  @P1 BRA `(.L_x_297) ;  /* 0x00000020004c1947 */ /* 0x002fec0003800000 */
[----:B------:R-:W-:Y:S01]  /*05e0*/  FADD.FTZ R34, |R5|, -RZ ;  /* 0x800000ff05227221 */ /* 0x000fe20000010200 */
[----:B------:R-:W-:-:S04]  /*05f0*/  FSETP.GEU.FTZ.AND P3, PT, |R4|, |R5|, PT ;  /* 0x400000050400720b */ /* 0x000fc80003f7e200 */
[----:B------:R-:W-:Y:S02]  /*0600*/  FSEL R32, R29, R34, !P3 ;  /* 0x000000221d207208 */ /* 0x000fe40005800000 */
[----:B------:R-:W-:Y:S02]  /*0610*/  FSEL R30, R34, R29, !P3 ;  /* 0x0000001d221e7208 */ /* 0x000fe40005800000 */
[----:B------:R-:W-:-:S13]  /*0620*/  FSETP.GT.FTZ.AND P1, PT, R32, 9.99999979021476795361e+33, PT ;  /* 0x77f684df2000780b */ /* 0x000fda0003f34000 */
[----:B------:R-:W-:Y:S05]  /*0630*/  @P1 BRA `(.L_x_298) ;  /* 0x0000001c00341947 */ /* 0x000fea0003800000 */
[----:B------:R-:W-:-:S13]  /*0640*/  FSETP.NEU.FTZ.AND P1, PT, R30, 1, PT ;  /* 0x3f8000001e00780b */ /* 0x000fda0003f3d000 */
[----:B------:R-:W-:Y:S05]  /*0650*/  @!P1 BRA `(.L_x_299) ;  /* 0x0000001400549947 */ /* 0x000fea0003800000 */
[----:B------:R-:W-:Y:S02]  /*0660*/  FSETP.GEU.FTZ.AND P1, PT, R30, 9.9999999747524270788e-07, PT ;  /* 0x358637bd1e00780b */ /* 0x000fe40003f3e000 */
[----:B------:R-:W-:Y:S02]  /*0670*/  FSETP.GEU.FTZ.AND P2, PT, R32, 9.9999999747524270788e-07, PT ;  /* 0x358637bd2000780b */ /* 0x000fe40003f5e000 */
[----:B------:R-:W-:-:S04]  /*0680*/  FSETP.GT.FTZ.AND P6, PT, R30, 1000000, PT ;  /* 0x497424001e00780b */ /* 0x000fc80003fd4000 */
[----:B------:R-:W-:Y:S02]  /*0690*/  PLOP3.LUT P1, PT, P6, P1, P2, 0xf7, 0x0 ;  /* 0x000000000000781c */ /* 0x000fe40003723e27 */
[----:B------:R-:W-:-:S04]  /*06a0*/  FSETP.GT.FTZ.AND P2, PT, R32, 1000000, PT ;  /* 0x497424002000780b */ /* 0x000fc80003f54000 */
[----:B------:R-:W-:-:S13]  /*06b0*/  PLOP3.LUT P1, PT, P2, P1, PT, 0xa8, 0x0 ;  /* 0x000000000000781c */ /* 0x000fda0001723570 */
[----:B------:R-:W-:Y:S05]  /*06c0*/  @P1 BRA `(.L_x_300) ;  /* 0x0000001000501947 */ /* 0x000fea0003800000 */
[----:B------:R-:W-:-:S13]  /*06d0*/  FSETP.GE.FTZ.AND P1, PT, R30, 1, PT ;  /* 0x3f8000001e00780b */ /* 0x000fda0003f36000 */
[----:B------:R-:W-:Y:S05]  /*06e0*/  @!P1 BRA `(.L_x_301) ;  /* 0x00000004003c9947 */ /* 0x000fea0003800000 */
[C---:B------:R-:W-:Y:S01]  /*06f0*/  FADD.FTZ R0, R30.reuse, -1 ;  /* 0xbf8000001e007421 */ /* 0x040fe20000010000 */
[----:B------:R-:W-:Y:S01]  /*0700*/  FADD.FTZ R3, R30, 1 ;  /* 0x3f8000001e037421 */ /* 0x000fe20000010000 */
[----:B------:R-:W-:Y:S01]  /*0710*/  HFMA2.MMA R6, -RZ, RZ, 1.625, 0 ;  /* 0x3e800000ff067435 */ /* 0x000fe200000001ff */
[----:B------:R-:W-:Y:S02]  /*0720*/  MOV R7, 0x3d39bf78 ;  /* 0x3d39bf7800077802 */ /* 0x000fe40000000f00 */
[----:B------:R-:W-:-:S04]  /*0730*/  FMUL.FTZ R3, R0, R3 ;  /* 0x0000000300037220 */ /* 0x000fc80000410000 */
[----:B------:R-:W-:-:S04]  /*0740*/  FFMA.FTZ R0, R32, R32, R3 ;  /* 0x0000002020007223 */ /* 0x000fc80000010003 */
[C---:B------:R-:W-:Y:S01]  /*0750*/  FADD.FTZ.RZ R3, R0.reuse, 1 ;  /* 0x3f80000000037421 */ /* 0x040fe2000001c000 */
[----:B------:R-:W-:-:S04]  /*0760*/  ISETP.GE.U32.AND P1, PT, R0, 0x7f800000, PT ;  /* 0x7f8000000000780c */ /* 0x000fc80003f26070 */
[----:B------:R-:W-:-:S04]  /*0770*/  IADD3 R3, R3, -0x3f400000, RZ ;  /* 0xc0c0000003037810 */ /* 0x000fc80007ffe0ff */
[----:B------:R-:W-:-:S04]  /*0780*/  LOP3.LUT R3, R3, 0xff800000, RZ, 0xc0, !PT ;  /* 0xff80000003037812 */ /* 0x000fc800078ec0ff */
[----:B------:R-:W-:Y:S02]  /*0790*/  IADD3 R5, -R3, 0x40800000, RZ ;  /* 0x4080000003057810 */ /* 0x000fe40007ffe1ff */
[-C--:B------:R-:W-:Y:S02]  /*07a0*/  IADD3 R4, R0, -R3.reuse, RZ ;  /* 0x8000000300047210 */ /* 0x080fe40007ffe0ff */
[----:B------:R-:W-:Y:S01]  /*07b0*/  I2FP.F32.S32 R3, R3 ;  /* 0x0000000300037245 */ /* 0x000fe20000201400 */
[----:B------:R-:W-:-:S04]  /*07c0*/  FFMA.FTZ R5, R5, R6, -1 ;  /* 0xbf80000005057423 */ /* 0x000fc80000010006 */
[----:B------:R-:W-:Y:S01]  /*07d0*/  FADD.FTZ R4, R4, R5 ;  /* 0x0000000504047221 */ /* 0x000fe20000010000 */
[----:B------:R-:W-:-:S03]  /*07e0*/  FMUL.FTZ R33, R3, 1.1920928955078125e-07 ;  /* 0x3400000003217820 */ /* 0x000fc60000410000 */
[C---:B------:R-:W-:Y:S02]  /*07f0*/  FFMA.FTZ R5, R4.reuse, -R7, 0.10546888411045074463 ;  /* 0x3dd8001204057423 */ /* 0x040fe40000010807 */
[----:B------:R-:W0:Y:S02]  /*0800*/  MUFU.RCP R7, R30 ;  /* 0x0000001e00077308 */ /* 0x000e240000001000 */
[----:B------:R-:W-:-:S04]  /*0810*/  FFMA.FTZ R5, R4, R5, -0.13229703903198242188 ;  /* 0xbe0778e004057423 */ /* 0x000fc80000010005 */
[----:B------:R-:W-:-:S04]  /*0820*/  FFMA.FTZ R5, R4, R5, 0.14491446316242218018 ;  /* 0x3e14647504057423 */ /* 0x000fc80000010005 */
[----:B------:R-:W-:-:S04]  /*0830*/  FFMA.FTZ R5, R4, R5, -0.16641564667224884033 ;  /* 0xbe2a68dd04057423 */ /* 0x000fc80000010005 */
[----:B------:R-:W-:Y:S01]  /*0840*/  FFMA.FTZ R5, R4, R5, 0.19988867640495300293 ;  /* 0x3e4caf9e04057423 */ /* 0x000fe20000010005 */
[----:B0-----:R-:W-:-:S03]  /*0850*/  FFMA R6, -R30, R7, 1 ;  /* 0x3f8000001e067423 */ /* 0x001fc60000000107 */
[----:B------:R-:W-:Y:S01]  /*0860*/  FFMA.FTZ R5, R4, R5, -0.25000196695327758789 ;  /* 0xbe80004204057423 */ /* 0x000fe20000010005 */
[----:B------:R-:W-:-:S03]  /*0870*/  FFMA R7, R7, R6, R7 ;  /* 0x0000000607077223 */ /* 0x000fc60000000007 */
[----:B------:R-:W-:Y:S01]  /*0880*/  FFMA.FTZ R5, R4, R5, 0.33333510160446166992 ;  /* 0x3eaaaae604057423 */ /* 0x000fe20000010005 */
[----:B------:R-:W-:-:S03]  /*0890*/  FFMA R6, R32, R7, RZ ;  /* 0x0000000720067223 */ /* 0x000fc600000000ff */
[----:B------:R-:W-:Y:S01]  /*08a0*/  FFMA.FTZ R5, R4, R5, -0.5 ;  /* 0xbf00000004057423 */ /* 0x000fe20000010005 */
[----:B------:R-:W-:-:S03]  /*08b0*/  FFMA R16, -R30, R6, R32 ;  /* 0x000000061e107223 */ /* 0x000fc60000000120 */
[----:B------:R-:W-:Y:S01]  /*08c0*/  FMUL.FTZ R5, R4, R5 ;  /* 0x0000000504057220 */ /* 0x000fe20000410000 */
[----:B------:R-:W-:-:S03]  /*08d0*/  FFMA R3, R7, R16, R6 ;  /* 0x0000001007037223 */ /* 0x000fc60000000006 */
[----:B------:R-:W-:-:S04]  /*08e0*/  FFMA.FTZ R4, R4, R5, R4 ;  /* 0x0000000504047223 */ /* 0x000fc80000010004 */
[----:B------:R-:W-:Y:S01]  /*08f0*/  FFMA.FTZ R33, R33, 0.69314718246459960938, R4 ;  /* 0x3f31721821217823 */ /* 0x000fe20000010004 */
[----:B------:R-:W-:Y:S06]  /*0900*/  @!P1 BRA `(.L_x_302) ;  /* 0x0000000000149947 */ /* 0x000fec0003800000 */
[----:B------:R-:W-:-:S13]  /*0910*/  ISETP.GE.AND P1, PT, R0, -0x407fffff, PT ;  /* 0xbf8000010000780c */ /* 0x000fda0003f26270 */
[----:B------:R-:W-:-:S05]  /*0920*/  @P1 MOV R5, 0x7f800000 ;  /* 0x7f80000000051802 */ /* 0x000fca0000000f00 */
[C---:B------:R-:W-:Y:S01]  /*0930*/  @P1 FFMA.FTZ R33, R0.reuse, R5, +INF ;  /* 0x7f80000000211423 */ /* 0x040fe20000010005 */
[----:B------:R-:W-:-:S04]  /*0940*/  FSETP.NEU.FTZ.AND P1, PT, R0, RZ, PT ;  /* 0x000000ff0000720b */ /* 0x000fc80003f3d000 */
[----:B------:R-:W-:-:S09]  /*0950*/  FSEL R33, R33, -RZ, P1 ;  /* 0x800000ff21217208 */ /* 0x000fd20000800000 */
.L_x_302:
[----:B------:R-:W0:Y:S02]  /*0960*/  FCHK P1, R32, R30 ;  /* 0x0000001e20007302 */ /* 0x000e240000020000 */
[----:B0-----:R-:W-:Y:S05]  /*0970*/  @!P1 BRA `(.L_x_303) ;  /* 0x0000000000109947 */ /* 0x001fea0003800000 */
[----:B------:R-:W-:Y:S02]  /*0980*/  MOV R17, R32 ;  /* 0x0000002000117202 */ /* 0x000fe40000000f00 */
[----:B------:R-:W-:-:S07]  /*0990*/  MOV R4, 0x9b0 ;  /* 0x000009b000047802 */ /* 0x000fce0000000f00 */
[----:B-----5:R-:W-:Y:S05]  /*09a0*/  CALL.REL.NOINC `($__internal_0_$__cuda_sm3x_div_rn_ftz_f32_slowpath) ;  /* 0x0000014000dc7944 */ /* 0x020fea0003c00000 */
[----:B------:R-:W-:-:S07]  /*09b0*/  MOV R3, R0 ;  /* 0x0000000000037202 */ /* 0x000fce0000000f00 */
.L_x_303:
[----:B------:R-:W-:Y:S01]  /*09c0*/  HFMA2.MMA R5, -RZ, RZ, 0.89990234375, 10328 ;  /* 0x3b33710bff057435 */ /* 0x000fe200000001ff */
[----:B------:R-:W-:-:S09]  /*09d0*/  FMUL.FTZ R0, R3, R3 ;  /* 0x0000000303007220 */ /* 0x000fd20000410000 */
[----:B------:R-:W-:-:S04]  /*09e0*/  FFMA.FTZ R5, R0, R5, -0.015681877732276916504 ;  /* 0xbc80774800057423 */ /* 0x000fc80000010005 */
[----:B------:R-:W-:-:S04]  /*09f0*/  FFMA.FTZ R5, R0, R5, 0.042200751602649688721 ;  /* 0x3d2cdab200057423 */ /* 0x000fc80000010005 */
[----:B------:R-:W-:-:S04]  /*0a00*/  FFMA.FTZ R5, R0, R5, -0.074792981147766113281 ;  /* 0xbd992d1000057423 */ /* 0x000fc80000010005 */
[----:B------:R-:W-:-:S04]  /*0a10*/  FFMA.FTZ R5, R0, R5, 0.10640415549278259277 ;  /* 0x3dd9ea6c00057423 */ /* 0x000fc80000010005 */
[----:B------:R-:W-:-:S04]  /*0a20*/  FFMA.FTZ R5, R0, R5, -0.14207722246646881104 ;  /* 0xbe117cb100057423 */ /* 0x000fc80000010005 */
[----:B------:R-:W-:-:S04]  /*0a30*/  FFMA.FTZ R5, R0, R5, 0.19993925094604492188 ;  /* 0x3e4cbce000057423 */ /* 0x000fc80000010005 */
[----:B------:R-:W-:-:S04]  /*0a40*/  FFMA.FTZ R5, R0, R5, -0.33333197236061096191 ;  /* 0xbeaaaa7d00057423 */ /* 0x000fc80000010005 */
[----:B------:R-:W-:-:S04]  /*0a50*/  FMUL.FTZ R0, R0, R5 ;  /* 0x0000000500007220 */ /* 0x000fc80000410000 */
[----:B------:R-:W-:Y:S01]  /*0a60*/  FFMA.FTZ R0, R0, R3, R3 ;  /* 0x0000000300007223 */ /* 0x000fe20000010003 */
[----:B------:R-:W-:Y:S06]  /*0a70*/  @!P3 BRA `(.L_x_304) ;  /* 0x000000000018b947 */ /* 0x000fec0003800000 */
[----:B------:R-:W0:Y:S02]  /*0a80*/  LDC R3, c[0x0][0xe60] ;  /* 0x00039800ff037b82 */ /* 0x000e240000000800 */
[----:B0-----:R-:W-:-:S13]  /*0a90*/  ISETP.GT.AND P1, PT, R3, -0x1, PT ;  /* 0xffffffff0300780c */ /* 0x001fda0003f24270 */
[----:B------:R-:W-:Y:S05]  /*0aa0*/  @P1 BRA `(.L_x_305) ;  /* 0x0000000000181947 */ /* 0x000fea0003800000 */
[----:B------:R-:W-:-:S05]  /*0ab0*/  MOV R3, 0x3fd774eb ;  /* 0x3fd774eb00037802 */ /* 0x000fca0000000f00 */
[----:B------:R-:W-:Y:S01]  /*0ac0*/  FFMA.FTZ R0, R3, 1.8663789033889770508, -R0 ;  /* 0x3feee58103007823 */ /* 0x000fe20000010800 */
[----:B------:R-:W-:Y:S06]  /*0ad0*/  BRA `(.L_x_305) ;  /* 0x00000000000c7947 */ /* 0x000fec0003800000 */
.L_x_304:
[----:B------:R-:W-:-:S05]  /*0ae0*/  MOV R3, 0x3fd774eb ;  /* 0x3fd774eb00037802 */ /* 0x000fca0000000f00 */
[----:B------:R-:W-:-:S04]  /*0af0*/  @P0 FFMA.FTZ R0, R3, 0.93318945169448852539, -R0 ;  /* 0x3f6ee58103000823 */ /* 0x000fc80000010800 */
[----:B------:R-:W-:-:S07]  /*0b00*/  @!P0 FFMA.FTZ R0, R3, 0.93318945169448852539, R0 ;  /* 0x3f6ee58103008823 */ /* 0x000fce0000010000 */
.L_x_305:
[----:B------:R-:W-:Y:S01]  /*0b10*/  ULDC.64 UR16, c[0x0][0xe60] ;  /* 0x0003980000107ab9 */ /* 0x000fe20000000a00 */
[----:B------:R-:W-:Y:S01]  /*0b20*/  FMUL.FTZ R34, R33, 0.5 ;  /* 0x3f00000021227820 */ /* 0x000fe20000410000 */
[----:B------:R-:W-:Y:S02]  /*0b30*/  MOV R4, UR16 ;  /* 0x0000001000047c02 */ /* 0x000fe40008000f00 */
[----:B------:R-:W-:-:S04]  /*0b40*/  MOV R5, UR17 ;  /* 0x0000001100057c02 */ /* 0x000fc80008000f00 */
[C---:B------:R-:W-:Y:S01]  /*0b50*/  FSETP.NEU.FTZ.AND P1, PT, |R4|.reuse, |R5|, PT ;  /* 0x400000050400720b */ /* 0x040fe20003f3d200 */
[----:B------:R-:W-:-:S03]  /*0b60*/  FADD.FTZ R6, |R4|, |R5| ;  /* 0x4000000504067221 */ /* 0x000fc60000010200 */
[----:B------:R-:W-:Y:S02]  /*0b70*/  FSEL R3, R19, R0, !P1 ;  /* 0x0000000013037208 */ /* 0x000fe40004800000 */
[----:B------:R-:W-:-:S04]  /*0b80*/  FSETP.NEU.FTZ.AND P1, PT, R30, RZ, PT ;  /* 0x000000ff1e00720b */ /* 0x000fc80003f3d000 */
[----:B------:R-:W-:Y:S02]  /*0b90*/  FSEL R0, R20, R3, !P1 ;  /* 0x0000000314007208 */ /* 0x000fe40004800000 */
[----:B------:R-:W-:Y:S02]  /*0ba0*/  FSETP.GTU.FTZ.AND P1, PT, |R6|, +INF , PT ;  /* 0x7f8000000600780b */ /* 0x000fe40003f3c200 */
[----:B------:R-:W-:-:S04]  /*0bb0*/  LOP3.LUT R3, R0, 0x80000000, R5, 0xb8, !PT ;  /* 0x8000000000037812 */ /* 0x000fc800078eb805 */
[----:B------:R-:W-:Y:S01]  /*0bc0*/  FSEL R3, R6, R3, P1 ;  /* 0x0000000306037208 */ /* 0x000fe20000800000 */
[----:B------:R-:W-:Y:S06]  /*0bd0*/  BRA `(.L_x_306) ;  /* 0x0000001c00987947 */ /* 0x000fec0003800000 */
.L_x_301:
[----:B------:R-:W-:-:S04]  /*0be0*/  FMUL.FTZ R33, R32, R32 ;  /* 0x0000002020217220 */ /* 0x000fc80000410000 */
[----:B------:R-:W-:-:S05]  /*0bf0*/  FFMA.FTZ R33, R30, R30, R33 ;  /* 0x0000001e1e217223 */ /* 0x000fca0000010021 */
[----:B------:R-:W-:-:S13]  /*0c00*/  FSETP.GTU.FTZ.AND P1, PT, R33, 0.69999998807907104492, PT ;  /* 0x3f3333332100780b */ /* 0x000fda0003f3c000 */
[----:B------:R-:W-:Y:S05]  /*0c10*/  @P1 BRA `(.L_x_307) ;  /* 0x0000000000b01947 */ /* 0x000fea0003800000 */
[----:B------:R-:W0:Y:S08]  /*0c20*/  MUFU.RCP R3, R30 ;  /* 0x0000001e00037308 */ /* 0x000e300000001000 */
[----:B------:R-:W1:Y:S01]  /*0c30*/  FCHK P1, R32, R30 ;  /* 0x0000001e20007302 */ /* 0x000e620000020000 */
[----:B0-----:R-:W-:-:S04]  /*0c40*/  FFMA R0, -R30, R3, 1 ;  /* 0x3f8000001e007423 */ /* 0x001fc80000000103 */
[----:B------:R-:W-:-:S04]  /*0c50*/  FFMA R3, R3, R0, R3 ;  /* 0x0000000003037223 */ /* 0x000fc80000000003 */
[----:B------:R-:W-:-:S04]  /*0c60*/  FFMA R5, R32, R3, RZ ;  /* 0x0000000320057223 */ /* 0x000fc800000000ff */
[----:B------:R-:W-:-:S04]  /*0c70*/  FFMA R0, -R30, R5, R32 ;  /* 0x000000051e007223 */ /* 0x000fc80000000120 */
[----:B------:R-:W-:Y:S01]  /*0c80*/  FFMA R0, R3, R0, R5 ;  /* 0x0000000003007223 */ /* 0x000fe20000000005 */
[----:B-1----:R-:W-:Y:S06]  /*0c90*/  @!P1 BRA `(.L_x_308) ;  /* 0x00000000000c9947 */ /* 0x002fec0003800000 */
[----:B------:R-:W-:Y:S02]  /*0ca0*/  MOV R17, R32 ;  /* 0x0000002000117202 */ /* 0x000fe40000000f00 */
[----:B------:R-:W-:-:S07]  /*0cb0*/  MOV R4, 0xcd0 ;  /* 0x00000cd000047802 */ /* 0x000fce0000000f00 */
[----:B-----5:R-:W-:Y:S05]  /*0cc0*/  CALL.REL.NOINC `($__internal_0_$__cuda_sm3x_div_rn_ftz_f32_slowpath) ;  /* 0x0000014000147944 */ /* 0x020fea0003c00000 */
.L_x_308:
        /* <DEDUP_REMOVED lines=18> */
.L_x_309:
[----:B------:R-:W-:-:S05]  /*0df0*/  MOV R3, 0x3fd774eb ;  /* 0x3fd774eb00037802 */ /* 0x000fca0000000f00 */
[----:B------:R-:W-:-:S04]  /*0e00*/  @P0 FFMA.FTZ R0, R3, 0.93318945169448852539, -R0 ;  /* 0x3f6ee58103000823 */ /* 0x000fc80000010800 */
[----:B------:R-:W-:-:S07]  /*0e10*/  @!P0 FFMA.FTZ R0, R3, 0.93318945169448852539, R0 ;  /* 0x3f6ee58103008823 */ /* 0x000fce0000010000 */
.L_x_310:
[----:B------:R-:W0:Y:S01]  /*0e20*/  LDC.64 R4, c[0x0][0xe60] ;  /* 0x00039800ff047b82 */ /* 0x000e220000000a00 */
[----:B------:R-:W1:Y:S02]  /*0e30*/  MUFU.LG2 R33, R33 ;  /* 0x0000002100217308 */ /* 0x000e640000000c00 */
[----:B-1----:R-:W-:Y:S01]  /*0e40*/  FMUL.FTZ.D2 R34, R33, 0.69314718246459960938 ;  /* 0x3f31721821227820 */ /* 0x002fe20000310000 */
[C---:B0-----:R-:W-:Y:S01]  /*0e50*/  FSETP.NEU.FTZ.AND P1, PT, |R4|.reuse, |R5|, PT ;  /* 0x400000050400720b */ /* 0x041fe20003f3d200 */
        /* <DEDUP_REMOVED lines=8> */
.L_x_307:
[----:B------:R-:W-:Y:S02]  /*0ee0*/  LOP3.LUT R5, R30, 0xffff0000, RZ, 0xc0, !PT ;  /* 0xffff00001e057812 */ /* 0x000fe400078ec0ff */
[----:B------:R-:W-:-:S03]  /*0ef0*/  LOP3.LUT R7, R32, 0xffff0000, RZ, 0xc0, !PT ;  /* 0xffff000020077812 */ /* 0x000fc600078ec0ff */
[--C-:B------:R-:W-:Y:S01]  /*0f00*/  FADD.FTZ R33, R30, -R5.reuse ;  /* 0x800000051e217221 */ /* 0x100fe20000010000 */
[C---:B------:R-:W-:Y:S01]  /*0f10*/  FADD.FTZ R6, R5.reuse, R5 ;  /* 0x0000000505067221 */ /* 0x040fe20000010000 */
[--C-:B------:R-:W-:Y:S01]  /*0f20*/  FADD.FTZ R0, R32, -R7.reuse ;  /* 0x8000000720007221 */ /* 0x100fe20000010000 */
[----:B------:R-:W-:Y:S01]  /*0f30*/  FMUL.FTZ R3, R5, R5 ;  /* 0x0000000505037220 */ /* 0x000fe20000410000 */
[----:B------:R-:W-:Y:S01]  /*0f40*/  FADD.FTZ R16, R7, R7 ;  /* 0x0000000707107221 */ /* 0x000fe20000010000 */
[----:B------:R-:W-:Y:S01]  /*0f50*/  LOP3.LUT R17, R33, 0xffff0000, RZ, 0xc0, !PT ;  /* 0xffff000021117812 */ /* 0x000fe200078ec0ff */
[----:B------:R-:W-:Y:S01]  /*0f60*/  FMUL.FTZ R4, R7, R7 ;  /* 0x0000000707047220 */ /* 0x000fe20000410000 */
[----:B------:R-:W-:-:S03]  /*0f70*/  LOP3.LUT R31, R0, 0xffff0000, RZ, 0xc0, !PT ;  /* 0xffff0000001f7812 */ /* 0x000fc600078ec0ff */
[----:B------:R-:W-:Y:S01]  /*0f80*/  FADD.FTZ R33, R33, -R17 ;  /* 0x8000001121217221 */ /* 0x000fe20000010000 */
[C---:B------:R-:W-:Y:S01]  /*0f90*/  FMUL.FTZ R5, R17.reuse, R6 ;  /* 0x0000000611057220 */ /* 0x040fe20000410000 */
[C---:B------:R-:W-:Y:S01]  /*0fa0*/  FMUL.FTZ R34, R17.reuse, R17 ;  /* 0x0000001111227220 */ /* 0x040fe20000410000 */
[----:B------:R-:W-:Y:S01]  /*0fb0*/  FADD.FTZ R35, R0, -R31 ;  /* 0x8000001f00237221 */ /* 0x000fe20000010000 */
[----:B------:R-:W-:Y:S01]  /*0fc0*/  FADD.FTZ R17, R17, R17 ;  /* 0x0000001111117221 */ /* 0x000fe20000010000 */
[C---:B------:R-:W-:Y:S01]  /*0fd0*/  FADD.FTZ R36, R31.reuse, R31 ;  /* 0x0000001f1f247221 */ /* 0x040fe20000010000 */
[C---:B------:R-:W-:Y:S01]  /*0fe0*/  FMUL.FTZ R0, R31.reuse, R16 ;  /* 0x000000101f007220 */ /* 0x040fe20000410000 */
[----:B------:R-:W-:Y:S01]  /*0ff0*/  FMUL.FTZ R7, R31, R31 ;  /* 0x0000001f1f077220 */ /* 0x000fe20000410000 */
[----:B------:R-:W-:Y:S01]  /*1000*/  FMUL.FTZ R6, R33, R6 ;  /* 0x0000000621067220 */ /* 0x000fe20000410000 */
[----:B------:R-:W-:Y:S01]  /*1010*/  FMUL.FTZ R16, R35, R16 ;  /* 0x0000001023107220 */ /* 0x000fe20000410000 */
[----:B------:R-:W-:Y:S01]  /*1020*/  FMUL.FTZ R17, R33, R17 ;  /* 0x0000001121117220 */ /* 0x000fe20000410000 */
[----:B------:R-:W-:Y:S01]  /*1030*/  FMUL.FTZ R31, R35, R36 ;  /* 0x00000024231f7220 */ /* 0x000fe20000410000 */
[----:B------:R-:W-:Y:S01]  /*1040*/  FMUL.FTZ R33, R33, R33 ;  /* 0x0000002121217220 */ /* 0x000fe20000410000 */
[----:B------:R-:W-:-:S07]  /*1050*/  FMUL.FTZ R35, R35, R35 ;  /* 0x0000002323237220 */ /* 0x000fce0000410000 */
.L_x_311:
[----:B------:R-:W-:-:S04]  /*1060*/  FSETP.GEU.FTZ.AND P1, PT, R3, R4, PT ;  /* 0x000000040300720b */ /* 0x000fc80003f3e000 */
[----:B------:R-:W-:Y:S02]  /*1070*/  FSEL R37, R3, R4, !P1 ;  /* 0x0000000403257208 */ /* 0x000fe40004800000 */
[----:B------:R-:W-:Y:S02]  /*1080*/  FSEL R3, R4, R3, !P1 ;  /* 0x0000000304037208 */ /* 0x000fe40004800000 */
[----:B------:R-:W-:-:S04]  /*1090*/  FSETP.GEU.FTZ.AND P2, PT, R37, R5, PT ;  /* 0x000000052500720b */ /* 0x000fc80003f5e000 */
[----:B------:R-:W-:Y:S02]  /*10a0*/  FSEL R36, R37, R5, !P2 ;  /* 0x0000000525247208 */ /* 0x000fe40005000000 */
[----:B------:R-:W-:Y:S02]  /*10b0*/  FSEL R4, R5, R37, !P2 ;  /* 0x0000002505047208 */ /* 0x000fe40005000000 */
[----:B------:R-:W-:-:S04]  /*10c0*/  FSETP.GEU.FTZ.AND P6, PT, R36, R0, PT ;  /* 0x000000002400720b */ /* 0x000fc80003fde000 */
[----:B------:R-:W-:Y:S02]  /*10d0*/  FSEL R37, R36, R0, !P6 ;  /* 0x0000000024257208 */ /* 0x000fe40007000000 */
[----:B------:R-:W-:Y:S02]  /*10e0*/  PLOP3.LUT P1, PT, P6, P2, P1, 0x7f, 0x0 ;  /* 0x000000000000781c */ /* 0x000fe40003724f17 */
[C---:B------:R-:W-:Y:S02]  /*10f0*/  FSETP.GEU.FTZ.AND P2, PT, R37.reuse, R34, PT ;  /* 0x000000222500720b */ /* 0x040fe40003f5e000 */
[----:B------:R-:W-:Y:S02]  /*1100*/  FSEL R5, R0, R36, !P6 ;  /* 0x0000002400057208 */ /* 0x000fe40007000000 */
[----:B------:R-:W-:Y:S02]  /*1110*/  FSEL R36, R37, R34, !P2 ;  /* 0x0000002225247208 */ /* 0x000fe40005000000 */
[----:B------:R-:W-:-:S02]  /*1120*/  FSEL R0, R34, R37, !P2 ;  /* 0x0000002522007208 */ /* 0x000fc40005000000 */
[----:B------:R-:W-:-:S04]  /*1130*/  FSETP.GEU.FTZ.AND P6, PT, R36, R7, PT ;  /* 0x000000072400720b */ /* 0x000fc80003fde000 */
[----:B------:R-:W-:Y:S02]  /*1140*/  FSEL R37, R36, R7, !P6 ;  /* 0x0000000724257208 */ /* 0x000fe40007000000 */
[----:B------:R-:W-:Y:S02]  /*1150*/  PLOP3.LUT P1, PT, P6, P2, P1, 0xbf, 0x0 ;  /* 0x000000000000781c */ /* 0x000fe40003725717 */
[----:B------:R-:W-:Y:S02]  /*1160*/  FSETP.GEU.FTZ.AND P2, PT, R37, R6, PT ;  /* 0x000000062500720b */ /* 0x000fe40003f5e000 */
[----:B------:R-:W-:Y:S02]  /*1170*/  FSEL R34, R7, R36, !P6 ;  /* 0x0000002407227208 */ /* 0x000fe40007000000 */
[----:B------:R-:W-:Y:S02]  /*1180*/  FSEL R36, R37, R6, !P2 ;  /* 0x0000000625247208 */ /* 0x000fe40005000000 */
[----:B------:R-:W-:-:S02]  /*1190*/  FSEL R7, R6, R37, !P2 ;  /* 0x0000002506077208 */ /* 0x000fc40005000000 */
[----:B------:R-:W-:-:S04]  /*11a0*/  FSETP.GEU.FTZ.AND P6, PT, R36, R16, PT ;  /* 0x000000102400720b */ /* 0x000fc80003fde000 */
[----:B------:R-:W-:Y:S02]  /*11b0*/  FSEL R37, R36, R16, !P6 ;  /* 0x0000001024257208 */ /* 0x000fe40007000000 */
[----:B------:R-:W-:Y:S02]  /*11c0*/  PLOP3.LUT P1, PT, P6, P2, P1, 0xbf, 0x0 ;  /* 0x000000000000781c */ /* 0x000fe40003725717 */
[CC--:B------:R-:W-:Y:S02]  /*11d0*/  FSETP.GEU.FTZ.AND P2, PT, R37.reuse, R17.reuse, PT ;  /* 0x000000112500720b */ /* 0x0c0fe40003f5e000 */
[----:B------:R-:W-:Y:S02]  /*11e0*/  FSEL R6, R16, R36, !P6 ;  /* 0x0000002410067208 */ /* 0x000fe40007000000 */
[----:B------:R-:W-:Y:S02]  /*11f0*/  FSEL R36, R37, R17, !P2 ;  /* 0x0000001125247208 */ /* 0x000fe40005000000 */
[----:B------:R-:W-:-:S02]  /*1200*/  FSEL R16, R17, R37, !P2 ;  /* 0x0000002511107208 */ /* 0x000fc40005000000 */
[----:B------:R-:W-:-:S04]  /*1210*/  FSETP.GEU.FTZ.AND P6, PT, R36, R31, PT ;  /* 0x0000001f2400720b */ /* 0x000fc80003fde000 */
[----:B------:R-:W-:Y:S02]  /*1220*/  FSEL R37, R36, R31, !P6 ;  /* 0x0000001f24257208 */ /* 0x000fe40007000000 */
[----:B------:R-:W-:Y:S02]  /*1230*/  PLOP3.LUT P1, PT, P6, P2, P1, 0xbf, 0x0 ;  /* 0x000000000000781c */ /* 0x000fe40003725717 */
[-C--:B------:R-:W-:Y:S02]  /*1240*/  FSETP.GEU.FTZ.AND P2, PT, R37, R33.reuse, PT ;  /* 0x000000212500720b */ /* 0x080fe40003f5e000 */
[----:B------:R-:W-:Y:S02]  /*1250*/  FSEL R17, R31, R36, !P6 ;  /* 0x000000241f117208 */ /* 0x000fe40007000000 */
[----:B------:R-:W-:Y:S02]  /*1260*/  FSEL R36, R37, R33, !P2 ;  /* 0x0000002125247208 */ /* 0x000fe40005000000 */
[----:B------:R-:W-:-:S02]  /*1270*/  FSEL R31, R33, R37, !P2 ;  /* 0x00000025211f7208 */ /* 0x000fc40005000000 */
[----:B------:R-:W-:-:S04]  /*1280*/  FSETP.GEU.FTZ.AND P6, PT, R36, R35, PT ;  /* 0x000000232400720b */ /* 0x000fc80003fde000 */
[----:B------:R-:W-:Y:S02]  /*1290*/  PLOP3.LUT P1, PT, P6, P2, P1, 0xbf, 0x0 ;  /* 0x000000000000781c */ /* 0x000fe40003725717 */
[----:B------:R-:W-:Y:S02]  /*12a0*/  FSEL R33, R35, R36, !P6 ;  /* 0x0000002423217208 */ /* 0x000fe40007000000 */
[----:B------:R-:W-:-:S09]  /*12b0*/  FSEL R35, R36, R35, !P6 ;  /* 0x0000002324237208 */ /* 0x000fd20007000000 */
[----:B------:R-:W-:Y:S05]  /*12c0*/  @P1 BRA `(.L_x_311) ;  /* 0xfffffffc00641947 */ /* 0x000fea000383ffff */
[----:B------:R-:W-:-:S04]  /*12d0*/  FADD.FTZ R3, R3, -1 ;  /* 0xbf80000003037421 */ /* 0x000fc80000010000 */
[----:B------:R-:W-:-:S04]  /*12e0*/  FADD.FTZ R4, R4, R3 ;  /* 0x0000000304047221 */ /* 0x000fc80000010000 */
[----:B------:R-:W-:-:S04]  /*12f0*/  FADD.FTZ R5, R5, R4 ;  /* 0x0000000405057221 */ /* 0x000fc80000010000 */
[----:B------:R-:W-:-:S04]  /*1300*/  FADD.FTZ R5, R0, R5 ;  /* 0x0000000500057221 */ /* 0x000fc80000010000 */
[----:B------:R-:W-:Y:S01]  /*1310*/  FADD.FTZ R34, R34, R5 ;  /* 0x0000000522227221 */ /* 0x000fe20000010000 */
[----:B------:R-:W-:-:S03]  /*1320*/  HFMA2.MMA R5, -RZ, RZ, 1.625, 0 ;  /* 0x3e800000ff057435 */ /* 0x000fc600000001ff */
[----:B------:R-:W-:-:S04]  /*1330*/  FADD.FTZ R7, R7, R34 ;  /* 0x0000002207077221 */ /* 0x000fc80000010000 */
[----:B------:R-:W-:Y:S01]  /*1340*/  FADD.FTZ R7, R6, R7 ;  /* 0x0000000706077221 */ /* 0x000fe20000010000 */
[----:B------:R-:W-:-:S03]  /*1350*/  MOV R6, 0x3d39bf78 ;  /* 0x3d39bf7800067802 */ /* 0x000fc60000000f00 */
[----:B------:R-:W-:-:S04]  /*1360*/  FADD.FTZ R16, R16, R7 ;  /* 0x0000000710107221 */ /* 0x000fc80000010000 */
[----:B------:R-:W-:-:S04]  /*1370*/  FADD.FTZ R16, R17, R16 ;  /* 0x0000001011107221 */ /* 0x000fc80000010000 */
[----:B------:R-:W-:-:S04]  /*1380*/  FADD.FTZ R16, R31, R16 ;  /* 0x000000101f107221 */ /* 0x000fc80000010000 */
[----:B------:R-:W-:-:S04]  /*1390*/  FADD.FTZ R16, R33, R16 ;  /* 0x0000001021107221 */ /* 0x000fc80000010000 */
[----:B------:R-:W-:-:S04]  /*13a0*/  FADD.FTZ R35, R35, R16 ;  /* 0x0000001023237221 */ /* 0x000fc80000010000 */
[C---:B------:R-:W-:Y:S01]  /*13b0*/  FADD.FTZ.RZ R0, R35.reuse, 1 ;  /* 0x3f80000023007421 */ /* 0x040fe2000001c000 */
[----:B------:R-:W-:-:S04]  /*13c0*/  ISETP.GE.U32.AND P1, PT, R35, 0x7f800000, PT ;  /* 0x7f8000002300780c */ /* 0x000fc80003f26070 */
[----:B------:R-:W-:-:S04]  /*13d0*/  IADD3 R0, R0, -0x3f400000, RZ ;  /* 0xc0c0000000007810 */ /* 0x000fc80007ffe0ff */
[----:B------:R-:W-:-:S04]  /*13e0*/  LOP3.LUT R0, R0, 0xff800000, RZ, 0xc0, !PT ;  /* 0xff80000000007812 */ /* 0x000fc800078ec0ff */
[----:B------:R-:W-:Y:S02]  /*13f0*/  IADD3 R4, -R0, 0x40800000, RZ ;  /* 0x4080000000047810 */ /* 0x000fe40007ffe1ff */
[-C--:B------:R-:W-:Y:S02]  /*1400*/  IADD3 R3, R35, -R0.reuse, RZ ;  /* 0x8000000023037210 */ /* 0x080fe40007ffe0ff */
[----:B------:R-:W-:Y:S01]  /*1410*/  I2FP.F32.S32 R0, R0 ;  /* 0x0000000000007245 */ /* 0x000fe20000201400 */
[----:B------:R-:W-:Y:S02]  /*1420*/  FFMA.FTZ R4, R4, R5, -1 ;  /* 0xbf80000004047423 */ /* 0x000fe40000010005 */
[----:B------:R-:W0:Y:S02]  /*1430*/  MUFU.RCP R5, R30 ;  /* 0x0000001e00057308 */ /* 0x000e240000001000 */
[----:B------:R-:W-:Y:S01]  /*1440*/  FADD.FTZ R3, R3, R4 ;  /* 0x0000000403037221 */ /* 0x000fe20000010000 */
[----:B------:R-:W-:-:S03]  /*1450*/  FMUL.FTZ R33, R0, 1.1920928955078125e-07 ;  /* 0x3400000000217820 */ /* 0x000fc60000410000 */
[----:B------:R-:W-:-:S04]  /*1460*/  FFMA.FTZ R4, R3, -R6, 0.10546888411045074463 ;  /* 0x3dd8001203047423 */ /* 0x000fc80000010806 */
[----:B------:R-:W-:-:S04]  /*1470*/  FFMA.FTZ R4, R3, R4, -0.13229703903198242188 ;  /* 0xbe0778e003047423 */ /* 0x000fc80000010004 */
[----:B------:R-:W-:Y:S01]  /*1480*/  FFMA.FTZ R4, R3, R4, 0.14491446316242218018 ;  /* 0x3e14647503047423 */ /* 0x000fe20000010004 */
[----:B0-----:R-:W-:-:S03]  /*1490*/  FFMA R6, -R30, R5, 1 ;  /* 0x3f8000001e067423 */ /* 0x001fc60000000105 */
[----:B------:R-:W-:Y:S01]  /*14a0*/  FFMA.FTZ R4, R3, R4, -0.16641564667224884033 ;  /* 0xbe2a68dd03047423 */ /* 0x000fe20000010004 */
[----:B------:R-:W-:-:S03]  /*14b0*/  FFMA R5, R5, R6, R5 ;  /* 0x0000000605057223 */ /* 0x000fc60000000005 */
[----:B------:R-:W-:Y:S01]  /*14c0*/  FFMA.FTZ R4, R3, R4, 0.19988867640495300293 ;  /* 0x3e4caf9e03047423 */ /* 0x000fe20000010004 */
[----:B------:R-:W-:-:S03]  /*14d0*/  FFMA R6, R32, R5, RZ ;  /* 0x0000000520067223 */ /* 0x000fc600000000ff */
[----:B------:R-:W-:Y:S01]  /*14e0*/  FFMA.FTZ R4, R3, R4, -0.25000196695327758789 ;  /* 0xbe80004203047423 */ /* 0x000fe20000010004 */
[----:B------:R-:W-:-:S03]  /*14f0*/  FFMA R7, -R30, R6, R32 ;  /* 0x000000061e077223 */ /* 0x000fc60000000120 */
[----:B------:R-:W-:Y:S01]  /*1500*/  FFMA.FTZ R4, R3, R4, 0.33333510160446166992 ;  /* 0x3eaaaae603047423 */ /* 0x000fe20000010004 */
[----:B------:R-:W-:-:S03]  /*1510*/  FFMA R0, R5, R7, R6 ;  /* 0x0000000705007223 */ /* 0x000fc60000000006 */
[----:B------:R-:W-:-:S04]  /*1520*/  FFMA.FTZ R4, R3, R4, -0.5 ;  /* 0xbf00000003047423 */ /* 0x000fc80000010004 */
[----:B------:R-:W-:-:S04]  /*1530*/  FMUL.FTZ R4, R3, R4 ;  /* 0x0000000403047220 */ /* 0x000fc80000410000 */
        /* <DEDUP_REMOVED lines=8> */
.L_x_312:
[----:B------:R-:W0:Y:S02]  /*15c0*/  FCHK P1, R32, R30 ;  /* 0x0000001e20007302 */ /* 0x000e240000020000 */
[----:B0-----:R-:W-:Y:S05]  /*15d0*/  @!P1 BRA `(.L_x_313) ;  /* 0x00000000000c9947 */ /* 0x001fea0003800000 */
[----:B------:R-:W-:Y:S02]  /*15e0*/  MOV R17, R32 ;  /* 0x0000002000117202 */ /* 0x000fe40000000f00 */
[----:B------:R-:W-:-:S07]  /*15f0*/  MOV R4, 0x1610 ;  /* 0x0000161000047802 */ /* 0x000fce0000000f00 */
[----:B-----5:R-:W-:Y:S05]  /*1600*/  CALL.REL.NOINC `($__internal_0_$__cuda_sm3x_div_rn_ftz_f32_slowpath) ;  /* 0x0000013400c47944 */ /* 0x020fea0003c00000 */
.L_x_313:
        /* <DEDUP_REMOVED lines=18> */
.L_x_314:
[----:B------:R-:W-:-:S05]  /*1730*/  MOV R3, 0x3fd774eb ;  /* 0x3fd774eb00037802 */ /* 0x000fca0000000f00 */
[----:B------:R-:W-:-:S04]  /*1740*/  @P0 FFMA.FTZ R0, R3, 0.93318945169448852539, -R0 ;  /* 0x3f6ee58103000823 */ /* 0x000fc80000010800 */
[----:B------:R-:W-:-:S07]  /*1750*/  @!P0 FFMA.FTZ R0, R3, 0.93318945169448852539, R0 ;  /* 0x3f6ee58103008823 */ /* 0x000fce0000010000 */
.L_x_315:
[----:B------:R-:W0:Y:S01]  /*1760*/  LDC.64 R4, c[0x0][0xe60] ;  /* 0x00039800ff047b82 */ /* 0x000e220000000a00 */
[----:B------:R-:W-:Y:S01]  /*1770*/  FMUL.FTZ R34, R33, 0.5 ;  /* 0x3f00000021227820 */ /* 0x000fe20000410000 */
        /* <DEDUP_REMOVED lines=9> */
.L_x_300:
        /* <DEDUP_REMOVED lines=11> */
.L_x_316:
        /* <DEDUP_REMOVED lines=18> */
.L_x_317:
[----:B------:R-:W-:-:S05]  /*19e0*/  MOV R3, 0x3fd774eb ;  /* 0x3fd774eb00037802 */ /* 0x000fca0000000f00 */
[----:B------:R-:W-:-:S04]  /*19f0*/  @P0 FFMA.FTZ R0, R3, 0.93318945169448852539, -R0 ;  /* 0x3f6ee58103000823 */ /* 0x000fc80000010800 */
[----:B------:R-:W-:-:S07]  /*1a00*/  @!P0 FFMA.FTZ R0, R3, 0.93318945169448852539, R0 ;  /* 0x3f6ee58103008823 */ /* 0x000fce0000010000 */
.L_x_318:
[CC--:B------:R-:W-:Y:S02]  /*1a10*/  VIMNMX R3, R29.reuse, R34.reuse, !PT ;  /* 0x000000221d037248 */ /* 0x0c0fe40007fe0100 */
[----:B------:R-:W-:Y:S02]  /*1a20*/  VIMNMX R34, R29, R34, PT ;  /* 0x000000221d227248 */ /* 0x000fe40003fe0100 */
[----:B------:R-:W-:Y:S02]  /*1a30*/  LOP3.LUT R6, R3, 0xfe000000, RZ, 0xc0, !PT ;  /* 0xfe00000003067812 */ /* 0x000fe400078ec0ff */
[----:B------:R-:W-:Y:S02]  /*1a40*/  FSETP.NEU.FTZ.AND P1, PT, R34, RZ, PT ;  /* 0x000000ff2200720b */ /* 0x000fe40003f3d000 */
[C---:B------:R-:W-:Y:S02]  /*1a50*/  IADD3 R4, -R6.reuse, 0x7e800000, RZ ;  /* 0x7e80000006047810 */ /* 0x040fe40007ffe1ff */
[----:B------:R-:W-:-:S03]  /*1a60*/  LOP3.LUT R6, R6, 0x800000, RZ, 0xfc, !PT ;  /* 0x0080000006067812 */ /* 0x000fc600078efcff */
[-C--:B------:R-:W-:Y:S01]  /*1a70*/  FMUL.FTZ R5, R34, R4.reuse ;  /* 0x0000000422057220 */ /* 0x080fe20000410000 */
[----:B------:R-:W-:-:S03]  /*1a80*/  FMUL.FTZ R4, R3, R4 ;  /* 0x0000000403047220 */ /* 0x000fc60000410000 */
[----:B------:R-:W-:-:S04]  /*1a90*/  FMUL.FTZ R5, R5, R5 ;  /* 0x0000000505057220 */ /* 0x000fc80000410000 */
[----:B------:R-:W-:Y:S02]  /*1aa0*/  FFMA.FTZ R7, R4, R4, R5 ;  /* 0x0000000404077223 */ /* 0x000fe40000010005 */
[----:B------:R-:W0:Y:S04]  /*1ab0*/  LDC.64 R4, c[0x0][0xe60] ;  /* 0x00039800ff047b82 */ /* 0x000e280000000a00 */
[----:B------:R-:W1:Y:S02]  /*1ac0*/  MUFU.SQRT R7, R7 ;  /* 0x0000000700077308 */ /* 0x000e640000002000 */
[----:B-1----:R-:W-:Y:S01]  /*1ad0*/  @P1 FMUL.FTZ R3, R6, R7 ;  /* 0x0000000706031220 */ /* 0x002fe20000410000 */
[----:B------:R-:W-:Y:S01]  /*1ae0*/  FSETP.NEU.FTZ.AND P1, PT, R34, +INF , PT ;  /* 0x7f8000002200780b */ /* 0x000fe20003f3d000 */
[----:B0-----:R-:W-:-:S03]  /*1af0*/  FADD.FTZ R7, |R4|, |R5| ;  /* 0x4000000504077221 */ /* 0x001fc60000010200 */
[----:B------:R-:W-:Y:S02]  /*1b00*/  FSEL R6, R3, +INF , P1 ;  /* 0x7f80000003067808 */ /* 0x000fe40000800000 */
[----:B------:R-:W-:-:S04]  /*1b10*/  FSETP.NEU.FTZ.AND P1, PT, |R4|, |R5|, PT ;  /* 0x400000050400720b */ /* 0x000fc80003f3d200 */
[----:B------:R-:W0:Y:S01]  /*1b20*/  MUFU.LG2 R6, R6 ;  /* 0x0000000600067308 */ /* 0x000e220000000c00 */
[----:B------:R-:W-:Y:S02]  /*1b30*/  FSEL R3, R19, R0, !P1 ;  /* 0x0000000013037208 */ /* 0x000fe40004800000 */
[----:B------:R-:W-:-:S04]  /*1b40*/  FSETP.NEU.FTZ.AND P1, PT, R30, RZ, PT ;  /* 0x000000ff1e00720b */ /* 0x000fc80003f3d000 */
[----:B------:R-:W-:Y:S02]  /*1b50*/  FSEL R0, R20, R3, !P1 ;  /* 0x0000000314007208 */ /* 0x000fe40004800000 */
[----:B------:R-:W-:Y:S02]  /*1b60*/  FSETP.GTU.FTZ.AND P1, PT, |R7|, +INF , PT ;  /* 0x7f8000000700780b */ /* 0x000fe40003f3c200 */
[----:B------:R-:W-:-:S04]  /*1b70*/  LOP3.LUT R0, R0, 0x80000000, R5, 0xb8, !PT ;  /* 0x8000000000007812 */ /* 0x000fc800078eb805 */
[----:B------:R-:W-:Y:S01]  /*1b80*/  FSEL R3, R7, R0, P1 ;  /* 0x0000000007037208 */ /* 0x000fe20000800000 */
[----:B0-----:R-:W-:Y:S01]  /*1b90*/  FMUL.FTZ R34, R6, 0.69314718246459960938 ;  /* 0x3f31721806227820 */ /* 0x001fe20000410000 */
[----:B------:R-:W-:Y:S06]  /*1ba0*/  BRA `(.L_x_306) ;  /* 0x0000000c00a47947 */ /* 0x000fec0003800000 */
.L_x_299:
[----:B------:R-:W-:-:S13]  /*1bb0*/  FSETP.GEU.FTZ.AND P1, PT, R32, 9.999999682655225389e-20, PT ;  /* 0x1fec1e4a2000780b */ /* 0x000fda0003f3e000 */
[----:B------:R-:W-:Y:S05]  /*1bc0*/  @!P1 BRA `(.L_x_319) ;  /* 0x0000000400249947 */ /* 0x000fea0003800000 */
[----:B------:R-:W-:Y:S01]  /*1bd0*/  FMUL.FTZ R0, R32, R32 ;  /* 0x0000002020007220 */ /* 0x000fe20000410000 */
[----:B------:R-:W-:Y:S01]  /*1be0*/  HFMA2.MMA R6, -RZ, RZ, 1.625, 0 ;  /* 0x3e800000ff067435 */ /* 0x000fe200000001ff */
[----:B------:R-:W-:Y:S02]  /*1bf0*/  MOV R7, 0x3d39bf78 ;  /* 0x3d39bf7800077802 */ /* 0x000fe40000000f00 */
[C---:B------:R-:W-:Y:S01]  /*1c00*/  FADD.FTZ.RZ R3, R0.reuse, 1 ;  /* 0x3f80000000037421 */ /* 0x040fe2000001c000 */
[----:B------:R-:W-:-:S04]  /*1c10*/  ISETP.GE.U32.AND P1, PT, R0, 0x7f800000, PT ;  /* 0x7f8000000000780c */ /* 0x000fc80003f26070 */
[----:B------:R-:W-:-:S04]  /*1c20*/  IADD3 R3, R3, -0x3f400000, RZ ;  /* 0xc0c0000003037810 */ /* 0x000fc80007ffe0ff */
[----:B------:R-:W-:-:S04]  /*1c30*/  LOP3.LUT R3, R3, 0xff800000, RZ, 0xc0, !PT ;  /* 0xff80000003037812 */ /* 0x000fc800078ec0ff */
[C---:B------:R-:W-:Y:S02]  /*1c40*/  IADD3 R5, -R3.reuse, 0x40800000, RZ ;  /* 0x4080000003057810 */ /* 0x040fe40007ffe1ff */
[----:B------:R-:W-:Y:S02]  /*1c50*/  IADD3 R4, -R3, R0, RZ ;  /* 0x0000000003047210 */ /* 0x000fe40007ffe1ff */
[----:B------:R-:W-:Y:S01]  /*1c60*/  I2FP.F32.S32 R3, R3 ;  /* 0x0000000300037245 */ /* 0x000fe20000201400 */
[----:B------:R-:W-:-:S04]  /*1c70*/  FFMA.FTZ R5, R5, R6, -1 ;  /* 0xbf80000005057423 */ /* 0x000fc80000010006 */
[----:B------:R-:W-:Y:S01]  /*1c80*/  FADD.FTZ R4, R4, R5 ;  /* 0x0000000504047221 */ /* 0x000fe20000010000 */
[----:B------:R-:W-:-:S03]  /*1c90*/  FMUL.FTZ R34, R3, 1.1920928955078125e-07 ;  /* 0x3400000003227820 */ /* 0x000fc60000410000 */
[----:B------:R-:W-:Y:S01]  /*1ca0*/  FFMA.FTZ R5, R4, -R7, 0.10546888411045074463 ;  /* 0x3dd8001204057423 */ /* 0x000fe20000010807 */
[----:B------:R-:W-:-:S03]  /*1cb0*/  HFMA2.MMA R7, -RZ, RZ, 1.875, 0 ;  /* 0x3f800000ff077435 */ /* 0x000fc600000001ff */
[----:B------:R-:W-:-:S04]  /*1cc0*/  FFMA.FTZ R5, R4, R5, -0.13229703903198242188 ;  /* 0xbe0778e004057423 */ /* 0x000fc80000010005 */
[----:B------:R-:W-:-:S03]  /*1cd0*/  FFMA.FTZ R5, R4, R5, 0.14491446316242218018 ;  /* 0x3e14647504057423 */ /* 0x000fc60000010005 */
[----:B------:R-:W-:Y:S01]  /*1ce0*/  FFMA R6, R7, -1, R7 ;  /* 0xbf80000007067823 */ /* 0x000fe20000000007 */
[----:B------:R-:W-:-:S03]  /*1cf0*/  FFMA.FTZ R5, R4, R5, -0.16641564667224884033 ;  /* 0xbe2a68dd04057423 */ /* 0x000fc60000010005 */
[----:B------:R-:W-:Y:S01]  /*1d00*/  FFMA R7, R6, R7, 1 ;  /* 0x3f80000006077423 */ /* 0x000fe20000000007 */
[----:B------:R-:W-:-:S03]  /*1d10*/  FFMA.FTZ R5, R4, R5, 0.19988867640495300293 ;  /* 0x3e4caf9e04057423 */ /* 0x000fc60000010005 */
[----:B------:R-:W-:Y:S01]  /*1d20*/  FFMA R6, R32, R7, RZ ;  /* 0x0000000720067223 */ /* 0x000fe200000000ff */
[----:B------:R-:W-:-:S03]  /*1d30*/  FFMA.FTZ R5, R4, R5, -0.25000196695327758789 ;  /* 0xbe80004204057423 */ /* 0x000fc60000010005 */
[----:B------:R-:W-:Y:S01]  /*1d40*/  FFMA R16, R6, -1, R32 ;  /* 0xbf80000006107823 */ /* 0x000fe20000000020 */
[----:B------:R-:W-:-:S03]  /*1d50*/  FFMA.FTZ R5, R4, R5, 0.33333510160446166992 ;  /* 0x3eaaaae604057423 */ /* 0x000fc60000010005 */
[----:B------:R-:W-:Y:S01]  /*1d60*/  FFMA R3, R7, R16, R6 ;  /* 0x0000001007037223 */ /* 0x000fe20000000006 */
        /* <DEDUP_REMOVED lines=10> */
.L_x_320:
[----:B------:R-:W0:Y:S02]  /*1e10*/  FCHK P1, R32, 1 ;  /* 0x3f80000020007902 */ /* 0x000e240000020000 */
[----:B0-----:R-:W-:Y:S05]  /*1e20*/  @!P1 BRA `(.L_x_321) ;  /* 0x0000000000149947 */ /* 0x001fea0003800000 */
[----:B------:R-:W-:Y:S01]  /*1e30*/  HFMA2.MMA R30, -RZ, RZ, 1.875, 0 ;  /* 0x3f800000ff1e7435 */ /* 0x000fe200000001ff */
[----:B------:R-:W-:Y:S02]  /*1e40*/  MOV R17, R32 ;  /* 0x0000002000117202 */ /* 0x000fe40000000f00 */
[----:B------:R-:W-:-:S08]  /*1e50*/  MOV R4, 0x1e70 ;  /* 0x00001e7000047802 */ /* 0x000fd00000000f00 */
[----:B-----5:R-:W-:Y:S05]  /*1e60*/  CALL.REL.NOINC `($__internal_0_$__cuda_sm3x_div_rn_ftz_f32_slowpath) ;  /* 0x0000012c00ac7944 */ /* 0x020fea0003c00000 */
[----:B------:R-:W-:-:S07]  /*1e70*/  MOV R3, R0 ;  /* 0x0000000000037202 */ /* 0x000fce0000000f00 */
.L_x_321:
        /* <DEDUP_REMOVED lines=18> */
.L_x_322:
[----:B------:R-:W-:-:S05]  /*1fa0*/  MOV R3, 0x3fd774eb ;  /* 0x3fd774eb00037802 */ /* 0x000fca0000000f00 */
[----:B------:R-:W-:-:S04]  /*1fb0*/  @P0 FFMA.FTZ R0, R3, 0.93318945169448852539, -R0 ;  /* 0x3f6ee58103000823 */ /* 0x000fc80000010800 */
[----:B------:R-:W-:-:S07]  /*1fc0*/  @!P0 FFMA.FTZ R0, R3, 0.93318945169448852539, R0 ;  /* 0x3f6ee58103008823 */ /* 0x000fce0000010000 */
.L_x_323:
[----:B------:R-:W0:Y:S01]  /*1fd0*/  LDC.64 R4, c[0x0][0xe60] ;  /* 0x00039800ff047b82 */ /* 0x000e220000000a00 */
[----:B------:R-:W-:Y:S01]  /*1fe0*/  FMUL.FTZ R34, R34, 0.5 ;  /* 0x3f00000022227820 */ /* 0x000fe20000410000 */
[C---:B0-----:R-:W-:Y:S01]  /*1ff0*/  FSETP.NEU.FTZ.AND P1, PT, |R4|.reuse, |R5|, PT ;  /* 0x400000050400720b */ /* 0x041fe20003f3d200 */
[----:B------:R-:W-:-:S03]  /*2000*/  FADD.FTZ R3, |R4|, |R5| ;  /* 0x4000000504037221 */ /* 0x000fc60000010200 */
[----:B------:R-:W-:Y:S02]  /*2010*/  FSEL R0, R19, R0, !P1 ;  /* 0x0000000013007208 */ /* 0x000fe40004800000 */
[----:B------:R-:W-:Y:S02]  /*2020*/  FSETP.GTU.FTZ.AND P1, PT, |R3|, +INF , PT ;  /* 0x7f8000000300780b */ /* 0x000fe40003f3c200 */
[----:B------:R-:W-:-:S04]  /*2030*/  LOP3.LUT R0, R0, 0x80000000, R5, 0xb8, !PT ;  /* 0x8000000000007812 */ /* 0x000fc800078eb805 */
[----:B------:R-:W-:Y:S01]  /*2040*/  FSEL R3, R3, R0, P1 ;  /* 0x0000000003037208 */ /* 0x000fe20000800000 */
[----:B------:R-:W-:Y:S06]  /*2050*/  BRA `(.L_x_306) ;  /* 0x0000000800787947 */ /* 0x000fec0003800000 */
.L_x_319:
[----:B------:R-:W-:Y:S01]  /*2060*/  HFMA2.MMA R3, -RZ, RZ, 1.875, 0 ;  /* 0x3f800000ff037435 */ /* 0x000fe200000001ff */
[----:B------:R-:W0:Y:S09]  /*2070*/  FCHK P1, R32, 1 ;  /* 0x3f80000020007902 */ /* 0x000e320000020000 */
[----:B------:R-:W-:-:S04]  /*2080*/  FFMA R0, R3, -R3, 1 ;  /* 0x3f80000003007423 */ /* 0x000fc80000000803 */
[----:B------:R-:W-:-:S04]  /*2090*/  FFMA R3, R0, R3, 1 ;  /* 0x3f80000000037423 */ /* 0x000fc80000000003 */
[----:B------:R-:W-:-:S04]  /*20a0*/  FFMA R0, R32, R3, RZ ;  /* 0x0000000320007223 */ /* 0x000fc800000000ff */
[----:B------:R-:W-:-:S04]  /*20b0*/  FFMA R4, R0, -1, R32 ;  /* 0xbf80000000047823 */ /* 0x000fc80000000020 */
[----:B------:R-:W-:Y:S01]  /*20c0*/  FFMA R0, R3, R4, R0 ;  /* 0x0000000403007223 */ /* 0x000fe20000000000 */
[----:B0-----:R-:W-:Y:S06]  /*20d0*/  @!P1 BRA `(.L_x_324) ;  /* 0x0000000000109947 */ /* 0x001fec0003800000 */
[----:B------:R-:W-:Y:S02]  /*20e0*/  MOV R17, R32 ;  /* 0x0000002000117202 */ /* 0x000fe40000000f00 */
[----:B------:R-:W-:Y:S02]  /*20f0*/  MOV R30, 0x3f800000 ;  /* 0x3f800000001e7802 */ /* 0x000fe40000000f00 */
[----:B------:R-:W-:-:S07]  /*2100*/  MOV R4, 0x2120 ;  /* 0x0000212000047802 */ /* 0x000fce0000000f00 */
[----:B-----5:R-:W-:Y:S05]  /*2110*/  CALL.REL.NOINC `($__internal_0_$__cuda_sm3x_div_rn_ftz_f32_slowpath) ;  /* 0x0000012c00007944 */ /* 0x020fea0003c00000 */
.L_x_324:
[----:B------:R-:W-:Y:S01]  /*2120*/  MOV R4, 0x3b33710b ;  /* 0x3b33710b00047802 */ /* 0x000fe20000000f00 */
[----:B------:R-:W-:-:S04]  /*2130*/  FMUL.FTZ R3, R0, R0 ;  /* 0x0000000000037220 */ /* 0x000fc80000410000 */
        /* <DEDUP_REMOVED lines=16> */
.L_x_325:
[----:B------:R-:W-:-:S10]  /*2240*/  HFMA2.MMA R3, -RZ, RZ, 1.9599609375, 20144 ;  /* 0x3fd774ebff037435 */ /* 0x000fd400000001ff */
[----:B------:R-:W-:-:S04]  /*2250*/  @P0 FFMA.FTZ R0, R3, 0.93318945169448852539, -R0 ;  /* 0x3f6ee58103000823 */ /* 0x000fc80000010800 */
[----:B------:R-:W-:-:S07]  /*2260*/  @!P0 FFMA.FTZ R0, R3, 0.93318945169448852539, R0 ;  /* 0x3f6ee58103008823 */ /* 0x000fce0000010000 */
.L_x_326:
[----:B------:R-:W0:Y:S01]  /*2270*/  LDC.64 R4, c[0x0][0xe60] ;  /* 0x00039800ff047b82 */ /* 0x000e220000000a00 */
[----:B------:R-:W-:-:S04]  /*2280*/  FMUL.FTZ R3, R32, 0.5 ;  /* 0x3f00000020037820 */ /* 0x000fc80000410000 */
[----:B------:R-:W-:Y:S01]  /*2290*/  FMUL.FTZ R34, R32, R3 ;  /* 0x0000000320227220 */ /* 0x000fe20000410000 */
[C---:B0-----:R-:W-:Y:S01]  /*22a0*/  FSETP.NEU.FTZ.AND P1, PT, |R4|.reuse, |R5|, PT ;  /* 0x400000050400720b */ /* 0x041fe20003f3d200 */
[----:B------:R-:W-:-:S03]  /*22b0*/  FADD.FTZ R7, |R4|, |R5| ;  /* 0x4000000504077221 */ /* 0x000fc60000010200 */
[----:B------:R-:W-:Y:S02]  /*22c0*/  FSEL R0, R19, R0, !P1 ;  /* 0x0000000013007208 */ /* 0x000fe40004800000 */
[----:B------:R-:W-:Y:S02]  /*22d0*/  FSETP.GTU.FTZ.AND P1, PT, |R7|, +INF , PT ;  /* 0x7f8000000700780b */ /* 0x000fe40003f3c200 */
[----:B------:R-:W-:-:S04]  /*22e0*/  LOP3.LUT R0, R0, 0x80000000, R5, 0xb8, !PT ;  /* 0x8000000000007812 */ /* 0x000fc800078eb805 */
[----:B------:R-:W-:Y:S01]  /*22f0*/  FSEL R3, R7, R0, P1 ;  /* 0x0000000007037208 */ /* 0x000fe20000800000 */
[----:B------:R-:W-:Y:S06]  /*2300*/  BRA `(.L_x_306) ;  /* 0x0000000400cc7947 */ /* 0x000fec0003800000 */
.L_x_298:
[----:B------:R-:W-:Y:S01]  /*2310*/  FMUL.FTZ R4, R4, 0.36787945032119750977 ;  /* 0x3ebc5ab204047820 */ /* 0x000fe20000410000 */
[----:B------:R-:W-:-:S03]  /*2320*/  FMUL.FTZ R5, R5, 0.36787945032119750977 ;  /* 0x3ebc5ab205057820 */ /* 0x000fc60000410000 */
[----:B------:R-:W-:Y:S01]  /*2330*/  FADD.FTZ R4, |R4|, -RZ ;  /* 0x800000ff04047221 */ /* 0x000fe20000010200 */
[----:B------:R-:W-:-:S05]  /*2340*/  FADD.FTZ R5, |R5|, -RZ ;  /* 0x800000ff05057221 */ /* 0x000fca0000010200 */
        /* <DEDUP_REMOVED lines=9> */
[----:B------:R-:W-:Y:S01]  /*23e0*/  FFMA.FTZ R6, R5, R5, R6 ;  /* 0x0000000505067223 */ /* 0x000fe20000010006 */
[----:B------:R-:W-:-:S05]  /*23f0*/  MOV R5, 0x3f800000 ;  /* 0x3f80000000057802 */ /* 0x000fca0000000f00 */
[----:B------:R-:W0:Y:S02]  /*2400*/  MUFU.SQRT R6, R6 ;  /* 0x0000000600067308 */ /* 0x000e240000002000 */
[----:B0-----:R-:W-:Y:S01]  /*2410*/  @P1 FMUL.FTZ R0, R6, R3 ;  /* 0x0000000306001220 */ /* 0x001fe20000410000 */
[----:B------:R-:W-:-:S05]  /*2420*/  FSETP.NEU.FTZ.AND P1, PT, R4, +INF , PT ;  /* 0x7f8000000400780b */ /* 0x000fca0003f3d000 */
[----:B------:R-:W0:Y:S01]  /*2430*/  MUFU.RCP R3, R30 ;  /* 0x0000001e00037308 */ /* 0x000e220000001000 */
[----:B------:R-:W-:-:S07]  /*2440*/  FSEL R0, R0, +INF , P1 ;  /* 0x7f80000000007808 */ /* 0x000fce0000800000 */
[----:B------:R-:W1:Y:S08]  /*2450*/  MUFU.LG2 R0, R0 ;  /* 0x0000000000007308 */ /* 0x000e700000000c00 */
[----:B------:R-:W2:Y:S01]  /*2460*/  FCHK P1, R32, R30 ;  /* 0x0000001e20007302 */ /* 0x000ea20000020000 */
[----:B0-----:R-:W-:-:S04]  /*2470*/  FFMA R4, -R30, R3, 1 ;  /* 0x3f8000001e047423 */ /* 0x001fc80000000103 */
[----:B------:R-:W-:-:S04]  /*2480*/  FFMA R3, R3, R4, R3 ;  /* 0x0000000403037223 */ /* 0x000fc80000000003 */
[----:B------:R-:W-:Y:S01]  /*2490*/  FFMA R4, R32, R3, RZ ;  /* 0x0000000320047223 */ /* 0x000fe200000000ff */
[----:B-1----:R-:W-:-:S03]  /*24a0*/  FFMA.FTZ R34, R0, 0.69314718246459960938, R5 ;  /* 0x3f31721800227823 */ /* 0x002fc60000010005 */
[----:B------:R-:W-:-:S04]  /*24b0*/  FFMA R6, -R30, R4, R32 ;  /* 0x000000041e067223 */ /* 0x000fc80000000120 */
[----:B------:R-:W-:Y:S01]  /*24c0*/  FFMA R3, R3, R6, R4 ;  /* 0x0000000603037223 */ /* 0x000fe20000000004 */
[----:B--2---:R-:W-:Y:S06]  /*24d0*/  @!P1 BRA `(.L_x_327) ;  /* 0x0000000000109947 */ /* 0x004fec0003800000 */
[----:B------:R-:W-:Y:S02]  /*24e0*/  MOV R17, R32 ;  /* 0x0000002000117202 */ /* 0x000fe40000000f00 */
[----:B------:R-:W-:-:S07]  /*24f0*/  MOV R4, 0x2510 ;  /* 0x0000251000047802 */ /* 0x000fce0000000f00 */
[----:B-----5:R-:W-:Y:S05]  /*2500*/  CALL.REL.NOINC `($__internal_0_$__cuda_sm3x_div_rn_ftz_f32_slowpath) ;  /* 0x0000012800047944 */ /* 0x020fea0003c00000 */
[----:B------:R-:W-:-:S07]  /*2510*/  MOV R3, R0 ;  /* 0x0000000000037202 */ /* 0x000fce0000000f00 */
.L_x_327:
        /* <DEDUP_REMOVED lines=18> */
.L_x_328:
[----:B------:R-:W-:-:S05]  /*2640*/  MOV R3, 0x3fd774eb ;  /* 0x3fd774eb00037802 */ /* 0x000fca0000000f00 */
[----:B------:R-:W-:-:S04]  /*2650*/  @P0 FFMA.FTZ R0, R3, 0.93318945169448852539, -R0 ;  /* 0x3f6ee58103000823 */ /* 0x000fc80000010800 */
[----:B------:R-:W-:-:S07]  /*2660*/  @!P0 FFMA.FTZ R0, R3, 0.93318945169448852539, R0 ;  /* 0x3f6ee58103008823 */ /* 0x000fce0000010000 */
.L_x_329:
[----:B------:R-:W0:Y:S02]  /*2670*/  LDC.64 R4, c[0x0][0xe60] ;  /* 0x00039800ff047b82 */ /* 0x000e240000000a00 */
        /* <DEDUP_REMOVED lines=9> */
.L_x_297:
[C---:B------:R-:W-:Y:S01]  /*2710*/  FADD.FTZ R6, |R5|.reuse, -RZ ;  /* 0x800000ff05067221 */ /* 0x040fe20000010200 */
[C---:B------:R-:W-:Y:S02]  /*2720*/  FSETP.GT.FTZ.AND P3, PT, |R5|.reuse, |R4|, PT ;  /* 0x400000040500720b */ /* 0x040fe40003f74200 */
[----:B------:R-:W-:Y:S02]  /*2730*/  FSETP.GEU.FTZ.AND P1, PT, |R4|, 1.084202172485504434e-19, PT ;  /* 0x200000000400780b */ /* 0x000fe40003f3e200 */
[----:B------:R-:W-:Y:S02]  /*2740*/  FSEL R30, R6, R29, P3 ;  /* 0x0000001d061e7208 */ /* 0x000fe40001800000 */
[----:B------:R-:W-:Y:S02]  /*2750*/  FSETP.GEU.FTZ.AND P2, PT, |R5|, 1.084202172485504434e-19, PT ;  /* 0x200000000500780b */ /* 0x000fe40003f5e200 */
[----:B------:R-:W0:Y:S01]  /*2760*/  MUFU.RCP R3, R30 ;  /* 0x0000001e00037308 */ /* 0x000e220000001000 */
[----:B------:R-:W-:-:S02]  /*2770*/  FSEL R17, R29, R6, P3 ;  /* 0x000000061d117208 */ /* 0x000fc40001800000 */
[----:B------:R-:W-:Y:S02]  /*2780*/  PLOP3.LUT P1, PT, P1, P2, PT, 0xa8, 0x0 ;  /* 0x000000000000781c */ /* 0x000fe40000f25570 */
[----:B------:R-:W-:-:S11]  /*2790*/  MOV R32, R28 ;  /* 0x0000001c00207202 */ /* 0x000fd60000000f00 */
[----:B------:R-:W-:Y:S01]  /*27a0*/  @!P1 FMUL.FTZ R32, R27, 0.0625 ;  /* 0x3d8000001b209820 */ /* 0x000fe20000410000 */
[----:B------:R-:W1:Y:S01]  /*27b0*/  FCHK P1, R17, R30 ;  /* 0x0000001e11007302 */ /* 0x000e620000020000 */
[----:B0-----:R-:W-:-:S04]  /*27c0*/  FFMA R0, -R30, R3, 1 ;  /* 0x3f8000001e007423 */ /* 0x001fc80000000103 */
[----:B------:R-:W-:-:S04]  /*27d0*/  FFMA R0, R3, R0, R3 ;  /* 0x0000000003007223 */ /* 0x000fc80000000003 */
[----:B------:R-:W-:-:S04]  /*27e0*/  FFMA R3, R17, R0, RZ ;  /* 0x0000000011037223 */ /* 0x000fc800000000ff */
[----:B------:R-:W-:-:S04]  /*27f0*/  FFMA R4, -R30, R3, R17 ;  /* 0x000000031e047223 */ /* 0x000fc80000000111 */
[----:B------:R-:W-:Y:S01]  /*2800*/  FFMA R0, R0, R4, R3 ;  /* 0x0000000400007223 */ /* 0x000fe20000000003 */
[----:B-1----:R-:W-:Y:S06]  /*2810*/  @!P1 BRA `(.L_x_330) ;  /* 0x0000000000089947 */ /* 0x002fec0003800000 */
[----:B------:R-:W-:-:S07]  /*2820*/  MOV R4, 0x2840 ;  /* 0x0000284000047802 */ /* 0x000fce0000000f00 */
[----:B-----5:R-:W-:Y:S05]  /*2830*/  CALL.REL.NOINC `($__internal_0_$__cuda_sm3x_div_rn_ftz_f32_slowpath) ;  /* 0x0000012400387944 */ /* 0x020fea0003c00000 */
.L_x_330:
        /* <DEDUP_REMOVED lines=11> */
[----:B------:R-:W-:Y:S06]  /*28f0*/  @P3 BRA `(.L_x_331) ;  /* 0x0000000000183947 */ /* 0x000fec0003800000 */
[----:B------:R-:W0:Y:S02]  /*2900*/  LDC R3, c[0x0][0xe60] ;  /* 0x00039800ff037b82 */ /* 0x000e240000000800 */
[----:B0-----:R-:W-:-:S13]  /*2910*/  ISETP.GT.AND P1, PT, R3, -0x1, PT ;  /* 0xffffffff0300780c */ /* 0x001fda0003f24270 */
[----:B------:R-:W-:Y:S05]  /*2920*/  @P1 BRA `(.L_x_332) ;  /* 0x0000000000181947 */ /* 0x000fea0003800000 */
[----:B------:R-:W-:-:S05]  /*2930*/  MOV R3, 0x3fd774eb ;  /* 0x3fd774eb00037802 */ /* 0x000fca0000000f00 */
[----:B------:R-:W-:Y:S01]  /*2940*/  FFMA.FTZ R0, R3, 1.8663789033889770508, -R0 ;  /* 0x3feee58103007823 */ /* 0x000fe20000010800 */
[----:B------:R-:W-:Y:S06]  /*2950*/  BRA `(.L_x_332) ;  /* 0x00000000000c7947 */ /* 0x000fec0003800000 */
.L_x_331:
[----:B------:R-:W-:-:S05]  /*2960*/  MOV R3, 0x3fd774eb ;  /* 0x3fd774eb00037802 */ /* 0x000fca0000000f00 */
[----:B------:R-:W-:-:S04]  /*2970*/  @P0 FFMA.FTZ R0, R3, 0.93318945169448852539, -R0 ;  /* 0x3f6ee58103000823 */ /* 0x000fc80000010800 */
[----:B------:R-:W-:-:S07]  /*2980*/  @!P0 FFMA.FTZ R0, R3, 0.93318945169448852539, R0 ;  /* 0x3f6ee58103008823 */ /* 0x000fce0000010000 */
.L_x_332:
[----:B------:R-:W0:Y:S01]  /*2990*/  LDC.64 R4, c[0x0][0xe60] ;  /* 0x00039800ff047b82 */ /* 0x000e220000000a00 */
[----:B------:R-:W1:Y:S02]  /*29a0*/  MUFU.LG2 R34, R32 ;  /* 0x0000002000227308 */ /* 0x000e640000000c00 */
[----:B-1----:R-:W-:Y:S01]  /*29b0*/  FMUL.FTZ R34, R34, 0.69314718246459960938 ;  /* 0x3f31721822227820 */ /* 0x002fe20000410000 */
[C---:B0-----:R-:W-:Y:S01]  /*29c0*/  FSETP.NEU.FTZ.AND P1, PT, |R4|.reuse, |R5|, PT ;  /* 0x400000050400720b */ /* 0x041fe20003f3d200 */
[----:B------:R-:W-:-:S03]  /*29d0*/  FADD.FTZ R7, |R4|, |R5| ;  /* 0x4000000504077221 */ /* 0x000fc60000010200 */
[----:B------:R-:W-:Y:S02]  /*29e0*/  FSEL R3, R19, R0, !P1 ;  /* 0x0000000013037208 */ /* 0x000fe40004800000 */
[----:B------:R-:W-:-:S04]  /*29f0*/  FSETP.NEU.FTZ.AND P1, PT, R30, RZ, PT ;  /* 0x000000ff1e00720b */ /* 0x000fc80003f3d000 */
[----:B------:R-:W-:Y:S02]  /*2a00*/  FSEL R0, R20, R3, !P1 ;  /* 0x0000000314007208 */ /* 0x000fe40004800000 */
[----:B------:R-:W-:Y:S02]  /*2a10*/  FSETP.GTU.FTZ.AND P1, PT, |R7|, +INF , PT ;  /* 0x7f8000000700780b */ /* 0x000fe40003f3c200 */
[----:B------:R-:W-:-:S04]  /*2a20*/  LOP3.LUT R0, R0, 0x80000000, R5, 0xb8, !PT ;  /* 0x8000000000007812 */ /* 0x000fc800078eb805 */
[----:B------:R-:W-:-:S07]  /*2a30*/  FSEL R3, R7, R0, P1 ;  /* 0x0000000007037208 */ /* 0x000fce0000800000 */
.L_x_306:
[CC--:B-----5:R-:W-:Y:S01]  /*2a40*/  FMUL.FTZ R7, R3.reuse, R8.reuse ;  /* 0x0000000803077220 */ /* 0x0e0fe20000410000 */
[-C--:B------:R-:W-:Y:S01]  /*2a50*/  FMUL.FTZ R3, R3, R9.reuse ;  /* 0x0000000903037220 */ /* 0x080fe20000410000 */
[----:B------:R-:W-:Y:S02]  /*2a60*/  BSSY B0, `(.L_x_333) ;  /* 0x0000039000007945 */ /* 0x000fe40003800000 */
[C---:B------:R-:W-:Y:S01]  /*2a70*/  FFMA.FTZ R0, R34.reuse, R9, R7 ;  /* 0x0000000922007223 */ /* 0x040fe20000010007 */
[----:B------:R-:W-:-:S04]  /*2a80*/  FFMA.FTZ R34, R34, R8, -R3 ;  /* 0x0000000822227223 */ /* 0x000fc80000010803 */
[----:B------:R-:W-:-:S13]  /*2a90*/  LOP3.LUT P1, R6, R0, 0x7fffffff, RZ, 0xc0, !PT ;  /* 0x7fffffff00067812 */ /* 0x000fda000782c0ff */
[----:B------:R-:W-:Y:S05]  /*2aa0*/  @!P1 BRA `(.L_x_334) ;  /* 0x0000000000c49947 */ /* 0x000fea0003800000 */
[----:B------:R-:W-:-:S13]  /*2ab0*/  LOP3.LUT P1, R3, R34, 0x7fffffff, RZ, 0xc0, !PT ;  /* 0x7fffffff22037812 */ /* 0x000fda000782c0ff */
[----:B------:R-:W-:Y:S05]  /*2ac0*/  @!P1 BRA `(.L_x_335) ;  /* 0x0000000000ac9947 */ /* 0x000fea0003800000 */
[----:B------:R-:W-:-:S13]  /*2ad0*/  ISETP.GT.U32.AND P1, PT, R6, 0x7f7fffff, PT ;  /* 0x7f7fffff0600780c */ /* 0x000fda0003f24070 */
[----:B------:R-:W-:Y:S05]  /*2ae0*/  @P1 BRA `(.L_x_336) ;  /* 0x00000000007c1947 */ /* 0x000fea0003800000 */
[----:B------:R-:W-:-:S04]  /*2af0*/  IADD3 R3, R34, -0x42b17218, RZ ;  /* 0xbd4e8de822037810 */ /* 0x000fc80007ffe0ff */
[----:B------:R-:W-:-:S13]  /*2b00*/  ISETP.GE.U32.AND P1, PT, R3, 0x8e8e5d, PT ;  /* 0x008e8e5d0300780c */ /* 0x000fda0003f26070 */
[----:B------:R-:W-:Y:S01]  /*2b10*/  @P1 FMUL.FTZ R3, R34, 1.4426950216293334961 ;  /* 0x3fb8aa3b22031820 */ /* 0x000fe20000410000 */
[----:B------:R-:W-:-:S04]  /*2b20*/  @P1 FMUL.RZ R7, R0, 0.15915493667125701904 ;  /* 0x3e22f98300071820 */ /* 0x000fc8000040c000 */
[----:B------:R-:W-:Y:S08]  /*2b30*/  @P1 MUFU.SIN R6, R7 ;  /* 0x0000000700061308 */ /* 0x000ff00000000400 */
[----:B------:R-:W0:Y:S08]  /*2b40*/  @P1 MUFU.EX2 R3, R3 ;  /* 0x0000000300031308 */ /* 0x000e300000000800 */
[----:B------:R-:W1:Y:S01]  /*2b50*/  @P1 MUFU.COS R8, R7 ;  /* 0x0000000700081308 */ /* 0x000e620000000000 */
[C---:B0-----:R-:W-:Y:S01]  /*2b60*/  @P1 FMUL.FTZ R9, R3.reuse, R6 ;  /* 0x0000000603091220 */ /* 0x041fe20000410000 */
[----:B-1----:R-:W-:Y:S01]  /*2b70*/  @P1 FMUL.FTZ R8, R3, R8 ;  /* 0x0000000803081220 */ /* 0x002fe20000410000 */
[----:B------:R-:W-:Y:S06]  /*2b80*/  @P1 BRA `(.L_x_337) ;  /* 0x0000000000981947 */ /* 0x000fec0003800000 */
[----:B------:R-:W-:Y:S01]  /*2b90*/  FADD.FTZ R3, R34, -162.88958740234375 ;  /* 0xc322e3bc22037421 */ /* 0x000fe20000010000 */
[----:B------:R-:W-:-:S03]  /*2ba0*/  FMUL.RZ R9, R0, 0.15915493667125701904 ;  /* 0x3e22f98300097820 */ /* 0x000fc6000040c000 */
[----:B------:R-:W-:Y:S01]  /*2bb0*/  FMUL.FTZ R3, R3, 1.4426950216293334961 ;  /* 0x3fb8aa3b03037820 */ /* 0x000fe20000410000 */
[----:B------:R-:W-:Y:S08]  /*2bc0*/  MUFU.SIN R31, R9 ;  /* 0x00000009001f7308 */ /* 0x000ff00000000400 */
[----:B------:R-:W0:Y:S08]  /*2bd0*/  MUFU.EX2 R3, R3 ;  /* 0x0000000300037308 */ /* 0x000e300000000800 */
[----:B------:R-:W1:Y:S01]  /*2be0*/  MUFU.COS R17, R9 ;  /* 0x0000000900117308 */ /* 0x000e620000000000 */
[----:B0-----:R-:W-:-:S02]  /*2bf0*/  LEA.HI R6, R3, 0xffffffed, RZ, 0x9 ;  /* 0xffffffed03067811 */ /* 0x001fc400078f48ff */
[----:B------:R-:W-:Y:S02]  /*2c00*/  LOP3.LUT R0, R3, 0x7fffff, RZ, 0xc0, !PT ;  /* 0x007fffff03007812 */ /* 0x000fe400078ec0ff */
[----:B------:R-:W-:Y:S02]  /*2c10*/  LEA.HI R7, R6, R6, RZ, 0x1 ;  /* 0x0000000606077211 */ /* 0x000fe400078f08ff */
[----:B------:R-:W-:Y:S02]  /*2c20*/  LOP3.LUT R0, R0, 0x7f000000, RZ, 0xfc, !PT ;  /* 0x7f00000000007812 */ /* 0x000fe400078efcff */
[----:B------:R-:W-:-:S03]  /*2c30*/  SHF.R.S32.HI R7, RZ, 0x1, R7 ;  /* 0x00000001ff077819 */ /* 0x000fc60000011407 */
[----:B------:R-:W-:Y:S01]  /*2c40*/  FMUL.FTZ R8, R0, R31 ;  /* 0x0000001f00087220 */ /* 0x000fe20000410000 */
[----:B------:R-:W-:Y:S01]  /*2c50*/  IADD3 R6, R6, -R7, RZ ;  /* 0x8000000706067210 */ /* 0x000fe20007ffe0ff */
[----:B-1----:R-:W-:Y:S01]  /*2c60*/  FMUL.FTZ R0, R0, R17 ;  /* 0x0000001100007220 */ /* 0x002fe20000410000 */
[----:B------:R-:W-:Y:S02]  /*2c70*/  LEA R7, R7, 0x3f800000, 0x17 ;  /* 0x3f80000007077811 */ /* 0x000fe400078eb8ff */
[----:B------:R-:W-:-:S03]  /*2c80*/  LEA R6, R6, 0x3f800000, 0x17 ;  /* 0x3f80000006067811 */ /* 0x000fc600078eb8ff */
[C---:B------:R-:W-:Y:S01]  /*2c90*/  FMUL.FTZ R9, R7.reuse, R8 ;  /* 0x0000000807097220 */ /* 0x040fe20000410000 */
[----:B------:R-:W-:-:S03]  /*2ca0*/  FMUL.FTZ R7, R7, R0 ;  /* 0x0000000007077220 */ /* 0x000fc60000410000 */
[C---:B------:R-:W-:Y:S01]  /*2cb0*/  FMUL.FTZ R9, R6.reuse, R9 ;  /* 0x0000000906097220 */ /* 0x040fe20000410000 */
[----:B------:R-:W-:Y:S01]  /*2cc0*/  FMUL.FTZ R8, R6, R7 ;  /* 0x0000000706087220 */ /* 0x000fe20000410000 */
[----:B------:R-:W-:Y:S06]  /*2cd0*/  BRA `(.L_x_337) ;  /* 0x0000000000447947 */ /* 0x000fec0003800000 */
.L_x_336:
[----:B------:R-:W-:-:S13]  /*2ce0*/  ISETP.NE.AND P1, PT, R3, 0x7f800000, PT ;  /* 0x7f8000000300780c */ /* 0x000fda0003f25270 */
[----:B------:R-:W-:-:S05]  /*2cf0*/  @P1 FADD.FTZ R8, R0, -R0 ;  /* 0x8000000000081221 */ /* 0x000fca0000010000 */
[----:B------:R-:W-:Y:S01]  /*2d00*/  @P1 MOV R9, R8 ;  /* 0x0000000800091202 */ /* 0x000fe20000000f00 */
[----:B------:R-:W-:Y:S06]  /*2d10*/  @P1 BRA `(.L_x_337) ;  /* 0x0000000000341947 */ /* 0x000fec0003800000 */
[----:B------:R-:W-:Y:S02]  /*2d20*/  ISETP.GE.AND P1, PT, R34, RZ, PT ;  /* 0x000000ff2200720c */ /* 0x000fe40003f26270 */
[----:B------:R-:W-:-:S11]  /*2d30*/  CS2R R8, SRZ ;  /* 0x0000000000087805 */ /* 0x000fd6000001ff00 */
[----:B------:R-:W-:Y:S05]  /*2d40*/  @!P1 BRA `(.L_x_337) ;  /* 0x0000000000289947 */ /* 0x000fea0003800000 */
[----:B------:R-:W-:Y:S01]  /*2d50*/  FADD.FTZ R9, R0, -R0 ;  /* 0x8000000000097221 */ /* 0x000fe20000010000 */
[----:B------:R-:W-:Y:S01]  /*2d60*/  MOV R8, R34 ;  /* 0x0000002200087202 */ /* 0x000fe20000000f00 */
[----:B------:R-:W-:Y:S06]  /*2d70*/  BRA `(.L_x_337) ;  /* 0x00000000001c7947 */ /* 0x000fec0003800000 */
.L_x_335:
[----:B------:R-:W-:-:S04]  /*2d80*/  FMUL.RZ R0, R0, 0.15915493667125701904 ;  /* 0x3e22f98300007820 */ /* 0x000fc8000040c000 */
[----:B------:R1:W2:Y:S08]  /*2d90*/  MUFU.SIN R9, R0 ;  /* 0x0000000000097308 */ /* 0x0002b00000000400 */
[----:B------:R1:W3:Y:S01]  /*2da0*/  MUFU.COS R8, R0 ;  /* 0x0000000000087308 */ /* 0x0002e20000000000 */
[----:B------:R-:W-:Y:S05]  /*2db0*/  BRA `(.L_x_337) ;  /* 0x00000000000c7947 */ /* 0x000fea0003800000 */
.L_x_334:
[----:B------:R-:W-:Y:S01]  /*2dc0*/  FMUL.FTZ R8, R34, 1.4426950216293334961 ;  /* 0x3fb8aa3b22087820 */ /* 0x000fe20000410000 */
[----:B------:R-:W-:-:S05]  /*2dd0*/  MOV R9, R0 ;  /* 0x0000000000097202 */ /* 0x000fca0000000f00 */
[----:B------:R-:W0:Y:S02]  /*2de0*/  MUFU.EX2 R8, R8 ;  /* 0x0000000800087308 */ /* 0x000e240000000800 */
.L_x_337:
[----:B------:R-:W-:Y:S05]  /*2df0*/  BSYNC B0 ;  /* 0x0000000000007941 */ /* 0x000fea0003800000 */
.L_x_333:
[----:B------:R-:W-:-:S13]  /*2e00*/  LOP3.LUT P1, RZ, R2, 0x20, RZ, 0xc0, !PT ;  /* 0x0000002002ff7812 */ /* 0x000fda000782c0ff */
[----:B------:R-:W-:Y:S05]  /*2e10*/  @P1 BRA `(.L_x_338) ;  /* 0x00000020004c1947 */ /* 0x000fea0003800000 */
        /* <DEDUP_REMOVED lines=17> */
[C---:B-1----:R-:W-:Y:S01]  /*2f30*/  FADD.FTZ R0, R30.reuse, -1 ;  /* 0xbf8000001e007421 */ /* 0x042fe20000010000 */
[----:B------:R-:W-:Y:S01]  /*2f40*/  FADD.FTZ R3, R30, 1 ;  /* 0x3f8000001e037421 */ /* 0x000fe20000010000 */
[----:B------:R-:W-:-:S03]  /*2f50*/  HFMA2.MMA R7, -RZ, RZ, 1.875, 0 ;  /* 0x3f800000ff077435 */ /* 0x000fc600000001ff */
        /* <DEDUP_REMOVED lines=9> */
[----:B------:R-:W-:Y:S01]  /*2ff0*/  FFMA.FTZ R4, R4, 0.25, -R7 ;  /* 0x3e80000004047823 */ /* 0x000fe20000010807 */
[----:B------:R-:W-:-:S03]  /*3000*/  MOV R7, 0x3d39bf78 ;  /* 0x3d39bf7800077802 */ /* 0x000fc60000000f00 */
[----:B------:R-:W-:-:S04]  /*3010*/  FADD.FTZ R4, R5, R4 ;  /* 0x0000000405047221 */ /* 0x000fc80000010000 */
[C---:B------:R-:W-:Y:S02]  /*3020*/  FFMA.FTZ R5, R4.reuse, -R7, 0.10546888411045074463 ;  /* 0x3dd8001204057423 */ /* 0x040fe40000010807 */
[----:B------:R-:W1:Y:S02]  /*3030*/  MUFU.RCP R7, R30 ;  /* 0x0000001e00077308 */ /* 0x000e640000001000 */
[----:B------:R-:W-:-:S04]  /*3040*/  FFMA.FTZ R5, R4, R5, -0.13229703903198242188 ;  /* 0xbe0778e004057423 */ /* 0x000fc80000010005 */
[----:B------:R-:W-:-:S04]  /*3050*/  FFMA.FTZ R5, R4, R5, 0.14491446316242218018 ;  /* 0x3e14647504057423 */ /* 0x000fc80000010005 */
[----:B------:R-:W-:-:S04]  /*3060*/  FFMA.FTZ R5, R4, R5, -0.16641564667224884033 ;  /* 0xbe2a68dd04057423 */ /* 0x000fc80000010005 */
[----:B------:R-:W-:Y:S01]  /*3070*/  FFMA.FTZ R5, R4, R5, 0.19988867640495300293 ;  /* 0x3e4caf9e04057423 */ /* 0x000fe20000010005 */
[----:B-1----:R-:W-:-:S03]  /*3080*/  FFMA R6, -R30, R7, 1 ;  /* 0x3f8000001e067423 */ /* 0x002fc60000000107 */
[----:B------:R-:W-:Y:S01]  /*3090*/  FFMA.FTZ R5, R4, R5, -0.25000196695327758789 ;  /* 0xbe80004204057423 */ /* 0x000fe20000010005 */
[----:B------:R-:W-:-:S03]  /*30a0*/  FFMA R7, R7, R6, R7 ;  /* 0x0000000607077223 */ /* 0x000fc60000000007 */
[----:B------:R-:W-:Y:S01]  /*30b0*/  FFMA.FTZ R5, R4, R5, 0.33333510160446166992 ;  /* 0x3eaaaae604057423 */ /* 0x000fe20000010005 */
[----:B------:R-:W-:Y:S01]  /*30c0*/  FMUL.FTZ R6, R3, 1.1920928955078125e-07 ;  /* 0x3400000003067820 */ /* 0x000fe20000410000 */
[----:B------:R-:W-:Y:S02]  /*30d0*/  FFMA R16, R32, R7, RZ ;  /* 0x0000000720107223 */ /* 0x000fe400000000ff */
[----:B------:R-:W-:Y:S02]  /*30e0*/  FFMA.FTZ R5, R4, R5, -0.5 ;  /* 0xbf00000004057423 */ /* 0x000fe40000010005 */
[----:B------:R-:W-:Y:S02]  /*30f0*/  FFMA R17, -R30, R16, R32 ;  /* 0x000000101e117223 */ /* 0x000fe40000000120 */
[----:B------:R-:W-:Y:S02]  /*3100*/  FMUL.FTZ R5, R4, R5 ;  /* 0x0000000504057220 */ /* 0x000fe40000410000 */
[----:B------:R-:W-:-:S02]  /*3110*/  FFMA R3, R7, R17, R16 ;  /* 0x0000001107037223 */ /* 0x000fc40000000010 */
        /* <DEDUP_REMOVED lines=8> */
.L_x_343:
[----:B------:R-:W1:Y:S02]  /*31a0*/  FCHK P1, R32, R30 ;  /* 0x0000001e20007302 */ /* 0x000e640000020000 */
[----:B-1----:R-:W-:Y:S05]  /*31b0*/  @!P1 BRA `(.L_x_344) ;  /* 0x0000000000109947 */ /* 0x002fea0003800000 */
[----:B------:R-:W-:Y:S02]  /*31c0*/  MOV R17, R32 ;  /* 0x0000002000117202 */ /* 0x000fe40000000f00 */
[----:B------:R-:W-:-:S07]  /*31d0*/  MOV R4, 0x31f0 ;  /* 0x000031f000047802 */ /* 0x000fce0000000f00 */
[----:B0-23--:R-:W-:Y:S05]  /*31e0*/  CALL.REL.NOINC `($__internal_0_$__cuda_sm3x_div_rn_ftz_f32_slowpath) ;  /* 0x0000011800cc7944 */ /* 0x00dfea0003c00000 */
[----:B------:R-:W-:-:S07]  /*31f0*/  MOV R3, R0 ;  /* 0x0000000000037202 */ /* 0x000fce0000000f00 */
.L_x_344:
        /* <DEDUP_REMOVED lines=12> */
[----:B------:R-:W1:Y:S02]  /*32c0*/  LDC R3, c[0x0][0xe60] ;  /* 0x00039800ff037b82 */ /* 0x000e640000000800 */
[----:B-1----:R-:W-:-:S13]  /*32d0*/  ISETP.GT.AND P1, PT, R3, -0x1, PT ;  /* 0xffffffff0300780c */ /* 0x002fda0003f24270 */
[----:B------:R-:W-:Y:S05]  /*32e0*/  @P1 BRA `(.L_x_346) ;  /* 0x0000000000181947 */ /* 0x000fea0003800000 */
[----:B------:R-:W-:-:S05]  /*32f0*/  MOV R3, 0x3fd774eb ;  /* 0x3fd774eb00037802 */ /* 0x000fca0000000f00 */
[----:B------:R-:W-:Y:S01]  /*3300*/  FFMA.FTZ R0, R3, 1.8663789033889770508, -R0 ;  /* 0x3feee58103007823 */ /* 0x000fe20000010800 */
[----:B------:R-:W-:Y:S06]  /*3310*/  BRA `(.L_x_346) ;  /* 0x00000000000c7947 */ /* 0x000fec0003800000 */
.L_x_345:
[----:B------:R-:W-:-:S05]  /*3320*/  MOV R3, 0x3fd774eb ;  /* 0x3fd774eb00037802 */ /* 0x000fca0000000f00 */
[----:B------:R-:W-:-:S04]  /*3330*/  @P0 FFMA.FTZ R0, R3, 0.93318945169448852539, -R0 ;  /* 0x3f6ee58103000823 */ /* 0x000fc80000010800 */
[----:B------:R-:W-:-:S07]  /*3340*/  @!P0 FFMA.FTZ R0, R3, 0.93318945169448852539, R0 ;  /* 0x3f6ee58103008823 */ /* 0x000fce0000010000 */
.L_x_346:
        /* <DEDUP_REMOVED lines=13> */
.L_x_342:
[----:B------:R-:W-:-:S04]  /*3420*/  FMUL.FTZ R33, R32, R32 ;  /* 0x0000002020217220 */ /* 0x000fc80000410000 */
[----:B------:R-:W-:-:S05]  /*3430*/  FFMA.FTZ R33, R30, R30, R33 ;  /* 0x0000001e1e217223 */ /* 0x000fca0000010021 */
[----:B------:R-:W-:-:S13]  /*3440*/  FSETP.GTU.FTZ.AND P1, PT, R33, 0.69999998807907104492, PT ;  /* 0x3f3333332100780b */ /* 0x000fda0003f3c000 */
[----:B------:R-:W-:Y:S05]  /*3450*/  @P1 BRA `(.L_x_348) ;  /* 0x0000000000b01947 */ /* 0x000fea0003800000 */
[----:B------:R-:W1:Y:S08]  /*3460*/  MUFU.RCP R3, R30 ;  /* 0x0000001e00037308 */ /* 0x000e700000001000 */
[----:B------:R-:W4:Y:S01]  /*3470*/  FCHK P1, R32, R30 ;  /* 0x0000001e20007302 */ /* 0x000f220000020000 */
[----:B-1----:R-:W-:-:S04]  /*3480*/  FFMA R0, -R30, R3, 1 ;  /* 0x3f8000001e007423 */ /* 0x002fc80000000103 */
[----:B------:R-:W-:-:S04]  /*3490*/  FFMA R3, R3, R0, R3 ;  /* 0x0000000003037223 */ /* 0x000fc80000000003 */
[----:B------:R-:W-:-:S04]  /*34a0*/  FFMA R5, R32, R3, RZ ;  /* 0x0000000320057223 */ /* 0x000fc800000000ff */
[----:B------:R-:W-:-:S04]  /*34b0*/  FFMA R0, -R30, R5, R32 ;  /* 0x000000051e007223 */ /* 0x000fc80000000120 */
[----:B------:R-:W-:Y:S01]  /*34c0*/  FFMA R0, R3, R0, R5 ;  /* 0x0000000003007223 */ /* 0x000fe20000000005 */
[----:B----4-:R-:W-:Y:S06]  /*34d0*/  @!P1 BRA `(.L_x_349) ;  /* 0x00000000000c9947 */ /* 0x010fec0003800000 */
[----:B------:R-:W-:Y:S02]  /*34e0*/  MOV R17, R32 ;  /* 0x0000002000117202 */ /* 0x000fe40000000f00 */
[----:B------:R-:W-:-:S07]  /*34f0*/  MOV R4, 0x3510 ;  /* 0x0000351000047802 */ /* 0x000fce0000000f00 */
[----:B0-23--:R-:W-:Y:S05]  /*3500*/  CALL.REL.NOINC `($__internal_0_$__cuda_sm3x_div_rn_ftz_f32_slowpath) ;  /* 0x0000011800047944 */ /* 0x00dfea0003c00000 */
.L_x_349:
        /* <DEDUP_REMOVED lines=18> */
.L_x_350:
[----:B------:R-:W-:-:S05]  /*3630*/  MOV R3, 0x3fd774eb ;  /* 0x3fd774eb00037802 */ /* 0x000fca0000000f00 */
[----:B------:R-:W-:-:S04]  /*3640*/  @P0 FFMA.FTZ R0, R3, 0.93318945169448852539, -R0 ;  /* 0x3f6ee58103000823 */ /* 0x000fc80000010800 */
[----:B------:R-:W-:-:S07]  /*3650*/  @!P0 FFMA.FTZ R0, R3, 0.93318945169448852539, R0 ;  /* 0x3f6ee58103008823 */ /* 0x000fce0000010000 */
.L_x_351:
[----:B------:R-:W1:Y:S01]  /*3660*/  LDC.64 R4, c[0x0][0xe60] ;  /* 0x00039800ff047b82 */ /* 0x000e620000000a00 */
[----:B------:R-:W4:Y:S02]  /*3670*/  MUFU.LG2 R33, R33 ;  /* 0x0000002100217308 */ /* 0x000f240000000c00 */
[----:B----4-:R-:W-:Y:S01]  /*3680*/  FMUL.FTZ.D2 R34, R33, 0.69314718246459960938 ;  /* 0x3f31721821227820 */ /* 0x010fe20000310000 */
[C---:B-1----:R-:W-:Y:S01]  /*3690*/  FSETP.NEU.FTZ.AND P1, PT, |R4|.reuse, |R5|, PT ;  /* 0x400000050400720b */ /* 0x042fe20003f3d200 */
        /* <DEDUP_REMOVED lines=8> */
.L_x_348:
[----:B------:R-:W-:Y:S02]  /*3720*/  LOP3.LUT R35, R30, 0xffff0000, RZ, 0xc0, !PT ;  /* 0xffff00001e237812 */ /* 0x000fe400078ec0ff */
[----:B------:R-:W-:-:S03]  /*3730*/  LOP3.LUT R5, R32, 0xffff0000, RZ, 0xc0, !PT ;  /* 0xffff000020057812 */ /* 0x000fc600078ec0ff */
[----:B------:R-:W-:Y:S01]  /*3740*/  FADD.FTZ R34, R30, -R35 ;  /* 0x800000231e227221 */ /* 0x000fe20000010000 */
[C---:B------:R-:W-:Y:S01]  /*3750*/  FMUL.FTZ R3, R35.reuse, R35 ;  /* 0x0000002323037220 */ /* 0x040fe20000410000 */
[----:B-1----:R-:W-:Y:S01]  /*3760*/  FADD.FTZ R0, R32, -R5 ;  /* 0x8000000520007221 */ /* 0x002fe20000010000 */
[----:B------:R-:W-:Y:S01]  /*3770*/  FADD.FTZ R35, R35, R35 ;  /* 0x0000002323237221 */ /* 0x000fe20000010000 */
[C---:B------:R-:W-:Y:S01]  /*3780*/  FMUL.FTZ R4, R5.reuse, R5 ;  /* 0x0000000505047220 */ /* 0x040fe20000410000 */
[----:B------:R-:W-:Y:S01]  /*3790*/  LOP3.LUT R17, R34, 0xffff0000, RZ, 0xc0, !PT ;  /* 0xffff000022117812 */ /* 0x000fe200078ec0ff */
[----:B------:R-:W-:Y:S01]  /*37a0*/  FADD.FTZ R16, R5, R5 ;  /* 0x0000000505107221 */ /* 0x000fe20000010000 */
[----:B------:R-:W-:-:S03]  /*37b0*/  LOP3.LUT R31, R0, 0xffff0000, RZ, 0xc0, !PT ;  /* 0xffff0000001f7812 */ /* 0x000fc600078ec0ff */
[----:B------:R-:W-:Y:S01]  /*37c0*/  FADD.FTZ R34, R34, -R17 ;  /* 0x8000001122227221 */ /* 0x000fe20000010000 */
[C---:B------:R-:W-:Y:S01]  /*37d0*/  FMUL.FTZ R5, R17.reuse, R35 ;  /* 0x0000002311057220 */ /* 0x040fe20000410000 */
[C---:B------:R-:W-:Y:S01]  /*37e0*/  FMUL.FTZ R6, R17.reuse, R17 ;  /* 0x0000001111067220 */ /* 0x040fe20000410000 */
[----:B------:R-:W-:Y:S01]  /*37f0*/  FADD.FTZ R33, R0, -R31 ;  /* 0x8000001f00217221 */ /* 0x000fe20000010000 */
[----:B------:R-:W-:Y:S01]  /*3800*/  FADD.FTZ R17, R17, R17 ;  /* 0x0000001111117221 */ /* 0x000fe20000010000 */
[C---:B------:R-:W-:Y:S01]  /*3810*/  FADD.FTZ R36, R31.reuse, R31 ;  /* 0x0000001f1f247221 */ /* 0x040fe20000010000 */
[CC--:B------:R-:W-:Y:S01]  /*3820*/  FMUL.FTZ R7, R31.reuse, R16.reuse ;  /* 0x000000101f077220 */ /* 0x0c0fe20000410000 */
[----:B------:R-:W-:Y:S01]  /*3830*/  FMUL.FTZ R0, R31, R31 ;  /* 0x0000001f1f007220 */ /* 0x000fe20000410000 */
[C---:B------:R-:W-:Y:S01]  /*3840*/  FMUL.FTZ R35, R34.reuse, R35 ;  /* 0x0000002322237220 */ /* 0x040fe20000410000 */
[C---:B------:R-:W-:Y:S01]  /*3850*/  FMUL.FTZ R16, R33.reuse, R16 ;  /* 0x0000001021107220 */ /* 0x040fe20000410000 */
[C---:B------:R-:W-:Y:S01]  /*3860*/  FMUL.FTZ R17, R34.reuse, R17 ;  /* 0x0000001122117220 */ /* 0x040fe20000410000 */
[C---:B------:R-:W-:Y:S01]  /*3870*/  FMUL.FTZ R31, R33.reuse, R36 ;  /* 0x00000024211f7220 */ /* 0x040fe20000410000 */
[----:B------:R-:W-:Y:S01]  /*3880*/  FMUL.FTZ R34, R34, R34 ;  /* 0x0000002222227220 */ /* 0x000fe20000410000 */
[----:B------:R-:W-:-:S07]  /*3890*/  FMUL.FTZ R33, R33, R33 ;  /* 0x0000002121217220 */ /* 0x000fce0000410000 */
.L_x_352:
        /* <DEDUP_REMOVED lines=33> */
[----:B------:R-:W-:-:S04]  /*3ab0*/  FSEL R36, R36, R34, !P2 ;  /* 0x0000002224247208 */ /* 0x000fc80005000000 */
        /* <DEDUP_REMOVED lines=11> */
[----:B------:R-:W-:Y:S01]  /*3b70*/  FADD.FTZ R0, R0, R7 ;  /* 0x0000000700007221 */ /* 0x000fe20000010000 */
[----:B------:R-:W-:-:S03]  /*3b80*/  MOV R7, 0x3d39bf78 ;  /* 0x3d39bf7800077802 */ /* 0x000fc60000000f00 */
[----:B------:R-:W-:-:S04]  /*3b90*/  FADD.FTZ R35, R35, R0 ;  /* 0x0000000023237221 */ /* 0x000fc80000010000 */
        /* <DEDUP_REMOVED lines=38> */
.L_x_353:
[----:B------:R-:W1:Y:S02]  /*3e00*/  FCHK P1, R32, R30 ;  /* 0x0000001e20007302 */ /* 0x000e640000020000 */
[----:B-1----:R-:W-:Y:S05]  /*3e10*/  @!P1 BRA `(.L_x_354) ;  /* 0x0000000000109947 */ /* 0x002fea0003800000 */
[----:B------:R-:W-:Y:S02]  /*3e20*/  MOV R17, R32 ;  /* 0x0000002000117202 */ /* 0x000fe40000000f00 */
[----:B------:R-:W-:-:S07]  /*3e30*/  MOV R4, 0x3e50 ;  /* 0x00003e5000047802 */ /* 0x000fce0000000f00 */
[----:B0-23--:R-:W-:Y:S05]  /*3e40*/  CALL.REL.NOINC `($__internal_0_$__cuda_sm3x_div_rn_ftz_f32_slowpath) ;  /* 0x0000010c00b47944 */ /* 0x00dfea0003c00000 */
[----:B------:R-:W-:-:S07]  /*3e50*/  MOV R3, R0 ;  /* 0x0000000000037202 */ /* 0x000fce0000000f00 */
.L_x_354:
        /* <DEDUP_REMOVED lines=18> */
.L_x_355:
[----:B------:R-:W-:-:S05]  /*3f80*/  MOV R3, 0x3fd774eb ;  /* 0x3fd774eb00037802 */ /* 0x000fca0000000f00 */
[----:B------:R-:W-:-:S04]  /*3f90*/  @P0 FFMA.FTZ R0, R3, 0.93318945169448852539, -R0 ;  /* 0x3f6ee58103000823 */ /* 0x000fc80000010800 */
[----:B------:R-:W-:-:S07]  /*3fa0*/  @!P0 FFMA.FTZ R0, R3, 0.93318945169448852539, R0 ;  /* 0x3f6ee58103008823 */ /* 0x000fce0000010000 */
.L_x_356:
[----:B------:R-:W1:Y:S01]  /*3fb0*/  LDC.64 R4, c[0x0][0xe60] ;  /* 0x00039800ff047b82 */ /* 0x000e620000000a00 */
[----:B------:R-:W-:Y:S01]  /*3fc0*/  FMUL.FTZ R34, R33, 0.5 ;  /* 0x3f00000021227820 */ /* 0x000fe20000410000 */
        /* <DEDUP_REMOVED lines=9> */
.L_x_341:
        /* <DEDUP_REMOVED lines=11> */
.L_x_357:
        /* <DEDUP_REMOVED lines=18> */
.L_x_358:
[----:B------:R-:W-:-:S05]  /*4230*/  MOV R3, 0x3fd774eb ;  /* 0x3fd774eb00037802 */ /* 0x000fca0000000f00 */
[----:B------:R-:W-:-:S04]  /*4240*/  @P0 FFMA.FTZ R0, R3, 0.93318945169448852539, -R0 ;  /* 0x3f6ee58103000823 */ /* 0x000fc80000010800 */
[----:B------:R-:W-:-:S07]  /*4250*/  @!P0 FFMA.FTZ R0, R3, 0.93318945169448852539, R0 ;  /* 0x3f6ee58103008823 */ /* 0x000fce0000010000 */
.L_x_359:
        /* <DEDUP_REMOVED lines=10> */
[----:B------:R-:W1:Y:S04]  /*4300*/  LDC.64 R4, c[0x0][0xe60] ;  /* 0x00039800ff047b82 */ /* 0x000e680000000a00 */
[----:B------:R-:W4:Y:S02]  /*4310*/  MUFU.SQRT R7, R7 ;  /* 0x0000000700077308 */ /* 0x000f240000002000 */
[----:B----4-:R-:W-:Y:S01]  /*4320*/  @P1 FMUL.FTZ R3, R6, R7 ;  /* 0x0000000706031220 */ /* 0x010fe20000410000 */
[----:B------:R-:W-:Y:S01]  /*4330*/  FSETP.NEU.FTZ.AND P1, PT, R34, +INF , PT ;  /* 0x7f8000002200780b */ /* 0x000fe20003f3d000 */
[----:B-1----:R-:W-:-:S03]  /*4340*/  FADD.FTZ R7, |R4|, |R5| ;  /* 0x4000000504077221 */ /* 0x002fc60000010200 */
[----:B------:R-:W-:Y:S02]  /*4350*/  FSEL R6, R3, +INF , P1 ;  /* 0x7f80000003067808 */ /* 0x000fe40000800000 */
[----:B------:R-:W-:-:S04]  /*4360*/  FSETP.NEU.FTZ.AND P1, PT, |R4|, |R5|, PT ;  /* 0x400000050400720b */ /* 0x000fc80003f3d200 */
[----:B------:R-:W1:Y:S01]  /*4370*/  MUFU.LG2 R6, R6 ;  /* 0x0000000600067308 */ /* 0x000e620000000c00 */
[----:B------:R-:W-:Y:S02]  /*4380*/  FSEL R3, R19, R0, !P1 ;  /* 0x0000000013037208 */ /* 0x000fe40004800000 */
[----:B------:R-:W-:-:S04]  /*4390*/  FSETP.NEU.FTZ.AND P1, PT, R30, RZ, PT ;  /* 0x000000ff1e00720b */ /* 0x000fc80003f3d000 */
[----:B------:R-:W-:Y:S02]  /*43a0*/  FSEL R0, R20, R3, !P1 ;  /* 0x0000000314007208 */ /* 0x000fe40004800000 */
[----:B------:R-:W-:Y:S02]  /*43b0*/  FSETP.GTU.FTZ.AND P1, PT, |R7|, +INF , PT ;  /* 0x7f8000000700780b */ /* 0x000fe40003f3c200 */
[----:B------:R-:W-:-:S04]  /*43c0*/  LOP3.LUT R0, R0, 0x80000000, R5, 0xb8, !PT ;  /* 0x8000000000007812 */ /* 0x000fc800078eb805 */
[----:B------:R-:W-:Y:S01]  /*43d0*/  FSEL R3, R7, R0, P1 ;  /* 0x0000000007037208 */ /* 0x000fe20000800000 */
[----:B-1----:R-:W-:Y:S01]  /*43e0*/  FMUL.FTZ R34, R6, 0.69314718246459960938 ;  /* 0x3f31721806227820 */ /* 0x002fe20000410000 */
[----:B------:R-:W-:Y:S06]  /*43f0*/  BRA `(.L_x_347) ;  /* 0x0000000c00a07947 */ /* 0x000fec0003800000 */
.L_x_340:
[----:B------:R-:W-:-:S13]  /*4400*/  FSETP.GEU.FTZ.AND P1, PT, R32, 9.999999682655225389e-20, PT ;  /* 0x1fec1e4a2000780b */ /* 0x000fda0003f3e000 */
[----:B------:R-:W-:Y:S05]  /*4410*/  @!P1 BRA `(.L_x_360) ;  /* 0x0000000400249947 */ /* 0x000fea0003800000 */
[----:B-1----:R-:W-:Y:S01]  /*4420*/  FMUL.FTZ R0, R32, R32 ;  /* 0x0000002020007220 */ /* 0x002fe20000410000 */
        /* <DEDUP_REMOVED lines=11> */
[----:B------:R-:W-:Y:S01]  /*44e0*/  HFMA2.MMA R5, -RZ, RZ, 1.875, 0 ;  /* 0x3f800000ff057435 */ /* 0x000fe200000001ff */
[----:B------:R-:W-:Y:S02]  /*44f0*/  FMUL.FTZ R34, R3, 1.1920928955078125e-07 ;  /* 0x3400000003227820 */ /* 0x000fe40000410000 */
[----:B------:R-:W-:-:S04]  /*4500*/  FFMA.FTZ R7, R4, -R7, 0.10546888411045074463 ;  /* 0x3dd8001204077423 */ /* 0x000fc80000010807 */
[----:B------:R-:W-:-:S03]  /*4510*/  FFMA.FTZ R7, R4, R7, -0.13229703903198242188 ;  /* 0xbe0778e004077423 */ /* 0x000fc60000010007 */
[----:B------:R-:W-:Y:S01]  /*4520*/  FFMA R6, R5, -1, R5 ;  /* 0xbf80000005067823 */ /* 0x000fe20000000005 */
[----:B------:R-:W-:-:S03]  /*4530*/  FFMA.FTZ R7, R4, R7, 0.14491446316242218018 ;  /* 0x3e14647504077423 */ /* 0x000fc60000010007 */
[----:B------:R-:W-:Y:S01]  /*4540*/  FFMA R5, R6, R5, 1 ;  /* 0x3f80000006057423 */ /* 0x000fe20000000005 */
[----:B------:R-:W-:-:S03]  /*4550*/  FFMA.FTZ R7, R4, R7, -0.16641564667224884033 ;  /* 0xbe2a68dd04077423 */ /* 0x000fc60000010007 */
[----:B------:R-:W-:Y:S01]  /*4560*/  FFMA R6, R32, R5, RZ ;  /* 0x0000000520067223 */ /* 0x000fe200000000ff */
[----:B------:R-:W-:-:S03]  /*4570*/  FFMA.FTZ R7, R4, R7, 0.19988867640495300293 ;  /* 0x3e4caf9e04077423 */ /* 0x000fc60000010007 */
[----:B------:R-:W-:Y:S01]  /*4580*/  FFMA R16, R6, -1, R32 ;  /* 0xbf80000006107823 */ /* 0x000fe20000000020 */
[----:B------:R-:W-:-:S03]  /*4590*/  FFMA.FTZ R7, R4, R7, -0.25000196695327758789 ;  /* 0xbe80004204077423 */ /* 0x000fc60000010007 */
[----:B------:R-:W-:Y:S01]  /*45a0*/  FFMA R3, R5, R16, R6 ;  /* 0x0000001005037223 */ /* 0x000fe20000000006 */
[----:B------:R-:W-:-:S04]  /*45b0*/  FFMA.FTZ R7, R4, R7, 0.33333510160446166992 ;  /* 0x3eaaaae604077423 */ /* 0x000fc80000010007 */
        /* <DEDUP_REMOVED lines=10> */
.L_x_361:
[----:B------:R-:W1:Y:S02]  /*4660*/  FCHK P1, R32, 1 ;  /* 0x3f80000020007902 */ /* 0x000e640000020000 */
[----:B-1----:R-:W-:Y:S05]  /*4670*/  @!P1 BRA `(.L_x_362) ;  /* 0x0000000000149947 */ /* 0x002fea0003800000 */
[----:B------:R-:W-:Y:S01]  /*4680*/  HFMA2.MMA R30, -RZ, RZ, 1.875, 0 ;  /* 0x3f800000ff1e7435 */ /* 0x000fe200000001ff */
[----:B------:R-:W-:Y:S02]  /*4690*/  MOV R17, R32 ;  /* 0x0000002000117202 */ /* 0x000fe40000000f00 */
[----:B------:R-:W-:-:S08]  /*46a0*/  MOV R4, 0x46c0 ;  /* 0x000046c000047802 */ /* 0x000fd00000000f00 */
[----:B0-23--:R-:W-:Y:S05]  /*46b0*/  CALL.REL.NOINC `($__internal_0_$__cuda_sm3x_div_rn_ftz_f32_slowpath) ;  /* 0x0000010400987944 */ /* 0x00dfea0003c00000 */
[----:B------:R-:W-:-:S07]  /*46c0*/  MOV R3, R0 ;  /* 0x0000000000037202 */ /* 0x000fce0000000f00 */
.L_x_362:
        /* <DEDUP_REMOVED lines=18> */
.L_x_363:
[----:B------:R-:W-:-:S05]  /*47f0*/  MOV R3, 0x3fd774eb ;  /* 0x3fd774eb00037802 */ /* 0x000fca0000000f00 */
[----:B------:R-:W-:-:S04]  /*4800*/  @P0 FFMA.FTZ R0, R3, 0.93318945169448852539, -R0 ;  /* 0x3f6ee58103000823 */ /* 0x000fc80000010800 */
[----:B------:R-:W-:-:S07]  /*4810*/  @!P0 FFMA.FTZ R0, R3, 0.93318945169448852539, R0 ;  /* 0x3f6ee58103008823 */ /* 0x000fce0000010000 */
.L_x_364:
[----:B------:R-:W1:Y:S01]  /*4820*/  LDC.64 R4, c[0x0][0xe60] ;  /* 0x00039800ff047b82 */ /* 0x000e620000000a00 */
[----:B------:R-:W-:Y:S01]  /*4830*/  FMUL.FTZ R34, R34, 0.5 ;  /* 0x3f00000022227820 */ /* 0x000fe20000410000 */
[C---:B-1----:R-:W-:Y:S01]  /*4840*/  FSETP.NEU.FTZ.AND P1, PT, |R4|.reuse, |R5|, PT ;  /* 0x400000050400720b */ /* 0x042fe20003f3d200 */
[----:B------:R-:W-:-:S03]  /*4850*/  FADD.FTZ R3, |R4|, |R5| ;  /* 0x4000000504037221 */ /* 0x000fc60000010200 */
[----:B------:R-:W-:Y:S02]  /*4860*/  FSEL R0, R19, R0, !P1 ;  /* 0x0000000013007208 */ /* 0x000fe40004800000 */
[----:B------:R-:W-:Y:S02]  /*4870*/  FSETP.GTU.FTZ.AND P1, PT, |R3|, +INF , PT ;  /* 0x7f8000000300780b */ /* 0x000fe40003f3c200 */
[----:B------:R-:W-:-:S04]  /*4880*/  LOP3.LUT R0, R0, 0x80000000, R5, 0xb8, !PT ;  /* 0x8000000000007812 */ /* 0x000fc800078eb805 */
[----:B------:R-:W-:Y:S01]  /*4890*/  FSEL R3, R3, R0, P1 ;  /* 0x0000000003037208 */ /* 0x000fe20000800000 */
[----:B------:R-:W-:Y:S06]  /*48a0*/  BRA `(.L_x_347) ;  /* 0x0000000800747947 */ /* 0x000fec0003800000 */
.L_x_360:
[----:B-1----:R-:W-:Y:S01]  /*48b0*/  HFMA2.MMA R0, -RZ, RZ, 1.875, 0 ;  /* 0x3f800000ff007435 */ /* 0x002fe200000001ff */
[----:B------:R-:W1:Y:S09]  /*48c0*/  FCHK P1, R32, 1 ;  /* 0x3f80000020007902 */ /* 0x000e720000020000 */
[----:B------:R-:W-:-:S04]  /*48d0*/  FFMA R3, R0, -R0, 1 ;  /* 0x3f80000000037423 */ /* 0x000fc80000000800 */
[----:B------:R-:W-:-:S04]  /*48e0*/  FFMA R3, R3, R0, 1 ;  /* 0x3f80000003037423 */ /* 0x000fc80000000000 */
[----:B------:R-:W-:-:S04]  /*48f0*/  FFMA R0, R32, R3, RZ ;  /* 0x0000000320007223 */ /* 0x000fc800000000ff */
[----:B------:R-:W-:-:S04]  /*4900*/  FFMA R4, R0, -1, R32 ;  /* 0xbf80000000047823 */ /* 0x000fc80000000020 */
[----:B------:R-:W-:Y:S01]  /*4910*/  FFMA R0, R3, R4, R0 ;  /* 0x0000000403007223 */ /* 0x000fe20000000000 */
[----:B-1----:R-:W-:Y:S06]  /*4920*/  @!P1 BRA `(.L_x_365) ;  /* 0x0000000000109947 */ /* 0x002fec0003800000 */
[----:B------:R-:W-:Y:S02]  /*4930*/  MOV R17, R32 ;  /* 0x0000002000117202 */ /* 0x000fe40000000f00 */
[----:B------:R-:W-:Y:S02]  /*4940*/  MOV R30, 0x3f800000 ;  /* 0x3f800000001e7802 */ /* 0x000fe40000000f00 */
[----:B------:R-:W-:-:S07]  /*4950*/  MOV R4, 0x4970 ;  /* 0x0000497000047802 */ /* 0x000fce0000000f00 */
[----:B0-23--:R-:W-:Y:S05]  /*4960*/  CALL.REL.NOINC `($__internal_0_$__cuda_sm3x_div_rn_ftz_f32_slowpath) ;  /* 0x0000010000ec7944 */ /* 0x00dfea0003c00000 */
.L_x_365:
        /* <DEDUP_REMOVED lines=18> */
.L_x_366:
[----:B------:R-:W-:-:S10]  /*4a90*/  HFMA2.MMA R3, -RZ, RZ, 1.9599609375, 20144 ;  /* 0x3fd774ebff037435 */ /* 0x000fd400000001ff */
[----:B------:R-:W-:-:S04]  /*4aa0*/  @P0 FFMA.FTZ R0, R3, 0.93318945169448852539, -R0 ;  /* 0x3f6ee58103000823 */ /* 0x000fc80000010800 */
[----:B------:R-:W-:-:S07]  /*4ab0*/  @!P0 FFMA.FTZ R0, R3, 0.93318945169448852539, R0 ;  /* 0x3f6ee58103008823 */ /* 0x000fce0000010000 */
.L_x_367:
[----:B------:R-:W1:Y:S01]  /*4ac0*/  LDC.64 R4, c[0x0][0xe60] ;  /* 0x00039800ff047b82 */ /* 0x000e620000000a00 */
[----:B------:R-:W-:-:S04]  /*4ad0*/  FMUL.FTZ R7, R32, 0.5 ;  /* 0x3f00000020077820 */ /* 0x000fc80000410000 */
[----:B------:R-:W-:Y:S01]  /*4ae0*/  FMUL.FTZ R34, R32, R7 ;  /* 0x0000000720227220 */ /* 0x000fe20000410000 */
[C---:B-1----:R-:W-:Y:S01]  /*4af0*/  FSETP.NEU.FTZ.AND P1, PT, |R4|.reuse, |R5|, PT ;  /* 0x400000050400720b */ /* 0x042fe20003f3d200 */
[----:B------:R-:W-:-:S03]  /*4b00*/  FADD.FTZ R3, |R4|, |R5| ;  /* 0x4000000504037221 */ /* 0x000fc60000010200 */
[----:B------:R-:W-:Y:S02]  /*4b10*/  FSEL R0, R19, R0, !P1 ;  /* 0x0000000013007208 */ /* 0x000fe40004800000 */
[----:B------:R-:W-:Y:S02]  /*4b20*/  FSETP.GTU.FTZ.AND P1, PT, |R3|, +INF , PT ;  /* 0x7f8000000300780b */ /* 0x000fe40003f3c200 */
[----:B------:R-:W-:-:S04]  /*4b30*/  LOP3.LUT R0, R0, 0x80000000, R5, 0xb8, !PT ;  /* 0x8000000000007812 */ /* 0x000fc800078eb805 */
[----:B------:R-:W-:Y:S01]  /*4b40*/  FSEL R3, R3, R0, P1 ;  /* 0x0000000003037208 */ /* 0x000fe20000800000 */
[----:B------:R-:W-:Y:S06]  /*4b50*/  BRA `(.L_x_347) ;  /* 0x0000000400c87947 */ /* 0x000fec0003800000 */
.L_x_339:
[----:B------:R-:W-:Y:S01]  /*4b60*/  FMUL.FTZ R4, R4, 0.36787945032119750977 ;  /* 0x3ebc5ab204047820 */ /* 0x000fe20000410000 */
[----:B------:R-:W-:Y:S01]  /*4b70*/  FMUL.FTZ R5, R5, 0.36787945032119750977 ;  /* 0x3ebc5ab205057820 */ /* 0x000fe20000410000 */
[----:B------:R-:W-:Y:S02]  /*4b80*/  MOV R34, 0x3f800000 ;  /* 0x3f80000000227802 */ /* 0x000fe40000000f00 */
[----:B------:R-:W-:Y:S01]  /*4b90*/  FADD.FTZ R4, |R4|, -RZ ;  /* 0x800000ff04047221 */ /* 0x000fe20000010200 */
[----:B------:R-:W-:-:S05]  /*4ba0*/  FADD.FTZ R5, |R5|, -RZ ;  /* 0x800000ff05057221 */ /* 0x000fca0000010200 */
[CC--:B-1----:R-:W-:Y:S02]  /*4bb0*/  VIMNMX R0, R4.reuse, R5.reuse, !PT ;  /* 0x0000000504007248 */ /* 0x0c2fe40007fe0100 */
        /* <DEDUP_REMOVED lines=9> */
[----:B------:R-:W-:Y:S08]  /*4c50*/  MUFU.RCP R5, R30 ;  /* 0x0000001e00057308 */ /* 0x000ff00000001000 */
[----:B------:R-:W1:Y:S02]  /*4c60*/  MUFU.SQRT R6, R6 ;  /* 0x0000000600067308 */ /* 0x000e640000002000 */
[----:B-1----:R-:W-:Y:S01]  /*4c70*/  @P1 FMUL.FTZ R0, R6, R3 ;  /* 0x0000000306001220 */ /* 0x002fe20000410000 */
[----:B------:R-:W-:-:S04]  /*4c80*/  FSETP.NEU.FTZ.AND P1, PT, R4, +INF , PT ;  /* 0x7f8000000400780b */ /* 0x000fc80003f3d000 */
[----:B------:R-:W-:Y:S01]  /*4c90*/  FSEL R3, R0, +INF , P1 ;  /* 0x7f80000000037808 */ /* 0x000fe20000800000 */
[----:B------:R-:W-:-:S04]  /*4ca0*/  FFMA R0, -R30, R5, 1 ;  /* 0x3f8000001e007423 */ /* 0x000fc80000000105 */
[----:B------:R-:W-:Y:S01]  /*4cb0*/  FFMA R5, R5, R0, R5 ;  /* 0x0000000005057223 */ /* 0x000fe20000000005 */
[----:B------:R-:W1:Y:S03]  /*4cc0*/  MUFU.LG2 R3, R3 ;  /* 0x0000000300037308 */ /* 0x000e660000000c00 */
[----:B------:R-:W-:-:S04]  /*4cd0*/  FFMA R0, R32, R5, RZ ;  /* 0x0000000520007223 */ /* 0x000fc800000000ff */
[----:B------:R-:W-:Y:S01]  /*4ce0*/  FFMA R4, -R30, R0, R32 ;  /* 0x000000001e047223 */ /* 0x000fe20000000120 */
[----:B------:R-:W4:Y:S03]  /*4cf0*/  FCHK P1, R32, R30 ;  /* 0x0000001e20007302 */ /* 0x000f260000020000 */
[----:B------:R-:W-:Y:S01]  /*4d00*/  FFMA R0, R5, R4, R0 ;  /* 0x0000000405007223 */ /* 0x000fe20000000000 */
[----:B-1----:R-:W-:Y:S01]  /*4d10*/  FFMA.FTZ R34, R3, 0.69314718246459960938, R34 ;  /* 0x3f31721803227823 */ /* 0x002fe20000010022 */
[----:B----4-:R-:W-:Y:S06]  /*4d20*/  @!P1 BRA `(.L_x_368) ;  /* 0x00000000000c9947 */ /* 0x010fec0003800000 */
[----:B------:R-:W-:Y:S02]  /*4d30*/  MOV R17, R32 ;  /* 0x0000002000117202 */ /* 0x000fe40000000f00 */
[----:B------:R-:W-:-:S07]  /*4d40*/  MOV R4, 0x4d60 ;  /* 0x00004d6000047802 */ /* 0x000fce0000000f00 */
[----:B0-23--:R-:W-:Y:S05]  /*4d50*/  CALL.REL.NOINC `($__internal_0_$__cuda_sm3x_div_rn_ftz_f32_slowpath) ;  /* 0x000000fc00f07944 */ /* 0x00dfea0003c00000 */
.L_x_368:
        /* <DEDUP_REMOVED lines=18> */
.L_x_369:
[----:B------:R-:W-:-:S05]  /*4e80*/  MOV R3, 0x3fd774eb ;  /* 0x3fd774eb00037802 */ /* 0x000fca0000000f00 */
[----:B------:R-:W-:-:S04]  /*4e90*/  @P0 FFMA.FTZ R0, R3, 0.93318945169448852539, -R0 ;  /* 0x3f6ee58103000823 */ /* 0x000fc80000010800 */
[----:B------:R-:W-:-:S07]  /*4ea0*/  @!P0 FFMA.FTZ R0, R3, 0.93318945169448852539, R0 ;  /* 0x3f6ee58103008823 */ /* 0x000fce0000010000 */
.L_x_370:
[----:B------:R-:W1:Y:S02]  /*4eb0*/  LDC.64 R4, c[0x0][0xe60] ;  /* 0x00039800ff047b82 */ /* 0x000e640000000a00 */
        /* <DEDUP_REMOVED lines=9> */
.L_x_338:
[C---:B-1----:R-:W-:Y:S01]  /*4f50*/  FADD.FTZ R0, |R5|.reuse, -RZ ;  /* 0x800000ff05007221 */ /* 0x042fe20000010200 */
[C---:B------:R-:W-:Y:S02]  /*4f60*/  FSETP.GT.FTZ.AND P3, PT, |R5|.reuse, |R4|, PT ;  /* 0x400000040500720b */ /* 0x040fe40003f74200 */
[----:B------:R-:W-:Y:S02]  /*4f70*/  FSETP.GEU.FTZ.AND P1, PT, |R4|, 1.084202172485504434e-19, PT ;  /* 0x200000000400780b */ /* 0x000fe40003f3e200 */
[----:B------:R-:W-:Y:S02]  /*4f80*/  FSEL R30, R0, R29, P3 ;  /* 0x0000001d001e7208 */ /* 0x000fe40001800000 */
[----:B------:R-:W-:Y:S02]  /*4f90*/  FSETP.GEU.FTZ.AND P2, PT, |R5|, 1.084202172485504434e-19, PT ;  /* 0x200000000500780b */ /* 0x000fe40003f5e200 */
[----:B------:R-:W1:Y:S01]  /*4fa0*/  MUFU.RCP R3, R30 ;  /* 0x0000001e00037308 */ /* 0x000e620000001000 */
[----:B------:R-:W-:-:S02]  /*4fb0*/  FSEL R17, R29, R0, P3 ;  /* 0x000000001d117208 */ /* 0x000fc40001800000 */
[----:B------:R-:W-:Y:S02]  /*4fc0*/  PLOP3.LUT P1, PT, P1, P2, PT, 0xa8, 0x0 ;  /* 0x000000000000781c */ /* 0x000fe40000f25570 */
[----:B------:R-:W-:-:S11]  /*4fd0*/  MOV R32, R28 ;  /* 0x0000001c00207202 */ /* 0x000fd60000000f00 */
[----:B------:R-:W-:Y:S01]  /*4fe0*/  @!P1 FMUL.FTZ R32, R27, 0.0625 ;  /* 0x3d8000001b209820 */ /* 0x000fe20000410000 */
[----:B------:R-:W4:Y:S01]  /*4ff0*/  FCHK P1, R17, R30 ;  /* 0x0000001e11007302 */ /* 0x000f220000020000 */
[----:B-1----:R-:W-:-:S04]  /*5000*/  FFMA R4, -R30, R3, 1 ;  /* 0x3f8000001e047423 */ /* 0x002fc80000000103 */
[----:B------:R-:W-:-:S04]  /*5010*/  FFMA R4, R3, R4, R3 ;  /* 0x0000000403047223 */ /* 0x000fc80000000003 */
[----:B------:R-:W-:-:S04]  /*5020*/  FFMA R3, R17, R4, RZ ;  /* 0x0000000411037223 */ /* 0x000fc800000000ff */
[----:B------:R-:W-:-:S04]  /*5030*/  FFMA R0, -R30, R3, R17 ;  /* 0x000000031e007223 */ /* 0x000fc80000000111 */
[----:B------:R-:W-:Y:S01]  /*5040*/  FFMA R0, R4, R0, R3 ;  /* 0x0000000004007223 */ /* 0x000fe20000000003 */
[----:B----4-:R-:W-:Y:S06]  /*5050*/  @!P1 BRA `(.L_x_371) ;  /* 0x0000000000089947 */ /* 0x010fec0003800000 */
[----:B------:R-:W-:-:S07]  /*5060*/  MOV R4, 0x5080 ;  /* 0x0000508000047802 */ /* 0x000fce0000000f00 */
[----:B0-23--:R-:W-:Y:S05]  /*5070*/  CALL.REL.NOINC `($__internal_0_$__cuda_sm3x_div_rn_ftz_f32_slowpath) ;  /* 0x000000fc00287944 */ /* 0x00dfea0003c00000 */
.L_x_371:
        /* <DEDUP_REMOVED lines=12> */
[----:B------:R-:W1:Y:S02]  /*5140*/  LDC R3, c[0x0][0xe60] ;  /* 0x00039800ff037b82 */ /* 0x000e640000000800 */
[----:B-1----:R-:W-:-:S13]  /*5150*/  ISETP.GT.AND P1, PT, R3, -0x1, PT ;  /* 0xffffffff0300780c */ /* 0x002fda0003f24270 */
[----:B------:R-:W-:Y:S05]  /*5160*/  @P1 BRA `(.L_x_373) ;  /* 0x0000000000181947 */ /* 0x000fea0003800000 */
[----:B------:R-:W-:-:S05]  /*5170*/  MOV R3, 0x3fd774eb ;  /* 0x3fd774eb00037802 */ /* 0x000fca0000000f00 */
[----:B------:R-:W-:Y:S01]  /*5180*/  FFMA.FTZ R0, R3, 1.8663789033889770508, -R0 ;  /* 0x3feee58103007823 */ /* 0x000fe20000010800 */
[----:B------:R-:W-:Y:S06]  /*5190*/  BRA `(.L_x_373) ;  /* 0x00000000000c7947 */ /* 0x000fec0003800000 */
.L_x_372:
[----:B------:R-:W-:-:S05]  /*51a0*/  MOV R3, 0x3fd774eb ;  /* 0x3fd774eb00037802 */ /* 0x000fca0000000f00 */
[----:B------:R-:W-:-:S04]  /*51b0*/  @P0 FFMA.FTZ R0, R3, 0.93318945169448852539, -R0 ;  /* 0x3f6ee58103000823 */ /* 0x000fc80000010800 */
[----:B------:R-:W-:-:S07]  /*51c0*/  @!P0 FFMA.FTZ R0, R3, 0.93318945169448852539, R0 ;  /* 0x3f6ee58103008823 */ /* 0x000fce0000010000 */
.L_x_373:
[----:B------:R-:W1:Y:S01]  /*51d0*/  LDC.64 R4, c[0x0][0xe60] ;  /* 0x00039800ff047b82 */ /* 0x000e620000000a00 */
[----:B------:R-:W4:Y:S02]  /*51e0*/  MUFU.LG2 R34, R32 ;  /* 0x0000002000227308 */ /* 0x000f240000000c00 */
[----:B----4-:R-:W-:Y:S01]  /*51f0*/  FMUL.FTZ R34, R34, 0.69314718246459960938 ;  /* 0x3f31721822227820 */ /* 0x010fe20000410000 */
[C---:B-1----:R-:W-:Y:S01]  /*5200*/  FSETP.NEU.FTZ.AND P1, PT, |R4|.reuse, |R5|, PT ;  /* 0x400000050400720b */ /* 0x042fe20003f3d200 */
[----:B------:R-:W-:-:S03]  /*5210*/  FADD.FTZ R7, |R4|, |R5| ;  /* 0x4000000504077221 */ /* 0x000fc60000010200 */
[----:B------:R-:W-:Y:S02]  /*5220*/  FSEL R3, R19, R0, !P1 ;  /* 0x0000000013037208 */ /* 0x000fe40004800000 */
[----:B------:R-:W-:-:S04]  /*5230*/  FSETP.NEU.FTZ.AND P1, PT, R30, RZ, PT ;  /* 0x000000ff1e00720b */ /* 0x000fc80003f3d000 */
[----:B------:R-:W-:Y:S02]  /*5240*/  FSEL R0, R20, R3, !P1 ;  /* 0x0000000314007208 */ /* 0x000fe40004800000 */
[----:B------:R-:W-:Y:S02]  /*5250*/  FSETP.GTU.FTZ.AND P1, PT, |R7|, +INF , PT ;  /* 0x7f8000000700780b */ /* 0x000fe40003f3c200 */
[----:B------:R-:W-:-:S04]  /*5260*/  LOP3.LUT R0, R0, 0x80000000, R5, 0xb8, !PT ;  /* 0x8000000000007812 */ /* 0x000fc800078eb805 */
[----:B------:R-:W-:-:S07]  /*5270*/  FSEL R3, R7, R0, P1 ;  /* 0x0000000007037208 */ /* 0x000fce0000800000 */
.L_x_347:
[CC--:B------:R-:W-:Y:S01]  /*5280*/  FMUL.FTZ R7, R3.reuse, R14.reuse ;  /* 0x0000000e03077220 */ /* 0x0c0fe20000410000 */
        /* <DEDUP_REMOVED lines=15> */
[----:B------:R-:W1:Y:S08]  /*5380*/  @P1 MUFU.EX2 R3, R3 ;  /* 0x0000000300031308 */ /* 0x000e700000000800 */
[----:B------:R-:W4:Y:S01]  /*5390*/  @P1 MUFU.COS R14, R7 ;  /* 0x00000007000e1308 */ /* 0x000f220000000000 */
[C---:B-1----:R-:W-:Y:S01]  /*53a0*/  @P1 FMUL.FTZ R15, R3.reuse, R6 ;  /* 0x00000006030f1220 */ /* 0x042fe20000410000 */
[----:B----4-:R-:W-:Y:S01]  /*53b0*/  @P1 FMUL.FTZ R14, R3, R14 ;  /* 0x0000000e030e1220 */ /* 0x010fe20000410000 */
[----:B------:R-:W-:Y:S06]  /*53c0*/  @P1 BRA `(.L_x_378) ;  /* 0x0000000000981947 */ /* 0x000fec0003800000 */
[----:B------:R-:W-:Y:S01]  /*53d0*/  FADD.FTZ R3, R34, -162.88958740234375 ;  /* 0xc322e3bc22037421 */ /* 0x000fe20000010000 */
[----:B------:R-:W-:-:S03]  /*53e0*/  FMUL.RZ R15, R0, 0.15915493667125701904 ;  /* 0x3e22f983000f7820 */ /* 0x000fc6000040c000 */
[----:B------:R-:W-:Y:S01]  /*53f0*/  FMUL.FTZ R3, R3, 1.4426950216293334961 ;  /* 0x3fb8aa3b03037820 */ /* 0x000fe20000410000 */
[----:B------:R-:W-:Y:S08]  /*5400*/  MUFU.SIN R31, R15 ;  /* 0x0000000f001f7308 */ /* 0x000ff00000000400 */
[----:B------:R-:W1:Y:S08]  /*5410*/  MUFU.EX2 R3, R3 ;  /* 0x0000000300037308 */ /* 0x000e700000000800 */
[----:B------:R-:W4:Y:S01]  /*5420*/  MUFU.COS R17, R15 ;  /* 0x0000000f00117308 */ /* 0x000f220000000000 */
[----:B-1----:R-:W-:-:S02]  /*5430*/  LEA.HI R6, R3, 0xffffffed, RZ, 0x9 ;  /* 0xffffffed03067811 */ /* 0x002fc400078f48ff */
[----:B------:R-:W-:Y:S02]  /*5440*/  LOP3.LUT R0, R3, 0x7fffff, RZ, 0xc0, !PT ;  /* 0x007fffff03007812 */ /* 0x000fe400078ec0ff */
[----:B------:R-:W-:Y:S02]  /*5450*/  LEA.HI R7, R6, R6, RZ, 0x1 ;  /* 0x0000000606077211 */ /* 0x000fe400078f08ff */
[----:B------:R-:W-:Y:S02]  /*5460*/  LOP3.LUT R0, R0, 0x7f000000, RZ, 0xfc, !PT ;  /* 0x7f00000000007812 */ /* 0x000fe400078efcff */
[----:B------:R-:W-:-:S03]  /*5470*/  SHF.R.S32.HI R7, RZ, 0x1, R7 ;  /* 0x00000001ff077819 */ /* 0x000fc60000011407 */
[----:B------:R-:W-:Y:S01]  /*5480*/  FMUL.FTZ R14, R0, R31 ;  /* 0x0000001f000e7220 */ /* 0x000fe20000410000 */
[----:B------:R-:W-:Y:S01]  /*5490*/  IADD3 R6, R6, -R7, RZ ;  /* 0x8000000706067210 */ /* 0x000fe20007ffe0ff */
[----:B----4-:R-:W-:Y:S01]  /*54a0*/  FMUL.FTZ R0, R0, R17 ;  /* 0x0000001100007220 */ /* 0x010fe20000410000 */
[----:B------:R-:W-:Y:S02]  /*54b0*/  LEA R7, R7, 0x3f800000, 0x17 ;  /* 0x3f80000007077811 */ /* 0x000fe400078eb8ff */
[----:B------:R-:W-:-:S03]  /*54c0*/  LEA R6, R6, 0x3f800000, 0x17 ;  /* 0x3f80000006067811 */ /* 0x000fc600078eb8ff */
[C---:B------:R-:W-:Y:S01]  /*54d0*/  FMUL.FTZ R15, R7.reuse, R14 ;  /* 0x0000000e070f7220 */ /* 0x040fe20000410000 */
[----:B------:R-:W-:-:S03]  /*54e0*/  FMUL.FTZ R7, R7, R0 ;  /* 0x0000000007077220 */ /* 0x000fc60000410000 */
[C---:B------:R-:W-:Y:S01]  /*54f0*/  FMUL.FTZ R15, R6.reuse, R15 ;  /* 0x0000000f060f7220 */ /* 0x040fe20000410000 */
[----:B------:R-:W-:Y:S01]  /*5500*/  FMUL.FTZ R14, R6, R7 ;  /* 0x00000007060e7220 */ /* 0x000fe20000410000 */
[----:B------:R-:W-:Y:S06]  /*5510*/  BRA `(.L_x_378) ;  /* 0x0000000000447947 */ /* 0x000fec0003800000 */
.L_x_377:
        /* <DEDUP_REMOVED lines=10> */
.L_x_376:
[----:B------:R-:W-:-:S04]  /*55c0*/  FMUL.RZ R0, R0, 0.15915493667125701904 ;  /* 0x3e22f98300007820 */ /* 0x000fc8000040c000 */
[----:B------:R4:W1:Y:S08]  /*55d0*/  MUFU.SIN R15, R0 ;  /* 0x00000000000f7308 */ /* 0x0008700000000400 */
[----:B------:R4:W0:Y:S01]  /*55e0*/  MUFU.COS R14, R0 ;  /* 0x00000000000e7308 */ /* 0x0008220000000000 */
[----:B------:R-:W-:Y:S05]  /*55f0*/  BRA `(.L_x_378) ;  /* 0x00000000000c7947 */ /* 0x000fea0003800000 */
.L_x_375:
[----:B------:R-:W-:Y:S01]  /*5600*/  FMUL.FTZ R14, R34, 1.4426950216293334961 ;  /* 0x3fb8aa3b220e7820 */ /* 0x000fe20000410000 */
[----:B------:R-:W-:-:S05]  /*5610*/  MOV R15, R0 ;  /* 0x00000000000f7202 */ /* 0x000fca0000000f00 */
[----:B------:R-:W1:Y:S02]  /*5620*/  MUFU.EX2 R14, R14 ;  /* 0x0000000e000e7308 */ /* 0x000e640000000800 */
.L_x_378:
[----:B------:R-:W-:Y:S05]  /*5630*/  BSYNC B0 ;  /* 0x0000000000007941 */ /* 0x000fea0003800000 */
.L_x_374:
        /* <DEDUP_REMOVED lines=19> */
[C---:B----4-:R-:W-:Y:S01]  /*5770*/  FADD.FTZ R0, R30.reuse, -1 ;  /* 0xbf8000001e007421 */ /* 0x050fe20000010000 */
[----:B------:R-:W-:Y:S01]  /*5780*/  FADD.FTZ R3, R30, 1 ;  /* 0x3f8000001e037421 */ /* 0x000fe20000010000 */
[----:B------:R-:W-:Y:S01]  /*5790*/  HFMA2.MMA R6, -RZ, RZ, 1.875, 0 ;  /* 0x3f800000ff067435 */ /* 0x000fe200000001ff */
        /* <DEDUP_REMOVED lines=10> */
[----:B------:R-:W-:-:S04]  /*5840*/  FFMA.FTZ R5, R5, 0.25, -R6 ;  /* 0x3e80000005057823 */ /* 0x000fc80000010806 */
[----:B------:R-:W-:Y:S01]  /*5850*/  FADD.FTZ R4, R4, R5 ;  /* 0x0000000504047221 */ /* 0x000fe20000010000 */
[----:B------:R-:W-:Y:S01]  /*5860*/  FMUL.FTZ R33, R3, 1.1920928955078125e-07 ;  /* 0x3400000003217820 */ /* 0x000fe20000410000 */
[----:B------:R-:W4:Y:S02]  /*5870*/  MUFU.RCP R5, R30 ;  /* 0x0000001e00057308 */ /* 0x000f240000001000 */
[----:B------:R-:W-:-:S04]  /*5880*/  FFMA.FTZ R7, R4, -R7, 0.10546888411045074463 ;  /* 0x3dd8001204077423 */ /* 0x000fc80000010807 */
[----:B------:R-:W-:-:S04]  /*5890*/  FFMA.FTZ R7, R4, R7, -0.13229703903198242188 ;  /* 0xbe0778e004077423 */ /* 0x000fc80000010007 */
[----:B------:R-:W-:-:S04]  /*58a0*/  FFMA.FTZ R7, R4, R7, 0.14491446316242218018 ;  /* 0x3e14647504077423 */ /* 0x000fc80000010007 */
[----:B------:R-:W-:Y:S01]  /*58b0*/  FFMA.FTZ R7, R4, R7, -0.16641564667224884033 ;  /* 0xbe2a68dd04077423 */ /* 0x000fe20000010007 */
[----:B----4-:R-:W-:-:S03]  /*58c0*/  FFMA R6, -R30, R5, 1 ;  /* 0x3f8000001e067423 */ /* 0x010fc60000000105 */
[----:B------:R-:W-:Y:S01]  /*58d0*/  FFMA.FTZ R7, R4, R7, 0.19988867640495300293 ;  /* 0x3e4caf9e04077423 */ /* 0x000fe20000010007 */
[----:B------:R-:W-:-:S03]  /*58e0*/  FFMA R5, R5, R6, R5 ;  /* 0x0000000605057223 */ /* 0x000fc60000000005 */
[----:B------:R-:W-:Y:S01]  /*58f0*/  FFMA.FTZ R7, R4, R7, -0.25000196695327758789 ;  /* 0xbe80004204077423 */ /* 0x000fe20000010007 */
[----:B------:R-:W-:-:S03]  /*5900*/  FFMA R6, R32, R5, RZ ;  /* 0x0000000520067223 */ /* 0x000fc600000000ff */
[----:B------:R-:W-:Y:S01]  /*5910*/  FFMA.FTZ R7, R4, R7, 0.33333510160446166992 ;  /* 0x3eaaaae604077423 */ /* 0x000fe20000010007 */
[----:B------:R-:W-:-:S03]  /*5920*/  FFMA R16, -R30, R6, R32 ;  /* 0x000000061e107223 */ /* 0x000fc60000000120 */
[----:B------:R-:W-:Y:S01]  /*5930*/  FFMA.FTZ R7, R4, R7, -0.5 ;  /* 0xbf00000004077423 */ /* 0x000fe20000010007 */
[----:B------:R-:W-:-:S03]  /*5940*/  FFMA R3, R5, R16, R6 ;  /* 0x0000001005037223 */ /* 0x000fc60000000006 */
        /* <DEDUP_REMOVED lines=9> */
.L_x_384:
[----:B------:R-:W4:Y:S02]  /*59e0*/  FCHK P1, R32, R30 ;  /* 0x0000001e20007302 */ /* 0x000f240000020000 */
[----:B----4-:R-:W-:Y:S05]  /*59f0*/  @!P1 BRA `(.L_x_385) ;  /* 0x0000000000109947 */ /* 0x010fea0003800000 */
[----:B------:R-:W-:Y:S02]  /*5a00*/  MOV R17, R32 ;  /* 0x0000002000117202 */ /* 0x000fe40000000f00 */
[----:B------:R-:W-:-:S07]  /*5a10*/  MOV R4, 0x5a30 ;  /* 0x00005a3000047802 */ /* 0x000fce0000000f00 */
[----:B0123--:R-:W-:Y:S05]  /*5a20*/  CALL.REL.NOINC `($__internal_0_$__cuda_sm3x_div_rn_ftz_f32_slowpath) ;  /* 0x000000f000bc7944 */ /* 0x00ffea0003c00000 */
[----:B------:R-:W-:-:S07]  /*5a30*/  MOV R3, R0 ;  /* 0x0000000000037202 */ /* 0x000fce0000000f00 */
.L_x_385:
        /* <DEDUP_REMOVED lines=12> */
[----:B------:R-:W4:Y:S02]  /*5b00*/  LDC R3, c[0x0][0xe60] ;  /* 0x00039800ff037b82 */ /* 0x000f240000000800 */
[----:B----4-:R-:W-:-:S13]  /*5b10*/  ISETP.GT.AND P1, PT, R3, -0x1, PT ;  /* 0xffffffff0300780c */ /* 0x010fda0003f24270 */
[----:B------:R-:W-:Y:S05]  /*5b20*/  @P1 BRA `(.L_x_387) ;  /* 0x0000000000181947 */ /* 0x000fea0003800000 */
[----:B------:R-:W-:-:S05]  /*5b30*/  MOV R3, 0x3fd774eb ;  /* 0x3fd774eb00037802 */ /* 0x000fca0000000f00 */
[----:B------:R-:W-:Y:S01]  /*5b40*/  FFMA.FTZ R0, R3, 1.8663789033889770508, -R0 ;  /* 0x3feee58103007823 */ /* 0x000fe20000010800 */
[----:B------:R-:W-:Y:S06]  /*5b50*/  BRA `(.L_x_387) ;  /* 0x00000000000c7947 */ /* 0x000fec0003800000 */
.L_x_386:
[----:B------:R-:W-:-:S05]  /*5b60*/  MOV R3, 0x3fd774eb ;  /* 0x3fd774eb00037802 */ /* 0x000fca0000000f00 */
[----:B------:R-:W-:-:S04]  /*5b70*/  @P0 FFMA.FTZ R0, R3, 0.93318945169448852539, -R0 ;  /* 0x3f6ee58103000823 */ /* 0x000fc80000010800 */
[----:B------:R-:W-:-:S07]  /*5b80*/  @!P0 FFMA.FTZ R0, R3, 0.93318945169448852539, R0 ;  /* 0x3f6ee58103008823 */ /* 0x000fce0000010000 */
.L_x_387:
        /* <DEDUP_REMOVED lines=13> */
.L_x_383:
[----:B------:R-:W-:-:S04]  /*5c60*/  FMUL.FTZ R33, R32, R32 ;  /* 0x0000002020217220 */ /* 0x000fc80000410000 */
[----:B------:R-:W-:-:S05]  /*5c70*/  FFMA.FTZ R33, R30, R30, R33 ;  /* 0x0000001e1e217223 */ /* 0x000fca0000010021 */
[----:B------:R-:W-:-:S13]  /*5c80*/  FSETP.GTU.FTZ.AND P1, PT, R33, 0.69999998807907104492, PT ;  /* 0x3f3333332100780b */ /* 0x000fda0003f3c000 */
[----:B------:R-:W-:Y:S05]  /*5c90*/  @P1 BRA `(.L_x_389) ;  /* 0x0000000000b01947 */ /* 0x000fea0003800000 */
[----:B------:R-:W4:Y:S08]  /*5ca0*/  MUFU.RCP R3, R30 ;  /* 0x0000001e00037308 */ /* 0x000f300000001000 */
[----:B------:R-:W5:Y:S01]  /*5cb0*/  FCHK P1, R32, R30 ;  /* 0x0000001e20007302 */ /* 0x000f620000020000 */
[----:B----4-:R-:W-:-:S04]  /*5cc0*/  FFMA R0, -R30, R3, 1 ;  /* 0x3f8000001e007423 */ /* 0x010fc80000000103 */
[----:B------:R-:W-:-:S04]  /*5cd0*/  FFMA R3, R3, R0, R3 ;  /* 0x0000000003037223 */ /* 0x000fc80000000003 */
[----:B------:R-:W-:-:S04]  /*5ce0*/  FFMA R5, R32, R3, RZ ;  /* 0x0000000320057223 */ /* 0x000fc800000000ff */
[----:B------:R-:W-:-:S04]  /*5cf0*/  FFMA R0, -R30, R5, R32 ;  /* 0x000000051e007223 */ /* 0x000fc80000000120 */
[----:B------:R-:W-:Y:S01]  /*5d00*/  FFMA R0, R3, R0, R5 ;  /* 0x0000000003007223 */ /* 0x000fe20000000005 */
[----:B-----5:R-:W-:Y:S06]  /*5d10*/  @!P1 BRA `(.L_x_390) ;  /* 0x00000000000c9947 */ /* 0x020fec0003800000 */
[----:B------:R-:W-:Y:S02]  /*5d20*/  MOV R17, R32 ;  /* 0x0000002000117202 */ /* 0x000fe40000000f00 */
[----:B------:R-:W-:-:S07]  /*5d30*/  MOV R4, 0x5d50 ;  /* 0x00005d5000047802 */ /* 0x000fce0000000f00 */
[----:B0123--:R-:W-:Y:S05]  /*5d40*/  CALL.REL.NOINC `($__internal_0_$__cuda_sm3x_div_rn_ftz_f32_slowpath) ;  /* 0x000000ec00f47944 */ /* 0x00ffea0003c00000 */
.L_x_390:
        /* <DEDUP_REMOVED lines=18> */
.L_x_391:
[----:B------:R-:W-:-:S05]  /*5e70*/  MOV R3, 0x3fd774eb ;  /* 0x3fd774eb00037802 */ /* 0x000fca0000000f00 */
[----:B------:R-:W-:-:S04]  /*5e80*/  @P0 FFMA.FTZ R0, R3, 0.93318945169448852539, -R0 ;  /* 0x3f6ee58103000823 */ /* 0x000fc80000010800 */
[----:B------:R-:W-:-:S07]  /*5e90*/  @!P0 FFMA.FTZ R0, R3, 0.93318945169448852539, R0 ;  /* 0x3f6ee58103008823 */ /* 0x000fce0000010000 */
.L_x_392:
[----:B------:R-:W4:Y:S01]  /*5ea0*/  LDC.64 R4, c[0x0][0xe60] ;  /* 0x00039800ff047b82 */ /* 0x000f220000000a00 */
[----:B------:R-:W5:Y:S02]  /*5eb0*/  MUFU.LG2 R33, R33 ;  /* 0x0000002100217308 */ /* 0x000f640000000c00 */
[----:B-----5:R-:W-:Y:S01]  /*5ec0*/  FMUL.FTZ.D2 R34, R33, 0.69314718246459960938 ;  /* 0x3f31721821227820 */ /* 0x020fe20000310000 */
[C---:B----4-:R-:W-:Y:S01]  /*5ed0*/  FSETP.NEU.FTZ.AND P1, PT, |R4|.reuse, |R5|, PT ;  /* 0x400000050400720b */ /* 0x050fe20003f3d200 */
        /* <DEDUP_REMOVED lines=8> */
.L_x_389:
[----:B------:R-:W-:Y:S02]  /*5f60*/  LOP3.LUT R35, R30, 0xffff0000, RZ, 0xc0, !PT ;  /* 0xffff00001e237812 */ /* 0x000fe400078ec0ff */
[----:B------:R-:W-:-:S03]  /*5f70*/  LOP3.LUT R5, R32, 0xffff0000, RZ, 0xc0, !PT ;  /* 0xffff000020057812 */ /* 0x000fc600078ec0ff */
[----:B------:R-:W-:Y:S01]  /*5f80*/  FADD.FTZ R34, R30, -R35 ;  /* 0x800000231e227221 */ /* 0x000fe20000010000 */
[C---:B------:R-:W-:Y:S01]  /*5f90*/  FMUL.FTZ R3, R35.reuse, R35 ;  /* 0x0000002323037220 */ /* 0x040fe20000410000 */
[----:B----4-:R-:W-:Y:S01]  /*5fa0*/  FADD.FTZ R0, R32, -R5 ;  /* 0x8000000520007221 */ /* 0x010fe20000010000 */
        /* <DEDUP_REMOVED lines=19> */
.L_x_393:
        /* <DEDUP_REMOVED lines=64> */
[----:B------:R-:W4:Y:S02]  /*64e0*/  MUFU.RCP R7, R30 ;  /* 0x0000001e00077308 */ /* 0x000f240000001000 */
[----:B------:R-:W-:-:S04]  /*64f0*/  FFMA.FTZ R5, R4, R5, -0.13229703903198242188 ;  /* 0xbe0778e004057423 */ /* 0x000fc80000010005 */
[----:B------:R-:W-:-:S04]  /*6500*/  FFMA.FTZ R5, R4, R5, 0.14491446316242218018 ;  /* 0x3e14647504057423 */ /* 0x000fc80000010005 */
[----:B------:R-:W-:-:S04]  /*6510*/  FFMA.FTZ R5, R4, R5, -0.16641564667224884033 ;  /* 0xbe2a68dd04057423 */ /* 0x000fc80000010005 */
[----:B------:R-:W-:Y:S01]  /*6520*/  FFMA.FTZ R5, R4, R5, 0.19988867640495300293 ;  /* 0x3e4caf9e04057423 */ /* 0x000fe20000010005 */
[----:B----4-:R-:W-:-:S03]  /*6530*/  FFMA R6, -R30, R7, 1 ;  /* 0x3f8000001e067423 */ /* 0x010fc60000000107 */
        /* <DEDUP_REMOVED lines=16> */
.L_x_394:
[----:B------:R-:W4:Y:S02]  /*6640*/  FCHK P1, R32, R30 ;  /* 0x0000001e20007302 */ /* 0x000f240000020000 */
[----:B----4-:R-:W-:Y:S05]  /*6650*/  @!P1 BRA `(.L_x_395) ;  /* 0x0000000000109947 */ /* 0x010fea0003800000 */
[----:B------:R-:W-:Y:S02]  /*6660*/  MOV R17, R32 ;  /* 0x0000002000117202 */ /* 0x000fe40000000f00 */
[----:B------:R-:W-:-:S07]  /*6670*/  MOV R4, 0x6690 ;  /* 0x0000669000047802 */ /* 0x000fce0000000f00 */
[----:B0123--:R-:W-:Y:S05]  /*6680*/  CALL.REL.NOINC `($__internal_0_$__cuda_sm3x_div_rn_ftz_f32_slowpath) ;  /* 0x000000e400a47944 */ /* 0x00ffea0003c00000 */
[----:B------:R-:W-:-:S07]  /*6690*/  MOV R3, R0 ;  /* 0x0000000000037202 */ /* 0x000fce0000000f00 */
.L_x_395:
        /* <DEDUP_REMOVED lines=18> */
.L_x_396:
[----:B------:R-:W-:-:S05]  /*67c0*/  MOV R3, 0x3fd774eb ;  /* 0x3fd774eb00037802 */ /* 0x000fca0000000f00 */
[----:B------:R-:W-:-:S04]  /*67d0*/  @P0 FFMA.FTZ R0, R3, 0.93318945169448852539, -R0 ;  /* 0x3f6ee58103000823 */ /* 0x000fc80000010800 */
[----:B------:R-:W-:-:S07]  /*67e0*/  @!P0 FFMA.FTZ R0, R3, 0.93318945169448852539, R0 ;  /* 0x3f6ee58103008823 */ /* 0x000fce0000010000 */
.L_x_397:
[----:B------:R-:W4:Y:S01]  /*67f0*/  LDC.64 R4, c[0x0][0xe60] ;  /* 0x00039800ff047b82 */ /* 0x000f220000000a00 */
[----:B------:R-:W-:Y:S01]  /*6800*/  FMUL.FTZ R34, R33, 0.5 ;  /* 0x3f00000021227820 */ /* 0x000fe20000410000 */
        /* <DEDUP_REMOVED lines=9> */
.L_x_382:
        /* <DEDUP_REMOVED lines=11> */
.L_x_398:
        /* <DEDUP_REMOVED lines=18> */
.L_x_399:
[----:B------:R-:W-:-:S05]  /*6a70*/  MOV R3, 0x3fd774eb ;  /* 0x3fd774eb00037802 */ /* 0x000fca0000000f00 */
[----:B------:R-:W-:-:S04]  /*6a80*/  @P0 FFMA.FTZ R0, R3, 0.93318945169448852539, -R0 ;  /* 0x3f6ee58103000823 */ /* 0x000fc80000010800 */
[----:B------:R-:W-:-:S07]  /*6a90*/  @!P0 FFMA.FTZ R0, R3, 0.93318945169448852539, R0 ;  /* 0x3f6ee58103008823 */ /* 0x000fce0000010000 */
.L_x_400:
        /* <DEDUP_REMOVED lines=10> */
[----:B------:R-:W4:Y:S04]  /*6b40*/  LDC.64 R4, c[0x0][0xe60] ;  /* 0x00039800ff047b82 */ /* 0x000f280000000a00 */
[----:B------:R-:W5:Y:S02]  /*6b50*/  MUFU.SQRT R7, R7 ;  /* 0x0000000700077308 */ /* 0x000f640000002000 */
[----:B-----5:R-:W-:Y:S01]  /*6b60*/  @P1 FMUL.FTZ R3, R6, R7 ;  /* 0x0000000706031220 */ /* 0x020fe20000410000 */
[----:B------:R-:W-:Y:S01]  /*6b70*/  FSETP.NEU.FTZ.AND P1, PT, R34, +INF , PT ;  /* 0x7f8000002200780b */ /* 0x000fe20003f3d000 */
[----:B----4-:R-:W-:-:S03]  /*6b80*/  FADD.FTZ R7, |R4|, |R5| ;  /* 0x4000000504077221 */ /* 0x010fc60000010200 */
[----:B------:R-:W-:Y:S02]  /*6b90*/  FSEL R6, R3, +INF , P1 ;  /* 0x7f80000003067808 */ /* 0x000fe40000800000 */
[----:B------:R-:W-:-:S04]  /*6ba0*/  FSETP.NEU.FTZ.AND P1, PT, |R4|, |R5|, PT ;  /* 0x400000050400720b */ /* 0x000fc80003f3d200 */
[----:B------:R-:W4:Y:S01]  /*6bb0*/  MUFU.LG2 R6, R6 ;  /* 0x0000000600067308 */ /* 0x000f220000000c00 */
[----:B------:R-:W-:Y:S02]  /*6bc0*/  FSEL R3, R19, R0, !P1 ;  /* 0x0000000013037208 */ /* 0x000fe40004800000 */
[----:B------:R-:W-:-:S04]  /*6bd0*/  FSETP.NEU.FTZ.AND P1, PT, R30, RZ, PT ;  /* 0x000000ff1e00720b */ /* 0x000fc80003f3d000 */
[----:B------:R-:W-:Y:S02]  /*6be0*/  FSEL R0, R20, R3, !P1 ;  /* 0x0000000314007208 */ /* 0x000fe40004800000 */
[----:B------:R-:W-:Y:S02]  /*6bf0*/  FSETP.GTU.FTZ.AND P1, PT, |R7|, +INF , PT ;  /* 0x7f8000000700780b */ /* 0x000fe40003f3c200 */
[----:B------:R-:W-:-:S04]  /*6c00*/  LOP3.LUT R0, R0, 0x80000000, R5, 0xb8, !PT ;  /* 0x8000000000007812 */ /* 0x000fc800078eb805 */
[----:B------:R-:W-:Y:S01]  /*6c10*/  FSEL R3, R7, R0, P1 ;  /* 0x0000000007037208 */ /* 0x000fe20000800000 */
[----:B----4-:R-:W-:Y:S01]  /*6c20*/  FMUL.FTZ R34, R6, 0.69314718246459960938 ;  /* 0x3f31721806227820 */ /* 0x010fe20000410000 */
[----:B------:R-:W-:Y:S06]  /*6c30*/  BRA `(.L_x_388) ;  /* 0x0000000c00a07947 */ /* 0x000fec0003800000 */
.L_x_381:
[----:B------:R-:W-:-:S13]  /*6c40*/  FSETP.GEU.FTZ.AND P1, PT, R32, 9.999999682655225389e-20, PT ;  /* 0x1fec1e4a2000780b */ /* 0x000fda0003f3e000 */
[----:B------:R-:W-:Y:S05]  /*6c50*/  @!P1 BRA `(.L_x_401) ;  /* 0x0000000400249947 */ /* 0x000fea0003800000 */
[----:B----4-:R-:W-:Y:S01]  /*6c60*/  FMUL.FTZ R0, R32, R32 ;  /* 0x0000002020007220 */ /* 0x010fe20000410000 */
        /* <DEDUP_REMOVED lines=35> */
.L_x_402:
[----:B------:R-:W4:Y:S02]  /*6ea0*/  FCHK P1, R32, 1 ;  /* 0x3f80000020007902 */ /* 0x000f240000020000 */
[----:B----4-:R-:W-:Y:S05]  /*6eb0*/  @!P1 BRA `(.L_x_403) ;  /* 0x0000000000149947 */ /* 0x010fea0003800000 */
[----:B------:R-:W-:Y:S01]  /*6ec0*/  HFMA2.MMA R30, -RZ, RZ, 1.875, 0 ;  /* 0x3f800000ff1e7435 */ /* 0x000fe200000001ff */
[----:B------:R-:W-:Y:S02]  /*6ed0*/  MOV R17, R32 ;  /* 0x0000002000117202 */ /* 0x000fe40000000f00 */
[----:B------:R-:W-:-:S08]  /*6ee0*/  MOV R4, 0x6f00 ;  /* 0x00006f0000047802 */ /* 0x000fd00000000f00 */
[----:B0123--:R-:W-:Y:S05]  /*6ef0*/  CALL.REL.NOINC `($__internal_0_$__cuda_sm3x_div_rn_ftz_f32_slowpath) ;  /* 0x000000dc00887944 */ /* 0x00ffea0003c00000 */
[----:B------:R-:W-:-:S07]  /*6f00*/  MOV R3, R0 ;  /* 0x0000000000037202 */ /* 0x000fce0000000f00 */
.L_x_403:
        /* <DEDUP_REMOVED lines=18> */
.L_x_404:
[----:B------:R-:W-:-:S05]  /*7030*/  MOV R3, 0x3fd774eb ;  /* 0x3fd774eb00037802 */ /* 0x000fca0000000f00 */
[----:B------:R-:W-:-:S04]  /*7040*/  @P0 FFMA.FTZ R0, R3, 0.93318945169448852539, -R0 ;  /* 0x3f6ee58103000823 */ /* 0x000fc80000010800 */
[----:B------:R-:W-:-:S07]  /*7050*/  @!P0 FFMA.FTZ R0, R3, 0.93318945169448852539, R0 ;  /* 0x3f6ee58103008823 */ /* 0x000fce0000010000 */
.L_x_405:
[----:B------:R-:W4:Y:S01]  /*7060*/  LDC.64 R4, c[0x0][0xe60] ;  /* 0x00039800ff047b82 */ /* 0x000f220000000a00 */
[----:B------:R-:W-:Y:S01]  /*7070*/  FMUL.FTZ R34, R34, 0.5 ;  /* 0x3f00000022227820 */ /* 0x000fe20000410000 */
[C---:B----4-:R-:W-:Y:S01]  /*7080*/  FSETP.NEU.FTZ.AND P1, PT, |R4|.reuse, |R5|, PT ;  /* 0x400000050400720b */ /* 0x050fe20003f3d200 */
[----:B------:R-:W-:-:S03]  /*7090*/  FADD.FTZ R3, |R4|, |R5| ;  /* 0x4000000504037221 */ /* 0x000fc60000010200 */
[----:B------:R-:W-:Y:S02]  /*70a0*/  FSEL R0, R19, R0, !P1 ;  /* 0x0000000013007208 */ /* 0x000fe40004800000 */
[----:B------:R-:W-:Y:S02]  /*70b0*/  FSETP.GTU.FTZ.AND P1, PT, |R3|, +INF , PT ;  /* 0x7f8000000300780b */ /* 0x000fe40003f3c200 */
[----:B------:R-:W-:-:S04]  /*70c0*/  LOP3.LUT R0, R0, 0x80000000, R5, 0xb8, !PT ;  /* 0x8000000000007812 */ /* 0x000fc800078eb805 */
[----:B------:R-:W-:Y:S01]  /*70d0*/  FSEL R3, R3, R0, P1 ;  /* 0x0000000003037208 */ /* 0x000fe20000800000 */
[----:B------:R-:W-:Y:S06]  /*70e0*/  BRA `(.L_x_388) ;  /* 0x0000000800747947 */ /* 0x000fec0003800000 */
.L_x_401:
[----:B----4-:R-:W-:Y:S01]  /*70f0*/  HFMA2.MMA R0, -RZ, RZ, 1.875, 0 ;  /* 0x3f800000ff007435 */ /* 0x010fe200000001ff */
[----:B------:R-:W4:Y:S09]  /*7100*/  FCHK P1, R32, 1 ;  /* 0x3f80000020007902 */ /* 0x000f320000020000 */
[----:B------:R-:W-:-:S04]  /*7110*/  FFMA R3, R0, -R0, 1 ;  /* 0x3f80000000037423 */ /* 0x000fc80000000800 */
[----:B------:R-:W-:-:S04]  /*7120*/  FFMA R3, R3, R0, 1 ;  /* 0x3f80000003037423 */ /* 0x000fc80000000000 */
[----:B------:R-:W-:-:S04]  /*7130*/  FFMA R0, R32, R3, RZ ;  /* 0x0000000320007223 */ /* 0x000fc800000000ff */
[----:B------:R-:W-:-:S04]  /*7140*/  FFMA R4, R0, -1, R32 ;  /* 0xbf80000000047823 */ /* 0x000fc80000000020 */
[----:B------:R-:W-:Y:S01]  /*7150*/  FFMA R0, R3, R4, R0 ;  /* 0x0000000403007223 */ /* 0x000fe20000000000 */
[----:B----4-:R-:W-:Y:S06]  /*7160*/  @!P1 BRA `(.L_x_406) ;  /* 0x0000000000109947 */ /* 0x010fec0003800000 */
[----:B------:R-:W-:Y:S02]  /*7170*/  MOV R17, R32 ;  /* 0x0000002000117202 */ /* 0x000fe40000000f00 */
[----:B------:R-:W-:Y:S02]  /*7180*/  MOV R30, 0x3f800000 ;  /* 0x3f800000001e7802 */ /* 0x000fe40000000f00 */
[----:B------:R-:W-:-:S07]  /*7190*/  MOV R4, 0x71b0 ;  /* 0x000071b000047802 */ /* 0x000fce0000000f00 */
[----:B0123--:R-:W-:Y:S05]  /*71a0*/  CALL.REL.NOINC `($__internal_0_$__cuda_sm3x_div_rn_ftz_f32_slowpath) ;  /* 0x000000d800dc7944 */ /* 0x00ffea0003c00000 */
.L_x_406:
        /* <DEDUP_REMOVED lines=18> */
.L_x_407:
[----:B------:R-:W-:-:S10]  /*72d0*/  HFMA2.MMA R3, -RZ, RZ, 1.9599609375, 20144 ;  /* 0x3fd774ebff037435 */ /* 0x000fd400000001ff */
[----:B------:R-:W-:-:S04]  /*72e0*/  @P0 FFMA.FTZ R0, R3, 0.93318945169448852539, -R0 ;  /* 0x3f6ee58103000823 */ /* 0x000fc80000010800 */
[----:B------:R-:W-:-:S07]  /*72f0*/  @!P0 FFMA.FTZ R0, R3, 0.93318945169448852539, R0 ;  /* 0x3f6ee58103008823 */ /* 0x000fce0000010000 */
.L_x_408:
[----:B------:R-:W4:Y:S01]  /*7300*/  LDC.64 R4, c[0x0][0xe60] ;  /* 0x00039800ff047b82 */ /* 0x000f220000000a00 */
[----:B------:R-:W-:-:S04]  /*7310*/  FMUL.FTZ R7, R32, 0.5 ;  /* 0x3f00000020077820 */ /* 0x000fc80000410000 */
[----:B------:R-:W-:Y:S01]  /*7320*/  FMUL.FTZ R34, R32, R7 ;  /* 0x0000000720227220 */ /* 0x000fe20000410000 */
[C---:B----4-:R-:W-:Y:S01]  /*7330*/  FSETP.NEU.FTZ.AND P1, PT, |R4|.reuse, |R5|, PT ;  /* 0x400000050400720b */ /* 0x050fe20003f3d200 */
[----:B------:R-:W-:-:S03]  /*7340*/  FADD.FTZ R3, |R4|, |R5| ;  /* 0x4000000504037221 */ /* 0x000fc60000010200 */
[----:B------:R-:W-:Y:S02]  /*7350*/  FSEL R0, R19, R0, !P1 ;  /* 0x0000000013007208 */ /* 0x000fe40004800000 */
[----:B------:R-:W-:Y:S02]  /*7360*/  FSETP.GTU.FTZ.AND P1, PT, |R3|, +INF , PT ;  /* 0x7f8000000300780b */ /* 0x000fe40003f3c200 */
[----:B------:R-:W-:-:S04]  /*7370*/  LOP3.LUT R0, R0, 0x80000000, R5, 0xb8, !PT ;  /* 0x8000000000007812 */ /* 0x000fc800078eb805 */
[----:B------:R-:W-:Y:S01]  /*7380*/  FSEL R3, R3, R0, P1 ;  /* 0x0000000003037208 */ /* 0x000fe20000800000 */
[----:B------:R-:W-:Y:S06]  /*7390*/  BRA `(.L_x_388) ;  /* 0x0000000400c87947 */ /* 0x000fec0003800000 */
.L_x_380:
[----:B------:R-:W-:Y:S01]  /*73a0*/  FMUL.FTZ R4, R4, 0.36787945032119750977 ;  /* 0x3ebc5ab204047820 */ /* 0x000fe20000410000 */
[----:B------:R-:W-:Y:S01]  /*73b0*/  FMUL.FTZ R5, R5, 0.36787945032119750977 ;  /* 0x3ebc5ab205057820 */ /* 0x000fe20000410000 */
[----:B------:R-:W-:Y:S02]  /*73c0*/  MOV R34, 0x3f800000 ;  /* 0x3f80000000227802 */ /* 0x000fe40000000f00 */
[----:B------:R-:W-:Y:S01]  /*73d0*/  FADD.FTZ R4, |R4|, -RZ ;  /* 0x800000ff04047221 */ /* 0x000fe20000010200 */
[----:B------:R-:W-:-:S05]  /*73e0*/  FADD.FTZ R5, |R5|, -RZ ;  /* 0x800000ff05057221 */ /* 0x000fca0000010200 */
[CC--:B----4-:R-:W-:Y:S02]  /*73f0*/  VIMNMX R0, R4.reuse, R5.reuse, !PT ;  /* 0x0000000504007248 */ /* 0x0d0fe40007fe0100 */
        /* <DEDUP_REMOVED lines=10> */
[----:B------:R-:W4:Y:S02]  /*74a0*/  MUFU.SQRT R6, R6 ;  /* 0x0000000600067308 */ /* 0x000f240000002000 */
[----:B----4-:R-:W-:Y:S01]  /*74b0*/  @P1 FMUL.FTZ R0, R6, R3 ;  /* 0x0000000306001220 */ /* 0x010fe20000410000 */
[----:B------:R-:W-:-:S04]  /*74c0*/  FSETP.NEU.FTZ.AND P1, PT, R4, +INF , PT ;  /* 0x7f8000000400780b */ /* 0x000fc80003f3d000 */
[----:B------:R-:W-:Y:S01]  /*74d0*/  FSEL R3, R0, +INF , P1 ;  /* 0x7f80000000037808 */ /* 0x000fe20000800000 */
[----:B------:R-:W-:-:S04]  /*74e0*/  FFMA R0, -R30, R5, 1 ;  /* 0x3f8000001e007423 */ /* 0x000fc80000000105 */
[----:B------:R-:W-:Y:S01]  /*74f0*/  FFMA R5, R5, R0, R5 ;  /* 0x0000000005057223 */ /* 0x000fe20000000005 */
[----:B------:R-:W4:Y:S03]  /*7500*/  MUFU.LG2 R3, R3 ;  /* 0x0000000300037308 */ /* 0x000f260000000c00 */
[----:B------:R-:W-:-:S04]  /*7510*/  FFMA R0, R32, R5, RZ ;  /* 0x0000000520007223 */ /* 0x000fc800000000ff */
[----:B------:R-:W-:Y:S01]  /*7520*/  FFMA R4, -R30, R0, R32 ;  /* 0x000000001e047223 */ /* 0x000fe20000000120 */
[----:B------:R-:W5:Y:S03]  /*7530*/  FCHK P1, R32, R30 ;  /* 0x0000001e20007302 */ /* 0x000f660000020000 */
[----:B------:R-:W-:Y:S01]  /*7540*/  FFMA R0, R5, R4, R0 ;  /* 0x0000000405007223 */ /* 0x000fe20000000000 */
[----:B----4-:R-:W-:Y:S01]  /*7550*/  FFMA.FTZ R34, R3, 0.69314718246459960938, R34 ;  /* 0x3f31721803227823 */ /* 0x010fe20000010022 */
[----:B-----5:R-:W-:Y:S06]  /*7560*/  @!P1 BRA `(.L_x_409) ;  /* 0x00000000000c9947 */ /* 0x020fec0003800000 */
[----:B------:R-:W-:Y:S02]  /*7570*/  MOV R17, R32 ;  /* 0x0000002000117202 */ /* 0x000fe40000000f00 */
[----:B------:R-:W-:-:S07]  /*7580*/  MOV R4, 0x75a0 ;  /* 0x000075a000047802 */ /* 0x000fce0000000f00 */
[----:B0123--:R-:W-:Y:S05]  /*7590*/  CALL.REL.NOINC `($__internal_0_$__cuda_sm3x_div_rn_ftz_f32_slowpath) ;  /* 0x000000d400e07944 */ /* 0x00ffea0003c00000 */
.L_x_409:
        /* <DEDUP_REMOVED lines=18> */
.L_x_410:
[----:B------:R-:W-:-:S05]  /*76c0*/  MOV R3, 0x3fd774eb ;  /* 0x3fd774eb00037802 */ /* 0x000fca0000000f00 */
[----:B------:R-:W-:-:S04]  /*76d0*/  @P0 FFMA.FTZ R0, R3, 0.93318945169448852539, -R0 ;  /* 0x3f6ee58103000823 */ /* 0x000fc80000010800 */
[----:B------:R-:W-:-:S07]  /*76e0*/  @!P0 FFMA.FTZ R0, R3, 0.93318945169448852539, R0 ;  /* 0x3f6ee58103008823 */ /* 0x000fce0000010000 */
.L_x_411:
[----:B------:R-:W4:Y:S02]  /*76f0*/  LDC.64 R4, c[0x0][0xe60] ;  /* 0x00039800ff047b82 */ /* 0x000f240000000a00 */
        /* <DEDUP_REMOVED lines=9> */
.L_x_379:
[C---:B----4-:R-:W-:Y:S01]  /*7790*/  FADD.FTZ R0, |R5|.reuse, -RZ ;  /* 0x800000ff05007221 */ /* 0x050fe20000010200 */
[C---:B------:R-:W-:Y:S02]  /*77a0*/  FSETP.GT.FTZ.AND P3, PT, |R5|.reuse, |R4|, PT ;  /* 0x400000040500720b */ /* 0x040fe40003f74200 */
[----:B------:R-:W-:Y:S02]  /*77b0*/  FSETP.GEU.FTZ.AND P1, PT, |R4|, 1.084202172485504434e-19, PT ;  /* 0x200000000400780b */ /* 0x000fe40003f3e200 */
[----:B------:R-:W-:Y:S02]  /*77c0*/  FSEL R30, R0, R29, P3 ;  /* 0x0000001d001e7208 */ /* 0x000fe40001800000 */
[----:B------:R-:W-:Y:S02]  /*77d0*/  FSETP.GEU.FTZ.AND P2, PT, |R5|, 1.084202172485504434e-19, PT ;  /* 0x200000000500780b */ /* 0x000fe40003f5e200 */
[----:B------:R-:W4:Y:S01]  /*77e0*/  MUFU.RCP R3, R30 ;  /* 0x0000001e00037308 */ /* 0x000f220000001000 */
[----:B------:R-:W-:-:S02]  /*77f0*/  FSEL R17, R29, R0, P3 ;  /* 0x000000001d117208 */ /* 0x000fc40001800000 */
[----:B------:R-:W-:Y:S02]  /*7800*/  PLOP3.LUT P1, PT, P1, P2, PT, 0xa8, 0x0 ;  /* 0x000000000000781c */ /* 0x000fe40000f25570 */
[----:B------:R-:W-:-:S11]  /*7810*/  MOV R32, R28 ;  /* 0x0000001c00207202 */ /* 0x000fd60000000f00 */
[----:B------:R-:W-:Y:S01]  /*7820*/  @!P1 FMUL.FTZ R32, R27, 0.0625 ;  /* 0x3d8000001b209820 */ /* 0x000fe20000410000 */
[----:B------:R-:W5:Y:S01]  /*7830*/  FCHK P1, R17, R30 ;  /* 0x0000001e11007302 */ /* 0x000f620000020000 */
[----:B----4-:R-:W-:-:S04]  /*7840*/  FFMA R4, -R30, R3, 1 ;  /* 0x3f8000001e047423 */ /* 0x010fc80000000103 */
[----:B------:R-:W-:-:S04]  /*7850*/  FFMA R4, R3, R4, R3 ;  /* 0x0000000403047223 */ /* 0x000fc80000000003 */
[----:B------:R-:W-:-:S04]  /*7860*/  FFMA R3, R17, R4, RZ ;  /* 0x0000000411037223 */ /* 0x000fc800000000ff */
[----:B------:R-:W-:-:S04]  /*7870*/  FFMA R0, -R30, R3, R17 ;  /* 0x000000031e007223 */ /* 0x000fc80000000111 */
[----:B------:R-:W-:Y:S01]  /*7880*/  FFMA R0, R4, R0, R3 ;  /* 0x0000000004007223 */ /* 0x000fe20000000003 */
[----:B-----5:R-:W-:Y:S06]  /*7890*/  @!P1 BRA `(.L_x_412) ;  /* 0x0000000000089947 */ /* 0x020fec0003800000 */
[----:B------:R-:W-:-:S07]  /*78a0*/  MOV R4, 0x78c0 ;  /* 0x000078c000047802 */ /* 0x000fce0000000f00 */
[----:B0123--:R-:W-:Y:S05]  /*78b0*/  CALL.REL.NOINC `($__internal_0_$__cuda_sm3x_div_rn_ftz_f32_slowpath) ;  /* 0x000000d400187944 */ /* 0x00ffea0003c00000 */
.L_x_412:
        /* <DEDUP_REMOVED lines=12> */
[----:B------:R-:W4:Y:S02]  /*7980*/  LDC R3, c[0x0][0xe60] ;  /* 0x00039800ff037b82 */ /* 0x000f240000000800 */
[----:B----4-:R-:W-:-:S13]  /*7990*/  ISETP.GT.AND P1, PT, R3, -0x1, PT ;  /* 0xffffffff0300780c */ /* 0x010fda0003f24270 */
[----:B------:R-:W-:Y:S05]  /*79a0*/  @P1 BRA `(.L_x_414) ;  /* 0x0000000000181947 */ /* 0x000fea0003800000 */
[----:B------:R-:W-:-:S05]  /*79b0*/  MOV R3, 0x3fd774eb ;  /* 0x3fd774eb00037802 */ /* 0x000fca0000000f00 */
[----:B------:R-:W-:Y:S01]  /*79c0*/  FFMA.FTZ R0, R3, 1.8663789033889770508, -R0 ;  /* 0x3feee58103007823 */ /* 0x000fe20000010800 */
[----:B------:R-:W-:Y:S06]  /*79d0*/  BRA `(.L_x_414) ;  /* 0x00000000000c7947 */ /* 0x000fec0003800000 */
.L_x_413:
[----:B------:R-:W-:-:S05]  /*79e0*/  MOV R3, 0x3fd774eb ;  /* 0x3fd774eb00037802 */ /* 0x000fca0000000f00 */
[----:B------:R-:W-:-:S04]  /*79f0*/  @P0 FFMA.FTZ R0, R3, 0.93318945169448852539, -R0 ;  /* 0x3f6ee58103000823 */ /* 0x000fc80000010800 */
[----:B------:R-:W-:-:S07]  /*7a00*/  @!P0 FFMA.FTZ R0, R3, 0.93318945169448852539, R0 ;  /* 0x3f6ee58103008823 */ /* 0x000fce0000010000 */
.L_x_414:
[----:B------:R-:W4:Y:S01]  /*7a10*/  LDC.64 R4, c[0x0][0xe60] ;  /* 0x00039800ff047b82 */ /* 0x000f220000000a00 */
[----:B------:R-:W5:Y:S02]  /*7a20*/  MUFU.LG2 R34, R32 ;  /* 0x0000002000227308 */ /* 0x000f640000000c00 */
[----:B-----5:R-:W-:Y:S01]  /*7a30*/  FMUL.FTZ R34, R34, 0.69314718246459960938 ;  /* 0x3f31721822227820 */ /* 0x020fe20000410000 */
[C---:B----4-:R-:W-:Y:S01]  /*7a40*/  FSETP.NEU.FTZ.AND P1, PT, |R4|.reuse, |R5|, PT ;  /* 0x400000050400720b */ /* 0x050fe20003f3d200 */
[----:B------:R-:W-:-:S03]  /*7a50*/  FADD.FTZ R7, |R4|, |R5| ;  /* 0x4000000504077221 */ /* 0x000fc60000010200 */
[----:B------:R-:W-:Y:S02]  /*7a60*/  FSEL R3, R19, R0, !P1 ;  /* 0x0000000013037208 */ /* 0x000fe40004800000 */
[----:B------:R-:W-:-:S04]  /*7a70*/  FSETP.NEU.FTZ.AND P1, PT, R30, RZ, PT ;  /* 0x000000ff1e00720b */ /* 0x000fc80003f3d000 */
[----:B------:R-:W-:Y:S02]  /*7a80*/  FSEL R0, R20, R3, !P1 ;  /* 0x0000000314007208 */ /* 0x000fe40004800000 */
[----:B------:R-:W-:Y:S02]  /*7a90*/  FSETP.GTU.FTZ.AND P1, PT, |R7|, +INF , PT ;  /* 0x7f8000000700780b */ /* 0x000fe40003f3c200 */
[----:B------:R-:W-:-:S04]  /*7aa0*/  LOP3.LUT R0, R0, 0x80000000, R5, 0xb8, !PT ;  /* 0x8000000000007812 */ /* 0x000fc800078eb805 */
[----:B------:R-:W-:-:S07]  /*7ab0*/  FSEL R3, R7, R0, P1 ;  /* 0x0000000007037208 */ /* 0x000fce0000800000 */
.L_x_388:
        /* <DEDUP_REMOVED lines=16> */
[----:B------:R-:W4:Y:S08]  /*7bc0*/  @P1 MUFU.EX2 R3, R3 ;  /* 0x0000000300031308 */ /* 0x000f300000000800 */
[----:B------:R-:W5:Y:S01]  /*7bd0*/  @P1 MUFU.COS R12, R7 ;  /* 0x00000007000c1308 */ /* 0x000f620000000000 */
[C---:B----4-:R-:W-:Y:S01]  /*7be0*/  @P1 FMUL.FTZ R13, R3.reuse, R6 ;  /* 0x00000006030d1220 */ /* 0x050fe20000410000 */
[----:B-----5:R-:W-:Y:S01]  /*7bf0*/  @P1 FMUL.FTZ R12, R3, R12 ;  /* 0x0000000c030c1220 */ /* 0x020fe20000410000 */
[----:B------:R-:W-:Y:S06]  /*7c00*/  @P1 BRA `(.L_x_419) ;  /* 0x0000000000981947 */ /* 0x000fec0003800000 */
[----:B------:R-:W-:Y:S01]  /*7c10*/  FADD.FTZ R3, R34, -162.88958740234375 ;  /* 0xc322e3bc22037421 */ /* 0x000fe20000010000 */
[----:B------:R-:W-:-:S03]  /*7c20*/  FMUL.RZ R13, R0, 0.15915493667125701904 ;  /* 0x3e22f983000d7820 */ /* 0x000fc6000040c000 */
[----:B------:R-:W-:Y:S01]  /*7c30*/  FMUL.FTZ R3, R3, 1.4426950216293334961 ;  /* 0x3fb8aa3b03037820 */ /* 0x000fe20000410000 */
[----:B------:R-:W-:Y:S08]  /*7c40*/  MUFU.SIN R31, R13 ;  /* 0x0000000d001f7308 */ /* 0x000ff00000000400 */
[----:B------:R-:W4:Y:S08]  /*7c50*/  MUFU.EX2 R3, R3 ;  /* 0x0000000300037308 */ /* 0x000f300000000800 */
[----:B------:R-:W5:Y:S01]  /*7c60*/  MUFU.COS R17, R13 ;  /* 0x0000000d00117308 */ /* 0x000f620000000000 */
[----:B----4-:R-:W-:-:S02]  /*7c70*/  LEA.HI R6, R3, 0xffffffed, RZ, 0x9 ;  /* 0xffffffed03067811 */ /* 0x010fc400078f48ff */
[----:B------:R-:W-:Y:S02]  /*7c80*/  LOP3.LUT R0, R3, 0x7fffff, RZ, 0xc0, !PT ;  /* 0x007fffff03007812 */ /* 0x000fe400078ec0ff */
[----:B------:R-:W-:Y:S02]  /*7c90*/  LEA.HI R7, R6, R6, RZ, 0x1 ;  /* 0x0000000606077211 */ /* 0x000fe400078f08ff */
[----:B------:R-:W-:Y:S02]  /*7ca0*/  LOP3.LUT R0, R0, 0x7f000000, RZ, 0xfc, !PT ;  /* 0x7f00000000007812 */ /* 0x000fe400078efcff */
[----:B------:R-:W-:-:S03]  /*7cb0*/  SHF.R.S32.HI R7, RZ, 0x1, R7 ;  /* 0x00000001ff077819 */ /* 0x000fc60000011407 */
[----:B------:R-:W-:Y:S01]  /*7cc0*/  FMUL.FTZ R12, R0, R31 ;  /* 0x0000001f000c7220 */ /* 0x000fe20000410000 */
[----:B------:R-:W-:Y:S01]  /*7cd0*/  IADD3 R6, R6, -R7, RZ ;  /* 0x8000000706067210 */ /* 0x000fe20007ffe0ff */
[----:B-----5:R-:W-:Y:S01]  /*7ce0*/  FMUL.FTZ R0, R0, R17 ;  /* 0x0000001100007220 */ /* 0x020fe20000410000 */
[----:B------:R-:W-:Y:S02]  /*7cf0*/  LEA R7, R7, 0x3f800000, 0x17 ;  /* 0x3f80000007077811 */ /* 0x000fe400078eb8ff */
[----:B------:R-:W-:-:S03]  /*7d00*/  LEA R6, R6, 0x3f800000, 0x17 ;  /* 0x3f80000006067811 */ /* 0x000fc600078eb8ff */
[C---:B------:R-:W-:Y:S01]  /*7d10*/  FMUL.FTZ R13, R7.reuse, R12 ;  /* 0x0000000c070d7220 */ /* 0x040fe20000410000 */
[----:B------:R-:W-:-:S03]  /*7d20*/  FMUL.FTZ R7, R7, R0 ;  /* 0x0000000007077220 */ /* 0x000fc60000410000 */
[C---:B------:R-:W-:Y:S01]  /*7d30*/  FMUL.FTZ R13, R6.reuse, R13 ;  /* 0x0000000d060d7220 */ /* 0x040fe20000410000 */
[----:B------:R-:W-:Y:S01]  /*7d40*/  FMUL.FTZ R12, R6, R7 ;  /* 0x00000007060c7220 */ /* 0x000fe20000410000 */
[----:B------:R-:W-:Y:S06]  /*7d50*/  BRA `(.L_x_419) ;  /* 0x0000000000447947 */ /* 0x000fec0003800000 */
.L_x_418:
        /* <DEDUP_REMOVED lines=10> */
.L_x_417:
[----:B------:R-:W-:-:S04]  /*7e00*/  FMUL.RZ R0, R0, 0.15915493667125701904 ;  /* 0x3e22f98300007820 */ /* 0x000fc8000040c000 */
[----:B------:R4:W0:Y:S08]  /*7e10*/  MUFU.SIN R13, R0 ;  /* 0x00000000000d7308 */ /* 0x0008300000000400 */
[----:B------:R4:W0:Y:S01]  /*7e20*/  MUFU.COS R12, R0 ;  /* 0x00000000000c7308 */ /* 0x0008220000000000 */
[----:B------:R-:W-:Y:S05]  /*7e30*/  BRA `(.L_x_419) ;  /* 0x00000000000c7947 */ /* 0x000fea0003800000 */
.L_x_416:
[----:B------:R-:W-:Y:S01]  /*7e40*/  FMUL.FTZ R12, R34, 1.4426950216293334961 ;  /* 0x3fb8aa3b220c7820 */ /* 0x000fe20000410000 */
[----:B------:R-:W-:-:S05]  /*7e50*/  MOV R13, R0 ;  /* 0x00000000000d7202 */ /* 0x000fca0000000f00 */
[----:B------:R-:W4:Y:S02]  /*7e60*/  MUFU.EX2 R12, R12 ;  /* 0x0000000c000c7308 */ /* 0x000f240000000800 */
.L_x_419:
[----:B------:R-:W-:Y:S05]  /*7e70*/  BSYNC B0 ;  /* 0x0000000000007941 */ /* 0x000fea0003800000 */
.L_x_415:
        /* <DEDUP_REMOVED lines=10> */
[C---:B------:R-:W-:Y:S02]  /*7f20*/  FSETP.GEU.FTZ.AND P1, PT, R30.reuse, 9.9999999747524270788e-07, PT ;  /* 0x358637bd1e00780b */ /* 0x040fe40003f3e000 */
        /* <DEDUP_REMOVED lines=32> */
[----:B------:R-:W-:-:S04]  /*8130*/  FFMA.FTZ R7, R4, R7, -0.25000196695327758789 ;  /* 0xbe80004204077423 */ /* 0x000fc80000010007 */
        /* <DEDUP_REMOVED lines=11> */
.L_x_425:
[----:B------:R-:W4:Y:S01]  /*81f0*/  FCHK P1, R33, R30 ;  /* 0x0000001e21007302 */ /* 0x000f220000020000 */
[----:B------:R-:W-:-:S04]  /*8200*/  FFMA R3, R33, R6, RZ ;  /* 0x0000000621037223 */ /* 0x000fc800000000ff */
[----:B------:R-:W-:-:S04]  /*8210*/  FFMA R0, -R30, R3, R33 ;  /* 0x000000031e007223 */ /* 0x000fc80000000121 */
[----:B------:R-:W-:Y:S01]  /*8220*/  FFMA R0, R6, R0, R3 ;  /* 0x0000000006007223 */ /* 0x000fe20000000003 */
[----:B----4-:R-:W-:Y:S06]  /*8230*/  @!P1 BRA `(.L_x_426) ;  /* 0x00000000000c9947 */ /* 0x010fec0003800000 */
[----:B------:R-:W-:Y:S02]  /*8240*/  MOV R17, R33 ;  /* 0x0000002100117202 */ /* 0x000fe40000000f00 */
[----:B------:R-:W-:-:S07]  /*8250*/  MOV R4, 0x8270 ;  /* 0x0000827000047802 */ /* 0x000fce0000000f00 */
[----:B0123--:R-:W-:Y:S05]  /*8260*/  CALL.REL.NOINC `($__internal_0_$__cuda_sm3x_div_rn_ftz_f32_slowpath) ;  /* 0x000000c800ac7944 */ /* 0x00ffea0003c00000 */
.L_x_426:
        /* <DEDUP_REMOVED lines=18> */
.L_x_427:
[----:B------:R-:W-:-:S05]  /*8390*/  MOV R3, 0x3fd774eb ;  /* 0x3fd774eb00037802 */ /* 0x000fca0000000f00 */
[----:B------:R-:W-:-:S04]  /*83a0*/  @P0 FFMA.FTZ R0, R3, 0.93318945169448852539, -R0 ;  /* 0x3f6ee58103000823 */ /* 0x000fc80000010800 */
[----:B------:R-:W-:-:S07]  /*83b0*/  @!P0 FFMA.FTZ R0, R3, 0.93318945169448852539, R0 ;  /* 0x3f6ee58103008823 */ /* 0x000fce0000010000 */
.L_x_428:
[----:B------:R-:W4:Y:S01]  /*83c0*/  LDC.64 R4, c[0x0][0xe60] ;  /* 0x00039800ff047b82 */ /* 0x000f220000000a00 */
[----:B------:R-:W-:Y:S01]  /*83d0*/  FSETP.NEU.FTZ.AND P2, PT, R30, RZ, PT ;  /* 0x000000ff1e00720b */ /* 0x000fe20003f5d000 */
[----:B------:R-:W-:Y:S01]  /*83e0*/  FMUL.FTZ R34, R32, 0.5 ;  /* 0x3f00000020227820 */ /* 0x000fe20000410000 */
[C---:B----4-:R-:W-:Y:S01]  /*83f0*/  FSETP.NEU.FTZ.AND P1, PT, |R4|.reuse, |R5|, PT ;  /* 0x400000050400720b */ /* 0x050fe20003f3d200 */
[----:B------:R-:W-:-:S03]  /*8400*/  FADD.FTZ R7, |R4|, |R5| ;  /* 0x4000000504077221 */ /* 0x000fc60000010200 */
[----:B------:R-:W-:Y:S02]  /*8410*/  FSEL R3, R19, R0, !P1 ;  /* 0x0000000013037208 */ /* 0x000fe40004800000 */
[----:B------:R-:W-:Y:S02]  /*8420*/  FSETP.GTU.FTZ.AND P1, PT, |R7|, +INF , PT ;  /* 0x7f8000000700780b */ /* 0x000fe40003f3c200 */
[----:B------:R-:W-:-:S04]  /*8430*/  FSEL R0, R20, R3, !P2 ;  /* 0x0000000314007208 */ /* 0x000fc80005000000 */
[----:B------:R-:W-:-:S04]  /*8440*/  LOP3.LUT R0, R0, 0x80000000, R5, 0xb8, !PT ;  /* 0x8000000000007812 */ /* 0x000fc800078eb805 */
[----:B------:R-:W-:Y:S01]  /*8450*/  FSEL R3, R7, R0, P1 ;  /* 0x0000000007037208 */ /* 0x000fe20000800000 */
[----:B------:R-:W-:Y:S06]  /*8460*/  BRA `(.L_x_429) ;  /* 0x0000001c00907947 */ /* 0x000fec0003800000 */
.L_x_424:
        /* <DEDUP_REMOVED lines=15> */
.L_x_431:
        /* <DEDUP_REMOVED lines=18> */
.L_x_432:
[----:B------:R-:W-:-:S05]  /*8680*/  MOV R3, 0x3fd774eb ;  /* 0x3fd774eb00037802 */ /* 0x000fca0000000f00 */
[----:B------:R-:W-:-:S04]  /*8690*/  @P0 FFMA.FTZ R0, R3, 0.93318945169448852539, -R0 ;  /* 0x3f6ee58103000823 */ /* 0x000fc80000010800 */
[----:B------:R-:W-:-:S07]  /*86a0*/  @!P0 FFMA.FTZ R0, R3, 0.93318945169448852539, R0 ;  /* 0x3f6ee58103008823 */ /* 0x000fce0000010000 */
.L_x_433:
[----:B------:R-:W4:Y:S01]  /*86b0*/  LDC.64 R4, c[0x0][0xe60] ;  /* 0x00039800ff047b82 */ /* 0x000f220000000a00 */
[----:B------:R-:W5:Y:S01]  /*86c0*/  MUFU.LG2 R32, R32 ;  /* 0x0000002000207308 */ /* 0x000f620000000c00 */
[----:B------:R-:W-:Y:S01]  /*86d0*/  FSETP.NEU.FTZ.AND P2, PT, R30, RZ, PT ;  /* 0x000000ff1e00720b */ /* 0x000fe20003f5d000 */
[----:B-----5:R-:W-:Y:S01]  /*86e0*/  FMUL.FTZ.D2 R34, R32, 0.69314718246459960938 ;  /* 0x3f31721820227820 */ /* 0x020fe20000310000 */
        /* <DEDUP_REMOVED lines=8> */
.L_x_430:
[----:B----4-:R-:W-:Y:S02]  /*8770*/  LOP3.LUT R0, R33, 0xffff0000, RZ, 0xc0, !PT ;  /* 0xffff000021007812 */ /* 0x010fe400078ec0ff */
[----:B------:R-:W-:-:S03]  /*8780*/  LOP3.LUT R35, R30, 0xffff0000, RZ, 0xc0, !PT ;  /* 0xffff00001e237812 */ /* 0x000fc600078ec0ff */
[--C-:B------:R-:W-:Y:S01]  /*8790*/  FADD.FTZ R5, R33, -R0.reuse ;  /* 0x8000000021057221 */ /* 0x100fe20000010000 */
[----:B------:R-:W-:Y:S01]  /*87a0*/  FADD.FTZ R37, R0, R0 ;  /* 0x0000000000257221 */ /* 0x000fe20000010000 */
[--C-:B------:R-:W-:Y:S01]  /*87b0*/  FADD.FTZ R34, R30, -R35.reuse ;  /* 0x800000231e227221 */ /* 0x100fe20000010000 */
[C---:B------:R-:W-:Y:S01]  /*87c0*/  FMUL.FTZ R3, R35.reuse, R35 ;  /* 0x0000002323037220 */ /* 0x040fe20000410000 */
[----:B------:R-:W-:Y:S01]  /*87d0*/  FADD.FTZ R35, R35, R35 ;  /* 0x0000002323237221 */ /* 0x000fe20000010000 */
[----:B------:R-:W-:Y:S01]  /*87e0*/  LOP3.LUT R16, R5, 0xffff0000, RZ, 0xc0, !PT ;  /* 0xffff000005107812 */ /* 0x000fe200078ec0ff */
[----:B------:R-:W-:Y:S01]  /*87f0*/  FMUL.FTZ R4, R0, R0 ;  /* 0x0000000000047220 */ /* 0x000fe20000410000 */
[----:B------:R-:W-:-:S03]  /*8800*/  LOP3.LUT R17, R34, 0xffff0000, RZ, 0xc0, !PT ;  /* 0xffff000022117812 */ /* 0x000fc600078ec0ff */
[--C-:B------:R-:W-:Y:S01]  /*8810*/  FADD.FTZ R32, R5, -R16.reuse ;  /* 0x8000001005207221 */ /* 0x100fe20000010000 */
[----:B------:R-:W-:Y:S01]  /*8820*/  FADD.FTZ R31, R16, R16 ;  /* 0x00000010101f7221 */ /* 0x000fe20000010000 */
[--C-:B------:R-:W-:Y:S01]  /*8830*/  FADD.FTZ R34, R34, -R17.reuse ;  /* 0x8000001122227221 */ /* 0x100fe20000010000 */
[C---:B------:R-:W-:Y:S01]  /*8840*/  FMUL.FTZ R5, R17.reuse, R35 ;  /* 0x0000002311057220 */ /* 0x040fe20000410000 */
[C---:B------:R-:W-:Y:S01]  /*8850*/  FMUL.FTZ R6, R17.reuse, R17 ;  /* 0x0000001111067220 */ /* 0x040fe20000410000 */
[----:B------:R-:W-:Y:S01]  /*8860*/  FADD.FTZ R17, R17, R17 ;  /* 0x0000001111117221 */ /* 0x000fe20000010000 */
        /* <DEDUP_REMOVED lines=8> */
.L_x_434:
        /* <DEDUP_REMOVED lines=83> */
.L_x_435:
        /* <DEDUP_REMOVED lines=8> */
.L_x_436:
        /* <DEDUP_REMOVED lines=18> */
.L_x_437:
[----:B------:R-:W-:-:S05]  /*8fc0*/  MOV R3, 0x3fd774eb ;  /* 0x3fd774eb00037802 */ /* 0x000fca0000000f00 */
[----:B------:R-:W-:-:S04]  /*8fd0*/  @P0 FFMA.FTZ R0, R3, 0.93318945169448852539, -R0 ;  /* 0x3f6ee58103000823 */ /* 0x000fc80000010800 */
[----:B------:R-:W-:-:S07]  /*8fe0*/  @!P0 FFMA.FTZ R0, R3, 0.93318945169448852539, R0 ;  /* 0x3f6ee58103008823 */ /* 0x000fce0000010000 */
.L_x_438:
        /* <DEDUP_REMOVED lines=11> */
.L_x_423:
        /* <DEDUP_REMOVED lines=11> */
.L_x_439:
        /* <DEDUP_REMOVED lines=18> */
.L_x_440:
[----:B------:R-:W-:-:S05]  /*9270*/  MOV R3, 0x3fd774eb ;  /* 0x3fd774eb00037802 */ /* 0x000fca0000000f00 */
[----:B------:R-:W-:-:S04]  /*9280*/  @P0 FFMA.FTZ R0, R3, 0.93318945169448852539, -R0 ;  /* 0x3f6ee58103000823 */ /* 0x000fc80000010800 */
[----:B------:R-:W-:-:S07]  /*9290*/  @!P0 FFMA.FTZ R0, R3, 0.93318945169448852539, R0 ;  /* 0x3f6ee58103008823 */ /* 0x000fce0000010000 */
.L_x_441:
[CC--:B------:R-:W-:Y:S02]  /*92a0*/  VIMNMX R3, R29.reuse, R32.reuse, !PT ;  /* 0x000000201d037248 */ /* 0x0c0fe40007fe0100 */
[----:B------:R-:W-:Y:S02]  /*92b0*/  VIMNMX R32, R29, R32, PT ;  /* 0x000000201d207248 */ /* 0x000fe40003fe0100 */
[----:B------:R-:W-:Y:S02]  /*92c0*/  LOP3.LUT R6, R3, 0xfe000000, RZ, 0xc0, !PT ;  /* 0xfe00000003067812 */ /* 0x000fe400078ec0ff */
[----:B------:R-:W-:Y:S02]  /*92d0*/  FSETP.NEU.FTZ.AND P1, PT, R32, RZ, PT ;  /* 0x000000ff2000720b */ /* 0x000fe40003f3d000 */
[C---:B------:R-:W-:Y:S02]  /*92e0*/  IADD3 R4, -R6.reuse, 0x7e800000, RZ ;  /* 0x7e80000006047810 */ /* 0x040fe40007ffe1ff */
[----:B------:R-:W-:-:S02]  /*92f0*/  LOP3.LUT R6, R6, 0x800000, RZ, 0xfc, !PT ;  /* 0x0080000006067812 */ /* 0x000fc400078efcff */
[----:B------:R-:W-:Y:S01]  /*9300*/  FSETP.NEU.FTZ.AND P2, PT, R30, RZ, PT ;  /* 0x000000ff1e00720b */ /* 0x000fe20003f5d000 */
        /* <DEDUP_REMOVED lines=13> */
[----:B------:R-:W-:Y:S02]  /*93e0*/  FSETP.GTU.FTZ.AND P1, PT, |R7|, +INF , PT ;  /* 0x7f8000000700780b */ /* 0x000fe40003f3c200 */
[----:B------:R-:W-:-:S04]  /*93f0*/  FSEL R0, R20, R3, !P2 ;  /* 0x0000000314007208 */ /* 0x000fc80005000000 */
[----:B------:R-:W-:-:S04]  /*9400*/  LOP3.LUT R0, R0, 0x80000000, R5, 0xb8, !PT ;  /* 0x8000000000007812 */ /* 0x000fc800078eb805 */
[----:B------:R-:W-:Y:S01]  /*9410*/  FSEL R3, R7, R0, P1 ;  /* 0x0000000007037208 */ /* 0x000fe20000800000 */
[----:B----4-:R-:W-:Y:S01]  /*9420*/  FMUL.FTZ R34, R6, 0.69314718246459960938 ;  /* 0x3f31721806227820 */ /* 0x010fe20000410000 */
[----:B------:R-:W-:Y:S06]  /*9430*/  BRA `(.L_x_429) ;  /* 0x0000000c009c7947 */ /* 0x000fec0003800000 */
.L_x_422:
        /* <DEDUP_REMOVED lines=21> */
[----:B------:R-:W-:-:S04]  /*9590*/  FFMA.FTZ R7, R4, R7, -0.16641564667224884033 ;  /* 0xbe2a68dd04077423 */ /* 0x000fc80000010007 */
[----:B------:R-:W-:-:S04]  /*95a0*/  FFMA.FTZ R7, R4, R7, 0.19988867640495300293 ;  /* 0x3e4caf9e04077423 */ /* 0x000fc80000010007 */
        /* <DEDUP_REMOVED lines=12> */
.L_x_443:
[----:B------:R-:W4:Y:S01]  /*9670*/  FCHK P1, R33, 1 ;  /* 0x3f80000021007902 */ /* 0x000f220000020000 */
[----:B------:R-:W-:-:S04]  /*9680*/  FFMA R0, R33, R6, RZ ;  /* 0x0000000621007223 */ /* 0x000fc800000000ff */
[----:B------:R-:W-:-:S04]  /*9690*/  FFMA R3, R0, -1, R33 ;  /* 0xbf80000000037823 */ /* 0x000fc80000000021 */
[----:B------:R-:W-:Y:S01]  /*96a0*/  FFMA R0, R6, R3, R0 ;  /* 0x0000000306007223 */ /* 0x000fe20000000000 */
[----:B----4-:R-:W-:Y:S06]  /*96b0*/  @!P1 BRA `(.L_x_444) ;  /* 0x0000000000109947 */ /* 0x010fec0003800000 */
[----:B------:R-:W-:Y:S01]  /*96c0*/  HFMA2.MMA R30, -RZ, RZ, 1.875, 0 ;  /* 0x3f800000ff1e7435 */ /* 0x000fe200000001ff */
[----:B------:R-:W-:Y:S02]  /*96d0*/  MOV R17, R33 ;  /* 0x0000002100117202 */ /* 0x000fe40000000f00 */
[----:B------:R-:W-:-:S08]  /*96e0*/  MOV R4, 0x9700 ;  /* 0x0000970000047802 */ /* 0x000fd00000000f00 */
[----:B0123--:R-:W-:Y:S05]  /*96f0*/  CALL.REL.NOINC `($__internal_0_$__cuda_sm3x_div_rn_ftz_f32_slowpath) ;  /* 0x000000b400887944 */ /* 0x00ffea0003c00000 */
.L_x_444:
        /* <DEDUP_REMOVED lines=15> */
[----:B------:R-:W-:-:S10]  /*97f0*/  HFMA2.MMA R3, -RZ, RZ, 1.9599609375, 20144 ;  /* 0x3fd774ebff037435 */ /* 0x000fd400000001ff */
[----:B------:R-:W-:Y:S01]  /*9800*/  FFMA.FTZ R0, R3, 1.8663789033889770508, -R0 ;  /* 0x3feee58103007823 */ /* 0x000fe20000010800 */
[----:B------:R-:W-:Y:S06]  /*9810*/  BRA `(.L_x_446) ;  /* 0x00000000000c7947 */ /* 0x000fec0003800000 */
.L_x_445:
[----:B------:R-:W-:-:S05]  /*9820*/  MOV R3, 0x3fd774eb ;  /* 0x3fd774eb00037802 */ /* 0x000fca0000000f00 */
[----:B------:R-:W-:-:S04]  /*9830*/  @P0 FFMA.FTZ R0, R3, 0.93318945169448852539, -R0 ;  /* 0x3f6ee58103000823 */ /* 0x000fc80000010800 */
[----:B------:R-:W-:-:S07]  /*9840*/  @!P0 FFMA.FTZ R0, R3, 0.93318945169448852539, R0 ;  /* 0x3f6ee58103008823 */ /* 0x000fce0000010000 */
.L_x_446:
        /* <DEDUP_REMOVED lines=9> */
.L_x_442:
        /* <DEDUP_REMOVED lines=12> */
.L_x_447:
        /* <DEDUP_REMOVED lines=18> */
.L_x_448:
[----:B------:R-:W-:-:S10]  /*9ac0*/  HFMA2.MMA R3, -RZ, RZ, 1.9599609375, 20144 ;  /* 0x3fd774ebff037435 */ /* 0x000fd400000001ff */
[----:B------:R-:W-:-:S04]  /*9ad0*/  @P0 FFMA.FTZ R0, R3, 0.93318945169448852539, -R0 ;  /* 0x3f6ee58103000823 */ /* 0x000fc80000010800 */
[----:B------:R-:W-:-:S07]  /*9ae0*/  @!P0 FFMA.FTZ R0, R3, 0.93318945169448852539, R0 ;  /* 0x3f6ee58103008823 */ /* 0x000fce0000010000 */
.L_x_449:
        /* <DEDUP_REMOVED lines=10> */
.L_x_421:
        /* <DEDUP_REMOVED lines=32> */
.L_x_450:
        /* <DEDUP_REMOVED lines=18> */
.L_x_451:
[----:B------:R-:W-:-:S05]  /*9eb0*/  MOV R3, 0x3fd774eb ;  /* 0x3fd774eb00037802 */ /* 0x000fca0000000f00 */
[----:B------:R-:W-:-:S04]  /*9ec0*/  @P0 FFMA.FTZ R0, R3, 0.93318945169448852539, -R0 ;  /* 0x3f6ee58103000823 */ /* 0x000fc80000010800 */
[----:B------:R-:W-:-:S07]  /*9ed0*/  @!P0 FFMA.FTZ R0, R3, 0.93318945169448852539, R0 ;  /* 0x3f6ee58103008823 */ /* 0x000fce0000010000 */
.L_x_452:
[----:B------:R-:W4:Y:S01]  /*9ee0*/  LDC.64 R4, c[0x0][0xe60] ;  /* 0x00039800ff047b82 */ /* 0x000f220000000a00 */
[----:B------:R-:W-:Y:S02]  /*9ef0*/  FSETP.NEU.FTZ.AND P2, PT, R30, RZ, PT ;  /* 0x000000ff1e00720b */ /* 0x000fe40003f5d000 */
        /* <DEDUP_REMOVED lines=8> */
.L_x_420:
        /* <DEDUP_REMOVED lines=19> */
.L_x_453:
        /* <DEDUP_REMOVED lines=18> */
.L_x_454:
[----:B------:R-:W-:-:S05]  /*a1d0*/  MOV R3, 0x3fd774eb ;  /* 0x3fd774eb00037802 */ /* 0x000fca0000000f00 */
[----:B------:R-:W-:-:S04]  /*a1e0*/  @P0 FFMA.FTZ R0, R3, 0.93318945169448852539, -R0 ;  /* 0x3f6ee58103000823 */ /* 0x000fc80000010800 */
[----:B------:R-:W-:-:S07]  /*a1f0*/  @!P0 FFMA.FTZ R0, R3, 0.93318945169448852539, R0 ;  /* 0x3f6ee58103008823 */ /* 0x000fce0000010000 */
.L_x_455:
[----:B------:R-:W4:Y:S01]  /*a200*/  LDC.64 R4, c[0x0][0xe60] ;  /* 0x00039800ff047b82 */ /* 0x000f220000000a00 */
[----:B------:R-:W5:Y:S01]  /*a210*/  MUFU.LG2 R34, R32 ;  /* 0x0000002000227308 */ /* 0x000f620000000c00 */
[----:B------:R-:W-:Y:S01]  /*a220*/  FSETP.NEU.FTZ.AND P2, PT, R30, RZ, PT ;  /* 0x000000ff1e00720b */ /* 0x000fe20003f5d000 */
[----:B-----5:R-:W-:Y:S01]  /*a230*/  FMUL.FTZ R34, R34, 0.69314718246459960938 ;  /* 0x3f31721822227820 */ /* 0x020fe20000410000 */
[C---:B----4-:R-:W-:Y:S01]  /*a240*/  FSETP.NEU.FTZ.AND P1, PT, |R4|.reuse, |R5|, PT ;  /* 0x400000050400720b */ /* 0x050fe20003f3d200 */
[----:B------:R-:W-:-:S03]  /*a250*/  FADD.FTZ R7, |R4|, |R5| ;  /* 0x4000000504077221 */ /* 0x000fc60000010200 */
[----:B------:R-:W-:Y:S02]  /*a260*/  FSEL R3, R19, R0, !P1 ;  /* 0x0000000013037208 */ /* 0x000fe40004800000 */
[----:B------:R-:W-:Y:S02]  /*a270*/  FSETP.GTU.FTZ.AND P1, PT, |R7|, +INF , PT ;  /* 0x7f8000000700780b */ /* 0x000fe40003f3c200 */
[----:B------:R-:W-:-:S04]  /*a280*/  FSEL R0, R20, R3, !P2 ;  /* 0x0000000314007208 */ /* 0x000fc80005000000 */
[----:B------:R-:W-:-:S04]  /*a290*/  LOP3.LUT R0, R0, 0x80000000, R5, 0xb8, !PT ;  /* 0x8000000000007812 */ /* 0x000fc800078eb805 */
[----:B------:R-:W-:-:S07]  /*a2a0*/  FSEL R3, R7, R0, P1 ;  /* 0x0000000007037208 */ /* 0x000fce0000800000 */
.L_x_429:
        /* <DEDUP_REMOVED lines=42> */
.L_x_459:
        /* <DEDUP_REMOVED lines=10> */
.L_x_458:
[----:B------:R-:W-:-:S04]  /*a5f0*/  FMUL.RZ R0, R0, 0.15915493667125701904 ;  /* 0x3e22f98300007820 */ /* 0x000fc8000040c000 */
[----:B------:R4:W0:Y:S08]  /*a600*/  MUFU.SIN R5, R0 ;  /* 0x0000000000057308 */ /* 0x0008300000000400 */
[----:B------:R4:W0:Y:S01]  /*a610*/  MUFU.COS R4, R0 ;  /* 0x0000000000047308 */ /* 0x0008220000000000 */
[----:B------:R-:W-:Y:S05]  /*a620*/  BRA `(.L_x_460) ;  /* 0x00000000000c7947 */ /* 0x000fea0003800000 */
.L_x_457:
[----:B------:R-:W-:Y:S01]  /*a630*/  FMUL.FTZ R4, R10, 1.4426950216293334961 ;  /* 0x3fb8aa3b0a047820 */ /* 0x000fe20000410000 */
[----:B------:R-:W-:-:S05]  /*a640*/  MOV R5, R0 ;  /* 0x0000000000057202 */ /* 0x000fca0000000f00 */
[----:B------:R-:W4:Y:S02]  /*a650*/  MUFU.EX2 R4, R4 ;  /* 0x0000000400047308 */ /* 0x000f240000000800 */
.L_x_460:
[----:B------:R-:W-:Y:S05]  /*a660*/  BSYNC B0 ;  /* 0x0000000000007941 */ /* 0x000fea0003800000 */
.L_x_456:
[C---:B------:R-:W-:Y:S02]  /*a670*/  LOP3.LUT P6, RZ, R2.reuse, 0x10, RZ, 0xc0, !PT ;  /* 0x0000001002ff7812 */ /* 0x040fe400078cc0ff */
[----:B------:R-:W-:Y:S02]  /*a680*/  LOP3.LUT P3, RZ, R2, 0x8, RZ, 0xc0, !PT ;  /* 0x0000000802ff7812 */ /* 0x000fe4000786c0ff */
[----:B----4-:R-:W-:-:S04]  /*a690*/  @P4 IADD3 R0, P1, R18, UR4, RZ ;  /* 0x0000000412004c10 */ /* 0x010fc8000ff3e0ff */
[----:B------:R-:W-:Y:S01]  /*a6a0*/  @P4 IADD3.X R3, RZ, UR5, RZ, P1, !PT ;  /* 0x00000005ff034c10 */ /* 0x000fe20008ffe4ff */
[----:B------:R-:W-:Y:S01]  /*a6b0*/  UIMAD.WIDE.U32 UR4, UR11, 0x4, UR4 ;  /* 0x000000040b0478a5 */ /* 0x000fe2000f8e0004 */
[----:B------:R-:W-:-:S03]  /*a6c0*/  @P4 LEA R16, P2, R0, UR8, 0x3 ;  /* 0x0000000800104c11 */ /* 0x000fc6000f8418ff */
[C---:B------:R-:W-:Y:S01]  /*a6d0*/  @P6 LEA R10, P1, R21.reuse, UR8, 0x3 ;  /* 0x00000008150a6c11 */ /* 0x040fe2000f8218ff */
[----:B------:R-:W-:Y:S01]  /*a6e0*/  UISETP.LT.U32.AND UP1, UPT, UR4, UR12, UPT ;  /* 0x0000000c0400728c */ /* 0x000fe2000bf21070 */
[----:B------:R-:W-:Y:S01]  /*a6f0*/  @P4 LEA.HI.X R17, R0, UR9, R3, 0x3, P2 ;  /* 0x0000000900114c11 */ /* 0x000fe200090f1c03 */
[----:B------:R-:W-:Y:S01]  /*a700*/  UISETP.GE.U32.AND UP0, UPT, UR4, 0x10000, UPT ;  /* 0x000100000400788c */ /* 0x000fe2000bf06070 */
[C---:B------:R-:W-:Y:S02]  /*a710*/  @P3 LEA R6, P2, R22.reuse, UR8, 0x3 ;  /* 0x0000000816063c11 */ /* 0x040fe4000f8418ff */
[----:B------:R-:W-:Y:S01]  /*a720*/  @P6 LEA.HI.X R11, R21, UR9, R24, 0x3, P1 ;  /* 0x00000009150b6c11 */ /* 0x000fe200088f1c18 */
[----:B0-23--:R0:W-:Y:S01]  /*a730*/  @P4 STG.E.64 desc[UR14][R16.64], R8 ;  /* 0x0000000810004986 */ /* 0x00d1e2000c101b0e */
[C---:B------:R-:W-:Y:S01]  /*a740*/  @P5 LEA R24, P1, R23.reuse, UR8, 0x3 ;  /* 0x0000000817185c11 */ /* 0x040fe2000f8218ff */
[----:B------:R-:W-:Y:S01]  /*a750*/  UISETP.GE.U32.AND.EX UP0, UPT, UR5, URZ, UPT, UP0 ;  /* 0x0000003f0500728c */ /* 0x000fe2000bf06100 */
[----:B------:R-:W-:Y:S01]  /*a760*/  @P3 LEA.HI.X R7, R22, UR9, R25, 0x3, P2 ;  /* 0x0000000916073c11 */ /* 0x000fe200090f1c19 */
[----:B-1----:R0:W-:Y:S01]  /*a770*/  @P6 STG.E.64 desc[UR14][R10.64], R14 ;  /* 0x0000000e0a006986 */ /* 0x0021e2000c101b0e */
[----:B------:R-:W-:-:S02]  /*a780*/  @P5 LEA.HI.X R25, R23, UR9, R26, 0x3, P1 ;  /* 0x0000000917195c11 */ /* 0x000fc400088f1c1a */
[----:B------:R-:W-:Y:S01]  /*a790*/  MOV R23, UR5 ;  /* 0x0000000500177c02 */ /* 0x000fe20008000f00 */
[----:B------:R0:W-:Y:S01]  /*a7a0*/  @P3 STG.E.64 desc[UR14][R6.64], R12 ;  /* 0x0000000c06003986 */ /* 0x0001e2000c101b0e */
[----:B------:R-:W-:Y:S02]  /*a7b0*/  PLOP3.LUT P1, PT, PT, PT, UP1, 0x80, 0x0 ;  /* 0x000000000000781c */ /* 0x000fe40003f2f018 */
[----:B------:R-:W-:Y:S01]  /*a7c0*/  PLOP3.LUT P2, PT, PT, PT, UP0, 0x80, 0x0 ;  /* 0x000000000000781c */ /* 0x000fe20003f4f008 */
[----:B------:R0:W-:Y:S01]  /*a7d0*/  @P5 STG.E.64 desc[UR14][R24.64], R4 ;  /* 0x0000000418005986 */ /* 0x0001e2000c101b0e */
[----:B------:R-:W-:Y:S02]  /*a7e0*/  ISETP.LT.AND.EX P1, PT, R23, UR10, PT, P1 ;  /* 0x0000000a17007c0c */ /* 0x000fe4000bf21310 */
[----:B------:R-:W-:-:S11]  /*a7f0*/  MOV R22, UR4 ;  /* 0x0000000400167c02 */ /* 0x000fd60008000f00 */
[----:B0-----:R-:W-:Y:S05]  /*a800*/  @!P2 BRA P1, `(.L_x_461) ;  /* 0xffffff5800a0a947 */ /* 0x001fea000083ffff */
[----:B------:R-:W-:Y:S05]  /*a810*/  EXIT ;  /* 0x000000000000794d */ /* 0x000fea0003800000 */
.L_x_296:
[----:B------:R-:W0:Y:S02]  /*a820*/  S2R R24, SR_TID.X ;  /* 0x0000000000187919 */ /* 0x000e240000002100 */
[----:B0-----:R-:W-:-:S03]  /*a830*/  IMAD.WIDE.U32 R2, R24, 0x4, RZ ;  /* 0x0000000418027825 */ /* 0x001fc600078e00ff */
[----:B------:R-:W-:-:S04]  /*a840*/  ISETP.GE.U32.AND P0, PT, R2, UR12, PT ;  /* 0x0000000c02007c0c */ /* 0x000fc8000bf06070 */
[----:B------:R-:W-:-:S04]  /*a850*/  ISETP.GE.AND.EX P0, PT, R3, UR10, PT, P0 ;  /* 0x0000000a03007c0c */ /* 0x000fc8000bf06300 */
[----:B------:R-:W-:-:S13]  /*a860*/  ISETP.GT.U32.OR P0, PT, R24, 0x3fff, P0 ;  /* 0x00003fff1800780c */ /* 0x000fda0000704470 */
[----:B------:R-:W-:Y:S05]  /*a870*/  @P0 EXIT ;  /* 0x000000000000094d */ /* 0x000fea0003800000 */
[----:B------:R-:W0:Y:S01]  /*a880*/  LDC.64 R22, c[0x0][0xe60] ;  /* 0x00039800ff167b82 */ /* 0x000e220000000a00 */
[----:B------:R-:W-:Y:S01]  /*a890*/  HFMA2.MMA R18, -RZ, RZ, 2.04296875, -15.78125 ;  /* 0x4016cbe4ff127435 */ /* 0x000fe200000001ff */
[----:B------:R-:W-:Y:S01]  /*a8a0*/  ULDC UR4, c[0x0][0x0] ;  /* 0x0000000000047ab9 */ /* 0x000fe20000000800 */
[C---:B0-----:R-:W-:Y:S01]  /*a8b0*/  FMUL.FTZ R0, R23.reuse, 4 ;  /* 0x4080000017007820 */ /* 0x041fe20000410000 */
[----:B------:R-:W-:Y:S01]  /*a8c0*/  FMUL.FTZ R21, R23, R23 ;  /* 0x0000001717157220 */ /* 0x000fe20000410000 */
[C---:B------:R-:W-:Y:S01]  /*a8d0*/  FMUL.FTZ R20, R22.reuse, 4 ;  /* 0x4080000016147820 */ /* 0x040fe20000410000 */
[----:B------:R-:W-:Y:S01]  /*a8e0*/  ISETP.GE.AND P0, PT, R22, RZ, PT ;  /* 0x000000ff1600720c */ /* 0x000fe20003f06270 */
[----:B------:R-:W-:Y:S01]  /*a8f0*/  FMUL.FTZ R3, R0, R0 ;  /* 0x0000000000037220 */ /* 0x000fe20000410000 */
[C---:B------:R-:W-:Y:S01]  /*a900*/  FFMA.FTZ R21, R22.reuse, R22, R21 ;  /* 0x0000001616157223 */ /* 0x040fe20000010015 */
[----:B------:R-:W-:Y:S01]  /*a910*/  FADD.FTZ R22, |R22|, -RZ ;  /* 0x800000ff16167221 */ /* 0x000fe20000010200 */
[----:B------:R-:W-:Y:S01]  /*a920*/  MOV R23, RZ ;  /* 0x000000ff00177202 */ /* 0x000fe20000000f00 */
[----:B------:R-:W-:Y:S01]  /*a930*/  FFMA.FTZ R20, R20, R20, R3 ;  /* 0x0000001414147223 */ /* 0x000fe20000010003 */
[----:B------:R-:W-:-:S02]  /*a940*/  FSEL R18, R18, 0.78539818525314331055, !P0 ;  /* 0x3f490fdb12127808 */ /* 0x000fc40004000000 */
[----:B------:R-:W-:-:S07]  /*a950*/  FSEL R19, RZ, 3.1415927410125732422, P0 ;  /* 0x40490fdbff137808 */ /* 0x000fce0000000000 */
.L_x_626:
[C---:B------:R-:W-:Y:S01]  /*a960*/  LEA R4, P1, R24.reuse, UR6, 0x5 ;  /* 0x0000000618047c11 */ /* 0x040fe2000f8228ff */
[----:B------:R-:W0:Y:S03]  /*a970*/  LDC.64 R2, c[0x0][0xe60] ;  /* 0x00039800ff027b82 */ /* 0x000e260000000a00 */
[----:B------:R-:W-:-:S05]  /*a980*/  LEA.HI.X R5, R24, UR7, R23, 0x5, P1 ;  /* 0x0000000718057c11 */ /* 0x000fca00088f2c17 */
[----:B------:R1:W5:Y:S04]  /*a990*/  LDG.E.128 R12, desc[UR14][R4.64] ;  /* 0x0000000e040c7981 */ /* 0x000368000c1e1d00 */
[----:B------:R1:W5:Y:S01]  /*a9a0*/  LDG.E.128 R8, desc[UR14][R4.64+0x10] ;  /* 0x0000100e04087981 */ /* 0x000362000c1e1d00 */
[----:B0-----:R-:W-:-:S13]  /*a9b0*/  FSETP.NAN.FTZ.AND P4, PT, R2, R3, PT ;  /* 0x000000030200720b */ /* 0x001fda0003f98000 */
[----:B-1----:R-:W-:Y:S05]  /*a9c0*/  @P4 BRA `(.L_x_462) ;  /* 0x0000002000704947 */ /* 0x002fea0003800000 */
        /* <DEDUP_REMOVED lines=10> */
[----:B------:R-:W-:Y:S02]  /*aa70*/  FSETP.GT.FTZ.AND P6, PT, R30, 1000000, PT ;  /* 0x497424001e00780b */ /* 0x000fe40003fd4000 */
[----:B------:R-:W-:Y:S02]  /*aa80*/  FSETP.GT.FTZ.AND P1, PT, R26, 1000000, PT ;  /* 0x497424001a00780b */ /* 0x000fe40003f34000 */
[----:B------:R-:W-:-:S04]  /*aa90*/  PLOP3.LUT P2, PT, P6, P2, P5, 0xf7, 0x0 ;  /* 0x000000000000781c */ /* 0x000fc80003745e57 */
[----:B------:R-:W-:-:S13]  /*aaa0*/  PLOP3.LUT P1, PT, P1, P2, PT, 0xa8, 0x0 ;  /* 0x000000000000781c */ /* 0x000fda0000f25570 */
[----:B------:R-:W-:Y:S05]  /*aab0*/  @P1 BRA `(.L_x_465) ;  /* 0x00000010005c1947 */ /* 0x000fea0003800000 */
[----:B------:R-:W-:-:S13]  /*aac0*/  FSETP.GE.FTZ.AND P1, PT, R30, 1, PT ;  /* 0x3f8000001e00780b */ /* 0x000fda0003f36000 */
[----:B------:R-:W-:Y:S05]  /*aad0*/  @!P1 BRA `(.L_x_466) ;  /* 0x0000000400389947 */ /* 0x000fea0003800000 */
[C---:B------:R-:W-:Y:S01]  /*aae0*/  FADD.FTZ R0, R30.reuse, -1 ;  /* 0xbf8000001e007421 */ /* 0x040fe20000010000 */
[----:B------:R-:W-:Y:S01]  /*aaf0*/  FADD.FTZ R3, R30, 1 ;  /* 0x3f8000001e037421 */ /* 0x000fe20000010000 */
[----:B------:R-:W-:Y:S01]  /*ab00*/  HFMA2.MMA R5, -RZ, RZ, 1.875, 0 ;  /* 0x3f800000ff057435 */ /* 0x000fe200000001ff */
[----:B------:R-:W-:Y:S01]  /*ab10*/  MOV R7, 0x3d39bf78 ;  /* 0x3d39bf7800077802 */ /* 0x000fe20000000f00 */
[----:B------:R-:W-:Y:S01]  /*ab20*/  FCHK P5, R26, R30 ;  /* 0x0000001e1a007302 */ /* 0x000fe200000a0000 */
        /* <DEDUP_REMOVED lines=12> */
[----:B------:R-:W0:Y:S02]  /*abf0*/  MUFU.RCP R5, R30 ;  /* 0x0000001e00057308 */ /* 0x000e240000001000 */
[----:B------:R-:W-:-:S04]  /*ac00*/  FFMA.FTZ R7, R2, -R7, 0.10546888411045074463 ;  /* 0x3dd8001202077423 */ /* 0x000fc80000010807 */
[----:B------:R-:W-:-:S04]  /*ac10*/  FFMA.FTZ R7, R2, R7, -0.13229703903198242188 ;  /* 0xbe0778e002077423 */ /* 0x000fc80000010007 */
[----:B------:R-:W-:-:S04]  /*ac20*/  FFMA.FTZ R7, R2, R7, 0.14491446316242218018 ;  /* 0x3e14647502077423 */ /* 0x000fc80000010007 */
[----:B------:R-:W-:Y:S01]  /*ac30*/  FFMA.FTZ R7, R2, R7, -0.16641564667224884033 ;  /* 0xbe2a68dd02077423 */ /* 0x000fe20000010007 */
[----:B0-----:R-:W-:-:S03]  /*ac40*/  FFMA R4, -R30, R5, 1 ;  /* 0x3f8000001e047423 */ /* 0x001fc60000000105 */
[----:B------:R-:W-:Y:S01]  /*ac50*/  FFMA.FTZ R7, R2, R7, 0.19988867640495300293 ;  /* 0x3e4caf9e02077423 */ /* 0x000fe20000010007 */
[----:B------:R-:W-:-:S03]  /*ac60*/  FFMA R5, R5, R4, R5 ;  /* 0x0000000405057223 */ /* 0x000fc60000000005 */
[----:B------:R-:W-:Y:S01]  /*ac70*/  FFMA.FTZ R7, R2, R7, -0.25000196695327758789 ;  /* 0xbe80004202077423 */ /* 0x000fe20000010007 */
[----:B------:R-:W-:-:S03]  /*ac80*/  FFMA R4, R26, R5, RZ ;  /* 0x000000051a047223 */ /* 0x000fc600000000ff */
[----:B------:R-:W-:Y:S01]  /*ac90*/  FFMA.FTZ R7, R2, R7, 0.33333510160446166992 ;  /* 0x3eaaaae602077423 */ /* 0x000fe20000010007 */
[----:B------:R-:W-:-:S03]  /*aca0*/  FFMA R6, -R30, R4, R26 ;  /* 0x000000041e067223 */ /* 0x000fc6000000011a */
[----:B------:R-:W-:-:S04]  /*acb0*/  FFMA.FTZ R7, R2, R7, -0.5 ;  /* 0xbf00000002077423 */ /* 0x000fc80000010007 */
[----:B------:R-:W-:-:S04]  /*acc0*/  FMUL.FTZ R7, R2, R7 ;  /* 0x0000000702077220 */ /* 0x000fc80000410000 */
[----:B------:R-:W-:-:S04]  /*acd0*/  FFMA.FTZ R2, R2, R7, R2 ;  /* 0x0000000702027223 */ /* 0x000fc80000010002 */
[----:B------:R-:W-:Y:S01]  /*ace0*/  FFMA.FTZ R25, R3, 0.69314718246459960938, R2 ;  /* 0x3f31721803197823 */ /* 0x000fe20000010002 */
[----:B------:R-:W-:Y:S06]  /*acf0*/  @!P1 BRA `(.L_x_467) ;  /* 0x0000000000149947 */ /* 0x000fec0003800000 */
[C---:B------:R-:W-:Y:S02]  /*ad00*/  ISETP.GE.AND P1, PT, R0.reuse, -0x407fffff, PT ;  /* 0xbf8000010000780c */ /* 0x040fe40003f26270 */
[----:B------:R-:W-:-:S11]  /*ad10*/  FSETP.NEU.FTZ.AND P2, PT, R0, RZ, PT ;  /* 0x000000ff0000720b */ /* 0x000fd60003f5d000 */
[----:B------:R-:W-:-:S05]  /*ad20*/  @P1 MOV R3, 0x7f800000 ;  /* 0x7f80000000031802 */ /* 0x000fca0000000f00 */
[----:B------:R-:W-:-:S05]  /*ad30*/  @P1 FFMA.FTZ R25, R0, R3, +INF ;  /* 0x7f80000000191423 */ /* 0x000fca0000010003 */
[----:B------:R-:W-:-:S07]  /*ad40*/  FSEL R25, R25, -RZ, P2 ;  /* 0x800000ff19197208 */ /* 0x000fce0001000000 */
.L_x_467:
[----:B------:R-:W-:Y:S01]  /*ad50*/  FFMA R0, R5, R6, R4 ;  /* 0x0000000605007223 */ /* 0x000fe20000000004 */
[----:B------:R-:W-:Y:S06]  /*ad60*/  @!P5 BRA `(.L_x_468) ;  /* 0x00000000000cd947 */ /* 0x000fec0003800000 */
[----:B------:R-:W-:Y:S02]  /*ad70*/  MOV R17, R26 ;  /* 0x0000001a00117202 */ /* 0x000fe40000000f00 */
[----:B------:R-:W-:-:S07]  /*ad80*/  MOV R4, 0xada0 ;  /* 0x0000ada000047802 */ /* 0x000fce0000000f00 */
[----:B-----5:R-:W-:Y:S05]  /*ad90*/  CALL.REL.NOINC `($__internal_0_$__cuda_sm3x_div_rn_ftz_f32_slowpath) ;  /* 0x0000009c00e07944 */ /* 0x020fea0003c00000 */
.L_x_468:
        /* <DEDUP_REMOVED lines=18> */
.L_x_469:
[----:B------:R-:W-:-:S05]  /*aec0*/  MOV R0, 0x3fd774eb ;  /* 0x3fd774eb00007802 */ /* 0x000fca0000000f00 */
[----:B------:R-:W-:-:S04]  /*aed0*/  @P0 FFMA.FTZ R5, R0, 0.93318945169448852539, -R5 ;  /* 0x3f6ee58100050823 */ /* 0x000fc80000010805 */
[----:B------:R-:W-:-:S07]  /*aee0*/  @!P0 FFMA.FTZ R5, R0, 0.93318945169448852539, R5 ;  /* 0x3f6ee58100058823 */ /* 0x000fce0000010005 */
.L_x_470:
[----:B------:R-:W-:Y:S01]  /*aef0*/  ULDC.64 UR16, c[0x0][0xe60] ;  /* 0x0003980000107ab9 */ /* 0x000fe20000000a00 */
[----:B------:R-:W-:Y:S01]  /*af00*/  FSETP.NEU.FTZ.AND P2, PT, R30, RZ, PT ;  /* 0x000000ff1e00720b */ /* 0x000fe20003f5d000 */
[----:B------:R-:W-:Y:S01]  /*af10*/  FMUL.FTZ R27, R25, 0.5 ;  /* 0x3f000000191b7820 */ /* 0x000fe20000410000 */
[----:B------:R-:W-:Y:S02]  /*af20*/  MOV R0, UR16 ;  /* 0x0000001000007c02 */ /* 0x000fe40008000f00 */
[----:B------:R-:W-:-:S04]  /*af30*/  MOV R3, UR17 ;  /* 0x0000001100037c02 */ /* 0x000fc80008000f00 */
[----:B------:R-:W-:-:S04]  /*af40*/  FSETP.NEU.FTZ.AND P1, PT, |R0|, |R3|, PT ;  /* 0x400000030000720b */ /* 0x000fc80003f3d200 */
[----:B------:R-:W-:Y:S01]  /*af50*/  FSEL R2, R18, R5, !P1 ;  /* 0x0000000512027208 */ /* 0x000fe20004800000 */
[----:B------:R-:W-:-:S03]  /*af60*/  FADD.FTZ R5, |R0|, |R3| ;  /* 0x4000000300057221 */ /* 0x000fc60000010200 */
[----:B------:R-:W-:Y:S02]  /*af70*/  FSEL R2, R19, R2, !P2 ;  /* 0x0000000213027208 */ /* 0x000fe40005000000 */
[----:B------:R-:W-:Y:S02]  /*af80*/  FSETP.GTU.FTZ.AND P1, PT, |R5|, +INF , PT ;  /* 0x7f8000000500780b */ /* 0x000fe40003f3c200 */
[----:B------:R-:W-:-:S04]  /*af90*/  LOP3.LUT R2, R2, 0x80000000, R3, 0xb8, !PT ;  /* 0x8000000002027812 */ /* 0x000fc800078eb803 */
[----:B------:R-:W-:Y:S01]  /*afa0*/  FSEL R2, R5, R2, P1 ;  /* 0x0000000205027208 */ /* 0x000fe20000800000 */
[----:B------:R-:W-:Y:S06]  /*afb0*/  BRA `(.L_x_471) ;  /* 0x0000001c00c87947 */ /* 0x000fec0003800000 */
.L_x_466:
        /* <DEDUP_REMOVED lines=15> */
.L_x_473:
        /* <DEDUP_REMOVED lines=18> */
.L_x_474:
[----:B------:R-:W-:-:S05]  /*b1d0*/  MOV R0, 0x3fd774eb ;  /* 0x3fd774eb00007802 */ /* 0x000fca0000000f00 */
[----:B------:R-:W-:-:S04]  /*b1e0*/  @P0 FFMA.FTZ R5, R0, 0.93318945169448852539, -R5 ;  /* 0x3f6ee58100050823 */ /* 0x000fc80000010805 */
[----:B------:R-:W-:-:S07]  /*b1f0*/  @!P0 FFMA.FTZ R5, R0, 0.93318945169448852539, R5 ;  /* 0x3f6ee58100058823 */ /* 0x000fce0000010005 */
.L_x_475:
[----:B------:R-:W-:Y:S01]  /*b200*/  ULDC.64 UR16, c[0x0][0xe60] ;  /* 0x0003980000107ab9 */ /* 0x000fe20000000a00 */
[----:B------:R-:W0:Y:S01]  /*b210*/  MUFU.LG2 R25, R25 ;  /* 0x0000001900197308 */ /* 0x000e220000000c00 */
[----:B------:R-:W-:Y:S02]  /*b220*/  MOV R0, UR16 ;  /* 0x0000001000007c02 */ /* 0x000fe40008000f00 */
[----:B------:R-:W-:Y:S02]  /*b230*/  MOV R3, UR17 ;  /* 0x0000001100037c02 */ /* 0x000fe40008000f00 */
[----:B------:R-:W-:Y:S02]  /*b240*/  FSETP.NEU.FTZ.AND P2, PT, R30, RZ, PT ;  /* 0x000000ff1e00720b */ /* 0x000fe40003f5d000 */
[----:B------:R-:W-:-:S04]  /*b250*/  FSETP.NEU.FTZ.AND P1, PT, |R0|, |R3|, PT ;  /* 0x400000030000720b */ /* 0x000fc80003f3d200 */
[----:B------:R-:W-:Y:S01]  /*b260*/  FSEL R2, R18, R5, !P1 ;  /* 0x0000000512027208 */ /* 0x000fe20004800000 */
[----:B------:R-:W-:-:S03]  /*b270*/  FADD.FTZ R5, |R0|, |R3| ;  /* 0x4000000300057221 */ /* 0x000fc60000010200 */
[----:B------:R-:W-:Y:S02]  /*b280*/  FSEL R2, R19, R2, !P2 ;  /* 0x0000000213027208 */ /* 0x000fe40005000000 */
[----:B------:R-:W-:Y:S01]  /*b290*/  FSETP.GTU.FTZ.AND P1, PT, |R5|, +INF , PT ;  /* 0x7f8000000500780b */ /* 0x000fe20003f3c200 */
[----:B0-----:R-:W-:Y:S01]  /*b2a0*/  FMUL.FTZ.D2 R27, R25, 0.69314718246459960938 ;  /* 0x3f317218191b7820 */ /* 0x001fe20000310000 */
[----:B------:R-:W-:-:S04]  /*b2b0*/  LOP3.LUT R2, R2, 0x80000000, R3, 0xb8, !PT ;  /* 0x8000000002027812 */ /* 0x000fc800078eb803 */
[----:B------:R-:W-:Y:S01]  /*b2c0*/  FSEL R2, R5, R2, P1 ;  /* 0x0000000205027208 */ /* 0x000fe20000800000 */
[----:B------:R-:W-:Y:S06]  /*b2d0*/  BRA `(.L_x_471) ;  /* 0x0000001c00007947 */ /* 0x000fec0003800000 */
.L_x_472:
[----:B------:R-:W-:Y:S02]  /*b2e0*/  LOP3.LUT R3, R30, 0xffff0000, RZ, 0xc0, !PT ;  /* 0xffff00001e037812 */ /* 0x000fe400078ec0ff */
[----:B------:R-:W-:-:S03]  /*b2f0*/  LOP3.LUT R7, R26, 0xffff0000, RZ, 0xc0, !PT ;  /* 0xffff00001a077812 */ /* 0x000fc600078ec0ff */
[--C-:B------:R-:W-:Y:S01]  /*b300*/  FADD.FTZ R0, R30, -R3.reuse ;  /* 0x800000031e007221 */ /* 0x100fe20000010000 */
[----:B------:R-:W-:Y:S01]  /*b310*/  FADD.FTZ R28, R3, R3 ;  /* 0x00000003031c7221 */ /* 0x000fe20000010000 */
[--C-:B------:R-:W-:Y:S01]  /*b320*/  FADD.FTZ R2, R26, -R7.reuse ;  /* 0x800000071a027221 */ /* 0x100fe20000010000 */
[C---:B------:R-:W-:Y:S01]  /*b330*/  FADD.FTZ R32, R7.reuse, R7 ;  /* 0x0000000707207221 */ /* 0x040fe20000010000 */
[----:B------:R-:W-:Y:S01]  /*b340*/  FMUL.FTZ R5, R7, R7 ;  /* 0x0000000707057220 */ /* 0x000fe20000410000 */
[----:B------:R-:W-:Y:S01]  /*b350*/  LOP3.LUT R17, R0, 0xffff0000, RZ, 0xc0, !PT ;  /* 0xffff000000117812 */ /* 0x000fe200078ec0ff */
[----:B------:R-:W-:Y:S01]  /*b360*/  FMUL.FTZ R4, R3, R3 ;  /* 0x0000000303047220 */ /* 0x000fe20000410000 */
[----:B------:R-:W-:-:S03]  /*b370*/  LOP3.LUT R25, R2, 0xffff0000, RZ, 0xc0, !PT ;  /* 0xffff000002197812 */ /* 0x000fc600078ec0ff */
[--C-:B------:R-:W-:Y:S01]  /*b380*/  FADD.FTZ R27, R0, -R17.reuse ;  /* 0x80000011001b7221 */ /* 0x100fe20000010000 */
[----:B------:R-:W-:Y:S01]  /*b390*/  FADD.FTZ R0, R17, R17 ;  /* 0x0000001111007221 */ /* 0x000fe20000010000 */
[--C-:B------:R-:W-:Y:S01]  /*b3a0*/  FADD.FTZ R29, R2, -R25.reuse ;  /* 0x80000019021d7221 */ /* 0x100fe20000010000 */
[----:B------:R-:W-:Y:S01]  /*b3b0*/  FADD.FTZ R34, R25, R25 ;  /* 0x0000001919227221 */ /* 0x000fe20000010000 */
[C---:B------:R-:W-:Y:S01]  /*b3c0*/  FMUL.FTZ R6, R17.reuse, R28 ;  /* 0x0000001c11067220 */ /* 0x040fe20000410000 */
[----:B------:R-:W-:Y:S01]  /*b3d0*/  FMUL.FTZ R7, R17, R17 ;  /* 0x0000001111077220 */ /* 0x000fe20000410000 */
[C---:B------:R-:W-:Y:S01]  /*b3e0*/  FMUL.FTZ R16, R25.reuse, R32 ;  /* 0x0000002019107220 */ /* 0x040fe20000410000 */
[----:B------:R-:W-:Y:S01]  /*b3f0*/  FMUL.FTZ R17, R25, R25 ;  /* 0x0000001919117220 */ /* 0x000fe20000410000 */
[C---:B------:R-:W-:Y:S01]  /*b400*/  FMUL.FTZ R3, R27.reuse, R28 ;  /* 0x0000001c1b037220 */ /* 0x040fe20000410000 */
[----:B------:R-:W-:Y:S01]  /*b410*/  FMUL.FTZ R0, R27, R0 ;  /* 0x000000001b007220 */ /* 0x000fe20000410000 */
[----:B------:R-:W-:Y:S01]  /*b420*/  FMUL.FTZ R2, R29, R32 ;  /* 0x000000201d027220 */ /* 0x000fe20000410000 */
[----:B------:R-:W-:Y:S01]  /*b430*/  FMUL.FTZ R27, R27, R27 ;  /* 0x0000001b1b1b7220 */ /* 0x000fe20000410000 */
[C---:B------:R-:W-:Y:S01]  /*b440*/  FMUL.FTZ R28, R29.reuse, R34 ;  /* 0x000000221d1c7220 */ /* 0x040fe20000410000 */
[----:B------:R-:W-:-:S07]  /*b450*/  FMUL.FTZ R25, R29, R29 ;  /* 0x0000001d1d197220 */ /* 0x000fce0000410000 */
.L_x_476:
        /* <DEDUP_REMOVED lines=39> */
[----:B------:R-:W-:Y:S01]  /*b6d0*/  FADD.FTZ R4, R4, -1 ;  /* 0xbf80000004047421 */ /* 0x000fe20000010000 */
[----:B------:R-:W-:Y:S03]  /*b6e0*/  FCHK P5, R26, R30 ;  /* 0x0000001e1a007302 */ /* 0x000fe600000a0000 */
        /* <DEDUP_REMOVED lines=34> */
[----:B------:R-:W-:-:S04]  /*b910*/  FFMA.FTZ R5, R2, R5, -0.5 ;  /* 0xbf00000002057423 */ /* 0x000fc80000010005 */
[----:B------:R-:W-:-:S04]  /*b920*/  FMUL.FTZ R5, R2, R5 ;  /* 0x0000000502057220 */ /* 0x000fc80000410000 */
[----:B------:R-:W-:Y:S01]  /*b930*/  FFMA.FTZ R2, R2, R5, R2 ;  /* 0x0000000502027223 */ /* 0x000fe20000010002 */
[----:B------:R-:W-:-:S03]  /*b940*/  FFMA R5, -R30, R4, R26 ;  /* 0x000000041e057223 */ /* 0x000fc6000000011a */
[----:B------:R-:W-:Y:S01]  /*b950*/  FFMA.FTZ R25, R3, 0.69314718246459960938, R2 ;  /* 0x3f31721803197823 */ /* 0x000fe20000010002 */
[----:B------:R-:W-:Y:S06]  /*b960*/  @!P1 BRA `(.L_x_477) ;  /* 0x0000000000149947 */ /* 0x000fec0003800000 */
[C---:B------:R-:W-:Y:S02]  /*b970*/  ISETP.GE.AND P1, PT, R0.reuse, -0x407fffff, PT ;  /* 0xbf8000010000780c */ /* 0x040fe40003f26270 */
[----:B------:R-:W-:-:S11]  /*b980*/  FSETP.NEU.FTZ.AND P2, PT, R0, RZ, PT ;  /* 0x000000ff0000720b */ /* 0x000fd60003f5d000 */
[----:B------:R-:W-:-:S05]  /*b990*/  @P1 MOV R3, 0x7f800000 ;  /* 0x7f80000000031802 */ /* 0x000fca0000000f00 */
[----:B------:R-:W-:-:S05]  /*b9a0*/  @P1 FFMA.FTZ R25, R0, R3, +INF ;  /* 0x7f80000000191423 */ /* 0x000fca0000010003 */
[----:B------:R-:W-:-:S07]  /*b9b0*/  FSEL R25, R25, -RZ, P2 ;  /* 0x800000ff19197208 */ /* 0x000fce0001000000 */
.L_x_477:
[----:B------:R-:W-:Y:S01]  /*b9c0*/  FFMA R0, R7, R5, R4 ;  /* 0x0000000507007223 */ /* 0x000fe20000000004 */
[----:B------:R-:W-:Y:S06]  /*b9d0*/  @!P5 BRA `(.L_x_478) ;  /* 0x00000000000cd947 */ /* 0x000fec0003800000 */
[----:B------:R-:W-:Y:S02]  /*b9e0*/  MOV R17, R26 ;  /* 0x0000001a00117202 */ /* 0x000fe40000000f00 */
[----:B------:R-:W-:-:S07]  /*b9f0*/  MOV R4, 0xba10 ;  /* 0x0000ba1000047802 */ /* 0x000fce0000000f00 */
[----:B-----5:R-:W-:Y:S05]  /*ba00*/  CALL.REL.NOINC `($__internal_0_$__cuda_sm3x_div_rn_ftz_f32_slowpath) ;  /* 0x0000009000c47944 */ /* 0x020fea0003c00000 */
.L_x_478:
        /* <DEDUP_REMOVED lines=18> */
.L_x_479:
[----:B------:R-:W-:-:S05]  /*bb30*/  MOV R0, 0x3fd774eb ;  /* 0x3fd774eb00007802 */ /* 0x000fca0000000f00 */
[----:B------:R-:W-:-:S04]  /*bb40*/  @P0 FFMA.FTZ R5, R0, 0.93318945169448852539, -R5 ;  /* 0x3f6ee58100050823 */ /* 0x000fc80000010805 */
[----:B------:R-:W-:-:S07]  /*bb50*/  @!P0 FFMA.FTZ R5, R0, 0.93318945169448852539, R5 ;  /* 0x3f6ee58100058823 */ /* 0x000fce0000010005 */
.L_x_480:
        /* <DEDUP_REMOVED lines=13> */
.L_x_465:
        /* <DEDUP_REMOVED lines=11> */
.L_x_481:
        /* <DEDUP_REMOVED lines=18> */
.L_x_482:
[----:B------:R-:W-:-:S05]  /*be00*/  MOV R0, 0x3fd774eb ;  /* 0x3fd774eb00007802 */ /* 0x000fca0000000f00 */
[----:B------:R-:W-:-:S04]  /*be10*/  @P0 FFMA.FTZ R5, R0, 0.93318945169448852539, -R5 ;  /* 0x3f6ee58100050823 */ /* 0x000fc80000010805 */
[----:B------:R-:W-:-:S07]  /*be20*/  @!P0 FFMA.FTZ R5, R0, 0.93318945169448852539, R5 ;  /* 0x3f6ee58100058823 */ /* 0x000fce0000010005 */
.L_x_483:
[CC--:B------:R-:W-:Y:S01]  /*be30*/  VIMNMX R2, R22.reuse, R25.reuse, !PT ;  /* 0x0000001916027248 */ /* 0x0c0fe20007fe0100 */
[----:B------:R-:W-:Y:S01]  /*be40*/  ULDC.64 UR16, c[0x0][0xe60] ;  /* 0x0003980000107ab9 */ /* 0x000fe20000000a00 */
        /* <DEDUP_REMOVED lines=9> */
[----:B------:R-:W-:-:S04]  /*bee0*/  FFMA.FTZ R4, R3, R3, R4 ;  /* 0x0000000303047223 */ /* 0x000fc80000010004 */
[----:B------:R-:W0:Y:S02]  /*bef0*/  MUFU.SQRT R3, R4 ;  /* 0x0000000400037308 */ /* 0x000e240000002000 */
[----:B0-----:R-:W-:Y:S01]  /*bf00*/  @P1 FMUL.FTZ R2, R0, R3 ;  /* 0x0000000300021220 */ /* 0x001fe20000410000 */
[----:B------:R-:W-:Y:S02]  /*bf10*/  FSETP.NEU.FTZ.AND P1, PT, R25, +INF , PT ;  /* 0x7f8000001900780b */ /* 0x000fe40003f3d000 */
[----:B------:R-:W-:Y:S02]  /*bf20*/  MOV R0, UR16 ;  /* 0x0000001000007c02 */ /* 0x000fe40008000f00 */
[----:B------:R-:W-:Y:S02]  /*bf30*/  FSEL R6, R2, +INF , P1 ;  /* 0x7f80000002067808 */ /* 0x000fe40000800000 */
[----:B------:R-:W-:-:S04]  /*bf40*/  MOV R3, UR17 ;  /* 0x0000001100037c02 */ /* 0x000fc80008000f00 */
[----:B------:R-:W0:Y:S01]  /*bf50*/  MUFU.LG2 R6, R6 ;  /* 0x0000000600067308 */ /* 0x000e220000000c00 */
[----:B------:R-:W-:-:S04]  /*bf60*/  FSETP.NEU.FTZ.AND P1, PT, |R0|, |R3|, PT ;  /* 0x400000030000720b */ /* 0x000fc80003f3d200 */
[----:B------:R-:W-:Y:S01]  /*bf70*/  FSEL R2, R18, R5, !P1 ;  /* 0x0000000512027208 */ /* 0x000fe20004800000 */
[----:B------:R-:W-:-:S03]  /*bf80*/  FADD.FTZ R5, |R0|, |R3| ;  /* 0x4000000300057221 */ /* 0x000fc60000010200 */
[----:B------:R-:W-:Y:S02]  /*bf90*/  FSEL R2, R19, R2, !P2 ;  /* 0x0000000213027208 */ /* 0x000fe40005000000 */
[----:B------:R-:W-:Y:S02]  /*bfa0*/  FSETP.GTU.FTZ.AND P1, PT, |R5|, +INF , PT ;  /* 0x7f8000000500780b */ /* 0x000fe40003f3c200 */
[----:B------:R-:W-:-:S04]  /*bfb0*/  LOP3.LUT R2, R2, 0x80000000, R3, 0xb8, !PT ;  /* 0x8000000002027812 */ /* 0x000fc800078eb803 */
[----:B------:R-:W-:Y:S01]  /*bfc0*/  FSEL R2, R5, R2, P1 ;  /* 0x0000000205027208 */ /* 0x000fe20000800000 */
[----:B0-----:R-:W-:Y:S01]  /*bfd0*/  FMUL.FTZ R27, R6, 0.69314718246459960938 ;  /* 0x3f317218061b7820 */ /* 0x001fe20000410000 */
[----:B------:R-:W-:Y:S06]  /*bfe0*/  BRA `(.L_x_471) ;  /* 0x0000000c00bc7947 */ /* 0x000fec0003800000 */
.L_x_464:
[----:B------:R-:W-:-:S13]  /*bff0*/  FSETP.GEU.FTZ.AND P1, PT, R26, 9.999999682655225389e-20, PT ;  /* 0x1fec1e4a1a00780b */ /* 0x000fda0003f3e000 */
[----:B------:R-:W-:Y:S05]  /*c000*/  @!P1 BRA `(.L_x_484) ;  /* 0x0000000400289947 */ /* 0x000fea0003800000 */
[----:B------:R-:W-:Y:S01]  /*c010*/  FMUL.FTZ R0, R26, R26 ;  /* 0x0000001a1a007220 */ /* 0x000fe20000410000 */
[----:B------:R-:W-:Y:S01]  /*c020*/  HFMA2.MMA R5, -RZ, RZ, 1.625, 0 ;  /* 0x3e800000ff057435 */ /* 0x000fe200000001ff */
[----:B------:R-:W-:Y:S01]  /*c030*/  MOV R7, 0x3d39bf78 ;  /* 0x3d39bf7800077802 */ /* 0x000fe20000000f00 */
[----:B------:R0:W1:Y:S01]  /*c040*/  FCHK P5, R26, 1 ;  /* 0x3f8000001a007902 */ /* 0x00006200000a0000 */
[C---:B------:R-:W-:Y:S01]  /*c050*/  FADD.FTZ.RZ R2, R0.reuse, 1 ;  /* 0x3f80000000027421 */ /* 0x040fe2000001c000 */
[----:B------:R-:W-:-:S04]  /*c060*/  ISETP.GE.U32.AND P1, PT, R0, 0x7f800000, PT ;  /* 0x7f8000000000780c */ /* 0x000fc80003f26070 */
[----:B------:R-:W-:-:S04]  /*c070*/  IADD3 R2, R2, -0x3f400000, RZ ;  /* 0xc0c0000002027810 */ /* 0x000fc80007ffe0ff */
[----:B------:R-:W-:-:S04]  /*c080*/  LOP3.LUT R3, R2, 0xff800000, RZ, 0xc0, !PT ;  /* 0xff80000002037812 */ /* 0x000fc800078ec0ff */
[C---:B------:R-:W-:Y:S02]  /*c090*/  IADD3 R4, -R3.reuse, 0x40800000, RZ ;  /* 0x4080000003047810 */ /* 0x040fe40007ffe1ff */
[----:B------:R-:W-:Y:S02]  /*c0a0*/  IADD3 R2, -R3, R0, RZ ;  /* 0x0000000003027210 */ /* 0x000fe40007ffe1ff */
[----:B------:R-:W-:Y:S01]  /*c0b0*/  I2FP.F32.S32 R3, R3 ;  /* 0x0000000300037245 */ /* 0x000fe20000201400 */
[----:B------:R-:W-:Y:S01]  /*c0c0*/  FFMA.FTZ R5, R4, R5, -1 ;  /* 0xbf80000004057423 */ /* 0x000fe20000010005 */
[----:B------:R-:W-:-:S03]  /*c0d0*/  HFMA2.MMA R4, -RZ, RZ, 1.875, 0 ;  /* 0x3f800000ff047435 */ /* 0x000fc600000001ff */
[----:B------:R-:W-:Y:S01]  /*c0e0*/  FADD.FTZ R2, R2, R5 ;  /* 0x0000000502027221 */ /* 0x000fe20000010000 */
[----:B------:R-:W-:-:S03]  /*c0f0*/  FMUL.FTZ R3, R3, 1.1920928955078125e-07 ;  /* 0x3400000003037820 */ /* 0x000fc60000410000 */
[----:B------:R-:W-:-:S03]  /*c100*/  FFMA.FTZ R7, R2, -R7, 0.10546888411045074463 ;  /* 0x3dd8001202077423 */ /* 0x000fc60000010807 */
[----:B------:R-:W-:Y:S01]  /*c110*/  FFMA R5, R4, -1, R4 ;  /* 0xbf80000004057823 */ /* 0x000fe20000000004 */
[----:B------:R-:W-:-:S03]  /*c120*/  FFMA.FTZ R7, R2, R7, -0.13229703903198242188 ;  /* 0xbe0778e002077423 */ /* 0x000fc60000010007 */
[----:B------:R-:W-:Y:S01]  /*c130*/  FFMA R5, R5, R4, 1 ;  /* 0x3f80000005057423 */ /* 0x000fe20000000004 */
[----:B------:R-:W-:-:S03]  /*c140*/  FFMA.FTZ R7, R2, R7, 0.14491446316242218018 ;  /* 0x3e14647502077423 */ /* 0x000fc60000010007 */
[----:B------:R-:W-:Y:S01]  /*c150*/  FFMA R4, R26, R5, RZ ;  /* 0x000000051a047223 */ /* 0x000fe200000000ff */
[----:B------:R-:W-:-:S03]  /*c160*/  FFMA.FTZ R7, R2, R7, -0.16641564667224884033 ;  /* 0xbe2a68dd02077423 */ /* 0x000fc60000010007 */
[----:B------:R-:W-:Y:S01]  /*c170*/  FFMA R6, R4, -1, R26 ;  /* 0xbf80000004067823 */ /* 0x000fe2000000001a */
[----:B------:R-:W-:-:S04]  /*c180*/  FFMA.FTZ R7, R2, R7, 0.19988867640495300293 ;  /* 0x3e4caf9e02077423 */ /* 0x000fc80000010007 */
[----:B------:R-:W-:-:S04]  /*c190*/  FFMA.FTZ R7, R2, R7, -0.25000196695327758789 ;  /* 0xbe80004202077423 */ /* 0x000fc80000010007 */
[----:B------:R-:W-:-:S04]  /*c1a0*/  FFMA.FTZ R7, R2, R7, 0.33333510160446166992 ;  /* 0x3eaaaae602077423 */ /* 0x000fc80000010007 */
[----:B------:R-:W-:-:S04]  /*c1b0*/  FFMA.FTZ R7, R2, R7, -0.5 ;  /* 0xbf00000002077423 */ /* 0x000fc80000010007 */
[----:B------:R-:W-:-:S04]  /*c1c0*/  FMUL.FTZ R7, R2, R7 ;  /* 0x0000000702077220 */ /* 0x000fc80000410000 */
[----:B------:R-:W-:-:S04]  /*c1d0*/  FFMA.FTZ R2, R2, R7, R2 ;  /* 0x0000000702027223 */ /* 0x000fc80000010002 */
[----:B------:R-:W-:Y:S01]  /*c1e0*/  FFMA.FTZ R27, R3, 0.69314718246459960938, R2 ;  /* 0x3f317218031b7823 */ /* 0x000fe20000010002 */
[----:B01----:R-:W-:Y:S06]  /*c1f0*/  @!P1 BRA `(.L_x_485) ;  /* 0x0000000000149947 */ /* 0x003fec0003800000 */
[C---:B------:R-:W-:Y:S02]  /*c200*/  ISETP.GE.AND P1, PT, R0.reuse, -0x407fffff, PT ;  /* 0xbf8000010000780c */ /* 0x040fe40003f26270 */
[----:B------:R-:W-:-:S11]  /*c210*/  FSETP.NEU.FTZ.AND P2, PT, R0, RZ, PT ;  /* 0x000000ff0000720b */ /* 0x000fd60003f5d000 */
[----:B------:R-:W-:-:S05]  /*c220*/  @P1 MOV R3, 0x7f800000 ;  /* 0x7f80000000031802 */ /* 0x000fca0000000f00 */
[----:B------:R-:W-:-:S05]  /*c230*/  @P1 FFMA.FTZ R27, R0, R3, +INF ;  /* 0x7f800000001b1423 */ /* 0x000fca0000010003 */
[----:B------:R-:W-:-:S07]  /*c240*/  FSEL R27, R27, -RZ, P2 ;  /* 0x800000ff1b1b7208 */ /* 0x000fce0001000000 */
.L_x_485:
[----:B------:R-:W-:Y:S01]  /*c250*/  FFMA R0, R5, R6, R4 ;  /* 0x0000000605007223 */ /* 0x000fe20000000004 */
[----:B------:R-:W-:Y:S06]  /*c260*/  @!P5 BRA `(.L_x_486) ;  /* 0x000000000010d947 */ /* 0x000fec0003800000 */
[----:B------:R-:W-:Y:S01]  /*c270*/  HFMA2.MMA R30, -RZ, RZ, 1.875, 0 ;  /* 0x3f800000ff1e7435 */ /* 0x000fe200000001ff */
[----:B------:R-:W-:Y:S02]  /*c280*/  MOV R17, R26 ;  /* 0x0000001a00117202 */ /* 0x000fe40000000f00 */
[----:B------:R-:W-:-:S08]  /*c290*/  MOV R4, 0xc2b0 ;  /* 0x0000c2b000047802 */ /* 0x000fd00000000f00 */
[----:B-----5:R-:W-:Y:S05]  /*c2a0*/  CALL.REL.NOINC `($__internal_0_$__cuda_sm3x_div_rn_ftz_f32_slowpath) ;  /* 0x00000088009c7944 */ /* 0x020fea0003c00000 */
.L_x_486:
        /* <DEDUP_REMOVED lines=15> */
[----:B------:R-:W-:-:S10]  /*c3a0*/  HFMA2.MMA R0, -RZ, RZ, 1.9599609375, 20144 ;  /* 0x3fd774ebff007435 */ /* 0x000fd400000001ff */
[----:B------:R-:W-:Y:S01]  /*c3b0*/  FFMA.FTZ R5, R0, 1.8663789033889770508, -R5 ;  /* 0x3feee58100057823 */ /* 0x000fe20000010805 */
[----:B------:R-:W-:Y:S06]  /*c3c0*/  BRA `(.L_x_488) ;  /* 0x00000000000c7947 */ /* 0x000fec0003800000 */
.L_x_487:
[----:B------:R-:W-:-:S05]  /*c3d0*/  MOV R0, 0x3fd774eb ;  /* 0x3fd774eb00007802 */ /* 0x000fca0000000f00 */
[----:B------:R-:W-:-:S04]  /*c3e0*/  @P0 FFMA.FTZ R5, R0, 0.93318945169448852539, -R5 ;  /* 0x3f6ee58100050823 */ /* 0x000fc80000010805 */
[----:B------:R-:W-:-:S07]  /*c3f0*/  @!P0 FFMA.FTZ R5, R0, 0.93318945169448852539, R5 ;  /* 0x3f6ee58100058823 */ /* 0x000fce0000010005 */
.L_x_488:
[----:B------:R-:W-:Y:S01]  /*c400*/  ULDC.64 UR16, c[0x0][0xe60] ;  /* 0x0003980000107ab9 */ /* 0x000fe20000000a00 */
[----:B------:R-:W-:Y:S01]  /*c410*/  FMUL.FTZ R27, R27, 0.5 ;  /* 0x3f0000001b1b7820 */ /* 0x000fe20000410000 */
[----:B------:R-:W-:Y:S02]  /*c420*/  MOV R0, UR16 ;  /* 0x0000001000007c02 */ /* 0x000fe40008000f00 */
[----:B------:R-:W-:-:S04]  /*c430*/  MOV R3, UR17 ;  /* 0x0000001100037c02 */ /* 0x000fc80008000f00 */
[C---:B------:R-:W-:Y:S01]  /*c440*/  FSETP.NEU.FTZ.AND P1, PT, |R0|.reuse, |R3|, PT ;  /* 0x400000030000720b */ /* 0x040fe20003f3d200 */
[----:B------:R-:W-:-:S03]  /*c450*/  FADD.FTZ R7, |R0|, |R3| ;  /* 0x4000000300077221 */ /* 0x000fc60000010200 */
[----:B------:R-:W-:Y:S02]  /*c460*/  FSEL R2, R18, R5, !P1 ;  /* 0x0000000512027208 */ /* 0x000fe40004800000 */
[----:B------:R-:W-:Y:S02]  /*c470*/  FSETP.GTU.FTZ.AND P1, PT, |R7|, +INF , PT ;  /* 0x7f8000000700780b */ /* 0x000fe40003f3c200 */
[----:B------:R-:W-:-:S04]  /*c480*/  LOP3.LUT R2, R2, 0x80000000, R3, 0xb8, !PT ;  /* 0x8000000002027812 */ /* 0x000fc800078eb803 */
[----:B------:R-:W-:Y:S01]  /*c490*/  FSEL R2, R7, R2, P1 ;  /* 0x0000000207027208 */ /* 0x000fe20000800000 */
[----:B------:R-:W-:Y:S06]  /*c4a0*/  BRA `(.L_x_471) ;  /* 0x00000008008c7947 */ /* 0x000fec0003800000 */
.L_x_484:
        /* <DEDUP_REMOVED lines=12> */
.L_x_489:
        /* <DEDUP_REMOVED lines=18> */
.L_x_490:
[----:B------:R-:W-:-:S10]  /*c690*/  HFMA2.MMA R0, -RZ, RZ, 1.9599609375, 20144 ;  /* 0x3fd774ebff007435 */ /* 0x000fd400000001ff */
[----:B------:R-:W-:-:S04]  /*c6a0*/  @P0 FFMA.FTZ R5, R0, 0.93318945169448852539, -R5 ;  /* 0x3f6ee58100050823 */ /* 0x000fc80000010805 */
[----:B------:R-:W-:-:S07]  /*c6b0*/  @!P0 FFMA.FTZ R5, R0, 0.93318945169448852539, R5 ;  /* 0x3f6ee58100058823 */ /* 0x000fce0000010005 */
.L_x_491:
[----:B------:R-:W-:Y:S01]  /*c6c0*/  ULDC.64 UR16, c[0x0][0xe60] ;  /* 0x0003980000107ab9 */ /* 0x000fe20000000a00 */
[C---:B------:R-:W-:Y:S01]  /*c6d0*/  FMUL.FTZ R27, R26.reuse, 0.5 ;  /* 0x3f0000001a1b7820 */ /* 0x040fe20000410000 */
[----:B------:R-:W-:Y:S02]  /*c6e0*/  MOV R0, UR16 ;  /* 0x0000001000007c02 */ /* 0x000fe40008000f00 */
[----:B------:R-:W-:Y:S01]  /*c6f0*/  MOV R3, UR17 ;  /* 0x0000001100037c02 */ /* 0x000fe20008000f00 */
[----:B------:R-:W-:-:S03]  /*c700*/  FMUL.FTZ R27, R26, R27 ;  /* 0x0000001b1a1b7220 */ /* 0x000fc60000410000 */
[C---:B------:R-:W-:Y:S01]  /*c710*/  FSETP.NEU.FTZ.AND P1, PT, |R0|.reuse, |R3|, PT ;  /* 0x400000030000720b */ /* 0x040fe20003f3d200 */
[----:B------:R-:W-:-:S03]  /*c720*/  FADD.FTZ R7, |R0|, |R3| ;  /* 0x4000000300077221 */ /* 0x000fc60000010200 */
[----:B------:R-:W-:Y:S02]  /*c730*/  FSEL R2, R18, R5, !P1 ;  /* 0x0000000512027208 */ /* 0x000fe40004800000 */
[----:B------:R-:W-:Y:S02]  /*c740*/  FSETP.GTU.FTZ.AND P1, PT, |R7|, +INF , PT ;  /* 0x7f8000000700780b */ /* 0x000fe40003f3c200 */
[----:B------:R-:W-:-:S04]  /*c750*/  LOP3.LUT R2, R2, 0x80000000, R3, 0xb8, !PT ;  /* 0x8000000002027812 */ /* 0x000fc800078eb803 */
[----:B------:R-:W-:Y:S01]  /*c760*/  FSEL R2, R7, R2, P1 ;  /* 0x0000000207027208 */ /* 0x000fe20000800000 */
[----:B------:R-:W-:Y:S06]  /*c770*/  BRA `(.L_x_471) ;  /* 0x0000000400d87947 */ /* 0x000fec0003800000 */
.L_x_463:
[----:B------:R-:W-:Y:S01]  /*c780*/  FMUL.FTZ R2, R2, 0.36787945032119750977 ;  /* 0x3ebc5ab202027820 */ /* 0x000fe20000410000 */
[----:B------:R-:W-:Y:S01]  /*c790*/  FMUL.FTZ R3, R3, 0.36787945032119750977 ;  /* 0x3ebc5ab203037820 */ /* 0x000fe20000410000 */
[----:B------:R-:W-:Y:S02]  /*c7a0*/  MOV R27, 0x3f800000 ;  /* 0x3f800000001b7802 */ /* 0x000fe40000000f00 */
[----:B------:R-:W-:Y:S01]  /*c7b0*/  FADD.FTZ R2, |R2|, -RZ ;  /* 0x800000ff02027221 */ /* 0x000fe20000010200 */
[----:B------:R-:W-:-:S05]  /*c7c0*/  FADD.FTZ R3, |R3|, -RZ ;  /* 0x800000ff03037221 */ /* 0x000fca0000010200 */
[CC--:B------:R-:W-:Y:S02]  /*c7d0*/  VIMNMX R0, R2.reuse, R3.reuse, !PT ;  /* 0x0000000302007248 */ /* 0x0c0fe40007fe0100 */
[----:B------:R-:W-:Y:S02]  /*c7e0*/  VIMNMX R2, R2, R3, PT ;  /* 0x0000000302027248 */ /* 0x000fe40003fe0100 */
[----:B------:R-:W-:Y:S02]  /*c7f0*/  LOP3.LUT R4, R0, 0xfe000000, RZ, 0xc0, !PT ;  /* 0xfe00000000047812 */ /* 0x000fe400078ec0ff */
[----:B------:R-:W-:Y:S02]  /*c800*/  FSETP.NEU.FTZ.AND P1, PT, R2, RZ, PT ;  /* 0x000000ff0200720b */ /* 0x000fe40003f3d000 */
[----:B------:R-:W-:-:S05]  /*c810*/  IADD3 R3, -R4, 0x7e800000, RZ ;  /* 0x7e80000004037810 */ /* 0x000fca0007ffe1ff */
[-C--:B------:R-:W-:Y:S01]  /*c820*/  FMUL.FTZ R5, R2, R3.reuse ;  /* 0x0000000302057220 */ /* 0x080fe20000410000 */
[----:B------:R-:W-:-:S03]  /*c830*/  FMUL.FTZ R3, R0, R3 ;  /* 0x0000000300037220 */ /* 0x000fc60000410000 */
[----:B------:R-:W-:Y:S02]  /*c840*/  FMUL.FTZ R6, R5, R5 ;  /* 0x0000000505067220 */ /* 0x000fe40000410000 */
[----:B------:R-:W-:Y:S02]  /*c850*/  MUFU.RCP R5, R30 ;  /* 0x0000001e00057308 */ /* 0x000fe40000001000 */
[----:B------:R-:W-:Y:S01]  /*c860*/  FFMA.FTZ R6, R3, R3, R6 ;  /* 0x0000000303067223 */ /* 0x000fe20000010006 */
[----:B------:R-:W-:-:S05]  /*c870*/  LOP3.LUT R3, R4, 0x800000, RZ, 0xfc, !PT ;  /* 0x0080000004037812 */ /* 0x000fca00078efcff */
[----:B------:R-:W0:Y:S02]  /*c880*/  MUFU.SQRT R6, R6 ;  /* 0x0000000600067308 */ /* 0x000e240000002000 */
[----:B0-----:R-:W-:Y:S01]  /*c890*/  @P1 FMUL.FTZ R0, R6, R3 ;  /* 0x0000000306001220 */ /* 0x001fe20000410000 */
[----:B------:R-:W-:-:S04]  /*c8a0*/  FSETP.NEU.FTZ.AND P1, PT, R2, +INF , PT ;  /* 0x7f8000000200780b */ /* 0x000fc80003f3d000 */
[----:B------:R-:W-:Y:S01]  /*c8b0*/  FSEL R2, R0, +INF , P1 ;  /* 0x7f80000000027808 */ /* 0x000fe20000800000 */
[----:B------:R-:W-:-:S04]  /*c8c0*/  FFMA R0, -R30, R5, 1 ;  /* 0x3f8000001e007423 */ /* 0x000fc80000000105 */
[----:B------:R-:W-:Y:S01]  /*c8d0*/  FFMA R5, R5, R0, R5 ;  /* 0x0000000005057223 */ /* 0x000fe20000000005 */
[----:B------:R-:W0:Y:S03]  /*c8e0*/  MUFU.LG2 R2, R2 ;  /* 0x0000000200027308 */ /* 0x000e260000000c00 */
[----:B------:R-:W-:-:S04]  /*c8f0*/  FFMA R0, R26, R5, RZ ;  /* 0x000000051a007223 */ /* 0x000fc800000000ff */
[----:B------:R-:W-:Y:S01]  /*c900*/  FFMA R3, -R30, R0, R26 ;  /* 0x000000001e037223 */ /* 0x000fe2000000011a */
[----:B------:R-:W1:Y:S03]  /*c910*/  FCHK P1, R26, R30 ;  /* 0x0000001e1a007302 */ /* 0x000e660000020000 */
[----:B------:R-:W-:Y:S01]  /*c920*/  FFMA R0, R5, R3, R0 ;  /* 0x0000000305007223 */ /* 0x000fe20000000000 */
[----:B0-----:R-:W-:Y:S01]  /*c930*/  FFMA.FTZ R27, R2, 0.69314718246459960938, R27 ;  /* 0x3f317218021b7823 */ /* 0x001fe2000001001b */
[----:B-1----:R-:W-:Y:S06]  /*c940*/  @!P1 BRA `(.L_x_492) ;  /* 0x00000000000c9947 */ /* 0x002fec0003800000 */
[----:B------:R-:W-:Y:S02]  /*c950*/  MOV R17, R26 ;  /* 0x0000001a00117202 */ /* 0x000fe40000000f00 */
[----:B------:R-:W-:-:S07]  /*c960*/  MOV R4, 0xc980 ;  /* 0x0000c98000047802 */ /* 0x000fce0000000f00 */
[----:B-----5:R-:W-:Y:S05]  /*c970*/  CALL.REL.NOINC `($__internal_0_$__cuda_sm3x_div_rn_ftz_f32_slowpath) ;  /* 0x0000008000e87944 */ /* 0x020fea0003c00000 */
.L_x_492:
        /* <DEDUP_REMOVED lines=18> */
.L_x_493:
[----:B------:R-:W-:-:S05]  /*caa0*/  MOV R0, 0x3fd774eb ;  /* 0x3fd774eb00007802 */ /* 0x000fca0000000f00 */
[----:B------:R-:W-:-:S04]  /*cab0*/  @P0 FFMA.FTZ R5, R0, 0.93318945169448852539, -R5 ;  /* 0x3f6ee58100050823 */ /* 0x000fc80000010805 */
[----:B------:R-:W-:-:S07]  /*cac0*/  @!P0 FFMA.FTZ R5, R0, 0.93318945169448852539, R5 ;  /* 0x3f6ee58100058823 */ /* 0x000fce0000010005 */
.L_x_494:
[----:B------:R-:W-:Y:S01]  /*cad0*/  ULDC.64 UR16, c[0x0][0xe60] ;  /* 0x0003980000107ab9 */ /* 0x000fe20000000a00 */
[----:B------:R-:W-:Y:S02]  /*cae0*/  FSETP.NEU.FTZ.AND P2, PT, R30, RZ, PT ;  /* 0x000000ff1e00720b */ /* 0x000fe40003f5d000 */
        /* <DEDUP_REMOVED lines=10> */
.L_x_462:
        /* <DEDUP_REMOVED lines=8> */
[----:B------:R-:W-:-:S03]  /*cc10*/  MOV R25, R21 ;  /* 0x0000001500197202 */ /* 0x000fc60000000f00 */
[----:B------:R-:W1:Y:S08]  /*cc20*/  FCHK P2, R17, R30 ;  /* 0x0000001e11007302 */ /* 0x000e700000040000 */
[----:B------:R-:W-:Y:S01]  /*cc30*/  @!P1 FMUL.FTZ R25, R20, 0.0625 ;  /* 0x3d80000014199820 */ /* 0x000fe20000410000 */
        /* <DEDUP_REMOVED lines=8> */
.L_x_495:
        /* <DEDUP_REMOVED lines=18> */
.L_x_496:
[----:B------:R-:W-:-:S05]  /*cde0*/  MOV R0, 0x3fd774eb ;  /* 0x3fd774eb00007802 */ /* 0x000fca0000000f00 */
[----:B------:R-:W-:-:S04]  /*cdf0*/  @P0 FFMA.FTZ R5, R0, 0.93318945169448852539, -R5 ;  /* 0x3f6ee58100050823 */ /* 0x000fc80000010805 */
[----:B------:R-:W-:-:S07]  /*ce00*/  @!P0 FFMA.FTZ R5, R0, 0.93318945169448852539, R5 ;  /* 0x3f6ee58100058823 */ /* 0x000fce0000010005 */
.L_x_497:
        /* <DEDUP_REMOVED lines=10> */
[----:B0-----:R-:W-:Y:S01]  /*ceb0*/  FMUL.FTZ R27, R27, 0.69314718246459960938 ;  /* 0x3f3172181b1b7820 */ /* 0x001fe20000410000 */
[----:B------:R-:W-:-:S04]  /*cec0*/  LOP3.LUT R2, R2, 0x80000000, R3, 0xb8, !PT ;  /* 0x8000000002027812 */ /* 0x000fc800078eb803 */
[----:B------:R-:W-:-:S07]  /*ced0*/  FSEL R2, R5, R2, P1 ;  /* 0x0000000205027208 */ /* 0x000fce0000800000 */
.L_x_471:
[-C--:B-----5:R-:W-:Y:S01]  /*cee0*/  FMUL.FTZ R4, R12, R2.reuse ;  /* 0x000000020c047220 */ /* 0x0a0fe20000410000 */
[----:B------:R-:W-:Y:S03]  /*cef0*/  BSSY B0, `(.L_x_498) ;  /* 0x000003a000007945 */ /* 0x000fe60003800000 */
[C---:B------:R-:W-:Y:S01]  /*cf00*/  FFMA.FTZ R6, R13.reuse, R27, R4 ;  /* 0x0000001b0d067223 */ /* 0x040fe20000010004 */
[----:B------:R-:W-:-:S04]  /*cf10*/  FMUL.FTZ R13, R13, R2 ;  /* 0x000000020d0d7220 */ /* 0x000fc80000410000 */
[----:B------:R-:W-:Y:S01]  /*cf20*/  LOP3.LUT P1, R4, R6, 0x7fffffff, RZ, 0xc0, !PT ;  /* 0x7fffffff06047812 */ /* 0x000fe2000782c0ff */
[----:B------:R-:W-:-:S12]  /*cf30*/  FFMA.FTZ R27, R12, R27, -R13 ;  /* 0x0000001b0c1b7223 */ /* 0x000fd8000001080d */
        /* <DEDUP_REMOVED lines=26> */
[C---:B------:R-:W-:Y:S01]  /*d0e0*/  FMUL.FTZ R13, R4.reuse, R13 ;  /* 0x0000000d040d7220 */ /* 0x040fe20000410000 */
        /* <DEDUP_REMOVED lines=9> */
.L_x_501:
        /* <DEDUP_REMOVED lines=10> */
.L_x_500:
[----:B------:R-:W-:-:S04]  /*d220*/  FMUL.RZ R6, R6, 0.15915493667125701904 ;  /* 0x3e22f98306067820 */ /* 0x000fc8000040c000 */
[----:B------:R1:W2:Y:S08]  /*d230*/  MUFU.SIN R13, R6 ;  /* 0x00000006000d7308 */ /* 0x0002b00000000400 */
[----:B------:R1:W3:Y:S01]  /*d240*/  MUFU.COS R12, R6 ;  /* 0x00000006000c7308 */ /* 0x0002e20000000000 */
[----:B------:R-:W-:Y:S05]  /*d250*/  BRA `(.L_x_502) ;  /* 0x00000000000c7947 */ /* 0x000fea0003800000 */
.L_x_499:
[----:B------:R-:W-:Y:S01]  /*d260*/  FMUL.FTZ R12, R27, 1.4426950216293334961 ;  /* 0x3fb8aa3b1b0c7820 */ /* 0x000fe20000410000 */
[----:B------:R-:W-:-:S05]  /*d270*/  MOV R13, R6 ;  /* 0x00000006000d7202 */ /* 0x000fca0000000f00 */
[----:B------:R-:W0:Y:S02]  /*d280*/  MUFU.EX2 R12, R12 ;  /* 0x0000000c000c7308 */ /* 0x000e240000000800 */
.L_x_502:
[----:B------:R-:W-:Y:S05]  /*d290*/  BSYNC B0 ;  /* 0x0000000000007941 */ /* 0x000fea0003800000 */
.L_x_498:
        /* <DEDUP_REMOVED lines=46> */
[----:B-1----:R-:W-:-:S03]  /*d580*/  FFMA R6, -R30, R4, R26 ;  /* 0x000000041e067223 */ /* 0x002fc6000000011a */
        /* <DEDUP_REMOVED lines=10> */
.L_x_508:
[----:B------:R-:W-:Y:S01]  /*d630*/  FFMA R0, R5, R6, R4 ;  /* 0x0000000605007223 */ /* 0x000fe20000000004 */
[----:B------:R-:W-:Y:S06]  /*d640*/  @!P5 BRA `(.L_x_509) ;  /* 0x00000000000cd947 */ /* 0x000fec0003800000 */
[----:B------:R-:W-:Y:S02]  /*d650*/  MOV R17, R26 ;  /* 0x0000001a00117202 */ /* 0x000fe40000000f00 */
[----:B------:R-:W-:-:S07]  /*d660*/  MOV R4, 0xd680 ;  /* 0x0000d68000047802 */ /* 0x000fce0000000f00 */
[----:B0-23--:R-:W-:Y:S05]  /*d670*/  CALL.REL.NOINC `($__internal_0_$__cuda_sm3x_div_rn_ftz_f32_slowpath) ;  /* 0x0000007400a87944 */ /* 0x00dfea0003c00000 */
.L_x_509:
        /* <DEDUP_REMOVED lines=18> */
.L_x_510:
[----:B------:R-:W-:-:S05]  /*d7a0*/  MOV R0, 0x3fd774eb ;  /* 0x3fd774eb00007802 */ /* 0x000fca0000000f00 */
[----:B------:R-:W-:-:S04]  /*d7b0*/  @P0 FFMA.FTZ R5, R0, 0.93318945169448852539, -R5 ;  /* 0x3f6ee58100050823 */ /* 0x000fc80000010805 */
[----:B------:R-:W-:-:S07]  /*d7c0*/  @!P0 FFMA.FTZ R5, R0, 0.93318945169448852539, R5 ;  /* 0x3f6ee58100058823 */ /* 0x000fce0000010005 */
.L_x_511:
        /* <DEDUP_REMOVED lines=13> */
.L_x_507:
        /* <DEDUP_REMOVED lines=15> */
.L_x_514:
        /* <DEDUP_REMOVED lines=18> */
.L_x_515:
[----:B------:R-:W-:-:S05]  /*dab0*/  MOV R0, 0x3fd774eb ;  /* 0x3fd774eb00007802 */ /* 0x000fca0000000f00 */
[----:B------:R-:W-:-:S04]  /*dac0*/  @P0 FFMA.FTZ R5, R0, 0.93318945169448852539, -R5 ;  /* 0x3f6ee58100050823 */ /* 0x000fc80000010805 */
[----:B------:R-:W-:-:S07]  /*dad0*/  @!P0 FFMA.FTZ R5, R0, 0.93318945169448852539, R5 ;  /* 0x3f6ee58100058823 */ /* 0x000fce0000010005 */
.L_x_516:
[----:B------:R-:W-:Y:S01]  /*dae0*/  ULDC.64 UR16, c[0x0][0xe60] ;  /* 0x0003980000107ab9 */ /* 0x000fe20000000a00 */
[----:B------:R-:W4:Y:S01]  /*daf0*/  MUFU.LG2 R25, R25 ;  /* 0x0000001900197308 */ /* 0x000f220000000c00 */
        /* <DEDUP_REMOVED lines=8> */
[----:B----4-:R-:W-:Y:S01]  /*db80*/  FMUL.FTZ.D2 R27, R25, 0.69314718246459960938 ;  /* 0x3f317218191b7820 */ /* 0x010fe20000310000 */
[----:B------:R-:W-:-:S04]  /*db90*/  LOP3.LUT R2, R2, 0x80000000, R3, 0xb8, !PT ;  /* 0x8000000002027812 */ /* 0x000fc800078eb803 */
[----:B------:R-:W-:Y:S01]  /*dba0*/  FSEL R2, R5, R2, P1 ;  /* 0x0000000205027208 */ /* 0x000fe20000800000 */
[----:B------:R-:W-:Y:S06]  /*dbb0*/  BRA `(.L_x_512) ;  /* 0x0000001c00007947 */ /* 0x000fec0003800000 */
.L_x_513:
        /* <DEDUP_REMOVED lines=14> */
[C---:B-1----:R-:W-:Y:S01]  /*dca0*/  FMUL.FTZ R6, R17.reuse, R28 ;  /* 0x0000001c11067220 */ /* 0x042fe20000410000 */
        /* <DEDUP_REMOVED lines=9> */
.L_x_517:
        /* <DEDUP_REMOVED lines=86> */
.L_x_518:
[----:B------:R-:W-:Y:S01]  /*e2a0*/  FFMA R0, R7, R5, R4 ;  /* 0x0000000507007223 */ /* 0x000fe20000000004 */
[----:B------:R-:W-:Y:S06]  /*e2b0*/  @!P5 BRA `(.L_x_519) ;  /* 0x00000000000cd947 */ /* 0x000fec0003800000 */
[----:B------:R-:W-:Y:S02]  /*e2c0*/  MOV R17, R26 ;  /* 0x0000001a00117202 */ /* 0x000fe40000000f00 */
[----:B------:R-:W-:-:S07]  /*e2d0*/  MOV R4, 0xe2f0 ;  /* 0x0000e2f000047802 */ /* 0x000fce0000000f00 */
[----:B0-23--:R-:W-:Y:S05]  /*e2e0*/  CALL.REL.NOINC `($__internal_0_$__cuda_sm3x_div_rn_ftz_f32_slowpath) ;  /* 0x00000068008c7944 */ /* 0x00dfea0003c00000 */
.L_x_519:
        /* <DEDUP_REMOVED lines=18> */
.L_x_520:
[----:B------:R-:W-:-:S05]  /*e410*/  MOV R0, 0x3fd774eb ;  /* 0x3fd774eb00007802 */ /* 0x000fca0000000f00 */
[----:B------:R-:W-:-:S04]  /*e420*/  @P0 FFMA.FTZ R5, R0, 0.93318945169448852539, -R5 ;  /* 0x3f6ee58100050823 */ /* 0x000fc80000010805 */
[----:B------:R-:W-:-:S07]  /*e430*/  @!P0 FFMA.FTZ R5, R0, 0.93318945169448852539, R5 ;  /* 0x3f6ee58100058823 */ /* 0x000fce0000010005 */
.L_x_521:
        /* <DEDUP_REMOVED lines=13> */
.L_x_506:
        /* <DEDUP_REMOVED lines=11> */
.L_x_522:
        /* <DEDUP_REMOVED lines=18> */
.L_x_523:
[----:B------:R-:W-:-:S05]  /*e6e0*/  MOV R0, 0x3fd774eb ;  /* 0x3fd774eb00007802 */ /* 0x000fca0000000f00 */
[----:B------:R-:W-:-:S04]  /*e6f0*/  @P0 FFMA.FTZ R5, R0, 0.93318945169448852539, -R5 ;  /* 0x3f6ee58100050823 */ /* 0x000fc80000010805 */
[----:B------:R-:W-:-:S07]  /*e700*/  @!P0 FFMA.FTZ R5, R0, 0.93318945169448852539, R5 ;  /* 0x3f6ee58100058823 */ /* 0x000fce0000010005 */
.L_x_524:
        /* <DEDUP_REMOVED lines=12> */
[----:B------:R-:W4:Y:S02]  /*e7d0*/  MUFU.SQRT R3, R4 ;  /* 0x0000000400037308 */ /* 0x000f240000002000 */
[----:B----4-:R-:W-:Y:S01]  /*e7e0*/  @P1 FMUL.FTZ R2, R0, R3 ;  /* 0x0000000300021220 */ /* 0x010fe20000410000 */
[----:B------:R-:W-:Y:S02]  /*e7f0*/  FSETP.NEU.FTZ.AND P1, PT, R25, +INF , PT ;  /* 0x7f8000001900780b */ /* 0x000fe40003f3d000 */
[----:B------:R-:W-:Y:S02]  /*e800*/  MOV R0, UR16 ;  /* 0x0000001000007c02 */ /* 0x000fe40008000f00 */
[----:B-1----:R-:W-:Y:S02]  /*e810*/  FSEL R6, R2, +INF , P1 ;  /* 0x7f80000002067808 */ /* 0x002fe40000800000 */
[----:B------:R-:W-:-:S04]  /*e820*/  MOV R3, UR17 ;  /* 0x0000001100037c02 */ /* 0x000fc80008000f00 */
[----:B------:R-:W1:Y:S01]  /*e830*/  MUFU.LG2 R6, R6 ;  /* 0x0000000600067308 */ /* 0x000e620000000c00 */
[----:B------:R-:W-:-:S04]  /*e840*/  FSETP.NEU.FTZ.AND P1, PT, |R0|, |R3|, PT ;  /* 0x400000030000720b */ /* 0x000fc80003f3d200 */
[----:B------:R-:W-:Y:S01]  /*e850*/  FSEL R2, R18, R5, !P1 ;  /* 0x0000000512027208 */ /* 0x000fe20004800000 */
[----:B------:R-:W-:-:S03]  /*e860*/  FADD.FTZ R5, |R0|, |R3| ;  /* 0x4000000300057221 */ /* 0x000fc60000010200 */
[----:B------:R-:W-:Y:S02]  /*e870*/  FSEL R2, R19, R2, !P2 ;  /* 0x0000000213027208 */ /* 0x000fe40005000000 */
[----:B------:R-:W-:Y:S02]  /*e880*/  FSETP.GTU.FTZ.AND P1, PT, |R5|, +INF , PT ;  /* 0x7f8000000500780b */ /* 0x000fe40003f3c200 */
[----:B------:R-:W-:-:S04]  /*e890*/  LOP3.LUT R2, R2, 0x80000000, R3, 0xb8, !PT ;  /* 0x8000000002027812 */ /* 0x000fc800078eb803 */
[----:B------:R-:W-:Y:S01]  /*e8a0*/  FSEL R2, R5, R2, P1 ;  /* 0x0000000205027208 */ /* 0x000fe20000800000 */
[----:B-1----:R-:W-:Y:S01]  /*e8b0*/  FMUL.FTZ R27, R6, 0.69314718246459960938 ;  /* 0x3f317218061b7820 */ /* 0x002fe20000410000 */
[----:B------:R-:W-:Y:S06]  /*e8c0*/  BRA `(.L_x_512) ;  /* 0x0000000c00bc7947 */ /* 0x000fec0003800000 */
.L_x_505:
[----:B------:R-:W-:-:S13]  /*e8d0*/  FSETP.GEU.FTZ.AND P1, PT, R26, 9.999999682655225389e-20, PT ;  /* 0x1fec1e4a1a00780b */ /* 0x000fda0003f3e000 */
[----:B------:R-:W-:Y:S05]  /*e8e0*/  @!P1 BRA `(.L_x_525) ;  /* 0x0000000400289947 */ /* 0x000fea0003800000 */
[----:B------:R-:W-:Y:S01]  /*e8f0*/  FMUL.FTZ R0, R26, R26 ;  /* 0x0000001a1a007220 */ /* 0x000fe20000410000 */
[----:B------:R-:W-:Y:S01]  /*e900*/  HFMA2.MMA R5, -RZ, RZ, 1.625, 0 ;  /* 0x3e800000ff057435 */ /* 0x000fe200000001ff */
[----:B------:R-:W-:Y:S01]  /*e910*/  MOV R7, 0x3d39bf78 ;  /* 0x3d39bf7800077802 */ /* 0x000fe20000000f00 */
[----:B------:R4:W0:Y:S01]  /*e920*/  FCHK P5, R26, 1 ;  /* 0x3f8000001a007902 */ /* 0x00082200000a0000 */
        /* <DEDUP_REMOVED lines=18> */
[----:B-1----:R-:W-:Y:S01]  /*ea50*/  FFMA R6, R4, -1, R26 ;  /* 0xbf80000004067823 */ /* 0x002fe2000000001a */
[----:B------:R-:W-:-:S04]  /*ea60*/  FFMA.FTZ R7, R2, R7, 0.19988867640495300293 ;  /* 0x3e4caf9e02077423 */ /* 0x000fc80000010007 */
[----:B------:R-:W-:-:S04]  /*ea70*/  FFMA.FTZ R7, R2, R7, -0.25000196695327758789 ;  /* 0xbe80004202077423 */ /* 0x000fc80000010007 */
[----:B------:R-:W-:-:S04]  /*ea80*/  FFMA.FTZ R7, R2, R7, 0.33333510160446166992 ;  /* 0x3eaaaae602077423 */ /* 0x000fc80000010007 */
[----:B------:R-:W-:-:S04]  /*ea90*/  FFMA.FTZ R7, R2, R7, -0.5 ;  /* 0xbf00000002077423 */ /* 0x000fc80000010007 */
[----:B------:R-:W-:-:S04]  /*eaa0*/  FMUL.FTZ R7, R2, R7 ;  /* 0x0000000702077220 */ /* 0x000fc80000410000 */
[----:B------:R-:W-:-:S04]  /*eab0*/  FFMA.FTZ R2, R2, R7, R2 ;  /* 0x0000000702027223 */ /* 0x000fc80000010002 */
[----:B------:R-:W-:Y:S01]  /*eac0*/  FFMA.FTZ R27, R3, 0.69314718246459960938, R2 ;  /* 0x3f317218031b7823 */ /* 0x000fe20000010002 */
[----:B0---4-:R-:W-:Y:S06]  /*ead0*/  @!P1 BRA `(.L_x_526) ;  /* 0x0000000000149947 */ /* 0x011fec0003800000 */
[C---:B------:R-:W-:Y:S02]  /*eae0*/  ISETP.GE.AND P1, PT, R0.reuse, -0x407fffff, PT ;  /* 0xbf8000010000780c */ /* 0x040fe40003f26270 */
[----:B------:R-:W-:-:S11]  /*eaf0*/  FSETP.NEU.FTZ.AND P2, PT, R0, RZ, PT ;  /* 0x000000ff0000720b */ /* 0x000fd60003f5d000 */
[----:B------:R-:W-:-:S05]  /*eb00*/  @P1 MOV R3, 0x7f800000 ;  /* 0x7f80000000031802 */ /* 0x000fca0000000f00 */
[----:B------:R-:W-:-:S05]  /*eb10*/  @P1 FFMA.FTZ R27, R0, R3, +INF ;  /* 0x7f800000001b1423 */ /* 0x000fca0000010003 */
[----:B------:R-:W-:-:S07]  /*eb20*/  FSEL R27, R27, -RZ, P2 ;  /* 0x800000ff1b1b7208 */ /* 0x000fce0001000000 */
.L_x_526:
[----:B------:R-:W-:Y:S01]  /*eb30*/  FFMA R0, R5, R6, R4 ;  /* 0x0000000605007223 */ /* 0x000fe20000000004 */
[----:B------:R-:W-:Y:S06]  /*eb40*/  @!P5 BRA `(.L_x_527) ;  /* 0x000000000010d947 */ /* 0x000fec0003800000 */
[----:B------:R-:W-:Y:S01]  /*eb50*/  HFMA2.MMA R30, -RZ, RZ, 1.875, 0 ;  /* 0x3f800000ff1e7435 */ /* 0x000fe200000001ff */
[----:B------:R-:W-:Y:S02]  /*eb60*/  MOV R17, R26 ;  /* 0x0000001a00117202 */ /* 0x000fe40000000f00 */
[----:B------:R-:W-:-:S08]  /*eb70*/  MOV R4, 0xeb90 ;  /* 0x0000eb9000047802 */ /* 0x000fd00000000f00 */
[----:B--23--:R-:W-:Y:S05]  /*eb80*/  CALL.REL.NOINC `($__internal_0_$__cuda_sm3x_div_rn_ftz_f32_slowpath) ;  /* 0x0000006000647944 */ /* 0x00cfea0003c00000 */
.L_x_527:
        /* <DEDUP_REMOVED lines=18> */
.L_x_528:
[----:B------:R-:W-:-:S05]  /*ecb0*/  MOV R0, 0x3fd774eb ;  /* 0x3fd774eb00007802 */ /* 0x000fca0000000f00 */
[----:B------:R-:W-:-:S04]  /*ecc0*/  @P0 FFMA.FTZ R5, R0, 0.93318945169448852539, -R5 ;  /* 0x3f6ee58100050823 */ /* 0x000fc80000010805 */
[----:B------:R-:W-:-:S07]  /*ecd0*/  @!P0 FFMA.FTZ R5, R0, 0.93318945169448852539, R5 ;  /* 0x3f6ee58100058823 */ /* 0x000fce0000010005 */
.L_x_529:
        /* <DEDUP_REMOVED lines=11> */
.L_x_525:
[----:B------:R-:W-:Y:S01]  /*ed90*/  HFMA2.MMA R0, -RZ, RZ, 1.875, 0 ;  /* 0x3f800000ff007435 */ /* 0x000fe200000001ff */
        /* <DEDUP_REMOVED lines=11> */
.L_x_530:
        /* <DEDUP_REMOVED lines=18> */
.L_x_531:
[----:B------:R-:W-:-:S10]  /*ef70*/  HFMA2.MMA R0, -RZ, RZ, 1.9599609375, 20144 ;  /* 0x3fd774ebff007435 */ /* 0x000fd400000001ff */
[----:B------:R-:W-:-:S04]  /*ef80*/  @P0 FFMA.FTZ R5, R0, 0.93318945169448852539, -R5 ;  /* 0x3f6ee58100050823 */ /* 0x000fc80000010805 */
[----:B------:R-:W-:-:S07]  /*ef90*/  @!P0 FFMA.FTZ R5, R0, 0.93318945169448852539, R5 ;  /* 0x3f6ee58100058823 */ /* 0x000fce0000010005 */
.L_x_532:
        /* <DEDUP_REMOVED lines=12> */
.L_x_504:
        /* <DEDUP_REMOVED lines=12> */
[----:B-1----:R-:W-:Y:S02]  /*f120*/  FMUL.FTZ R6, R5, R5 ;  /* 0x0000000505067220 */ /* 0x002fe40000410000 */
[----:B------:R-:W-:Y:S02]  /*f130*/  MUFU.RCP R5, R30 ;  /* 0x0000001e00057308 */ /* 0x000fe40000001000 */
[----:B------:R-:W-:Y:S01]  /*f140*/  FFMA.FTZ R6, R3, R3, R6 ;  /* 0x0000000303067223 */ /* 0x000fe20000010006 */
[----:B------:R-:W-:-:S05]  /*f150*/  LOP3.LUT R3, R4, 0x800000, RZ, 0xfc, !PT ;  /* 0x0080000004037812 */ /* 0x000fca00078efcff */
[----:B------:R-:W1:Y:S02]  /*f160*/  MUFU.SQRT R6, R6 ;  /* 0x0000000600067308 */ /* 0x000e640000002000 */
[----:B-1----:R-:W-:Y:S01]  /*f170*/  @P1 FMUL.FTZ R2, R6, R3 ;  /* 0x0000000306021220 */ /* 0x002fe20000410000 */
[----:B------:R-:W-:Y:S01]  /*f180*/  FSETP.NEU.FTZ.AND P1, PT, R0, +INF , PT ;  /* 0x7f8000000000780b */ /* 0x000fe20003f3d000 */
[----:B------:R-:W-:-:S03]  /*f190*/  FFMA R0, -R30, R5, 1 ;  /* 0x3f8000001e007423 */ /* 0x000fc60000000105 */
[----:B------:R-:W-:Y:S01]  /*f1a0*/  FSEL R2, R2, +INF , P1 ;  /* 0x7f80000002027808 */ /* 0x000fe20000800000 */
[----:B------:R-:W-:-:S04]  /*f1b0*/  FFMA R5, R5, R0, R5 ;  /* 0x0000000005057223 */ /* 0x000fc80000000005 */
[----:B------:R-:W-:Y:S01]  /*f1c0*/  FFMA R0, R26, R5, RZ ;  /* 0x000000051a007223 */ /* 0x000fe200000000ff */
[----:B------:R-:W1:Y:S03]  /*f1d0*/  MUFU.LG2 R2, R2 ;  /* 0x0000000200027308 */ /* 0x000e660000000c00 */
[----:B------:R-:W-:-:S04]  /*f1e0*/  FFMA R3, -R30, R0, R26 ;  /* 0x000000001e037223 */ /* 0x000fc8000000011a */
[----:B------:R-:W-:Y:S01]  /*f1f0*/  FFMA R0, R5, R3, R0 ;  /* 0x0000000305007223 */ /* 0x000fe20000000000 */
[----:B------:R-:W4:Y:S01]  /*f200*/  FCHK P1, R26, R30 ;  /* 0x0000001e1a007302 */ /* 0x000f220000020000 */
[----:B-1----:R-:W-:Y:S01]  /*f210*/  FFMA.FTZ R27, R2, 0.69314718246459960938, R27 ;  /* 0x3f317218021b7823 */ /* 0x002fe2000001001b */
[----:B----4-:R-:W-:Y:S06]  /*f220*/  @!P1 BRA `(.L_x_533) ;  /* 0x00000000000c9947 */ /* 0x010fec0003800000 */
[----:B------:R-:W-:Y:S02]  /*f230*/  MOV R17, R26 ;  /* 0x0000001a00117202 */ /* 0x000fe40000000f00 */
[----:B------:R-:W-:-:S07]  /*f240*/  MOV R4, 0xf260 ;  /* 0x0000f26000047802 */ /* 0x000fce0000000f00 */
[----:B0-23--:R-:W-:Y:S05]  /*f250*/  CALL.REL.NOINC `($__internal_0_$__cuda_sm3x_div_rn_ftz_f32_slowpath) ;  /* 0x0000005800b07944 */ /* 0x00dfea0003c00000 */
.L_x_533:
        /* <DEDUP_REMOVED lines=18> */
.L_x_534:
[----:B------:R-:W-:-:S05]  /*f380*/  MOV R0, 0x3fd774eb ;  /* 0x3fd774eb00007802 */ /* 0x000fca0000000f00 */
[----:B------:R-:W-:-:S04]  /*f390*/  @P0 FFMA.FTZ R5, R0, 0.93318945169448852539, -R5 ;  /* 0x3f6ee58100050823 */ /* 0x000fc80000010805 */
[----:B------:R-:W-:-:S07]  /*f3a0*/  @!P0 FFMA.FTZ R5, R0, 0.93318945169448852539, R5 ;  /* 0x3f6ee58100058823 */ /* 0x000fce0000010005 */
.L_x_535:
        /* <DEDUP_REMOVED lines=12> */
.L_x_503:
[C---:B------:R-:W-:Y:S01]  /*f470*/  FADD.FTZ R17, |R3|.reuse, -RZ ;  /* 0x800000ff03117221 */ /* 0x040fe20000010200 */
[C---:B------:R-:W-:Y:S02]  /*f480*/  FSETP.GT.FTZ.AND P3, PT, |R3|.reuse, |R0|, PT ;  /* 0x400000000300720b */ /* 0x040fe40003f74200 */
[----:B------:R-:W-:Y:S02]  /*f490*/  FSETP.GEU.FTZ.AND P2, PT, |R3|, 1.084202172485504434e-19, PT ;  /* 0x200000000300780b */ /* 0x000fe40003f5e200 */
[----:B------:R-:W-:Y:S02]  /*f4a0*/  FSEL R30, R17, R22, P3 ;  /* 0x00000016111e7208 */ /* 0x000fe40001800000 */
[----:B------:R-:W-:Y:S02]  /*f4b0*/  FSETP.GEU.FTZ.AND P1, PT, |R0|, 1.084202172485504434e-19, PT ;  /* 0x200000000000780b */ /* 0x000fe40003f3e200 */
[----:B------:R-:W4:Y:S01]  /*f4c0*/  MUFU.RCP R5, R30 ;  /* 0x0000001e00057308 */ /* 0x000f220000001000 */
[----:B------:R-:W-:-:S02]  /*f4d0*/  FSEL R17, R22, R17, P3 ;  /* 0x0000001116117208 */ /* 0x000fc40001800000 */
[----:B------:R-:W-:Y:S02]  /*f4e0*/  PLOP3.LUT P1, PT, P1, P2, PT, 0xa8, 0x0 ;  /* 0x000000000000781c */ /* 0x000fe40000f25570 */
[----:B------:R-:W-:-:S03]  /*f4f0*/  MOV R25, R21 ;  /* 0x0000001500197202 */ /* 0x000fc60000000f00 */
[----:B------:R-:W5:Y:S08]  /*f500*/  FCHK P2, R17, R30 ;  /* 0x0000001e11007302 */ /* 0x000f700000040000 */
[----:B------:R-:W-:Y:S01]  /*f510*/  @!P1 FMUL.FTZ R25, R20, 0.0625 ;  /* 0x3d80000014199820 */ /* 0x000fe20000410000 */
        /* <DEDUP_REMOVED lines=8> */
.L_x_536:
        /* <DEDUP_REMOVED lines=18> */
.L_x_537:
[----:B------:R-:W-:-:S05]  /*f6c0*/  MOV R0, 0x3fd774eb ;  /* 0x3fd774eb00007802 */ /* 0x000fca0000000f00 */
[----:B------:R-:W-:-:S04]  /*f6d0*/  @P0 FFMA.FTZ R5, R0, 0.93318945169448852539, -R5 ;  /* 0x3f6ee58100050823 */ /* 0x000fc80000010805 */
[----:B------:R-:W-:-:S07]  /*f6e0*/  @!P0 FFMA.FTZ R5, R0, 0.93318945169448852539, R5 ;  /* 0x3f6ee58100058823 */ /* 0x000fce0000010005 */
.L_x_538:
        /* <DEDUP_REMOVED lines=10> */
[----:B----4-:R-:W-:Y:S01]  /*f790*/  FMUL.FTZ R27, R27, 0.69314718246459960938 ;  /* 0x3f3172181b1b7820 */ /* 0x010fe20000410000 */
[----:B------:R-:W-:-:S04]  /*f7a0*/  LOP3.LUT R2, R2, 0x80000000, R3, 0xb8, !PT ;  /* 0x8000000002027812 */ /* 0x000fc800078eb803 */
[----:B------:R-:W-:-:S07]  /*f7b0*/  FSEL R2, R5, R2, P1 ;  /* 0x0000000205027208 */ /* 0x000fce0000800000 */
.L_x_512:
[-C--:B------:R-:W-:Y:S01]  /*f7c0*/  FMUL.FTZ R4, R14, R2.reuse ;  /* 0x000000020e047220 */ /* 0x080fe20000410000 */
[----:B------:R-:W-:Y:S03]  /*f7d0*/  BSSY B0, `(.L_x_539) ;  /* 0x000003a000007945 */ /* 0x000fe60003800000 */
[C---:B-1----:R-:W-:Y:S01]  /*f7e0*/  FFMA.FTZ R6, R15.reuse, R27, R4 ;  /* 0x0000001b0f067223 */ /* 0x042fe20000010004 */
        /* <DEDUP_REMOVED lines=29> */
[C---:B------:R-:W-:Y:S01]  /*f9c0*/  FMUL.FTZ R15, R4.reuse, R15 ;  /* 0x0000000f040f7220 */ /* 0x040fe20000410000 */
        /* <DEDUP_REMOVED lines=9> */
.L_x_542:
        /* <DEDUP_REMOVED lines=10> */
.L_x_541:
[----:B------:R-:W-:-:S04]  /*fb00*/  FMUL.RZ R6, R6, 0.15915493667125701904 ;  /* 0x3e22f98306067820 */ /* 0x000fc8000040c000 */
[----:B------:R4:W1:Y:S08]  /*fb10*/  MUFU.SIN R15, R6 ;  /* 0x00000006000f7308 */ /* 0x0008700000000400 */
[----:B------:R4:W0:Y:S01]  /*fb20*/  MUFU.COS R14, R6 ;  /* 0x00000006000e7308 */ /* 0x0008220000000000 */
[----:B------:R-:W-:Y:S05]  /*fb30*/  BRA `(.L_x_543) ;  /* 0x00000000000c7947 */ /* 0x000fea0003800000 */
.L_x_540:
[----:B------:R-:W-:Y:S01]  /*fb40*/  FMUL.FTZ R14, R27, 1.4426950216293334961 ;  /* 0x3fb8aa3b1b0e7820 */ /* 0x000fe20000410000 */
[----:B------:R-:W-:-:S05]  /*fb50*/  MOV R15, R6 ;  /* 0x00000006000f7202 */ /* 0x000fca0000000f00 */
[----:B------:R-:W1:Y:S02]  /*fb60*/  MUFU.EX2 R14, R14 ;  /* 0x0000000e000e7308 */ /* 0x000e640000000800 */
.L_x_543:
[----:B------:R-:W-:Y:S05]  /*fb70*/  BSYNC B0 ;  /* 0x0000000000007941 */ /* 0x000fea0003800000 */
.L_x_539:
        /* <DEDUP_REMOVED lines=35> */
[----:B------:R-:W5:Y:S02]  /*fdb0*/  MUFU.RCP R5, R30 ;  /* 0x0000001e00057308 */ /* 0x000f640000001000 */
[----:B------:R-:W-:-:S04]  /*fdc0*/  FFMA.FTZ R7, R2, -R7, 0.10546888411045074463 ;  /* 0x3dd8001202077423 */ /* 0x000fc80000010807 */
[----:B------:R-:W-:-:S04]  /*fdd0*/  FFMA.FTZ R7, R2, R7, -0.13229703903198242188 ;  /* 0xbe0778e002077423 */ /* 0x000fc80000010007 */
[----:B------:R-:W-:-:S04]  /*fde0*/  FFMA.FTZ R7, R2, R7, 0.14491446316242218018 ;  /* 0x3e14647502077423 */ /* 0x000fc80000010007 */
[----:B------:R-:W-:Y:S01]  /*fdf0*/  FFMA.FTZ R7, R2, R7, -0.16641564667224884033 ;  /* 0xbe2a68dd02077423 */ /* 0x000fe20000010007 */
[----:B-----5:R-:W-:-:S03]  /*fe00*/  FFMA R4, -R30, R5, 1 ;  /* 0x3f8000001e047423 */ /* 0x020fc60000000105 */
[----:B------:R-:W-:Y:S01]  /*fe10*/  FFMA.FTZ R7, R2, R7, 0.19988867640495300293 ;  /* 0x3e4caf9e02077423 */ /* 0x000fe20000010007 */
[----:B------:R-:W-:-:S03]  /*fe20*/  FFMA R5, R5, R4, R5 ;  /* 0x0000000405057223 */ /* 0x000fc60000000005 */
[----:B------:R-:W-:Y:S01]  /*fe30*/  FFMA.FTZ R7, R2, R7, -0.25000196695327758789 ;  /* 0xbe80004202077423 */ /* 0x000fe20000010007 */
[----:B------:R-:W-:-:S03]  /*fe40*/  FFMA R4, R26, R5, RZ ;  /* 0x000000051a047223 */ /* 0x000fc600000000ff */
[----:B------:R-:W-:Y:S01]  /*fe50*/  FFMA.FTZ R7, R2, R7, 0.33333510160446166992 ;  /* 0x3eaaaae602077423 */ /* 0x000fe20000010007 */
[----:B----4-:R-:W-:-:S03]  /*fe60*/  FFMA R6, -R30, R4, R26 ;  /* 0x000000041e067223 */ /* 0x010fc6000000011a */
        /* <DEDUP_REMOVED lines=10> */
.L_x_549:
[----:B------:R-:W-:Y:S01]  /*ff10*/  FFMA R0, R5, R6, R4 ;  /* 0x0000000605007223 */ /* 0x000fe20000000004 */
[----:B------:R-:W-:Y:S06]  /*ff20*/  @!P5 BRA `(.L_x_550) ;  /* 0x00000000000cd947 */ /* 0x000fec0003800000 */
[----:B------:R-:W-:Y:S02]  /*ff30*/  MOV R17, R26 ;  /* 0x0000001a00117202 */ /* 0x000fe40000000f00 */
[----:B------:R-:W-:-:S07]  /*ff40*/  MOV R4, 0xff60 ;  /* 0x0000ff6000047802 */ /* 0x000fce0000000f00 */
[----:B0123--:R-:W-:Y:S05]  /*ff50*/  CALL.REL.NOINC `($__internal_0_$__cuda_sm3x_div_rn_ftz_f32_slowpath) ;  /* 0x0000004c00707944 */ /* 0x00ffea0003c00000 */
.L_x_550:
        /* <DEDUP_REMOVED lines=18> */
.L_x_551:
[----:B------:R-:W-:-:S05]  /*10080*/  MOV R0, 0x3fd774eb ;  /* 0x3fd774eb00007802 */ /* 0x000fca0000000f00 */
[----:B------:R-:W-:-:S04]  /*10090*/  @P0 FFMA.FTZ R5, R0, 0.93318945169448852539, -R5 ;  /* 0x3f6ee58100050823 */ /* 0x000fc80000010805 */
[----:B------:R-:W-:-:S07]  /*100a0*/  @!P0 FFMA.FTZ R5, R0, 0.93318945169448852539, R5 ;  /* 0x3f6ee58100058823 */ /* 0x000fce0000010005 */
.L_x_552:
        /* <DEDUP_REMOVED lines=13> */
.L_x_548:
[----:B------:R-:W-:-:S04]  /*10180*/  FMUL.FTZ R25, R26, R26 ;  /* 0x0000001a1a197220 */ /* 0x000fc80000410000 */
[----:B------:R-:W-:-:S05]  /*10190*/  FFMA.FTZ R25, R30, R30, R25 ;  /* 0x0000001e1e197223 */ /* 0x000fca0000010019 */
[----:B------:R-:W-:-:S13]  /*101a0*/  FSETP.GTU.FTZ.AND P1, PT, R25, 0.69999998807907104492, PT ;  /* 0x3f3333331900780b */ /* 0x000fda0003f3c000 */
[----:B------:R-:W-:Y:S05]  /*101b0*/  @P1 BRA `(.L_x_554) ;  /* 0x0000000000b81947 */ /* 0x000fea0003800000 */
[----:B------:R-:W5:Y:S08]  /*101c0*/  MUFU.RCP R3, R30 ;  /* 0x0000001e00037308 */ /* 0x000f700000001000 */
[----:B------:R-:W0:Y:S01]  /*101d0*/  FCHK P1, R26, R30 ;  /* 0x0000001e1a007302 */ /* 0x000e220000020000 */
[----:B-----5:R-:W-:-:S04]  /*101e0*/  FFMA R0, -R30, R3, 1 ;  /* 0x3f8000001e007423 */ /* 0x020fc80000000103 */
[----:B------:R-:W-:-:S04]  /*101f0*/  FFMA R3, R3, R0, R3 ;  /* 0x0000000003037223 */ /* 0x000fc80000000003 */
[----:B------:R-:W-:-:S04]  /*10200*/  FFMA R0, R26, R3, RZ ;  /* 0x000000031a007223 */ /* 0x000fc800000000ff */
[----:B------:R-:W-:-:S04]  /*10210*/  FFMA R2, -R30, R0, R26 ;  /* 0x000000001e027223 */ /* 0x000fc8000000011a */
[----:B------:R-:W-:Y:S01]  /*10220*/  FFMA R0, R3, R2, R0 ;  /* 0x0000000203007223 */ /* 0x000fe20000000000 */
[----:B0-----:R-:W-:Y:S06]  /*10230*/  @!P1 BRA `(.L_x_555) ;  /* 0x00000000000c9947 */ /* 0x001fec0003800000 */
[----:B------:R-:W-:Y:S02]  /*10240*/  MOV R17, R26 ;  /* 0x0000001a00117202 */ /* 0x000fe40000000f00 */
[----:B------:R-:W-:-:S07]  /*10250*/  MOV R4, 0x10270 ;  /* 0x0001027000047802 */ /* 0x000fce0000000f00 */
[----:B-1234-:R-:W-:Y:S05]  /*10260*/  CALL.REL.NOINC `($__internal_0_$__cuda_sm3x_div_rn_ftz_f32_slowpath) ;  /* 0x0000004800ac7944 */ /* 0x01efea0003c00000 */
.L_x_555:
        /* <DEDUP_REMOVED lines=18> */
.L_x_556:
[----:B------:R-:W-:-:S05]  /*10390*/  MOV R0, 0x3fd774eb ;  /* 0x3fd774eb00007802 */ /* 0x000fca0000000f00 */
[----:B------:R-:W-:-:S04]  /*103a0*/  @P0 FFMA.FTZ R5, R0, 0.93318945169448852539, -R5 ;  /* 0x3f6ee58100050823 */ /* 0x000fc80000010805 */
[----:B------:R-:W-:-:S07]  /*103b0*/  @!P0 FFMA.FTZ R5, R0, 0.93318945169448852539, R5 ;  /* 0x3f6ee58100058823 */ /* 0x000fce0000010005 */
.L_x_557:
        /* <DEDUP_REMOVED lines=14> */
.L_x_554:
        /* <DEDUP_REMOVED lines=14> */
[C---:B----4-:R-:W-:Y:S01]  /*10580*/  FMUL.FTZ R6, R17.reuse, R28 ;  /* 0x0000001c11067220 */ /* 0x050fe20000410000 */
        /* <DEDUP_REMOVED lines=9> */
.L_x_558:
        /* <DEDUP_REMOVED lines=86> */
.L_x_559:
[----:B------:R-:W-:Y:S01]  /*10b80*/  FFMA R0, R7, R5, R4 ;  /* 0x0000000507007223 */ /* 0x000fe20000000004 */
[----:B------:R-:W-:Y:S06]  /*10b90*/  @!P5 BRA `(.L_x_560) ;  /* 0x00000000000cd947 */ /* 0x000fec0003800000 */
[----:B------:R-:W-:Y:S02]  /*10ba0*/  MOV R17, R26 ;  /* 0x0000001a00117202 */ /* 0x000fe40000000f00 */
[----:B------:R-:W-:-:S07]  /*10bb0*/  MOV R4, 0x10bd0 ;  /* 0x00010bd000047802 */ /* 0x000fce0000000f00 */
[----:B0123--:R-:W-:Y:S05]  /*10bc0*/  CALL.REL.NOINC `($__internal_0_$__cuda_sm3x_div_rn_ftz_f32_slowpath) ;  /* 0x0000004000547944 */ /* 0x00ffea0003c00000 */
.L_x_560:
        /* <DEDUP_REMOVED lines=18> */
.L_x_561:
[----:B------:R-:W-:-:S05]  /*10cf0*/  MOV R0, 0x3fd774eb ;  /* 0x3fd774eb00007802 */ /* 0x000fca0000000f00 */
[----:B------:R-:W-:-:S04]  /*10d00*/  @P0 FFMA.FTZ R5, R0, 0.93318945169448852539, -R5 ;  /* 0x3f6ee58100050823 */ /* 0x000fc80000010805 */
[----:B------:R-:W-:-:S07]  /*10d10*/  @!P0 FFMA.FTZ R5, R0, 0.93318945169448852539, R5 ;  /* 0x3f6ee58100058823 */ /* 0x000fce0000010005 */
.L_x_562:
        /* <DEDUP_REMOVED lines=13> */
.L_x_547:
        /* <DEDUP_REMOVED lines=11> */
.L_x_563:
        /* <DEDUP_REMOVED lines=18> */
.L_x_564:
[----:B------:R-:W-:-:S05]  /*10fc0*/  MOV R0, 0x3fd774eb ;  /* 0x3fd774eb00007802 */ /* 0x000fca0000000f00 */
[----:B------:R-:W-:-:S04]  /*10fd0*/  @P0 FFMA.FTZ R5, R0, 0.93318945169448852539, -R5 ;  /* 0x3f6ee58100050823 */ /* 0x000fc80000010805 */
[----:B------:R-:W-:-:S07]  /*10fe0*/  @!P0 FFMA.FTZ R5, R0, 0.93318945169448852539, R5 ;  /* 0x3f6ee58100058823 */ /* 0x000fce0000010005 */
.L_x_565:
        /* <DEDUP_REMOVED lines=16> */
[----:B----4-:R-:W-:Y:S02]  /*110f0*/  FSEL R6, R2, +INF , P1 ;  /* 0x7f80000002067808 */ /* 0x010fe40000800000 */
        /* <DEDUP_REMOVED lines=11> */
.L_x_546:
        /* <DEDUP_REMOVED lines=24> */
[----:B----4-:R-:W-:Y:S01]  /*11330*/  FFMA R6, R4, -1, R26 ;  /* 0xbf80000004067823 */ /* 0x010fe2000000001a */
[----:B------:R-:W-:-:S04]  /*11340*/  FFMA.FTZ R7, R2, R7, 0.19988867640495300293 ;  /* 0x3e4caf9e02077423 */ /* 0x000fc80000010007 */
[----:B------:R-:W-:-:S04]  /*11350*/  FFMA.FTZ R7, R2, R7, -0.25000196695327758789 ;  /* 0xbe80004202077423 */ /* 0x000fc80000010007 */
[----:B------:R-:W-:-:S04]  /*11360*/  FFMA.FTZ R7, R2, R7, 0.33333510160446166992 ;  /* 0x3eaaaae602077423 */ /* 0x000fc80000010007 */
[----:B------:R-:W-:-:S04]  /*11370*/  FFMA.FTZ R7, R2, R7, -0.5 ;  /* 0xbf00000002077423 */ /* 0x000fc80000010007 */
[----:B------:R-:W-:-:S04]  /*11380*/  FMUL.FTZ R7, R2, R7 ;  /* 0x0000000702077220 */ /* 0x000fc80000410000 */
[----:B------:R-:W-:-:S04]  /*11390*/  FFMA.FTZ R2, R2, R7, R2 ;  /* 0x0000000702027223 */ /* 0x000fc80000010002 */
[----:B------:R-:W-:Y:S01]  /*113a0*/  FFMA.FTZ R27, R3, 0.69314718246459960938, R2 ;  /* 0x3f317218031b7823 */ /* 0x000fe20000010002 */
[----:B0-----:R-:W-:Y:S06]  /*113b0*/  @!P1 BRA `(.L_x_567) ;  /* 0x0000000000149947 */ /* 0x001fec0003800000 */
[C---:B------:R-:W-:Y:S02]  /*113c0*/  ISETP.GE.AND P1, PT, R0.reuse, -0x407fffff, PT ;  /* 0xbf8000010000780c */ /* 0x040fe40003f26270 */
[----:B------:R-:W-:-:S11]  /*113d0*/  FSETP.NEU.FTZ.AND P2, PT, R0, RZ, PT ;  /* 0x000000ff0000720b */ /* 0x000fd60003f5d000 */
[----:B------:R-:W-:-:S05]  /*113e0*/  @P1 MOV R3, 0x7f800000 ;  /* 0x7f80000000031802 */ /* 0x000fca0000000f00 */
[----:B------:R-:W-:-:S05]  /*113f0*/  @P1 FFMA.FTZ R27, R0, R3, +INF ;  /* 0x7f800000001b1423 */ /* 0x000fca0000010003 */
[----:B------:R-:W-:-:S07]  /*11400*/  FSEL R27, R27, -RZ, P2 ;  /* 0x800000ff1b1b7208 */ /* 0x000fce0001000000 */
.L_x_567:
[----:B------:R-:W-:Y:S01]  /*11410*/  FFMA R0, R5, R6, R4 ;  /* 0x0000000605007223 */ /* 0x000fe20000000004 */
[----:B------:R-:W-:Y:S06]  /*11420*/  @!P5 BRA `(.L_x_568) ;  /* 0x000000000010d947 */ /* 0x000fec0003800000 */
[----:B------:R-:W-:Y:S01]  /*11430*/  HFMA2.MMA R30, -RZ, RZ, 1.875, 0 ;  /* 0x3f800000ff1e7435 */ /* 0x000fe200000001ff */
[----:B------:R-:W-:Y:S02]  /*11440*/  MOV R17, R26 ;  /* 0x0000001a00117202 */ /* 0x000fe40000000f00 */
[----:B------:R-:W-:-:S08]  /*11450*/  MOV R4, 0x11470 ;  /* 0x0001147000047802 */ /* 0x000fd00000000f00 */
[----:B-123--:R-:W-:Y:S05]  /*11460*/  CALL.REL.NOINC `($__internal_0_$__cuda_sm3x_div_rn_ftz_f32_slowpath) ;  /* 0x00000038002c7944 */ /* 0x00efea0003c00000 */
.L_x_568:
        /* <DEDUP_REMOVED lines=18> */
.L_x_569:
[----:B------:R-:W-:-:S05]  /*11590*/  MOV R0, 0x3fd774eb ;  /* 0x3fd774eb00007802 */ /* 0x000fca0000000f00 */
[----:B------:R-:W-:-:S04]  /*115a0*/  @P0 FFMA.FTZ R5, R0, 0.93318945169448852539, -R5 ;  /* 0x3f6ee58100050823 */ /* 0x000fc80000010805 */
[----:B------:R-:W-:-:S07]  /*115b0*/  @!P0 FFMA.FTZ R5, R0, 0.93318945169448852539, R5 ;  /* 0x3f6ee58100058823 */ /* 0x000fce0000010005 */
.L_x_570:
        /* <DEDUP_REMOVED lines=11> */
.L_x_566:
[----:B------:R-:W-:Y:S01]  /*11670*/  HFMA2.MMA R0, -RZ, RZ, 1.875, 0 ;  /* 0x3f800000ff007435 */ /* 0x000fe200000001ff */
[----:B------:R-:W5:Y:S09]  /*11680*/  FCHK P1, R26, 1 ;  /* 0x3f8000001a007902 */ /* 0x000f720000020000 */
[----:B------:R-:W-:-:S04]  /*11690*/  FFMA R3, R0, -R0, 1 ;  /* 0x3f80000000037423 */ /* 0x000fc80000000800 */
[----:B------:R-:W-:-:S04]  /*116a0*/  FFMA R3, R3, R0, 1 ;  /* 0x3f80000003037423 */ /* 0x000fc80000000000 */
[----:B------:R-:W-:-:S04]  /*116b0*/  FFMA R0, R26, R3, RZ ;  /* 0x000000031a007223 */ /* 0x000fc800000000ff */
[----:B------:R-:W-:-:S04]  /*116c0*/  FFMA R2, R0, -1, R26 ;  /* 0xbf80000000027823 */ /* 0x000fc8000000001a */
[----:B------:R-:W-:Y:S01]  /*116d0*/  FFMA R0, R3, R2, R0 ;  /* 0x0000000203007223 */ /* 0x000fe20000000000 */
[----:B-----5:R-:W-:Y:S06]  /*116e0*/  @!P1 BRA `(.L_x_571) ;  /* 0x0000000000109947 */ /* 0x020fec0003800000 */
[----:B------:R-:W-:Y:S02]  /*116f0*/  MOV R17, R26 ;  /* 0x0000001a00117202 */ /* 0x000fe40000000f00 */
[----:B------:R-:W-:Y:S02]  /*11700*/  MOV R30, 0x3f800000 ;  /* 0x3f800000001e7802 */ /* 0x000fe40000000f00 */
[----:B------:R-:W-:-:S07]  /*11710*/  MOV R4, 0x11730 ;  /* 0x0001173000047802 */ /* 0x000fce0000000f00 */
[----:B01234-:R-:W-:Y:S05]  /*11720*/  CALL.REL.NOINC `($__internal_0_$__cuda_sm3x_div_rn_ftz_f32_slowpath) ;  /* 0x00000034007c7944 */ /* 0x01ffea0003c00000 */
.L_x_571:
        /* <DEDUP_REMOVED lines=12> */
[----:B------:R-:W5:Y:S02]  /*117f0*/  LDC R0, c[0x0][0xe60] ;  /* 0x00039800ff007b82 */ /* 0x000f640000000800 */
[----:B-----5:R-:W-:-:S13]  /*11800*/  ISETP.GT.AND P1, PT, R0, -0x1, PT ;  /* 0xffffffff0000780c */ /* 0x020fda0003f24270 */
[----:B------:R-:W-:Y:S05]  /*11810*/  @P1 BRA `(.L_x_573) ;  /* 0x0000000000181947 */ /* 0x000fea0003800000 */
[----:B------:R-:W-:-:S05]  /*11820*/  MOV R0, 0x3fd774eb ;  /* 0x3fd774eb00007802 */ /* 0x000fca0000000f00 */
[----:B------:R-:W-:Y:S01]  /*11830*/  FFMA.FTZ R5, R0, 1.8663789033889770508, -R5 ;  /* 0x3feee58100057823 */ /* 0x000fe20000010805 */
[----:B------:R-:W-:Y:S06]  /*11840*/  BRA `(.L_x_573) ;  /* 0x00000000000c7947 */ /* 0x000fec0003800000 */
.L_x_572:
[----:B------:R-:W-:-:S10]  /*11850*/  HFMA2.MMA R0, -RZ, RZ, 1.9599609375, 20144 ;  /* 0x3fd774ebff007435 */ /* 0x000fd400000001ff */
[----:B------:R-:W-:-:S04]  /*11860*/  @P0 FFMA.FTZ R5, R0, 0.93318945169448852539, -R5 ;  /* 0x3f6ee58100050823 */ /* 0x000fc80000010805 */
[----:B------:R-:W-:-:S07]  /*11870*/  @!P0 FFMA.FTZ R5, R0, 0.93318945169448852539, R5 ;  /* 0x3f6ee58100058823 */ /* 0x000fce0000010005 */
.L_x_573:
        /* <DEDUP_REMOVED lines=12> */
.L_x_545:
        /* <DEDUP_REMOVED lines=12> */
[----:B----4-:R-:W-:Y:S02]  /*11a00*/  FMUL.FTZ R6, R5, R5 ;  /* 0x0000000505067220 */ /* 0x010fe40000410000 */
[----:B------:R-:W-:Y:S02]  /*11a10*/  MUFU.RCP R5, R30 ;  /* 0x0000001e00057308 */ /* 0x000fe40000001000 */
[----:B------:R-:W-:Y:S01]  /*11a20*/  FFMA.FTZ R6, R3, R3, R6 ;  /* 0x0000000303067223 */ /* 0x000fe20000010006 */
[----:B------:R-:W-:-:S05]  /*11a30*/  LOP3.LUT R3, R4, 0x800000, RZ, 0xfc, !PT ;  /* 0x0080000004037812 */ /* 0x000fca00078efcff */
[----:B------:R-:W4:Y:S02]  /*11a40*/  MUFU.SQRT R6, R6 ;  /* 0x0000000600067308 */ /* 0x000f240000002000 */
[----:B----4-:R-:W-:Y:S01]  /*11a50*/  @P1 FMUL.FTZ R2, R6, R3 ;  /* 0x0000000306021220 */ /* 0x010fe20000410000 */
[----:B------:R-:W-:Y:S01]  /*11a60*/  FSETP.NEU.FTZ.AND P1, PT, R0, +INF , PT ;  /* 0x7f8000000000780b */ /* 0x000fe20003f3d000 */
[----:B------:R-:W-:-:S03]  /*11a70*/  FFMA R0, -R30, R5, 1 ;  /* 0x3f8000001e007423 */ /* 0x000fc60000000105 */
[----:B------:R-:W-:Y:S01]  /*11a80*/  FSEL R2, R2, +INF , P1 ;  /* 0x7f80000002027808 */ /* 0x000fe20000800000 */
[----:B------:R-:W-:-:S04]  /*11a90*/  FFMA R5, R5, R0, R5 ;  /* 0x0000000005057223 */ /* 0x000fc80000000005 */
[----:B------:R-:W-:Y:S01]  /*11aa0*/  FFMA R0, R26, R5, RZ ;  /* 0x000000051a007223 */ /* 0x000fe200000000ff */
[----:B------:R-:W4:Y:S03]  /*11ab0*/  MUFU.LG2 R2, R2 ;  /* 0x0000000200027308 */ /* 0x000f260000000c00 */
[----:B------:R-:W-:-:S04]  /*11ac0*/  FFMA R3, -R30, R0, R26 ;  /* 0x000000001e037223 */ /* 0x000fc8000000011a */
[----:B------:R-:W-:Y:S01]  /*11ad0*/  FFMA R0, R5, R3, R0 ;  /* 0x0000000305007223 */ /* 0x000fe20000000000 */
[----:B------:R-:W5:Y:S01]  /*11ae0*/  FCHK P1, R26, R30 ;  /* 0x0000001e1a007302 */ /* 0x000f620000020000 */
[----:B----4-:R-:W-:Y:S01]  /*11af0*/  FFMA.FTZ R27, R2, 0.69314718246459960938, R27 ;  /* 0x3f317218021b7823 */ /* 0x010fe2000001001b */
[----:B-----5:R-:W-:Y:S06]  /*11b00*/  @!P1 BRA `(.L_x_574) ;  /* 0x00000000000c9947 */ /* 0x020fec0003800000 */
[----:B------:R-:W-:Y:S02]  /*11b10*/  MOV R17, R26 ;  /* 0x0000001a00117202 */ /* 0x000fe40000000f00 */
[----:B------:R-:W-:-:S07]  /*11b20*/  MOV R4, 0x11b40 ;  /* 0x00011b4000047802 */ /* 0x000fce0000000f00 */
[----:B0123--:R-:W-:Y:S05]  /*11b30*/  CALL.REL.NOINC `($__internal_0_$__cuda_sm3x_div_rn_ftz_f32_slowpath) ;  /* 0x0000003000787944 */ /* 0x00ffea0003c00000 */
.L_x_574:
        /* <DEDUP_REMOVED lines=18> */
.L_x_575:
[----:B------:R-:W-:-:S05]  /*11c60*/  MOV R0, 0x3fd774eb ;  /* 0x3fd774eb00007802 */ /* 0x000fca0000000f00 */
[----:B------:R-:W-:-:S04]  /*11c70*/  @P0 FFMA.FTZ R5, R0, 0.93318945169448852539, -R5 ;  /* 0x3f6ee58100050823 */ /* 0x000fc80000010805 */
[----:B------:R-:W-:-:S07]  /*11c80*/  @!P0 FFMA.FTZ R5, R0, 0.93318945169448852539, R5 ;  /* 0x3f6ee58100058823 */ /* 0x000fce0000010005 */
.L_x_576:
        /* <DEDUP_REMOVED lines=12> */
.L_x_544:
[C---:B------:R-:W-:Y:S01]  /*11d50*/  FADD.FTZ R17, |R3|.reuse, -RZ ;  /* 0x800000ff03117221 */ /* 0x040fe20000010200 */
[C---:B------:R-:W-:Y:S02]  /*11d60*/  FSETP.GT.FTZ.AND P3, PT, |R3|.reuse, |R0|, PT ;  /* 0x400000000300720b */ /* 0x040fe40003f74200 */
[----:B------:R-:W-:Y:S02]  /*11d70*/  FSETP.GEU.FTZ.AND P2, PT, |R3|, 1.084202172485504434e-19, PT ;  /* 0x200000000300780b */ /* 0x000fe40003f5e200 */
[----:B------:R-:W-:Y:S02]  /*11d80*/  FSEL R30, R17, R22, P3 ;  /* 0x00000016111e7208 */ /* 0x000fe40001800000 */
[----:B------:R-:W-:Y:S02]  /*11d90*/  FSETP.GEU.FTZ.AND P1, PT, |R0|, 1.084202172485504434e-19, PT ;  /* 0x200000000000780b */ /* 0x000fe40003f3e200 */
[----:B------:R-:W5:Y:S01]  /*11da0*/  MUFU.RCP R5, R30 ;  /* 0x0000001e00057308 */ /* 0x000f620000001000 */
[----:B------:R-:W-:-:S02]  /*11db0*/  FSEL R17, R22, R17, P3 ;  /* 0x0000001116117208 */ /* 0x000fc40001800000 */
[----:B------:R-:W-:Y:S02]  /*11dc0*/  PLOP3.LUT P1, PT, P1, P2, PT, 0xa8, 0x0 ;  /* 0x000000000000781c */ /* 0x000fe40000f25570 */
[----:B------:R-:W-:-:S03]  /*11dd0*/  MOV R25, R21 ;  /* 0x0000001500197202 */ /* 0x000fc60000000f00 */
[----:B------:R-:W2:Y:S08]  /*11de0*/  FCHK P2, R17, R30 ;  /* 0x0000001e11007302 */ /* 0x000eb00000040000 */
[----:B------:R-:W-:Y:S01]  /*11df0*/  @!P1 FMUL.FTZ R25, R20, 0.0625 ;  /* 0x3d80000014199820 */ /* 0x000fe20000410000 */
[----:B-----5:R-:W-:-:S04]  /*11e00*/  FFMA R0, -R30, R5, 1 ;  /* 0x3f8000001e007423 */ /* 0x020fc80000000105 */
[----:B------:R-:W-:-:S04]  /*11e10*/  FFMA R0, R5, R0, R5 ;  /* 0x0000000005007223 */ /* 0x000fc80000000005 */
[----:B------:R-:W-:-:S04]  /*11e20*/  FFMA R3, R17, R0, RZ ;  /* 0x0000000011037223 */ /* 0x000fc800000000ff */
[----:B------:R-:W-:-:S04]  /*11e30*/  FFMA R2, -R30, R3, R17 ;  /* 0x000000031e027223 */ /* 0x000fc80000000111 */
[----:B------:R-:W-:Y:S01]  /*11e40*/  FFMA R0, R0, R2, R3 ;  /* 0x0000000200007223 */ /* 0x000fe20000000003 */
[----:B--2---:R-:W-:Y:S06]  /*11e50*/  @!P2 BRA `(.L_x_577) ;  /* 0x000000000008a947 */ /* 0x004fec0003800000 */
[----:B------:R-:W-:-:S07]  /*11e60*/  MOV R4, 0x11e80 ;  /* 0x00011e8000047802 */ /* 0x000fce0000000f00 */
[----:B01-34-:R-:W-:Y:S05]  /*11e70*/  CALL.REL.NOINC `($__internal_0_$__cuda_sm3x_div_rn_ftz_f32_slowpath) ;  /* 0x0000002c00a87944 */ /* 0x01bfea0003c00000 */
.L_x_577:
        /* <DEDUP_REMOVED lines=12> */
[----:B------:R-:W2:Y:S02]  /*11f40*/  LDC R0, c[0x0][0xe60] ;  /* 0x00039800ff007b82 */ /* 0x000ea40000000800 */
[----:B--2---:R-:W-:-:S13]  /*11f50*/  ISETP.GT.AND P1, PT, R0, -0x1, PT ;  /* 0xffffffff0000780c */ /* 0x004fda0003f24270 */
[----:B------:R-:W-:Y:S05]  /*11f60*/  @P1 BRA `(.L_x_579) ;  /* 0x0000000000181947 */ /* 0x000fea0003800000 */
[----:B------:R-:W-:-:S05]  /*11f70*/  MOV R0, 0x3fd774eb ;  /* 0x3fd774eb00007802 */ /* 0x000fca0000000f00 */
[----:B------:R-:W-:Y:S01]  /*11f80*/  FFMA.FTZ R5, R0, 1.8663789033889770508, -R5 ;  /* 0x3feee58100057823 */ /* 0x000fe20000010805 */
[----:B------:R-:W-:Y:S06]  /*11f90*/  BRA `(.L_x_579) ;  /* 0x00000000000c7947 */ /* 0x000fec0003800000 */
.L_x_578:
[----:B------:R-:W-:-:S05]  /*11fa0*/  MOV R0, 0x3fd774eb ;  /* 0x3fd774eb00007802 */ /* 0x000fca0000000f00 */
[----:B------:R-:W-:-:S04]  /*11fb0*/  @P0 FFMA.FTZ R5, R0, 0.93318945169448852539, -R5 ;  /* 0x3f6ee58100050823 */ /* 0x000fc80000010805 */
[----:B------:R-:W-:-:S07]  /*11fc0*/  @!P0 FFMA.FTZ R5, R0, 0.93318945169448852539, R5 ;  /* 0x3f6ee58100058823 */ /* 0x000fce0000010005 */
.L_x_579:
[----:B------:R-:W-:Y:S01]  /*11fd0*/  ULDC.64 UR16, c[0x0][0xe60] ;  /* 0x0003980000107ab9 */ /* 0x000fe20000000a00 */
[----:B------:R-:W2:Y:S01]  /*11fe0*/  MUFU.LG2 R27, R25 ;  /* 0x00000019001b7308 */ /* 0x000ea20000000c00 */
        /* <DEDUP_REMOVED lines=8> */
[----:B--2---:R-:W-:Y:S01]  /*12070*/  FMUL.FTZ R27, R27, 0.69314718246459960938 ;  /* 0x3f3172181b1b7820 */ /* 0x004fe20000410000 */
[----:B------:R-:W-:-:S04]  /*12080*/  LOP3.LUT R2, R2, 0x80000000, R3, 0xb8, !PT ;  /* 0x8000000002027812 */ /* 0x000fc800078eb803 */
[----:B------:R-:W-:-:S07]  /*12090*/  FSEL R2, R5, R2, P1 ;  /* 0x0000000205027208 */ /* 0x000fce0000800000 */
.L_x_553:
[-C--:B------:R-:W-:Y:S01]  /*120a0*/  FMUL.FTZ R4, R8, R2.reuse ;  /* 0x0000000208047220 */ /* 0x080fe20000410000 */
[----:B------:R-:W-:Y:S03]  /*120b0*/  BSSY B0, `(.L_x_580) ;  /* 0x000003a000007945 */ /* 0x000fe60003800000 */
[C---:B----4-:R-:W-:Y:S01]  /*120c0*/  FFMA.FTZ R6, R9.reuse, R27, R4 ;  /* 0x0000001b09067223 */ /* 0x050fe20000010004 */
        /* <DEDUP_REMOVED lines=29> */
[C---:B------:R-:W-:Y:S01]  /*122a0*/  FMUL.FTZ R9, R4.reuse, R9 ;  /* 0x0000000904097220 */ /* 0x040fe20000410000 */
        /* <DEDUP_REMOVED lines=9> */
.L_x_583:
        /* <DEDUP_REMOVED lines=10> */
.L_x_582:
[----:B------:R-:W-:-:S04]  /*123e0*/  FMUL.RZ R6, R6, 0.15915493667125701904 ;  /* 0x3e22f98306067820 */ /* 0x000fc8000040c000 */
[----:B------:R4:W0:Y:S08]  /*123f0*/  MUFU.SIN R9, R6 ;  /* 0x0000000600097308 */ /* 0x0008300000000400 */
[----:B------:R4:W0:Y:S01]  /*12400*/  MUFU.COS R8, R6 ;  /* 0x0000000600087308 */ /* 0x0008220000000000 */
[----:B------:R-:W-:Y:S05]  /*12410*/  BRA `(.L_x_584) ;  /* 0x00000000000c7947 */ /* 0x000fea0003800000 */
.L_x_581:
[----:B------:R-:W-:Y:S01]  /*12420*/  FMUL.FTZ R8, R27, 1.4426950216293334961 ;  /* 0x3fb8aa3b1b087820 */ /* 0x000fe20000410000 */
[----:B------:R-:W-:-:S05]  /*12430*/  MOV R9, R6 ;  /* 0x0000000600097202 */ /* 0x000fca0000000f00 */
[----:B------:R-:W4:Y:S02]  /*12440*/  MUFU.EX2 R8, R8 ;  /* 0x0000000800087308 */ /* 0x000f240000000800 */
.L_x_584:
[----:B------:R-:W-:Y:S05]  /*12450*/  BSYNC B0 ;  /* 0x0000000000007941 */ /* 0x000fea0003800000 */
.L_x_580:
        /* <DEDUP_REMOVED lines=57> */
.L_x_590:
[----:B------:R-:W-:Y:S01]  /*127f0*/  FFMA R0, R5, R6, R4 ;  /* 0x0000000605007223 */ /* 0x000fe20000000004 */
[----:B------:R-:W-:Y:S06]  /*12800*/  @!P4 BRA `(.L_x_591) ;  /* 0x00000000000cc947 */ /* 0x000fec0003800000 */
[----:B------:R-:W-:Y:S02]  /*12810*/  MOV R17, R26 ;  /* 0x0000001a00117202 */ /* 0x000fe40000000f00 */
[----:B------:R-:W-:-:S07]  /*12820*/  MOV R4, 0x12840 ;  /* 0x0001284000047802 */ /* 0x000fce0000000f00 */
[----:B0123--:R-:W-:Y:S05]  /*12830*/  CALL.REL.NOINC `($__internal_0_$__cuda_sm3x_div_rn_ftz_f32_slowpath) ;  /* 0x0000002400387944 */ /* 0x00ffea0003c00000 */
.L_x_591:
        /* <DEDUP_REMOVED lines=18> */
.L_x_592:
[----:B------:R-:W-:-:S05]  /*12960*/  MOV R0, 0x3fd774eb ;  /* 0x3fd774eb00007802 */ /* 0x000fca0000000f00 */
[----:B------:R-:W-:-:S04]  /*12970*/  @P0 FFMA.FTZ R3, R0, 0.93318945169448852539, -R3 ;  /* 0x3f6ee58100030823 */ /* 0x000fc80000010803 */
[----:B------:R-:W-:-:S07]  /*12980*/  @!P0 FFMA.FTZ R3, R0, 0.93318945169448852539, R3 ;  /* 0x3f6ee58100038823 */ /* 0x000fce0000010003 */
.L_x_593:
[----:B------:R-:W4:Y:S01]  /*12990*/  LDC.64 R4, c[0x0][0xe60] ;  /* 0x00039800ff047b82 */ /* 0x000f220000000a00 */
[----:B------:R-:W-:Y:S01]  /*129a0*/  FSETP.NEU.FTZ.AND P2, PT, R30, RZ, PT ;  /* 0x000000ff1e00720b */ /* 0x000fe20003f5d000 */
[----:B------:R-:W-:Y:S01]  /*129b0*/  FMUL.FTZ R27, R25, 0.5 ;  /* 0x3f000000191b7820 */ /* 0x000fe20000410000 */
[----:B----4-:R-:W-:-:S04]  /*129c0*/  FSETP.NEU.FTZ.AND P1, PT, |R4|, |R5|, PT ;  /* 0x400000050400720b */ /* 0x010fc80003f3d200 */
[----:B------:R-:W-:Y:S01]  /*129d0*/  FSEL R0, R18, R3, !P1 ;  /* 0x0000000312007208 */ /* 0x000fe20004800000 */
[----:B------:R-:W-:-:S03]  /*129e0*/  FADD.FTZ R3, |R4|, |R5| ;  /* 0x4000000504037221 */ /* 0x000fc60000010200 */
[----:B------:R-:W-:Y:S02]  /*129f0*/  FSEL R0, R19, R0, !P2 ;  /* 0x0000000013007208 */ /* 0x000fe40005000000 */
[----:B------:R-:W-:Y:S02]  /*12a00*/  FSETP.GTU.FTZ.AND P1, PT, |R3|, +INF , PT ;  /* 0x7f8000000300780b */ /* 0x000fe40003f3c200 */
[----:B------:R-:W-:-:S04]  /*12a10*/  LOP3.LUT R0, R0, 0x80000000, R5, 0xb8, !PT ;  /* 0x8000000000007812 */ /* 0x000fc800078eb805 */
[----:B------:R-:W-:Y:S01]  /*12a20*/  FSEL R0, R3, R0, P1 ;  /* 0x0000000003007208 */ /* 0x000fe20000800000 */
[----:B------:R-:W-:Y:S06]  /*12a30*/  BRA `(.L_x_594) ;  /* 0x0000001c00907947 */ /* 0x000fec0003800000 */
.L_x_589:
        /* <DEDUP_REMOVED lines=15> */
.L_x_596:
        /* <DEDUP_REMOVED lines=18> */
.L_x_597:
[----:B------:R-:W-:-:S05]  /*12c50*/  MOV R0, 0x3fd774eb ;  /* 0x3fd774eb00007802 */ /* 0x000fca0000000f00 */
[----:B------:R-:W-:-:S04]  /*12c60*/  @P0 FFMA.FTZ R5, R0, 0.93318945169448852539, -R5 ;  /* 0x3f6ee58100050823 */ /* 0x000fc80000010805 */
[----:B------:R-:W-:-:S07]  /*12c70*/  @!P0 FFMA.FTZ R5, R0, 0.93318945169448852539, R5 ;  /* 0x3f6ee58100058823 */ /* 0x000fce0000010005 */
.L_x_598:
[----:B------:R-:W0:Y:S01]  /*12c80*/  LDC.64 R2, c[0x0][0xe60] ;  /* 0x00039800ff027b82 */ /* 0x000e220000000a00 */
[----:B------:R-:W5:Y:S01]  /*12c90*/  MUFU.LG2 R25, R25 ;  /* 0x0000001900197308 */ /* 0x000f620000000c00 */
[----:B------:R-:W-:Y:S01]  /*12ca0*/  FSETP.NEU.FTZ.AND P2, PT, R30, RZ, PT ;  /* 0x000000ff1e00720b */ /* 0x000fe20003f5d000 */
[----:B-----5:R-:W-:Y:S01]  /*12cb0*/  FMUL.FTZ.D2 R27, R25, 0.69314718246459960938 ;  /* 0x3f317218191b7820 */ /* 0x020fe20000310000 */
[----:B0-----:R-:W-:-:S04]  /*12cc0*/  FSETP.NEU.FTZ.AND P1, PT, |R2|, |R3|, PT ;  /* 0x400000030200720b */ /* 0x001fc80003f3d200 */
[----:B------:R-:W-:Y:S01]  /*12cd0*/  FSEL R0, R18, R5, !P1 ;  /* 0x0000000512007208 */ /* 0x000fe20004800000 */
[----:B------:R-:W-:-:S03]  /*12ce0*/  FADD.FTZ R5, |R2|, |R3| ;  /* 0x4000000302057221 */ /* 0x000fc60000010200 */
[----:B------:R-:W-:Y:S02]  /*12cf0*/  FSEL R0, R19, R0, !P2 ;  /* 0x0000000013007208 */ /* 0x000fe40005000000 */
[----:B------:R-:W-:Y:S02]  /*12d00*/  FSETP.GTU.FTZ.AND P1, PT, |R5|, +INF , PT ;  /* 0x7f8000000500780b */ /* 0x000fe40003f3c200 */
[----:B------:R-:W-:-:S04]  /*12d10*/  LOP3.LUT R0, R0, 0x80000000, R3, 0xb8, !PT ;  /* 0x8000000000007812 */ /* 0x000fc800078eb803 */
[----:B------:R-:W-:Y:S01]  /*12d20*/  FSEL R0, R5, R0, P1 ;  /* 0x0000000005007208 */ /* 0x000fe20000800000 */
[----:B------:R-:W-:Y:S06]  /*12d30*/  BRA `(.L_x_594) ;  /* 0x0000001800d07947 */ /* 0x000fec0003800000 */
.L_x_595:
        /* <DEDUP_REMOVED lines=24> */
.L_x_599:
        /* <DEDUP_REMOVED lines=86> */
.L_x_600:
[----:B------:R-:W-:Y:S01]  /*13420*/  FFMA R0, R7, R5, R4 ;  /* 0x0000000507007223 */ /* 0x000fe20000000004 */
[----:B------:R-:W-:Y:S06]  /*13430*/  @!P4 BRA `(.L_x_601) ;  /* 0x00000000000cc947 */ /* 0x000fec0003800000 */
[----:B------:R-:W-:Y:S02]  /*13440*/  MOV R17, R26 ;  /* 0x0000001a00117202 */ /* 0x000fe40000000f00 */
[----:B------:R-:W-:-:S07]  /*13450*/  MOV R4, 0x13470 ;  /* 0x0001347000047802 */ /* 0x000fce0000000f00 */
[----:B0123--:R-:W-:Y:S05]  /*13460*/  CALL.REL.NOINC `($__internal_0_$__cuda_sm3x_div_rn_ftz_f32_slowpath) ;  /* 0x00000018002c7944 */ /* 0x00ffea0003c00000 */
.L_x_601:
        /* <DEDUP_REMOVED lines=18> */
.L_x_602:
[----:B------:R-:W-:-:S05]  /*13590*/  MOV R0, 0x3fd774eb ;  /* 0x3fd774eb00007802 */ /* 0x000fca0000000f00 */
[----:B------:R-:W-:-:S04]  /*135a0*/  @P0 FFMA.FTZ R3, R0, 0.93318945169448852539, -R3 ;  /* 0x3f6ee58100030823 */ /* 0x000fc80000010803 */
[----:B------:R-:W-:-:S07]  /*135b0*/  @!P0 FFMA.FTZ R3, R0, 0.93318945169448852539, R3 ;  /* 0x3f6ee58100038823 */ /* 0x000fce0000010003 */
.L_x_603:
        /* <DEDUP_REMOVED lines=11> */
.L_x_588:
        /* <DEDUP_REMOVED lines=11> */
.L_x_604:
        /* <DEDUP_REMOVED lines=18> */
.L_x_605:
[----:B------:R-:W-:-:S05]  /*13840*/  MOV R0, 0x3fd774eb ;  /* 0x3fd774eb00007802 */ /* 0x000fca0000000f00 */
[----:B------:R-:W-:-:S04]  /*13850*/  @P0 FFMA.FTZ R5, R0, 0.93318945169448852539, -R5 ;  /* 0x3f6ee58100050823 */ /* 0x000fc80000010805 */
[----:B------:R-:W-:-:S07]  /*13860*/  @!P0 FFMA.FTZ R5, R0, 0.93318945169448852539, R5 ;  /* 0x3f6ee58100058823 */ /* 0x000fce0000010005 */
.L_x_606:
        /* <DEDUP_REMOVED lines=10> */
[----:B----4-:R-:W-:Y:S02]  /*13910*/  FFMA.FTZ R6, R2, R2, R3 ;  /* 0x0000000202067223 */ /* 0x010fe40000010003 */
[----:B------:R-:W0:Y:S02]  /*13920*/  LDC.64 R2, c[0x0][0xe60] ;  /* 0x00039800ff027b82 */ /* 0x000e240000000a00 */
[----:B------:R-:W4:Y:S02]  /*13930*/  MUFU.SQRT R7, R6 ;  /* 0x0000000600077308 */ /* 0x000f240000002000 */
[----:B----4-:R-:W-:Y:S01]  /*13940*/  @P1 FMUL.FTZ R0, R4, R7 ;  /* 0x0000000704001220 */ /* 0x010fe20000410000 */
[----:B------:R-:W-:-:S04]  /*13950*/  FSETP.NEU.FTZ.AND P1, PT, R25, +INF , PT ;  /* 0x7f8000001900780b */ /* 0x000fc80003f3d000 */
[----:B------:R-:W-:Y:S02]  /*13960*/  FSEL R4, R0, +INF , P1 ;  /* 0x7f80000000047808 */ /* 0x000fe40000800000 */
[----:B0-----:R-:W-:-:S04]  /*13970*/  FSETP.NEU.FTZ.AND P1, PT, |R2|, |R3|, PT ;  /* 0x400000030200720b */ /* 0x001fc80003f3d200 */
[----:B------:R-:W0:Y:S01]  /*13980*/  MUFU.LG2 R4, R4 ;  /* 0x0000000400047308 */ /* 0x000e220000000c00 */
        /* <DEDUP_REMOVED lines=8> */
.L_x_587:
        /* <DEDUP_REMOVED lines=38> */
.L_x_608:
[----:B------:R-:W-:Y:S01]  /*13c70*/  FFMA R0, R5, R6, R4 ;  /* 0x0000000605007223 */ /* 0x000fe20000000004 */
[----:B------:R-:W-:Y:S06]  /*13c80*/  @!P4 BRA `(.L_x_609) ;  /* 0x000000000010c947 */ /* 0x000fec0003800000 */
[----:B------:R-:W-:Y:S01]  /*13c90*/  HFMA2.MMA R30, -RZ, RZ, 1.875, 0 ;  /* 0x3f800000ff1e7435 */ /* 0x000fe200000001ff */
[----:B------:R-:W-:Y:S02]  /*13ca0*/  MOV R17, R26 ;  /* 0x0000001a00117202 */ /* 0x000fe40000000f00 */
[----:B------:R-:W-:-:S08]  /*13cb0*/  MOV R4, 0x13cd0 ;  /* 0x00013cd000047802 */ /* 0x000fd00000000f00 */
[----:B-123--:R-:W-:Y:S05]  /*13cc0*/  CALL.REL.NOINC `($__internal_0_$__cuda_sm3x_div_rn_ftz_f32_slowpath) ;  /* 0x0000001000147944 */ /* 0x00efea0003c00000 */
.L_x_609:
        /* <DEDUP_REMOVED lines=18> */
.L_x_610:
[----:B------:R-:W-:-:S05]  /*13df0*/  MOV R0, 0x3fd774eb ;  /* 0x3fd774eb00007802 */ /* 0x000fca0000000f00 */
[----:B------:R-:W-:-:S04]  /*13e00*/  @P0 FFMA.FTZ R3, R0, 0.93318945169448852539, -R3 ;  /* 0x3f6ee58100030823 */ /* 0x000fc80000010803 */
[----:B------:R-:W-:-:S07]  /*13e10*/  @!P0 FFMA.FTZ R3, R0, 0.93318945169448852539, R3 ;  /* 0x3f6ee58100038823 */ /* 0x000fce0000010003 */
.L_x_611:
        /* <DEDUP_REMOVED lines=9> */
.L_x_607:
        /* <DEDUP_REMOVED lines=12> */
.L_x_612:
        /* <DEDUP_REMOVED lines=18> */
.L_x_613:
[----:B------:R-:W-:-:S10]  /*14090*/  HFMA2.MMA R0, -RZ, RZ, 1.9599609375, 20144 ;  /* 0x3fd774ebff007435 */ /* 0x000fd400000001ff */
[----:B------:R-:W-:-:S04]  /*140a0*/  @P0 FFMA.FTZ R3, R0, 0.93318945169448852539, -R3 ;  /* 0x3f6ee58100030823 */ /* 0x000fc80000010803 */
[----:B------:R-:W-:-:S07]  /*140b0*/  @!P0 FFMA.FTZ R3, R0, 0.93318945169448852539, R3 ;  /* 0x3f6ee58100038823 */ /* 0x000fce0000010003 */
.L_x_614:
[----:B------:R-:W5:Y:S01]  /*140c0*/  LDC.64 R4, c[0x0][0xe60] ;  /* 0x00039800ff047b82 */ /* 0x000f620000000a00 */
[----:B------:R-:W-:-:S04]  /*140d0*/  FMUL.FTZ R27, R26, 0.5 ;  /* 0x3f0000001a1b7820 */ /* 0x000fc80000410000 */
[----:B------:R-:W-:Y:S01]  /*140e0*/  FMUL.FTZ R27, R26, R27 ;  /* 0x0000001b1a1b7220 */ /* 0x000fe20000410000 */
[C---:B-----5:R-:W-:Y:S01]  /*140f0*/  FSETP.NEU.FTZ.AND P1, PT, |R4|.reuse, |R5|, PT ;  /* 0x400000050400720b */ /* 0x060fe20003f3d200 */
[----:B------:R-:W-:-:S03]  /*14100*/  FADD.FTZ R7, |R4|, |R5| ;  /* 0x4000000504077221 */ /* 0x000fc60000010200 */
[----:B------:R-:W-:Y:S02]  /*14110*/  FSEL R0, R18, R3, !P1 ;  /* 0x0000000312007208 */ /* 0x000fe40004800000 */
[----:B------:R-:W-:Y:S02]  /*14120*/  FSETP.GTU.FTZ.AND P1, PT, |R7|, +INF , PT ;  /* 0x7f8000000700780b */ /* 0x000fe40003f3c200 */
[----:B------:R-:W-:-:S04]  /*14130*/  LOP3.LUT R0, R0, 0x80000000, R5, 0xb8, !PT ;  /* 0x8000000000007812 */ /* 0x000fc800078eb805 */
[----:B------:R-:W-:Y:S01]  /*14140*/  FSEL R0, R7, R0, P1 ;  /* 0x0000000007007208 */ /* 0x000fe20000800000 */
[----:B------:R-:W-:Y:S06]  /*14150*/  BRA `(.L_x_594) ;  /* 0x0000000400c87947 */ /* 0x000fec0003800000 */
.L_x_586:
        /* <DEDUP_REMOVED lines=32> */
.L_x_615:
        /* <DEDUP_REMOVED lines=18> */
.L_x_616:
[----:B------:R-:W-:-:S05]  /*14480*/  MOV R0, 0x3fd774eb ;  /* 0x3fd774eb00007802 */ /* 0x000fca0000000f00 */
[----:B------:R-:W-:-:S04]  /*14490*/  @P0 FFMA.FTZ R3, R0, 0.93318945169448852539, -R3 ;  /* 0x3f6ee58100030823 */ /* 0x000fc80000010803 */
[----:B------:R-:W-:-:S07]  /*144a0*/  @!P0 FFMA.FTZ R3, R0, 0.93318945169448852539, R3 ;  /* 0x3f6ee58100038823 */ /* 0x000fce0000010003 */
.L_x_617:
[----:B------:R-:W4:Y:S01]  /*144b0*/  LDC.64 R4, c[0x0][0xe60] ;  /* 0x00039800ff047b82 */ /* 0x000f220000000a00 */
[----:B------:R-:W-:Y:S02]  /*144c0*/  FSETP.NEU.FTZ.AND P2, PT, R30, RZ, PT ;  /* 0x000000ff1e00720b */ /* 0x000fe40003f5d000 */
        /* <DEDUP_REMOVED lines=8> */
.L_x_585:
        /* <DEDUP_REMOVED lines=9> */
[----:B------:R-:W1:Y:S08]  /*145e0*/  FCHK P2, R17, R30 ;  /* 0x0000001e11007302 */ /* 0x000e700000040000 */
[----:B------:R-:W-:Y:S01]  /*145f0*/  @!P1 FMUL.FTZ R25, R20, 0.0625 ;  /* 0x3d80000014199820 */ /* 0x000fe20000410000 */
[----:B-----5:R-:W-:-:S04]  /*14600*/  FFMA R0, -R30, R5, 1 ;  /* 0x3f8000001e007423 */ /* 0x020fc80000000105 */
[----:B------:R-:W-:-:S04]  /*14610*/  FFMA R0, R5, R0, R5 ;  /* 0x0000000005007223 */ /* 0x000fc80000000005 */
[----:B------:R-:W-:-:S04]  /*14620*/  FFMA R3, R17, R0, RZ ;  /* 0x0000000011037223 */ /* 0x000fc800000000ff */
[----:B------:R-:W-:-:S04]  /*14630*/  FFMA R2, -R30, R3, R17 ;  /* 0x000000031e027223 */ /* 0x000fc80000000111 */
[----:B------:R-:W-:Y:S01]  /*14640*/  FFMA R0, R0, R2, R3 ;  /* 0x0000000200007223 */ /* 0x000fe20000000003 */
[----:B-1----:R-:W-:Y:S06]  /*14650*/  @!P2 BRA `(.L_x_618) ;  /* 0x000000000008a947 */ /* 0x002fec0003800000 */
[----:B------:R-:W-:-:S07]  /*14660*/  MOV R4, 0x14680 ;  /* 0x0001468000047802 */ /* 0x000fce0000000f00 */
[----:B0-234-:R-:W-:Y:S05]  /*14670*/  CALL.REL.NOINC `($__internal_0_$__cuda_sm3x_div_rn_ftz_f32_slowpath) ;  /* 0x0000000400a87944 */ /* 0x01dfea0003c00000 */
.L_x_618:
        /* <DEDUP_REMOVED lines=18> */
.L_x_619:
[----:B------:R-:W-:-:S05]  /*147a0*/  MOV R0, 0x3fd774eb ;  /* 0x3fd774eb00007802 */ /* 0x000fca0000000f00 */
[----:B------:R-:W-:-:S04]  /*147b0*/  @P0 FFMA.FTZ R5, R0, 0.93318945169448852539, -R5 ;  /* 0x3f6ee58100050823 */ /* 0x000fc80000010805 */
[----:B------:R-:W-:-:S07]  /*147c0*/  @!P0 FFMA.FTZ R5, R0, 0.93318945169448852539, R5 ;  /* 0x3f6ee58100058823 */ /* 0x000fce0000010005 */
.L_x_620:
[----:B------:R-:W1:Y:S01]  /*147d0*/  LDC.64 R2, c[0x0][0xe60] ;  /* 0x00039800ff027b82 */ /* 0x000e620000000a00 */
[----:B------:R-:W5:Y:S01]  /*147e0*/  MUFU.LG2 R27, R25 ;  /* 0x00000019001b7308 */ /* 0x000f620000000c00 */
[----:B------:R-:W-:Y:S01]  /*147f0*/  FSETP.NEU.FTZ.AND P2, PT, R30, RZ, PT ;  /* 0x000000ff1e00720b */ /* 0x000fe20003f5d000 */
[----:B-----5:R-:W-:Y:S01]  /*14800*/  FMUL.FTZ R27, R27, 0.69314718246459960938 ;  /* 0x3f3172181b1b7820 */ /* 0x020fe20000410000 */
[----:B-1----:R-:W-:-:S04]  /*14810*/  FSETP.NEU.FTZ.AND P1, PT, |R2|, |R3|, PT ;  /* 0x400000030200720b */ /* 0x002fc80003f3d200 */
[----:B------:R-:W-:Y:S01]  /*14820*/  FSEL R0, R18, R5, !P1 ;  /* 0x0000000512007208 */ /* 0x000fe20004800000 */
[----:B------:R-:W-:-:S03]  /*14830*/  FADD.FTZ R5, |R2|, |R3| ;  /* 0x4000000302057221 */ /* 0x000fc60000010200 */
[----:B------:R-:W-:Y:S02]  /*14840*/  FSEL R0, R19, R0, !P2 ;  /* 0x0000000013007208 */ /* 0x000fe40005000000 */
[----:B------:R-:W-:Y:S02]  /*14850*/  FSETP.GTU.FTZ.AND P1, PT, |R5|, +INF , PT ;  /* 0x7f8000000500780b */ /* 0x000fe40003f3c200 */
[----:B------:R-:W-:-:S04]  /*14860*/  LOP3.LUT R0, R0, 0x80000000, R3, 0xb8, !PT ;  /* 0x8000000000007812 */ /* 0x000fc800078eb803 */
[----:B------:R-:W-:-:S07]  /*14870*/  FSEL R0, R5, R0, P1 ;  /* 0x0000000005007208 */ /* 0x000fce0000800000 */
.L_x_594:
[-C--:B------:R-:W-:Y:S01]  /*14880*/  FMUL.FTZ R2, R10, R0.reuse ;  /* 0x000000000a027220 */ /* 0x080fe20000410000 */
        /* <DEDUP_REMOVED lines=15> */
[----:B------:R-:W5:Y:S08]  /*14980*/  @P1 MUFU.EX2 R0, R0 ;  /* 0x0000000000001308 */ /* 0x000f700000000800 */
[----:B------:R-:W0:Y:S01]  /*14990*/  @P1 MUFU.COS R3, R2 ;  /* 0x0000000200031308 */ /* 0x000e220000000000 */
[C---:B-----5:R-:W-:Y:S01]  /*149a0*/  @P1 FMUL.FTZ R11, R0.reuse, R11 ;  /* 0x0000000b000b1220 */ /* 0x060fe20000410000 */
[----:B0-----:R-:W-:Y:S01]  /*149b0*/  @P1 FMUL.FTZ R10, R0, R3 ;  /* 0x00000003000a1220 */ /* 0x001fe20000410000 */
[----:B------:R-:W-:Y:S06]  /*149c0*/  @P1 BRA `(.L_x_625) ;  /* 0x0000000000981947 */ /* 0x000fec0003800000 */
[----:B------:R-:W-:Y:S01]  /*149d0*/  FADD.FTZ R0, R27, -162.88958740234375 ;  /* 0xc322e3bc1b007421 */ /* 0x000fe20000010000 */
[----:B----4-:R-:W-:-:S03]  /*149e0*/  FMUL.RZ R6, R4, 0.15915493667125701904 ;  /* 0x3e22f98304067820 */ /* 0x010fc6000040c000 */
[----:B------:R-:W-:Y:S01]  /*149f0*/  FMUL.FTZ R0, R0, 1.4426950216293334961 ;  /* 0x3fb8aa3b00007820 */ /* 0x000fe20000410000 */
[----:B------:R-:W-:Y:S08]  /*14a00*/  MUFU.SIN R7, R6 ;  /* 0x0000000600077308 */ /* 0x000ff00000000400 */
[----:B------:R-:W0:Y:S08]  /*14a10*/  MUFU.EX2 R0, R0 ;  /* 0x0000000000007308 */ /* 0x000e300000000800 */
[----:B------:R-:W4:Y:S01]  /*14a20*/  MUFU.COS R5, R6 ;  /* 0x0000000600057308 */ /* 0x000f220000000000 */
[----:B0-----:R-:W-:-:S02]  /*14a30*/  LEA.HI R3, R0, 0xffffffed, RZ, 0x9 ;  /* 0xffffffed00037811 */ /* 0x001fc400078f48ff */
        /* <DEDUP_REMOVED lines=14> */
.L_x_624:
        /* <DEDUP_REMOVED lines=10> */
.L_x_623:
[----:B------:R-:W-:-:S04]  /*14bc0*/  FMUL.RZ R4, R4, 0.15915493667125701904 ;  /* 0x3e22f98304047820 */ /* 0x000fc8000040c000 */
[----:B------:R0:W0:Y:S08]  /*14bd0*/  MUFU.SIN R11, R4 ;  /* 0x00000004000b7308 */ /* 0x0000300000000400 */
[----:B------:R0:W0:Y:S01]  /*14be0*/  MUFU.COS R10, R4 ;  /* 0x00000004000a7308 */ /* 0x0000220000000000 */
[----:B------:R-:W-:Y:S05]  /*14bf0*/  BRA `(.L_x_625) ;  /* 0x00000000000c7947 */ /* 0x000fea0003800000 */
.L_x_622:
[----:B------:R-:W-:Y:S01]  /*14c00*/  FMUL.FTZ R10, R27, 1.4426950216293334961 ;  /* 0x3fb8aa3b1b0a7820 */ /* 0x000fe20000410000 */
[----:B------:R-:W-:-:S05]  /*14c10*/  MOV R11, R4 ;  /* 0x00000004000b7202 */ /* 0x000fca0000000f00 */
[----:B------:R-:W0:Y:S02]  /*14c20*/  MUFU.EX2 R10, R10 ;  /* 0x0000000a000a7308 */ /* 0x000e240000000800 */
.L_x_625:
[----:B------:R-:W-:Y:S05]  /*14c30*/  BSYNC B0 ;  /* 0x0000000000007941 */ /* 0x000fea0003800000 */
.L_x_621:
[----:B------:R-:W-:-:S04]  /*14c40*/  LEA R2, P1, R24, UR8, 0x5 ;  /* 0x0000000818027c11 */ /* 0x000fc8000f8228ff */
[C---:B------:R-:W-:Y:S02]  /*14c50*/  LEA.HI.X R3, R24.reuse, UR9, R23, 0x5, P1 ;  /* 0x0000000918037c11 */ /* 0x040fe400088f2c17 */
[----:B------:R-:W-:-:S03]  /*14c60*/  IADD3 R24, P1, R24, UR4, RZ ;  /* 0x0000000418187c10 */ /* 0x000fc6000ff3e0ff */
[----:B0123--:R0:W-:Y:S01]  /*14c70*/  STG.E.128 desc[UR14][R2.64], R12 ;  /* 0x0000000c02007986 */ /* 0x00f1e2000c101d0e */
[----:B------:R-:W-:Y:S02]  /*14c80*/  SHF.L.U32 R0, R24, 0x2, RZ ;  /* 0x0000000218007819 */ /* 0x000fe400000006ff */
[----:B------:R-:W-:Y:S01]  /*14c90*/  IADD3.X R23, RZ, R23, RZ, P1, !PT ;  /* 0x00000017ff177210 */ /* 0x000fe20000ffe4ff */
[----:B----4-:R0:W-:Y:S01]  /*14ca0*/  STG.E.128 desc[UR14][R2.64+0x10], R8 ;  /* 0x0000100802007986 */ /* 0x0101e2000c101d0e */
[----:B------:R-:W-:Y:S02]  /*14cb0*/  ISETP.GE.U32.AND P1, PT, R0, UR12, PT ;  /* 0x0000000c00007c0c */ /* 0x000fe4000bf26070 */
[C---:B------:R-:W-:Y:S02]  /*14cc0*/  SHF.L.U64.HI R0, R24.reuse, 0x2, R23 ;  /* 0x0000000218007819 */ /* 0x040fe40000010217 */
[----:B------:R-:W-:Y:S02]  /*14cd0*/  ISETP.LT.U32.AND P2, PT, R24, 0x4000, PT ;  /* 0x000040001800780c */ /* 0x000fe40003f41070 */
[----:B------:R-:W-:-:S02]  /*14ce0*/  ISETP.GE.AND.EX P1, PT, R0, UR10, PT, P1 ;  /* 0x0000000a00007c0c */ /* 0x000fc4000bf26310 */
[----:B------:R-:W-:-:S13]  /*14cf0*/  ISETP.LT.U32.AND.EX P2, PT, R23, RZ, PT, P2 ;  /* 0x000000ff1700720c */ /* 0x000fda0003f41120 */
[----:B0-----:R-:W-:Y:S05]  /*14d00*/  @!P1 BRA P2, `(.L_x_626) ;  /* 0xffffff5c00149947 */ /* 0x001fea000103ffff */
[----:B------:R-:W-:Y:S05]  /*14d10*/  EXIT ;  /* 0x000000000000794d */ /* 0x000fea0003800000 */
        .weak           $__internal_0_$__cuda_sm3x_div_rn_ftz_f32_slowpath
        .type           $__internal_0_$__cuda_sm3x_div_rn_ftz_f32_slowpath,@function
        .size           $__internal_0_$__cuda_sm3x_div_rn_ftz_f32_slowpath,(.L_x_5361 - $__internal_0_$__cuda_sm3x_div_rn_ftz_f32_slowpath)
$__internal_0_$__cuda_sm3x_div_rn_ftz_f32_slowpath:
[----:B------:R-:W-:Y:S01]  /*14d20*/  SHF.R.U32.HI R3, RZ, 0x17, R30 ;  /* 0x00000017ff037819 */ /* 0x000fe2000001161e */
[----:B------:R-:W-:Y:S01]  /*14d30*/  BSSY B0, `(.L_x_627) ;  /* 0x000004e000007945 */ /* 0x000fe20003800000 */
[----:B------:R-:W-:-:S03]  /*14d40*/  SHF.R.U32.HI R6, RZ, 0x17, R17 ;  /* 0x00000017ff067819 */ /* 0x000fc60000011611 */
[----:B------:R-:W-:Y:S01]  /*14d50*/  BSSY B1, `(.L_x_628) ;  /* 0x0000025000017945 */ /* 0x000fe20003800000 */
[----:B------:R-:W-:Y:S02]  /*14d60*/  LOP3.LUT R3, R3, 0xff, RZ, 0xc0, !PT ;  /* 0x000000ff03037812 */ /* 0x000fe400078ec0ff */
[----:B------:R-:W-:Y:S02]  /*14d70*/  LOP3.LUT R6, R6, 0xff, RZ, 0xc0, !PT ;  /* 0x000000ff06067812 */ /* 0x000fe400078ec0ff */
[----:B------:R-:W-:Y:S02]  /*14d80*/  IADD3 R0, R3, -0x1, RZ ;  /* 0xffffffff03007810 */ /* 0x000fe40007ffe0ff */
[----:B------:R-:W-:Y:S02]  /*14d90*/  IADD3 R5, R6, -0x1, RZ ;  /* 0xffffffff06057810 */ /* 0x000fe40007ffe0ff */
[----:B------:R-:W-:-:S04]  /*14da0*/  ISETP.GT.U32.AND P1, PT, R0, 0xfd, PT ;  /* 0x000000fd0000780c */ /* 0x000fc80003f24070 */
[----:B------:R-:W-:-:S13]  /*14db0*/  ISETP.GT.U32.OR P1, PT, R5, 0xfd, P1 ;  /* 0x000000fd0500780c */ /* 0x000fda0000f24470 */
[----:B------:R-:W-:Y:S05]  /*14dc0*/  @!P1 BRA `(.L_x_629) ;  /* 0x0000000000749947 */ /* 0x000fea0003800000 */
[----:B------:R-:W-:Y:S02]  /*14dd0*/  FSETP.GTU.FTZ.AND P2, PT, |R17|, +INF , PT ;  /* 0x7f8000001100780b */ /* 0x000fe40003f5c200 */
[----:B------:R-:W-:-:S04]  /*14de0*/  FSETP.GTU.FTZ.AND P1, PT, |R30|, +INF , PT ;  /* 0x7f8000001e00780b */ /* 0x000fc80003f3c200 */
[----:B------:R-:W-:-:S13]  /*14df0*/  PLOP3.LUT P1, PT, P2, P1, PT, 0xa8, 0x0 ;  /* 0x000000000000781c */ /* 0x000fda0001723570 */
[----:B------:R-:W-:Y:S05]  /*14e00*/  @P1 BREAK B1 ;  /* 0x0000000000011942 */ /* 0x000fea0003800000 */
[----:B------:R-:W-:Y:S05]  /*14e10*/  @P1 BRA `(.L_x_630) ;  /* 0x0000000000f81947 */ /* 0x000fea0003800000 */
[C---:B------:R-:W-:Y:S02]  /*14e20*/  FSETP.NEU.FTZ.AND P6, PT, R17.reuse, RZ, PT ;  /* 0x000000ff1100720b */ /* 0x040fe40003fdd000 */
[----:B------:R-:W-:Y:S02]  /*14e30*/  FSETP.NEU.FTZ.AND P1, PT, R17, RZ, PT ;  /* 0x000000ff1100720b */ /* 0x000fe40003f3d000 */
[----:B------:R-:W-:Y:S02]  /*14e40*/  FSETP.NEU.FTZ.AND P2, PT, R30, RZ, PT ;  /* 0x000000ff1e00720b */ /* 0x000fe40003f5d000 */
[----:B------:R-:W-:-:S07]  /*14e50*/  LOP3.LUT R2, R2, 0xfffffffb, RZ, 0xc0, !PT ;  /* 0xfffffffb02027812 */ /* 0x000fce00078ec0ff */
[----:B------:R-:W-:-:S04]  /*14e60*/  @P6 LOP3.LUT R2, R2, 0x4, RZ, 0xfc, !PT ;  /* 0x0000000402026812 */ /* 0x000fc800078efcff */
[----:B------:R-:W-:Y:S01]  /*14e70*/  LOP3.LUT R2, R2, 0xfffffffe, RZ, 0xc0, !PT ;  /* 0xfffffffe02027812 */ /* 0x000fe200078ec0ff */
[----:B------:R-:W-:Y:S05]  /*14e80*/  @!P2 BREAK !P1, B1 ;  /* 0x000000000001a942 */ /* 0x000fea0004800000 */
[----:B------:R-:W-:Y:S01]  /*14e90*/  @P2 LOP3.LUT R2, R2, 0x1, RZ, 0xfc, !PT ;  /* 0x0000000102022812 */ /* 0x000fe200078efcff */
[----:B------:R-:W-:Y:S06]  /*14ea0*/  @!P2 BRA !P1, `(.L_x_631) ;  /* 0x0000000000cca947 */ /* 0x000fec0004800000 */
[C---:B------:R-:W-:Y:S02]  /*14eb0*/  FSETP.NEU.FTZ.AND P1, PT, |R17|.reuse, +INF , PT ;  /* 0x7f8000001100780b */ /* 0x040fe40003f3d200 */
[----:B------:R-:W-:Y:S02]  /*14ec0*/  FSETP.NEU.FTZ.AND P6, PT, |R30|, +INF , PT ;  /* 0x7f8000001e00780b */ /* 0x000fe40003fdd200 */
[----:B------:R-:W-:Y:S02]  /*14ed0*/  FSETP.NEU.FTZ.AND P2, PT, |R17|, +INF , PT ;  /* 0x7f8000001100780b */ /* 0x000fe40003f5d200 */
[----:B------:R-:W-:-:S09]  /*14ee0*/  LOP3.LUT R2, R2, 0xfffffffd, RZ, 0xc0, !PT ;  /* 0xfffffffd02027812 */ /* 0x000fd200078ec0ff */
[----:B------:R-:W-:Y:S05]  /*14ef0*/  @!P6 BREAK !P1, B1 ;  /* 0x000000000001e942 */ /* 0x000fea0004800000 */
[----:B------:R-:W-:Y:S01]  /*14f00*/  @P2 LOP3.LUT R2, R2, 0x2, RZ, 0xfc, !PT ;  /* 0x0000000202022812 */ /* 0x000fe200078efcff */
[----:B------:R-:W-:Y:S06]  /*14f10*/  @!P6 BRA !P1, `(.L_x_631) ;  /* 0x0000000000b0e947 */ /* 0x000fec0004800000 */
[----:B------:R-:W-:-:S04]  /*14f20*/  FSETP.NEU.FTZ.AND P1, PT, R17, RZ, PT ;  /* 0x000000ff1100720b */ /* 0x000fc80003f3d000 */
[----:B------:R-:W-:-:S13]  /*14f30*/  PLOP3.LUT P1, PT, P6, P1, PT, 0x2a, 0x0 ;  /* 0x000000000000781c */ /* 0x000fda0003722572 */
[----:B------:R-:W-:Y:S05]  /*14f40*/  @P1 BREAK B1 ;  /* 0x0000000000011942 */ /* 0x000fea0003800000 */
[----:B------:R-:W-:Y:S05]  /*14f50*/  @P1 BRA `(.L_x_632) ;  /* 0x0000000000981947 */ /* 0x000fea0003800000 */
[----:B------:R-:W-:-:S04]  /*14f60*/  FSETP.NEU.FTZ.AND P6, PT, R30, RZ, PT ;  /* 0x000000ff1e00720b */ /* 0x000fc80003fdd000 */
[----:B------:R-:W-:-:S13]  /*14f70*/  PLOP3.LUT P1, PT, P2, P6, PT, 0x2a, 0x0 ;  /* 0x000000000000781c */ /* 0x000fda000172c572 */
[----:B------:R-:W-:Y:S05]  /*14f80*/  @P1 BREAK B1 ;  /* 0x0000000000011942 */ /* 0x000fea0003800000 */
[----:B------:R-:W-:Y:S05]  /*14f90*/  @P1 BRA `(.L_x_633) ;  /* 0x00000000007c1947 */ /* 0x000fea0003800000 */
.L_x_629:
[----:B------:R-:W-:Y:S05]  /*14fa0*/  BSYNC B1 ;  /* 0x0000000000017941 */ /* 0x000fea0003800000 */
.L_x_628:
[----:B------:R-:W-:Y:S01]  /*14fb0*/  IADD3 R3, R3, -0x7f, RZ ;  /* 0xffffff8103037810 */ /* 0x000fe20007ffe0ff */
[----:B------:R-:W-:Y:S01]  /*14fc0*/  BSSY B1, `(.L_x_634) ;  /* 0x000001b000017945 */ /* 0x000fe20003800000 */
[----:B------:R-:W-:-:S03]  /*14fd0*/  IADD3 R6, R6, -0x7f, RZ ;  /* 0xffffff8106067810 */ /* 0x000fc60007ffe0ff */
[----:B------:R-:W-:Y:S01]  /*14fe0*/  IMAD R31, R3, -0x800000, R30 ;  /* 0xff800000031f7824 */ /* 0x000fe200078e021e */
[C---:B------:R-:W-:Y:S01]  /*14ff0*/  IADD3 R3, R6.reuse, -R3, RZ ;  /* 0x8000000306037210 */ /* 0x040fe20007ffe0ff */
[----:B------:R-:W-:Y:S02]  /*15000*/  IMAD R0, R6, -0x800000, R17 ;  /* 0xff80000006007824 */ /* 0x000fe400078e0211 */
[----:B------:R-:W0:Y:S01]  /*15010*/  MUFU.RCP R16, R31 ;  /* 0x0000001f00107308 */ /* 0x000e220000001000 */
[----:B------:R-:W-:-:S04]  /*15020*/  FADD.FTZ R5, -R31, -RZ ;  /* 0x800000ff1f057221 */ /* 0x000fc80000010100 */
[----:B0-----:R-:W-:-:S04]  /*15030*/  FFMA R7, R16, R5, 1 ;  /* 0x3f80000010077423 */ /* 0x001fc80000000005 */
[----:B------:R-:W-:-:S04]  /*15040*/  FFMA R7, R16, R7, R16 ;  /* 0x0000000710077223 */ /* 0x000fc80000000010 */
[----:B------:R-:W-:-:S04]  /*15050*/  FFMA R16, R0, R7, RZ ;  /* 0x0000000700107223 */ /* 0x000fc800000000ff */
[----:B------:R-:W-:-:S04]  /*15060*/  FFMA R17, R5, R16, R0 ;  /* 0x0000001005117223 */ /* 0x000fc80000000000 */
[----:B------:R-:W-:-:S04]  /*15070*/  FFMA R17, R7, R17, R16 ;  /* 0x0000001107117223 */ /* 0x000fc80000000010 */
[----:B------:R-:W-:-:S04]  /*15080*/  FFMA R0, R5, R17, R0 ;  /* 0x0000001105007223 */ /* 0x000fc80000000000 */
[----:B------:R-:W-:-:S05]  /*15090*/  FFMA.FTZ R0, R7, R0, R17 ;  /* 0x0000000007007223 */ /* 0x000fca0000010011 */
[----:B------:R-:W-:-:S04]  /*150a0*/  SHF.R.U32.HI R5, RZ, 0x17, R0 ;  /* 0x00000017ff057819 */ /* 0x000fc80000011600 */
[----:B------:R-:W-:-:S04]  /*150b0*/  LOP3.LUT R6, R5, 0xff, RZ, 0xc0, !PT ;  /* 0x000000ff05067812 */ /* 0x000fc800078ec0ff */
[----:B------:R-:W-:-:S04]  /*150c0*/  IADD3 R5, R6, R3, RZ ;  /* 0x0000000306057210 */ /* 0x000fc80007ffe0ff */
[----:B------:R-:W-:-:S04]  /*150d0*/  IADD3 R6, R5, -0x1, RZ ;  /* 0xffffffff05067810 */ /* 0x000fc80007ffe0ff */
[----:B------:R-:W-:-:S13]  /*150e0*/  ISETP.GE.U32.AND P1, PT, R6, 0xfe, PT ;  /* 0x000000fe0600780c */ /* 0x000fda0003f26070 */
[----:B------:R-:W-:Y:S05]  /*150f0*/  @!P1 BRA `(.L_x_635) ;  /* 0x0000000000189947 */ /* 0x000fea0003800000 */
[----:B------:R-:W-:Y:S02]  /*15100*/  ISETP.GT.AND P1, PT, R5, 0xfe, PT ;  /* 0x000000fe0500780c */ /* 0x000fe40003f24270 */
[----:B------:R-:W-:-:S11]  /*15110*/  LOP3.LUT R3, R0, 0x80000000, RZ, 0xc0, !PT ;  /* 0x8000000000037812 */ /* 0x000fd600078ec0ff */
[----:B------:R-:W-:-:S04]  /*15120*/  @!P1 ISETP.GE.AND P2, PT, R5, 0x1, PT ;  /* 0x000000010500980c */ /* 0x000fc80003f46270 */
[C---:B------:R-:W-:Y:S02]  /*15130*/  @!P1 SEL R0, R3.reuse, R0, !P2 ;  /* 0x0000000003009207 */ /* 0x040fe40005000000 */
[----:B------:R-:W-:Y:S01]  /*15140*/  @P1 LOP3.LUT R0, R3, 0x7f800000, RZ, 0xfc, !PT ;  /* 0x7f80000003001812 */ /* 0x000fe200078efcff */
[----:B------:R-:W-:Y:S06]  /*15150*/  BRA `(.L_x_636) ;  /* 0x0000000000047947 */ /* 0x000fec0003800000 */
.L_x_635:
[----:B------:R-:W-:-:S07]  /*15160*/  LEA R0, R3, R0, 0x17 ;  /* 0x0000000003007211 */ /* 0x000fce00078eb8ff */
.L_x_636:
[----:B------:R-:W-:Y:S05]  /*15170*/  BSYNC B1 ;  /* 0x0000000000017941 */ /* 0x000fea0003800000 */
.L_x_634:
[----:B------:R-:W-:Y:S05]  /*15180*/  BRA `(.L_x_637) ;  /* 0x0000000000207947 */ /* 0x000fea0003800000 */
.L_x_633:
[----:B------:R-:W-:-:S04]  /*15190*/  LOP3.LUT R0, R30, 0x80000000, R17, 0x48, !PT ;  /* 0x800000001e007812 */ /* 0x000fc800078e4811 */
[----:B------:R-:W-:Y:S01]  /*151a0*/  LOP3.LUT R0, R0, 0x7f800000, RZ, 0xfc, !PT ;  /* 0x7f80000000007812 */ /* 0x000fe200078efcff */
[----:B------:R-:W-:Y:S06]  /*151b0*/  BRA `(.L_x_637) ;  /* 0x0000000000147947 */ /* 0x000fec0003800000 */
.L_x_632:
[----:B------:R-:W-:Y:S01]  /*151c0*/  LOP3.LUT R0, R30, 0x80000000, R17, 0x48, !PT ;  /* 0x800000001e007812 */ /* 0x000fe200078e4811 */
[----:B------:R-:W-:Y:S06]  /*151d0*/  BRA `(.L_x_637) ;  /* 0x00000000000c7947 */ /* 0x000fec0003800000 */
.L_x_631:
[----:B------:R-:W0:Y:S01]  /*151e0*/  MUFU.RSQ R0, -QNAN ;  /* 0xffc0000000007908 */ /* 0x000e220000001400 */
[----:B------:R-:W-:Y:S05]  /*151f0*/  BRA `(.L_x_637) ;  /* 0x0000000000047947 */ /* 0x000fea0003800000 */
.L_x_630:
[----:B------:R-:W-:-:S07]  /*15200*/  FADD.FTZ R0, R17, R30 ;  /* 0x0000001e11007221 */ /* 0x000fce0000010000 */
.L_x_637:
[----:B------:R-:W-:Y:S05]  /*15210*/  BSYNC B0 ;  /* 0x0000000000007941 */ /* 0x000fea0003800000 */
.L_x_627:
[----:B------:R-:W-:-:S06]  /*15220*/  HFMA2.MMA R5, -RZ, RZ, 0, 0 ;  /* 0x00000000ff057435 */ /* 0x000fcc00000001ff */
[----:B0-----:R-:W-:Y:S05]  /*15230*/  RET.REL.NODEC R4 `(_ZN2at6native57_GLOBAL__N__f3eca4a2_24_ForeachBinaryOpScalar_cu_86b9896c25multi_tensor_apply_kernelINS1_18TensorListMetadataILi2EEENS1_21BinaryOpScalarFunctorIN3c107complexIfEELi2ELi1ELi1EEEJNS1_21reverse_power_functorIS8_EES8_EEEvT_T0_DpT1_) ;  /* 0xfffffeac04707950 */ /* 0x001fea0003c3ffff */
.L_x_638:
        /* <DEDUP_REMOVED lines=12> */
.L_x_5361:


//--------------------- .text._ZN2at6native57_GLOBAL__N__f3eca4a2_24_ForeachBinaryOpScalar_cu_86b9896c25multi_tensor_apply_kernelINS1_18TensorListMetadataILi2EEENS1_21BinaryOpScalarFunctorIN3c107complexIdEELi2ELi1ELi1EEEJNS1_21reverse_power_functorIS8_EES8_EEEvT_T0_DpT1_ --------------------------
	.section	.text._ZN2at6native57_GLOBAL__N__f3eca4a2_24_ForeachBinaryOpScalar_cu_86b9896c25multi_tensor_apply_kernelINS1_18TensorListMetadataILi2EEENS1_21BinaryOpScalarFunctorIN3c107complexIdEELi2ELi1ELi1EEEJNS1_21reverse_power_functorIS8_EES8_EEEvT_T0_DpT1_,"ax",@progbits
	.align	128
.text._ZN2at6native57_GLOBAL__N__f3eca4a2_24_ForeachBinaryOpScalar_cu_86b9896c25multi_tensor_apply_kernelINS1_18TensorListMetadataILi2EEENS1_21BinaryOpScalarFunctorIN3c107complexIdEELi2ELi1ELi1EEEJNS1_21reverse_power_functorIS8_EES8_EEEvT_T0_DpT1_:
        .type           _ZN2at6native57_GLOBAL__N__f3eca4a2_24_ForeachBinaryOpScalar_cu_86b9896c25multi_tensor_apply_kernelINS1_18TensorListMetadataILi2EEENS1_21BinaryOpScalarFunctorIN3c107complexIdEELi2ELi1ELi1EEEJNS1_21reverse_power_functorIS8_EES8_EEEvT_T0_DpT1_,@function
        .size           _ZN2at6native57_GLOBAL__N__f3eca4a2_24_ForeachBinaryOpScalar_cu_86b9896c25multi_tensor_apply_kernelINS1_18TensorListMetadataILi2EEENS1_21BinaryOpScalarFunctorIN3c107complexIdEELi2ELi1ELi1EEEJNS1_21reverse_power_functorIS8_EES8_EEEvT_T0_DpT1_,(.L_x_5363 - _ZN2at6native57_GLOBAL__N__f3eca4a2_24_ForeachBinaryOpScalar_cu_86b9896c25multi_tensor_apply_kernelINS1_18TensorListMetadataILi2EEENS1_21BinaryOpScalarFunctorIN3c107complexIdEELi2ELi1ELi1EEEJNS1_21reverse_power_functorIS8_EES8_EEEvT_T0_DpT1_)
        .other          _ZN2at6native57_GLOBAL__N__f3eca4a2_24_ForeachBinaryOpScalar_cu_86b9896c25multi_tensor_apply_kernelINS1_18TensorListMetadataILi2EEENS1_21BinaryOpScalarFunctorIN3c107complexIdEELi2ELi1ELi1EEEJNS1_21reverse_power_functorIS8_EES8_EEEvT_T0_DpT1_,@"STO_CUDA_ENTRY STV_DEFAULT"
_ZN2at6native57_GLOBAL__N__f3eca4a2_24_ForeachBinaryOpScalar_cu_86b9896c25multi_tensor_apply_kernelINS1_18TensorListMetadataILi2EEENS1_21BinaryOpScalarFunctorIN3c107complexIdEELi2ELi1ELi1EEEJNS1_21reverse_power_functorIS8_EES8_EEEvT_T0_DpT1_:
[----:B------:R-:W0:Y:S08]  /*0000*/  LDC R1, c[0x0][0x28] ;  /* 0x00000a00ff017b82 */ /* 0x000e300000000800 */
[----:B------:R-:W1:Y:S01]  /*0010*/  S2UR UR4, SR_CTAID.X ;  /* 0x00000000000479c3 */ /* 0x000e620000002500 */
[----:B------:R-:W-:Y:S01]  /*0020*/  UMOV UR5, 0x740 ;  /* 0x0000074000057882 */ /* 0x000fe20000000000 */
[----:B------:R-:W-:Y:S01]  /*0030*/  ULDC.64 UR16, c[0x0][0x208] ;  /* 0x0000820000107ab9 */ /* 0x000fe20000000a00 */
[----:B0-----:R-:W-:Y:S01]  /*0040*/  VIADD R1, R1, 0xffffffd8 ;  /* 0xffffffd801017836 */ /* 0x001fe20000000000 */
[----:B-1----:R-:W-:-:S03]  /*0050*/  ULEA UR5, UR4, UR5, 0x2 ;  /* 0x0000000504057291 */ /* 0x002fc6000f8e103f */
        /* <DEDUP_REMOVED lines=20> */
[----:B------:R-:W0:Y:S01]  /*01a0*/  MUFU.RCP64H R3, 2.718280792236328125 ;  /* 0x4005bf0a00037908 */ /* 0x000e220000001800 */
[----:B------:R-:W-:Y:S01]  /*01b0*/  IMAD.MOV.U32 R6, RZ, RZ, -0x74eba897 ;  /* 0x8b145769ff067424 */ /* 0x000fe200078e00ff */
[----:B------:R-:W-:Y:S01]  /*01c0*/  ULDC.64 UR4, c[0x0][0xe60] ;  /* 0x0003980000047ab9 */ /* 0x000fe20000000a00 */
[----:B------:R-:W-:Y:S01]  /*01d0*/  IMAD.MOV.U32 R7, RZ, RZ, 0x4005bf0a ;  /* 0x4005bf0aff077424 */ /* 0x000fe200078e00ff */
[----:B------:R-:W1:Y:S01]  /*01e0*/  LDC R8, c[0x0][0xe64] ;  /* 0x00039900ff087b82 */ /* 0x000e620000000800 */
[----:B------:R-:W-:-:S06]  /*01f0*/  IMAD.MOV.U32 R2, RZ, RZ, 0x1 ;  /* 0x00000001ff027424 */ /* 0x000fcc00078e00ff */
[----:B0-----:R-:W-:-:S08]  /*0200*/  DFMA R4, R2, -R6, 1 ;  /* 0x3ff000000204742b */ /* 0x001fd00000000806 */
[----:B------:R-:W-:Y:S01]  /*0210*/  DFMA R4, R4, R4, R4 ;  /* 0x000000040404722b */ /* 0x000fe20000000004 */
[----:B-1----:R-:W-:-:S07]  /*0220*/  FSETP.GEU.AND P1, PT, |R8|, 6.5827683646048100446e-37, PT ;  /* 0x036000000800780b */ /* 0x002fce0003f2e200 */
[----:B------:R-:W-:-:S08]  /*0230*/  DFMA R4, R2, R4, R2 ;  /* 0x000000040204722b */ /* 0x000fd00000000002 */
[----:B------:R-:W-:-:S08]  /*0240*/  DFMA R2, R4, -R6, 1 ;  /* 0x3ff000000402742b */ /* 0x000fd00000000806 */
[----:B------:R-:W-:-:S08]  /*0250*/  DFMA R2, R4, R2, R4 ;  /* 0x000000020402722b */ /* 0x000fd00000000004 */
[----:B------:R-:W-:-:S08]  /*0260*/  DMUL R40, R2, UR4 ;  /* 0x0000000402287c28 */ /* 0x000fd00008000000 */
[----:B------:R-:W-:-:S08]  /*0270*/  DFMA R4, R40, -R6, UR4 ;  /* 0x0000000428047e2b */ /* 0x000fd00008000806 */
[----:B------:R-:W-:-:S10]  /*0280*/  DFMA R40, R2, R4, R40 ;  /* 0x000000040228722b */ /* 0x000fd40000000028 */
[----:B------:R-:W-:-:S05]  /*0290*/  FFMA R0, RZ, 2.0897850990295410156, R41 ;  /* 0x4005bf0aff007823 */ /* 0x000fca0000000029 */
[----:B------:R-:W-:-:S13]  /*02a0*/  FSETP.GT.AND P0, PT, |R0|, 1.469367938527859385e-39, PT ;  /* 0x001000000000780b */ /* 0x000fda0003f04200 */
[----:B------:R-:W-:Y:S05]  /*02b0*/  @P0 BRA P1, `(.L_x_640) ;  /* 0x0000000000240947 */ /* 0x000fea0000800000 */
[----:B------:R-:W-:Y:S01]  /*02c0*/  ULDC.64 UR4, c[0x0][0xe60] ;  /* 0x0003980000047ab9 */ /* 0x000fe20000000a00 */
[----:B------:R-:W-:Y:S01]  /*02d0*/  IMAD.MOV.U32 R28, RZ, RZ, -0x74eba897 ;  /* 0x8b145769ff1c7424 */ /* 0x000fe200078e00ff */
[----:B------:R-:W-:Y:S01]  /*02e0*/  MOV R26, 0x330 ;  /* 0x00000330001a7802 */ /* 0x000fe20000000f00 */
[----:B------:R-:W-:Y:S02]  /*02f0*/  IMAD.U32 R24, RZ, RZ, UR4 ;  /* 0x00000004ff187e24 */ /* 0x000fe4000f8e00ff */
[----:B------:R-:W-:Y:S02]  /*0300*/  IMAD.U32 R25, RZ, RZ, UR5 ;  /* 0x00000005ff197e24 */ /* 0x000fe4000f8e00ff */
[----:B------:R-:W-:-:S07]  /*0310*/  IMAD.MOV.U32 R27, RZ, RZ, 0x4005bf0a ;  /* 0x4005bf0aff1b7424 */ /* 0x000fce00078e00ff */
[----:B------:R-:W-:Y:S05]  /*0320*/  CALL.REL.NOINC `($__internal_1_$__cuda_sm20_div_rn_f64_full) ;  /* 0x000004c400847944 */ /* 0x000fea0003c00000 */
[----:B------:R-:W-:Y:S02]  /*0330*/  IMAD.MOV.U32 R40, RZ, RZ, R24 ;  /* 0x000000ffff287224 */ /* 0x000fe400078e0018 */
[----:B------:R-:W-:-:S07]  /*0340*/  IMAD.MOV.U32 R41, RZ, RZ, R25 ;  /* 0x000000ffff297224 */ /* 0x000fce00078e0019 */
.L_x_640:
        /* <DEDUP_REMOVED lines=27> */
.L_x_641:
[----:B------:R-:W0:Y:S01]  /*0500*/  LDC.64 R6, c[0x0][0xe68] ;  /* 0x00039a00ff067b82 */ /* 0x000e220000000a00 */
[----:B------:R-:W1:Y:S01]  /*0510*/  S2R R0, SR_TID.X ;  /* 0x0000000000007919 */ /* 0x000e620000002100 */
[----:B------:R-:W-:Y:S01]  /*0520*/  ULDC UR21, c[0x0][0x0] ;  /* 0x0000000000157ab9 */ /* 0x000fe20000000800 */
[----:B------:R-:W-:Y:S01]  /*0530*/  UMOV UR4, URZ ;  /* 0x0000003f00047c82 */ /* 0x000fe20008000000 */
[----:B------:R-:W-:-:S04]  /*0540*/  UMOV UR5, URZ ;  /* 0x0000003f00057c82 */ /* 0x000fc80008000000 */
[----:B------:R-:W2:Y:S01]  /*0550*/  LDC.64 R8, c[0x0][0xe60] ;  /* 0x00039800ff087b82 */ /* 0x000ea20000000a00 */
[C---:B0-----:R-:W-:Y:S02]  /*0560*/  DMUL R4, R6.reuse, 4 ;  /* 0x4010000006047828 */ /* 0x041fe40000000000 */
[----:B------:R-:W-:Y:S02]  /*0570*/  DMUL R6, R6, R6 ;  /* 0x0000000606067228 */ /* 0x000fe40000000000 */
[----:B--2---:R-:W-:-:S04]  /*0580*/  DMUL R2, R8, 4 ;  /* 0x4010000008027828 */ /* 0x004fc80000000000 */
[----:B------:R-:W-:Y:S02]  /*0590*/  DMUL R4, R4, R4 ;  /* 0x0000000404047228 */ /* 0x000fe40000000000 */
[----:B------:R-:W-:-:S06]  /*05a0*/  DFMA R6, R8, R8, R6 ;  /* 0x000000080806722b */ /* 0x000fcc0000000006 */
[----:B------:R-:W-:-:S04]  /*05b0*/  DFMA R4, R2, R2, R4 ;  /* 0x000000020204722b */ /* 0x000fc80000000004 */
[----:B------:R-:W-:Y:S02]  /*05c0*/  R2UR UR12, R6 ;  /* 0x00000000060c72ca */ /* 0x000fe400000e0000 */
[----:B------:R-:W-:Y:S02]  /*05d0*/  R2UR UR13, R7 ;  /* 0x00000000070d72ca */ /* 0x000fe400000e0000 */
[----:B------:R-:W-:-:S10]  /*05e0*/  DMUL R4, R4, 0.0625 ;  /* 0x3fb0000004047828 */ /* 0x000fd40000000000 */
[----:B------:R-:W-:Y:S02]  /*05f0*/  R2UR UR22, R4 ;  /* 0x00000000041672ca */ /* 0x000fe400000e0000 */
[----:B-1----:R-:W-:-:S15]  /*0600*/  R2UR UR23, R5 ;  /* 0x00000000051772ca */ /* 0x002fde00000e0000 */
.L_x_959:
[----:B------:R-:W-:Y:S01]  /*0610*/  IADD3 R6, P0, R0, UR4, RZ ;  /* 0x0000000400067c10 */ /* 0x000fe2000ff1e0ff */
[----:B------:R-:W-:Y:S01]  /*0620*/  IMAD.U32 R5, RZ, RZ, UR21 ;  /* 0x00000015ff057e24 */ /* 0x000fe2000f8e00ff */
[----:B0-----:R-:W-:Y:S01]  /*0630*/  CS2R R10, SRZ ;  /* 0x00000000000a7805 */ /* 0x001fe2000001ff00 */
[----:B------:R-:W-:Y:S01]  /*0640*/  IMAD.U32 R3, RZ, RZ, UR21 ;  /* 0x00000015ff037e24 */ /* 0x000fe2000f8e00ff */
[C---:B------:R-:W-:Y:S01]  /*0650*/  ISETP.GE.U32.AND P2, PT, R6.reuse, 0x10000, PT ;  /* 0x000100000600780c */ /* 0x040fe20003f46070 */
[----:B------:R-:W-:Y:S01]  /*0660*/  IMAD.X R7, RZ, RZ, UR5, P0 ;  /* 0x00000005ff077e24 */ /* 0x000fe200080e06ff */
[C---:B------:R-:W-:Y:S01]  /*0670*/  ISETP.LT.U32.AND P0, PT, R6.reuse, UR18, PT ;  /* 0x0000001206007c0c */ /* 0x040fe2000bf01070 */
[----:B------:R-:W-:Y:S01]  /*0680*/  IMAD R5, R5, 0x3, RZ ;  /* 0x0000000305057824 */ /* 0x000fe200078e02ff */
[----:B------:R-:W-:Y:S02]  /*0690*/  IADD3 R2, P5, R6, UR21, RZ ;  /* 0x0000001506027c10 */ /* 0x000fe4000ffbe0ff */
[----:B------:R-:W-:-:S02]  /*06a0*/  CS2R R8, SRZ ;  /* 0x0000000000087805 */ /* 0x000fc4000001ff00 */
[----:B------:R-:W-:Y:S02]  /*06b0*/  ISETP.GE.U32.AND.EX P2, PT, R7, RZ, PT, P2 ;  /* 0x000000ff0700720c */ /* 0x000fe40003f46120 */
[----:B------:R-:W-:Y:S02]  /*06c0*/  CS2R R22, SRZ ;  /* 0x0000000000167805 */ /* 0x000fe4000001ff00 */
[----:B------:R-:W-:Y:S02]  /*06d0*/  LEA R3, P6, R3, R6, 0x1 ;  /* 0x0000000603037211 */ /* 0x000fe400078c08ff */
[----:B------:R-:W-:Y:S02]  /*06e0*/  CS2R R20, SRZ ;  /* 0x0000000000147805 */ /* 0x000fe4000001ff00 */
[----:B------:R-:W-:Y:S02]  /*06f0*/  ISETP.LT.AND.EX P2, PT, R7, UR7, !P2, P0 ;  /* 0x0000000707007c0c */ /* 0x000fe4000d741300 */
[----:B------:R-:W-:-:S02]  /*0700*/  CS2R R18, SRZ ;  /* 0x0000000000127805 */ /* 0x000fc4000001ff00 */
[----:B------:R-:W-:Y:S01]  /*0710*/  IADD3 R4, P0, R5, R6, RZ ;  /* 0x0000000605047210 */ /* 0x000fe20007f1e0ff */
[----:B------:R-:W-:Y:S01]  /*0720*/  IMAD.X R5, RZ, RZ, R7, P5 ;  /* 0x000000ffff057224 */ /* 0x000fe200028e0607 */
[C---:B------:R-:W-:Y:S02]  /*0730*/  ISETP.GE.U32.AND P4, PT, R2.reuse, 0x10000, PT ;  /* 0x000100000200780c */ /* 0x040fe40003f86070 */
[----:B------:R-:W-:Y:S02]  /*0740*/  CS2R R16, SRZ ;  /* 0x0000000000107805 */ /* 0x000fe4000001ff00 */
[----:B------:R-:W-:Y:S02]  /*0750*/  ISETP.LT.U32.AND P3, PT, R2, UR18, PT ;  /* 0x0000001202007c0c */ /* 0x000fe4000bf61070 */
[----:B------:R-:W-:Y:S02]  /*0760*/  CS2R R14, SRZ ;  /* 0x00000000000e7805 */ /* 0x000fe4000001ff00 */
[----:B------:R-:W-:Y:S01]  /*0770*/  ISETP.GE.U32.AND.EX P4, PT, R5, RZ, PT, P4 ;  /* 0x000000ff0500720c */ /* 0x000fe20003f86140 */
[----:B------:R-:W0:Y:S01]  /*0780*/  LDC.64 R24, c[0x0][0xe60] ;  /* 0x00039800ff187b82 */ /* 0x000e220000000a00 */
[----:B------:R-:W-:-:S02]  /*0790*/  ISETP.LT.U32.AND P5, PT, R3, UR18, PT ;  /* 0x0000001203007c0c */ /* 0x000fc4000bfa1070 */
[----:B------:R-:W-:Y:S02]  /*07a0*/  ISETP.LT.AND.EX P3, PT, R5, UR7, !P4, P3 ;  /* 0x0000000705007c0c */ /* 0x000fe4000e761330 */
[----:B------:R-:W-:Y:S02]  /*07b0*/  @P2 LEA R12, P1, R6, UR8, 0x4 ;  /* 0x00000008060c2c11 */ /* 0x000fe4000f8220ff */
[----:B------:R-:W-:Y:S01]  /*07c0*/  ISETP.LT.U32.AND P4, PT, R4, UR18, PT ;  /* 0x0000001204007c0c */ /* 0x000fe2000bf81070 */
[----:B------:R-:W0:Y:S01]  /*07d0*/  LDC.64 R26, c[0x0][0xe68] ;  /* 0x00039a00ff1a7b82 */ /* 0x000e220000000a00 */
[--C-:B------:R-:W-:Y:S01]  /*07e0*/  @P2 LEA.HI.X R13, R6, UR9, R7.reuse, 0x4, P1 ;  /* 0x00000009060d2c11 */ /* 0x100fe200088f2407 */
[--C-:B------:R-:W-:Y:S01]  /*07f0*/  IMAD.X R6, RZ, RZ, R7.reuse, P6 ;  /* 0x000000ffff067224 */ /* 0x100fe200030e0607 */
[----:B------:R-:W-:Y:S01]  /*0800*/  ISETP.GE.U32.AND P1, PT, R3, 0x10000, PT ;  /* 0x000100000300780c */ /* 0x000fe20003f26070 */
[----:B------:R-:W-:Y:S01]  /*0810*/  IMAD.X R7, RZ, RZ, R7, P0 ;  /* 0x000000ffff077224 */ /* 0x000fe200000e0607 */
[----:B------:R-:W-:Y:S01]  /*0820*/  ISETP.GE.U32.AND P0, PT, R4, 0x10000, PT ;  /* 0x000100000400780c */ /* 0x000fe20003f06070 */
[----:B------:R1:W5:Y:S01]  /*0830*/  @P2 LDG.E.128 R8, desc[UR16][R12.64] ;  /* 0x000000100c082981 */ /* 0x000362000c1e1d00 */
[----:B------:R-:W-:-:S02]  /*0840*/  ISETP.GE.U32.AND.EX P1, PT, R6, RZ, PT, P1 ;  /* 0x000000ff0600720c */ /* 0x000fc40003f26110 */
[C---:B------:R-:W-:Y:S02]  /*0850*/  ISETP.GE.U32.AND.EX P0, PT, R7.reuse, RZ, PT, P0 ;  /* 0x000000ff0700720c */ /* 0x040fe40003f06100 */
[----:B------:R-:W-:Y:S02]  /*0860*/  ISETP.LT.AND.EX P5, PT, R6, UR7, !P1, P5 ;  /* 0x0000000706007c0c */ /* 0x000fe4000cfa1350 */
[----:B------:R-:W-:Y:S02]  /*0870*/  ISETP.LT.AND.EX P4, PT, R7, UR7, !P0, P4 ;  /* 0x0000000707007c0c */ /* 0x000fe4000c781340 */
[C---:B------:R-:W-:Y:S02]  /*0880*/  @P3 LEA R28, P0, R2.reuse, UR8, 0x4 ;  /* 0x00000008021c3c11 */ /* 0x040fe4000f8020ff */
[----:B------:R-:W-:Y:S02]  /*0890*/  P2R R36, PR, RZ, 0x8 ;  /* 0x00000008ff247803 */ /* 0x000fe40000000000 */
[----:B------:R-:W-:-:S02]  /*08a0*/  @P3 LEA.HI.X R29, R2, UR9, R5, 0x4, P0 ;  /* 0x00000009021d3c11 */ /* 0x000fc400080f2405 */
[----:B-1----:R-:W-:-:S03]  /*08b0*/  CS2R R12, SRZ ;  /* 0x00000000000c7805 */ /* 0x002fc6000001ff00 */
[C---:B------:R-:W-:Y:S01]  /*08c0*/  @P5 LEA R30, P1, R3.reuse, UR8, 0x4 ;  /* 0x00000008031e5c11 */ /* 0x040fe2000f8220ff */
[----:B------:R1:W5:Y:S01]  /*08d0*/  @P3 LDG.E.128 R20, desc[UR16][R28.64] ;  /* 0x000000101c143981 */ /* 0x000362000c1e1d00 */
[C---:B------:R-:W-:Y:S02]  /*08e0*/  @P4 LEA R32, P0, R4.reuse, UR8, 0x4 ;  /* 0x0000000804204c11 */ /* 0x040fe4000f8020ff */
[----:B------:R-:W-:Y:S02]  /*08f0*/  @P5 LEA.HI.X R31, R3, UR9, R6, 0x4, P1 ;  /* 0x00000009031f5c11 */ /* 0x000fe400088f2406 */
[----:B------:R-:W-:-:S03]  /*0900*/  @P4 LEA.HI.X R33, R4, UR9, R7, 0x4, P0 ;  /* 0x0000000904214c11 */ /* 0x000fc600080f2407 */
[----:B------:R1:W5:Y:S04]  /*0910*/  @P5 LDG.E.128 R16, desc[UR16][R30.64] ;  /* 0x000000101e105981 */ /* 0x000368000c1e1d00 */
[----:B------:R1:W5:Y:S01]  /*0920*/  @P4 LDG.E.128 R12, desc[UR16][R32.64] ;  /* 0x00000010200c4981 */ /* 0x000362000c1e1d00 */
[----:B0-----:R-:W-:-:S06]  /*0930*/  DSETP.NAN.AND P0, PT, R24, R26, PT ;  /* 0x0000001a1800722a */ /* 0x001fcc0003f08000 */
[----:B------:R-:W-:-:S08]  /*0940*/  P2R R37, PR, RZ, 0x1 ;  /* 0x00000001ff257803 */ /* 0x000fd00000000000 */
[----:B-1----:R-:W-:Y:S05]  /*0950*/  @P0 BRA `(.L_x_642) ;  /* 0x0000006400b00947 */ /* 0x002fea0003800000 */
[----:B------:R-:W-:Y:S01]  /*0960*/  DADD R30, -RZ, |R26| ;  /* 0x00000000ff1e7229 */ /* 0x000fe2000000051a */
[----:B------:R-:W-:Y:S01]  /*0970*/  UMOV UR14, 0x85ebc8a0 ;  /* 0x85ebc8a0000e7882 */ /* 0x000fe20000000000 */
[----:B------:R-:W-:Y:S01]  /*0980*/  DADD R28, -RZ, |R24| ;  /* 0x00000000ff1c7229 */ /* 0x000fe20000000518 */
[----:B------:R-:W-:Y:S01]  /*0990*/  UMOV UR15, 0x7fd1ccf3 ;  /* 0x7fd1ccf3000f7882 */ /* 0x000fe20000000000 */
[----:B------:R-:W-:-:S08]  /*09a0*/  DSETP.GEU.AND P1, PT, |R24|, |R26|, PT ;  /* 0x4000001a1800722a */ /* 0x000fd00003f2e200 */
[----:B------:R-:W-:Y:S02]  /*09b0*/  FSEL R52, R28, R30, !P1 ;  /* 0x0000001e1c347208 */ /* 0x000fe40004800000 */
[----:B------:R-:W-:Y:S02]  /*09c0*/  FSEL R53, R29, R31, !P1 ;  /* 0x0000001f1d357208 */ /* 0x000fe40004800000 */
[----:B------:R-:W-:Y:S02]  /*09d0*/  FSEL R54, R30, R28, !P1 ;  /* 0x0000001c1e367208 */ /* 0x000fe40004800000 */
[----:B------:R-:W-:Y:S02]  /*09e0*/  FSEL R55, R31, R29, !P1 ;  /* 0x0000001d1f377208 */ /* 0x000fe40004800000 */
[----:B------:R-:W-:-:S14]  /*09f0*/  DSETP.GT.AND P0, PT, R52, UR14, PT ;  /* 0x0000000e34007e2a */ /* 0x000fdc000bf04000 */
[----:B------:R-:W-:Y:S05]  /*0a00*/  @P0 BRA `(.L_x_643) ;  /* 0x0000005400b40947 */ /* 0x000fea0003800000 */
[----:B------:R-:W-:-:S14]  /*0a10*/  DSETP.NEU.AND P0, PT, R54, 1, PT ;  /* 0x3ff000003600742a */ /* 0x000fdc0003f0d000 */
[----:B------:R-:W-:Y:S05]  /*0a20*/  @!P0 BRA `(.L_x_644) ;  /* 0x0000004000c48947 */ /* 0x000fea0003800000 */
[----:B------:R-:W-:Y:S01]  /*0a30*/  UMOV UR14, 0x4ad4b81f ;  /* 0x4ad4b81f000e7882 */ /* 0x000fe20000000000 */
[----:B------:R-:W-:Y:S02]  /*0a40*/  UMOV UR15, 0x358dee7a ;  /* 0x358dee7a000f7882 */ /* 0x000fe40000000000 */
[----:B------:R-:W-:-:S06]  /*0a50*/  DSETP.GEU.AND P0, PT, R52, UR14, PT ;  /* 0x0000000e34007e2a */ /* 0x000fcc000bf0e000 */
[----:B------:R-:W-:Y:S01]  /*0a60*/  DSETP.LT.OR P0, PT, R54, UR14, !P0 ;  /* 0x0000000e36007e2a */ /* 0x000fe2000c701400 */
[----:B------:R-:W-:Y:S01]  /*0a70*/  UMOV UR14, 0xc57e649a ;  /* 0xc57e649a000e7882 */ /* 0x000fe20000000000 */
[----:B------:R-:W-:-:S04]  /*0a80*/  UMOV UR15, 0x4a511b0e ;  /* 0x4a511b0e000f7882 */ /* 0x000fc80000000000 */
[----:B------:R-:W-:-:S06]  /*0a90*/  DSETP.GT.OR P0, PT, R54, UR14, P0 ;  /* 0x0000000e36007e2a */ /* 0x000fcc0008704400 */
[----:B------:R-:W-:-:S14]  /*0aa0*/  DSETP.GT.OR P0, PT, R52, UR14, P0 ;  /* 0x0000000e34007e2a */ /* 0x000fdc0008704400 */
[----:B------:R-:W-:Y:S05]  /*0ab0*/  @P0 BRA `(.L_x_645) ;  /* 0x0000003000e00947 */ /* 0x000fea0003800000 */
[----:B------:R-:W-:-:S14]  /*0ac0*/  DSETP.GE.AND P0, PT, R54, 1, PT ;  /* 0x3ff000003600742a */ /* 0x000fdc0003f06000 */
[----:B------:R-:W-:Y:S05]  /*0ad0*/  @!P0 BRA `(.L_x_646) ;  /* 0x0000001000048947 */ /* 0x000fea0003800000 */
[C---:B------:R-:W-:Y:S02]  /*0ae0*/  DADD R24, R54.reuse, -1 ;  /* 0xbff0000036187429 */ /* 0x040fe40000000000 */
[----:B------:R-:W-:-:S08]  /*0af0*/  DADD R26, R54, 1 ;  /* 0x3ff00000361a7429 */ /* 0x000fd00000000000 */
[----:B------:R-:W-:-:S08]  /*0b00*/  DMUL R24, R24, R26 ;  /* 0x0000001a18187228 */ /* 0x000fd00000000000 */
[----:B------:R-:W-:-:S10]  /*0b10*/  DFMA R50, R52, R52, R24 ;  /* 0x000000343432722b */ /* 0x000fd40000000018 */
[C---:B------:R-:W-:Y:S02]  /*0b20*/  FSETP.GEU.FTZ.AND P0, PT, R51.reuse, 1.7916666269302368164, PT ;  /* 0x3fe555553300780b */ /* 0x040fe40003f1e000 */
[----:B------:R-:W-:-:S13]  /*0b30*/  FSETP.GT.FTZ.AND P3, PT, R51, -1.6999999284744262695, PT ;  /* 0xbfd999993300780b */ /* 0x000fda0003f74000 */
[----:B------:R-:W-:Y:S05]  /*0b40*/  @P3 BRA !P0, `(.L_x_647) ;  /* 0x00000004004c3947 */ /* 0x000fea0004000000 */
[----:B------:R-:W-:-:S10]  /*0b50*/  DADD R32, R50, 1 ;  /* 0x3ff0000032207429 */ /* 0x000fd40000000000 */
[----:B------:R-:W-:Y:S01]  /*0b60*/  ISETP.GT.AND P0, PT, R33, 0xfffff, PT ;  /* 0x000fffff2100780c */ /* 0x000fe20003f04270 */
[--C-:B------:R-:W-:Y:S02]  /*0b70*/  IMAD.MOV.U32 R24, RZ, RZ, R32.reuse ;  /* 0x000000ffff187224 */ /* 0x100fe400078e0020 */
[----:B------:R-:W-:Y:S02]  /*0b80*/  IMAD.MOV.U32 R25, RZ, RZ, R33 ;  /* 0x000000ffff197224 */ /* 0x000fe400078e0021 */
[----:B------:R-:W-:Y:S02]  /*0b90*/  IMAD.MOV.U32 R26, RZ, RZ, R32 ;  /* 0x000000ffff1a7224 */ /* 0x000fe400078e0020 */
[----:B------:R-:W-:-:S06]  /*0ba0*/  IMAD.MOV.U32 R32, RZ, RZ, -0x3ff ;  /* 0xfffffc01ff207424 */ /* 0x000fcc00078e00ff */
[----:B------:R-:W-:Y:S01]  /*0bb0*/  @!P0 DMUL R24, R24, 1.80143985094819840000e+16 ;  /* 0x4350000018188828 */ /* 0x000fe20000000000 */
[----:B------:R-:W-:-:S09]  /*0bc0*/  @!P0 IMAD.MOV.U32 R32, RZ, RZ, -0x435 ;  /* 0xfffffbcbff208424 */ /* 0x000fd200078e00ff */
[----:B------:R-:W-:Y:S02]  /*0bd0*/  @!P0 IMAD.MOV.U32 R33, RZ, RZ, R25 ;  /* 0x000000ffff218224 */ /* 0x000fe400078e0019 */
[----:B------:R-:W-:Y:S02]  /*0be0*/  @!P0 IMAD.MOV.U32 R26, RZ, RZ, R24 ;  /* 0x000000ffff1a8224 */ /* 0x000fe400078e0018 */
[----:B------:R-:W-:-:S05]  /*0bf0*/  VIADD R27, R33, 0xffffffff ;  /* 0xffffffff211b7836 */ /* 0x000fca0000000000 */
[----:B------:R-:W-:-:S13]  /*0c00*/  ISETP.GE.U32.AND P0, PT, R27, 0x7fefffff, PT ;  /* 0x7fefffff1b00780c */ /* 0x000fda0003f06070 */
[----:B------:R-:W-:Y:S05]  /*0c10*/  @!P0 BRA `(.L_x_648) ;  /* 0x00000000001c8947 */ /* 0x000fea0003800000 */
[----:B------:R-:W-:Y:S01]  /*0c20*/  IMAD.MOV.U32 R26, RZ, RZ, 0x0 ;  /* 0x00000000ff1a7424 */ /* 0x000fe200078e00ff */
[----:B------:R-:W-:Y:S01]  /*0c30*/  FSETP.NEU.FTZ.AND P0, PT, R25, RZ, PT ;  /* 0x000000ff1900720b */ /* 0x000fe20003f1d000 */
[----:B------:R-:W-:-:S06]  /*0c40*/  IMAD.MOV.U32 R27, RZ, RZ, 0x7ff00000 ;  /* 0x7ff00000ff1b7424 */ /* 0x000fcc00078e00ff */
[----:B------:R-:W-:-:S10]  /*0c50*/  DFMA R26, R24, R26, +INF ;  /* 0x7ff00000181a742b */ /* 0x000fd4000000001a */
[----:B------:R-:W-:Y:S02]  /*0c60*/  FSEL R50, R26, RZ, P0 ;  /* 0x000000ff1a327208 */ /* 0x000fe40000000000 */
[----:B------:R-:W-:Y:S01]  /*0c70*/  FSEL R51, R27, -QNAN , P0 ;  /* 0xfff000001b337808 */ /* 0x000fe20000000000 */
[----:B------:R-:W-:Y:S06]  /*0c80*/  BRA `(.L_x_649) ;  /* 0x0000000400c07947 */ /* 0x000fec0003800000 */
.L_x_648:
[----:B------:R-:W-:Y:S01]  /*0c90*/  LOP3.LUT R24, R33, 0x800fffff, RZ, 0xc0, !PT ;  /* 0x800fffff21187812 */ /* 0x000fe200078ec0ff */
[----:B------:R-:W-:Y:S01]  /*0ca0*/  IMAD.MOV.U32 R42, RZ, RZ, -0x748574fc ;  /* 0x8b7a8b04ff2a7424 */ /* 0x000fe200078e00ff */
[----:B------:R-:W-:Y:S01]  /*0cb0*/  UMOV UR14, 0x3ae80f1e ;  /* 0x3ae80f1e000e7882 */ /* 0x000fe20000000000 */
[----:B------:R-:W-:Y:S01]  /*0cc0*/  IMAD.MOV.U32 R43, RZ, RZ, 0x3ed0ee25 ;  /* 0x3ed0ee25ff2b7424 */ /* 0x000fe200078e00ff */
[----:B------:R-:W-:Y:S01]  /*0cd0*/  LOP3.LUT R25, R24, 0x3ff00000, RZ, 0xfc, !PT ;  /* 0x3ff0000018197812 */ /* 0x000fe200078efcff */
[----:B------:R-:W-:Y:S01]  /*0ce0*/  IMAD.MOV.U32 R24, RZ, RZ, R26 ;  /* 0x000000ffff187224 */ /* 0x000fe200078e001a */
[----:B------:R-:W-:Y:S01]  /*0cf0*/  UMOV UR15, 0x3eb1380b ;  /* 0x3eb1380b000f7882 */ /* 0x000fe20000000000 */
[----:B------:R-:W-:Y:S01]  /*0d00*/  IMAD.MOV.U32 R26, RZ, RZ, RZ ;  /* 0x000000ffff1a7224 */ /* 0x000fe200078e00ff */
[----:B------:R-:W-:Y:S01]  /*0d10*/  ISETP.GE.AND P0, PT, R25, 0x3ff6a09f, PT ;  /* 0x3ff6a09f1900780c */ /* 0x000fe20003f06270 */
[----:B------:R-:W-:Y:S01]  /*0d20*/  IMAD.MOV.U32 R45, RZ, RZ, 0x43300000 ;  /* 0x43300000ff2d7424 */ /* 0x000fe200078e00ff */
[----:B------:R-:W-:Y:S01]  /*0d30*/  LEA.HI R44, R33, R32, RZ, 0xc ;  /* 0x00000020212c7211 */ /* 0x000fe200078f60ff */
[----:B------:R-:W-:Y:S01]  /*0d40*/  UMOV UR24, 0x80000000 ;  /* 0x8000000000187882 */ /* 0x000fe20000000000 */
[----:B------:R-:W-:-:S09]  /*0d50*/  UMOV UR25, 0x43300000 ;  /* 0x4330000000197882 */ /* 0x000fd20000000000 */
[----:B------:R-:W-:Y:S02]  /*0d60*/  @P0 VIADD R27, R25, 0xfff00000 ;  /* 0xfff00000191b0836 */ /* 0x000fe40000000000 */
[----:B------:R-:W-:Y:S02]  /*0d70*/  @P0 VIADD R44, R44, 0x1 ;  /* 0x000000012c2c0836 */ /* 0x000fe40000000000 */
[----:B------:R-:W-:-:S03]  /*0d80*/  @P0 IMAD.MOV.U32 R25, RZ, RZ, R27 ;  /* 0x000000ffff190224 */ /* 0x000fc600078e001b */
[----:B------:R-:W-:-:S03]  /*0d90*/  LOP3.LUT R44, R44, 0x80000000, RZ, 0x3c, !PT ;  /* 0x800000002c2c7812 */ /* 0x000fc600078e3cff */
[C---:B------:R-:W-:Y:S02]  /*0da0*/  DADD R34, R24.reuse, 1 ;  /* 0x3ff0000018227429 */ /* 0x040fe40000000000 */
[----:B------:R-:W-:-:S04]  /*0db0*/  DADD R24, R24, -1 ;  /* 0xbff0000018187429 */ /* 0x000fc80000000000 */
[----:B------:R-:W0:Y:S02]  /*0dc0*/  MUFU.RCP64H R27, R35 ;  /* 0x00000023001b7308 */ /* 0x000e240000001800 */
[----:B0-----:R-:W-:-:S08]  /*0dd0*/  DFMA R28, -R34, R26, 1 ;  /* 0x3ff00000221c742b */ /* 0x001fd0000000011a */
[----:B------:R-:W-:-:S08]  /*0de0*/  DFMA R28, R28, R28, R28 ;  /* 0x0000001c1c1c722b */ /* 0x000fd0000000001c */
[----:B------:R-:W-:-:S08]  /*0df0*/  DFMA R26, R26, R28, R26 ;  /* 0x0000001c1a1a722b */ /* 0x000fd0000000001a */
[----:B------:R-:W-:-:S08]  /*0e00*/  DMUL R28, R26, R24 ;  /* 0x000000181a1c7228 */ /* 0x000fd00000000000 */
[----:B------:R-:W-:-:S08]  /*0e10*/  DFMA R28, R26, R24, R28 ;  /* 0x000000181a1c722b */ /* 0x000fd0000000001c */
[----:B------:R-:W-:Y:S02]  /*0e20*/  DMUL R30, R28, R28 ;  /* 0x0000001c1c1e7228 */ /* 0x000fe40000000000 */
[----:B------:R-:W-:-:S06]  /*0e30*/  DADD R32, R24, -R28 ;  /* 0x0000000018207229 */ /* 0x000fcc000000081c */
[----:B------:R-:W-:Y:S01]  /*0e40*/  DFMA R34, R30, UR14, R42 ;  /* 0x0000000e1e227c2b */ /* 0x000fe2000800002a */
[----:B------:R-:W-:Y:S01]  /*0e50*/  UMOV UR14, 0x9f02676f ;  /* 0x9f02676f000e7882 */ /* 0x000fe20000000000 */
[----:B------:R-:W-:Y:S01]  /*0e60*/  UMOV UR15, 0x3ef3b266 ;  /* 0x3ef3b266000f7882 */ /* 0x000fe20000000000 */
[----:B------:R-:W-:Y:S02]  /*0e70*/  DADD R42, R32, R32 ;  /* 0x00000000202a7229 */ /* 0x000fe40000000020 */
[----:B------:R-:W-:Y:S01]  /*0e80*/  DADD R32, R44, -UR24 ;  /* 0x800000182c207e29 */ /* 0x000fe20008000000 */
[----:B------:R-:W-:Y:S01]  /*0e90*/  UMOV UR24, 0xfefa39ef ;  /* 0xfefa39ef00187882 */ /* 0x000fe20000000000 */
[----:B------:R-:W-:Y:S01]  /*0ea0*/  UMOV UR25, 0x3fe62e42 ;  /* 0x3fe62e4200197882 */ /* 0x000fe20000000000 */
[----:B------:R-:W-:Y:S01]  /*0eb0*/  DFMA R34, R30, R34, UR14 ;  /* 0x0000000e1e227e2b */ /* 0x000fe20008000022 */
[----:B------:R-:W-:Y:S01]  /*0ec0*/  UMOV UR14, 0xa9ab0956 ;  /* 0xa9ab0956000e7882 */ /* 0x000fe20000000000 */
[----:B------:R-:W-:Y:S01]  /*0ed0*/  UMOV UR15, 0x3f1745cb ;  /* 0x3f1745cb000f7882 */ /* 0x000fe20000000000 */
[----:B------:R-:W-:-:S02]  /*0ee0*/  DFMA R42, R24, -R28, R42 ;  /* 0x8000001c182a722b */ /* 0x000fc4000000002a */
[----:B------:R-:W-:-:S03]  /*0ef0*/  DFMA R50, R32, UR24, R28 ;  /* 0x0000001820327c2b */ /* 0x000fc6000800001c */
[----:B------:R-:W-:Y:S01]  /*0f00*/  DFMA R34, R30, R34, UR14 ;  /* 0x0000000e1e227e2b */ /* 0x000fe20008000022 */
[----:B------:R-:W-:Y:S01]  /*0f10*/  UMOV UR14, 0x2d1b5154 ;  /* 0x2d1b5154000e7882 */ /* 0x000fe20000000000 */
[----:B------:R-:W-:Y:S01]  /*0f20*/  UMOV UR15, 0x3f3c71c7 ;  /* 0x3f3c71c7000f7882 */ /* 0x000fe20000000000 */
[----:B------:R-:W-:Y:S02]  /*0f30*/  DMUL R42, R26, R42 ;  /* 0x0000002a1a2a7228 */ /* 0x000fe40000000000 */
[----:B------:R-:W-:-:S03]  /*0f40*/  DFMA R24, -R32, UR24, R50 ;  /* 0x0000001820187c2b */ /* 0x000fc60008000132 */
[----:B------:R-:W-:Y:S01]  /*0f50*/  DFMA R34, R30, R34, UR14 ;  /* 0x0000000e1e227e2b */ /* 0x000fe20008000022 */
[----:B------:R-:W-:Y:S01]  /*0f60*/  UMOV UR14, 0x923be72d ;  /* 0x923be72d000e7882 */ /* 0x000fe20000000000 */
[----:B------:R-:W-:-:S03]  /*0f70*/  UMOV UR15, 0x3f624924 ;  /* 0x3f624924000f7882 */ /* 0x000fc60000000000 */
[----:B------:R-:W-:-:S03]  /*0f80*/  DADD R24, -R28, R24 ;  /* 0x000000001c187229 */ /* 0x000fc60000000118 */
[----:B------:R-:W-:Y:S01]  /*0f90*/  DFMA R34, R30, R34, UR14 ;  /* 0x0000000e1e227e2b */ /* 0x000fe20008000022 */
[----:B------:R-:W-:Y:S01]  /*0fa0*/  UMOV UR14, 0x9999a3c4 ;  /* 0x9999a3c4000e7882 */ /* 0x000fe20000000000 */
[----:B------:R-:W-:-:S06]  /*0fb0*/  UMOV UR15, 0x3f899999 ;  /* 0x3f899999000f7882 */ /* 0x000fcc0000000000 */
[----:B------:R-:W-:Y:S01]  /*0fc0*/  DFMA R34, R30, R34, UR14 ;  /* 0x0000000e1e227e2b */ /* 0x000fe20008000022 */
[----:B------:R-:W-:Y:S01]  /*0fd0*/  UMOV UR14, 0x55555554 ;  /* 0x55555554000e7882 */ /* 0x000fe20000000000 */
[----:B------:R-:W-:-:S06]  /*0fe0*/  UMOV UR15, 0x3fb55555 ;  /* 0x3fb55555000f7882 */ /* 0x000fcc0000000000 */
[----:B------:R-:W-:Y:S01]  /*0ff0*/  DFMA R34, R30, R34, UR14 ;  /* 0x0000000e1e227e2b */ /* 0x000fe20008000022 */
[----:B------:R-:W-:Y:S01]  /*1000*/  UMOV UR14, 0x3b39803f ;  /* 0x3b39803f000e7882 */ /* 0x000fe20000000000 */
[----:B------:R-:W-:-:S06]  /*1010*/  UMOV UR15, 0x3c7abc9e ;  /* 0x3c7abc9e000f7882 */ /* 0x000fcc0000000000 */
[----:B------:R-:W-:-:S08]  /*1020*/  DMUL R34, R30, R34 ;  /* 0x000000221e227228 */ /* 0x000fd00000000000 */
[----:B------:R-:W-:-:S08]  /*1030*/  DFMA R34, R28, R34, R42 ;  /* 0x000000221c22722b */ /* 0x000fd0000000002a */
[----:B------:R-:W-:-:S08]  /*1040*/  DADD R24, R34, -R24 ;  /* 0x0000000022187229 */ /* 0x000fd00000000818 */
[----:B------:R-:W-:-:S08]  /*1050*/  DFMA R24, R32, UR14, R24 ;  /* 0x0000000e20187c2b */ /* 0x000fd00008000018 */
[----:B------:R-:W-:Y:S01]  /*1060*/  DADD R50, R50, R24 ;  /* 0x0000000032327229 */ /* 0x000fe20000000018 */
[----:B------:R-:W-:Y:S10]  /*1070*/  BRA `(.L_x_649) ;  /* 0x0000000000c47947 */ /* 0x000ff40003800000 */
.L_x_647:
[----:B------:R-:W-:Y:S01]  /*1080*/  DADD R26, R50, 2 ;  /* 0x40000000321a7429 */ /* 0x000fe20000000000 */
[----:B------:R-:W-:Y:S01]  /*1090*/  IMAD.MOV.U32 R24, RZ, RZ, 0x1 ;  /* 0x00000001ff187424 */ /* 0x000fe200078e00ff */
[----:B------:R-:W-:-:S04]  /*10a0*/  FSETP.GEU.AND P0, PT, |R51|, 6.5827683646048100446e-37, PT ;  /* 0x036000003300780b */ /* 0x000fc80003f0e200 */
[----:B------:R-:W0:Y:S02]  /*10b0*/  MUFU.RCP64H R25, R27 ;  /* 0x0000001b00197308 */ /* 0x000e240000001800 */
[----:B0-----:R-:W-:-:S08]  /*10c0*/  DFMA R28, -R26, R24, 1 ;  /* 0x3ff000001a1c742b */ /* 0x001fd00000000118 */
[----:B------:R-:W-:-:S08]  /*10d0*/  DFMA R28, R28, R28, R28 ;  /* 0x0000001c1c1c722b */ /* 0x000fd0000000001c */
[----:B------:R-:W-:-:S08]  /*10e0*/  DFMA R28, R24, R28, R24 ;  /* 0x0000001c181c722b */ /* 0x000fd00000000018 */
[----:B------:R-:W-:-:S08]  /*10f0*/  DFMA R24, -R26, R28, 1 ;  /* 0x3ff000001a18742b */ /* 0x000fd0000000011c */
[----:B------:R-:W-:-:S08]  /*1100*/  DFMA R24, R28, R24, R28 ;  /* 0x000000181c18722b */ /* 0x000fd0000000001c */
[----:B------:R-:W-:-:S08]  /*1110*/  DMUL R28, R50, R24 ;  /* 0x00000018321c7228 */ /* 0x000fd00000000000 */
[----:B------:R-:W-:-:S08]  /*1120*/  DFMA R30, -R26, R28, R50 ;  /* 0x0000001c1a1e722b */ /* 0x000fd00000000132 */
[----:B------:R-:W-:-:S10]  /*1130*/  DFMA R24, R24, R30, R28 ;  /* 0x0000001e1818722b */ /* 0x000fd4000000001c */
[----:B------:R-:W-:-:S05]  /*1140*/  FFMA R28, RZ, R27, R25 ;  /* 0x0000001bff1c7223 */ /* 0x000fca0000000019 */
[----:B------:R-:W-:-:S13]  /*1150*/  FSETP.GT.AND P3, PT, |R28|, 1.469367938527859385e-39, PT ;  /* 0x001000001c00780b */ /* 0x000fda0003f64200 */
[----:B------:R-:W-:Y:S05]  /*1160*/  @P3 BRA P0, `(.L_x_650) ;  /* 0x0000000000143947 */ /* 0x000fea0000000000 */
[----:B------:R-:W-:Y:S01]  /*1170*/  IMAD.MOV.U32 R28, RZ, RZ, R26 ;  /* 0x000000ffff1c7224 */ /* 0x000fe200078e001a */
[----:B------:R-:W-:Y:S01]  /*1180*/  MOV R26, 0x11c0 ;  /* 0x000011c0001a7802 */ /* 0x000fe20000000f00 */
[----:B------:R-:W-:Y:S02]  /*1190*/  IMAD.MOV.U32 R24, RZ, RZ, R50 ;  /* 0x000000ffff187224 */ /* 0x000fe400078e0032 */
[----:B------:R-:W-:-:S07]  /*11a0*/  IMAD.MOV.U32 R25, RZ, RZ, R51 ;  /* 0x000000ffff197224 */ /* 0x000fce00078e0033 */
[----:B-----5:R-:W-:Y:S05]  /*11b0*/  CALL.REL.NOINC `($__internal_1_$__cuda_sm20_div_rn_f64_full) ;  /* 0x000004b400e07944 */ /* 0x020fea0003c00000 */
.L_x_650:
[----:B------:R-:W-:Y:S01]  /*11c0*/  DMUL R26, R50, R24 ;  /* 0x00000018321a7228 */ /* 0x000fe20000000000 */
[----:B------:R-:W-:Y:S01]  /*11d0*/  IMAD.MOV.U32 R30, RZ, RZ, -0x314d23bc ;  /* 0xceb2dc44ff1e7424 */ /* 0x000fe200078e00ff */
[----:B------:R-:W-:Y:S01]  /*11e0*/  UMOV UR14, 0x2fbe14b5 ;  /* 0x2fbe14b5000e7882 */ /* 0x000fe20000000000 */
[----:B------:R-:W-:Y:S01]  /*11f0*/  IMAD.MOV.U32 R31, RZ, RZ, 0x3ed087ff ;  /* 0x3ed087ffff1f7424 */ /* 0x000fe200078e00ff */
[----:B------:R-:W-:-:S04]  /*1200*/  UMOV UR15, 0x3eb372fb ;  /* 0x3eb372fb000f7882 */ /* 0x000fc80000000000 */
[----:B------:R-:W-:-:S08]  /*1210*/  DADD R24, R50, -R26 ;  /* 0x0000000032187229 */ /* 0x000fd0000000081a */
[----:B------:R-:W-:-:S08]  /*1220*/  DMUL R28, R24, R24 ;  /* 0x00000018181c7228 */ /* 0x000fd00000000000 */
[----:B------:R-:W-:Y:S01]  /*1230*/  DFMA R30, R28, UR14, R30 ;  /* 0x0000000e1c1e7c2b */ /* 0x000fe2000800001e */
        /* <DEDUP_REMOVED lines=17> */
[----:B------:R-:W-:-:S08]  /*1350*/  DFMA R30, R28, R30, UR14 ;  /* 0x0000000e1c1e7e2b */ /* 0x000fd0000800001e */
[----:B------:R-:W-:-:S08]  /*1360*/  DMUL R30, R28, R30 ;  /* 0x0000001e1c1e7228 */ /* 0x000fd00000000000 */
[----:B------:R-:W-:-:S08]  /*1370*/  DFMA R30, R24, R30, -R26 ;  /* 0x0000001e181e722b */ /* 0x000fd0000000081a */
[----:B------:R-:W-:-:S11]  /*1380*/  DADD R50, R50, R30 ;  /* 0x0000000032327229 */ /* 0x000fd6000000001e */
.L_x_649:
[----:B------:R-:W0:Y:S01]  /*1390*/  MUFU.RCP64H R25, R55 ;  /* 0x0000003700197308 */ /* 0x000e220000001800 */
[----:B------:R-:W-:Y:S01]  /*13a0*/  IMAD.MOV.U32 R24, RZ, RZ, 0x1 ;  /* 0x00000001ff187424 */ /* 0x000fe200078e00ff */
[----:B------:R-:W-:-:S05]  /*13b0*/  FSETP.GEU.AND P0, PT, |R53|, 6.5827683646048100446e-37, PT ;  /* 0x036000003500780b */ /* 0x000fca0003f0e200 */
        /* <DEDUP_REMOVED lines=14> */
[----:B------:R-:W-:Y:S02]  /*14a0*/  IMAD.MOV.U32 R28, RZ, RZ, R54 ;  /* 0x000000ffff1c7224 */ /* 0x000fe400078e0036 */
[----:B------:R-:W-:-:S07]  /*14b0*/  IMAD.MOV.U32 R27, RZ, RZ, R55 ;  /* 0x000000ffff1b7224 */ /* 0x000fce00078e0037 */
[----:B-----5:R-:W-:Y:S05]  /*14c0*/  CALL.REL.NOINC `($__internal_1_$__cuda_sm20_div_rn_f64_full) ;  /* 0x000004b4001c7944 */ /* 0x020fea0003c00000 */
.L_x_651:
[----:B------:R-:W-:-:S14]  /*14d0*/  DSETP.NEU.AND P0, PT, R54, RZ, PT ;  /* 0x000000ff3600722a */ /* 0x000fdc0003f0d000 */
[----:B------:R-:W-:Y:S05]  /*14e0*/  @!P0 BRA `(.L_x_652) ;  /* 0x0000000400488947 */ /* 0x000fea0003800000 */
[----:B------:R-:W-:Y:S01]  /*14f0*/  DMUL R26, R24, R24 ;  /* 0x00000018181a7228 */ /* 0x000fe20000000000 */
[----:B------:R-:W-:Y:S01]  /*1500*/  IMAD.MOV.U32 R28, RZ, RZ, -0x2449a4b7 ;  /* 0xdbb65b49ff1c7424 */ /* 0x000fe200078e00ff */
[----:B------:R-:W-:Y:S01]  /*1510*/  UMOV UR14, 0x2a25ff7e ;  /* 0x2a25ff7e000e7882 */ /* 0x000fe20000000000 */
[----:B------:R-:W-:Y:S01]  /*1520*/  IMAD.MOV.U32 R29, RZ, RZ, 0x3f2d3b63 ;  /* 0x3f2d3b63ff1d7424 */ /* 0x000fe200078e00ff */
[----:B------:R-:W-:Y:S01]  /*1530*/  UMOV UR15, 0x3ef53e1d ;  /* 0x3ef53e1d000f7882 */ /* 0x000fe20000000000 */
[----:B------:R-:W0:Y:S01]  /*1540*/  LDC.64 R32, c[0x0][0xe68] ;  /* 0x00039a00ff207b82 */ /* 0x000e220000000a00 */
[----:B------:R-:W-:Y:S02]  /*1550*/  ULDC UR6, c[0x0][0xe64] ;  /* 0x0003990000067ab9 */ /* 0x000fe40000000800 */
[----:B------:R-:W-:Y:S01]  /*1560*/  ISETP.LE.AND P0, PT, RZ, UR6, PT ;  /* 0x00000006ff007c0c */ /* 0x000fe2000bf03270 */
[----:B------:R-:W-:Y:S01]  /*1570*/  DFMA R28, R26, -UR14, R28 ;  /* 0x8000000e1a1c7c2b */ /* 0x000fe2000800001c */
[----:B------:R-:W-:Y:S01]  /*1580*/  UMOV UR14, 0x8dde082e ;  /* 0x8dde082e000e7882 */ /* 0x000fe20000000000 */
[----:B------:R-:W-:-:S06]  /*1590*/  UMOV UR15, 0x3f531278 ;  /* 0x3f531278000f7882 */ /* 0x000fcc0000000000 */
[----:B------:R-:W-:Y:S01]  /*15a0*/  DFMA R28, R26, R28, -UR14 ;  /* 0x8000000e1a1c7e2b */ /* 0x000fe2000800001c */
[----:B------:R-:W-:Y:S01]  /*15b0*/  UMOV UR14, 0xc8249315 ;  /* 0xc8249315000e7882 */ /* 0x000fe20000000000 */
[----:B------:R-:W-:-:S06]  /*15c0*/  UMOV UR15, 0x3f6f9690 ;  /* 0x3f6f9690000f7882 */ /* 0x000fcc0000000000 */
[----:B------:R-:W-:Y:S01]  /*15d0*/  DFMA R28, R26, R28, UR14 ;  /* 0x0000000e1a1c7e2b */ /* 0x000fe2000800001c */
        /* <DEDUP_REMOVED lines=47> */
[----:B------:R-:W-:-:S08]  /*18d0*/  DMUL R28, R26, R28 ;  /* 0x0000001c1a1c7228 */ /* 0x000fd00000000000 */
[----:B------:R-:W-:-:S08]  /*18e0*/  DFMA R28, R28, R24, R24 ;  /* 0x000000181c1c722b */ /* 0x000fd00000000018 */
[----:B------:R-:W-:Y:S02]  /*18f0*/  DADD R24, -RZ, -R28 ;  /* 0x00000000ff187229 */ /* 0x000fe4000000091c */
[----:B------:R-:W-:Y:S01]  /*1900*/  DADD R26, -R28, UR14 ;  /* 0x0000000e1c1a7e29 */ /* 0x000fe20008000100 */
[----:B------:R-:W-:-:S07]  /*1910*/  UMOV UR15, 0x3ff921fb ;  /* 0x3ff921fb000f7882 */ /* 0x000fce0000000000 */
[----:B------:R-:W-:Y:S02]  /*1920*/  FSEL R24, R28, R24, !P0 ;  /* 0x000000181c187208 */ /* 0x000fe40004000000 */
[----:B------:R-:W-:Y:S02]  /*1930*/  FSEL R25, R29, R25, !P0 ;  /* 0x000000191d197208 */ /* 0x000fe40004000000 */
[----:B------:R-:W-:Y:S02]  /*1940*/  FSEL R31, R26, R28, !P0 ;  /* 0x0000001c1a1f7208 */ /* 0x000fe40004000000 */
[----:B------:R-:W-:Y:S02]  /*1950*/  FSEL R27, R27, R29, !P0 ;  /* 0x0000001d1b1b7208 */ /* 0x000fe40004000000 */
[----:B------:R-:W-:Y:S01]  /*1960*/  DADD R24, R24, UR14 ;  /* 0x0000000e18187e29 */ /* 0x000fe20008000000 */
[----:B------:R-:W-:-:S09]  /*1970*/  ULDC.64 UR14, c[0x0][0xe60] ;  /* 0x00039800000e7ab9 */ /* 0x000fd20000000a00 */
[----:B------:R-:W-:Y:S02]  /*1980*/  FSEL R24, R24, R31, !P1 ;  /* 0x0000001f18187208 */ /* 0x000fe40004800000 */
[----:B------:R-:W-:Y:S01]  /*1990*/  FSEL R25, R25, R27, !P1 ;  /* 0x0000001b19197208 */ /* 0x000fe20004800000 */
[----:B0-----:R-:W-:-:S14]  /*19a0*/  DSETP.NEU.AND P1, PT, |R32|, |UR14|, PT ;  /* 0x4000000e20007e2a */ /* 0x001fdc000bf2d200 */
[----:B------:R-:W-:Y:S05]  /*19b0*/  @P1 BRA `(.L_x_653) ;  /* 0x0000000000241947 */ /* 0x000fea0003800000 */
[----:B------:R-:W-:Y:S02]  /*19c0*/  IMAD.MOV.U32 R24, RZ, RZ, 0x7f3321d2 ;  /* 0x7f3321d2ff187424 */ /* 0x000fe400078e00ff */
[----:B------:R-:W-:-:S03]  /*19d0*/  IMAD.MOV.U32 R25, RZ, RZ, 0x4002d97c ;  /* 0x4002d97cff197424 */ /* 0x000fc600078e00ff */
[----:B------:R-:W-:Y:S02]  /*19e0*/  FSEL R24, R24, 3.37028055040000000000e+12, !P0 ;  /* 0x54442d1818187808 */ /* 0x000fe40004000000 */
[----:B------:R-:W-:Y:S01]  /*19f0*/  FSEL R25, R25, 1.8213495016098022461, !P0 ;  /* 0x3fe921fb19197808 */ /* 0x000fe20004000000 */
[----:B------:R-:W-:Y:S06]  /*1a00*/  BRA `(.L_x_653) ;  /* 0x0000000000107947 */ /* 0x000fec0003800000 */
.L_x_652:
[----:B------:R-:W-:Y:S02]  /*1a10*/  ULDC UR6, c[0x0][0xe64] ;  /* 0x0003990000067ab9 */ /* 0x000fe40000000800 */
[----:B------:R-:W-:-:S04]  /*1a20*/  ISETP.LE.AND P0, PT, RZ, UR6, PT ;  /* 0x00000006ff007c0c */ /* 0x000fc8000bf03270 */
[----:B------:R-:W-:Y:S02]  /*1a30*/  FSEL R24, RZ, 3.37028055040000000000e+12, P0 ;  /* 0x54442d18ff187808 */ /* 0x000fe40000000000 */
[----:B------:R-:W-:-:S07]  /*1a40*/  FSEL R25, RZ, 2.1426990032196044922, P0 ;  /* 0x400921fbff197808 */ /* 0x000fce0000000000 */
.L_x_653:
[----:B------:R-:W0:Y:S01]  /*1a50*/  LDC.64 R26, c[0x0][0xe68] ;  /* 0x00039a00ff1a7b82 */ /* 0x000e220000000a00 */
[----:B------:R-:W-:Y:S01]  /*1a60*/  ULDC.64 UR14, c[0x0][0xe60] ;  /* 0x00039800000e7ab9 */ /* 0x000fe20000000a00 */
[----:B------:R-:W-:-:S06]  /*1a70*/  DMUL R50, R50, 0.5 ;  /* 0x3fe0000032327828 */ /* 0x000fcc0000000000 */
[----:B------:R-:W1:Y:S01]  /*1a80*/  LDC R29, c[0x0][0xe6c] ;  /* 0x00039b00ff1d7b82 */ /* 0x000e620000000800 */
[----:B0-----:R-:W-:-:S08]  /*1a90*/  DADD R26, |R26|, |UR14| ;  /* 0x4000000e1a1a7e29 */ /* 0x001fd00008000200 */
[----:B------:R-:W-:Y:S01]  /*1aa0*/  DSETP.GTU.AND P0, PT, |R26|, +INF , PT ;  /* 0x7ff000001a00742a */ /* 0x000fe20003f0c200 */
[----:B-1----:R-:W-:-:S05]  /*1ab0*/  LOP3.LUT R25, R25, 0x80000000, R29, 0xb8, !PT ;  /* 0x8000000019197812 */ /* 0x002fca00078eb81d */
[----:B------:R-:W-:Y:S02]  /*1ac0*/  FSEL R24, R26, R24, P0 ;  /* 0x000000181a187208 */ /* 0x000fe40000000000 */
[----:B------:R-:W-:Y:S01]  /*1ad0*/  FSEL R25, R27, R25, P0 ;  /* 0x000000191b197208 */ /* 0x000fe20000000000 */
[----:B------:R-:W-:Y:S06]  /*1ae0*/  BRA `(.L_x_654) ;  /* 0x0000006000907947 */ /* 0x000fec0003800000 */
.L_x_646:
[----:B------:R-:W-:Y:S01]  /*1af0*/  DMUL R24, R52, R52 ;  /* 0x0000003434187228 */ /* 0x000fe20000000000 */
[----:B------:R-:W-:Y:S01]  /*1b00*/  UMOV UR14, 0x66666666 ;  /* 0x66666666000e7882 */ /* 0x000fe20000000000 */
[----:B------:R-:W-:-:S06]  /*1b10*/  UMOV UR15, 0x3fe66666 ;  /* 0x3fe66666000f7882 */ /* 0x000fcc0000000000 */
[----:B------:R-:W-:-:S08]  /*1b20*/  DFMA R24, R54, R54, R24 ;  /* 0x000000363618722b */ /* 0x000fd00000000018 */
[----:B------:R-:W-:-:S14]  /*1b30*/  DSETP.GTU.AND P0, PT, R24, UR14, PT ;  /* 0x0000000e18007e2a */ /* 0x000fdc000bf0c000 */
[----:B------:R-:W-:Y:S05]  /*1b40*/  @P0 BRA `(.L_x_655) ;  /* 0x0000000c00180947 */ /* 0x000fea0003800000 */
[----:B------:R-:W-:Y:S01]  /*1b50*/  ISETP.GT.AND P0, PT, R25, 0xfffff, PT ;  /* 0x000fffff1900780c */ /* 0x000fe20003f04270 */
[----:B------:R-:W-:Y:S02]  /*1b60*/  IMAD.MOV.U32 R33, RZ, RZ, R25 ;  /* 0x000000ffff217224 */ /* 0x000fe400078e0019 */
[----:B------:R-:W-:Y:S02]  /*1b70*/  IMAD.MOV.U32 R26, RZ, RZ, R24 ;  /* 0x000000ffff1a7224 */ /* 0x000fe400078e0018 */
[----:B------:R-:W-:-:S08]  /*1b80*/  IMAD.MOV.U32 R32, RZ, RZ, -0x3ff ;  /* 0xfffffc01ff207424 */ /* 0x000fd000078e00ff */
        /* <DEDUP_REMOVED lines=14> */
.L_x_656:
        /* <DEDUP_REMOVED lines=61> */
[----:B------:R-:W-:-:S11]  /*2040*/  DADD R50, R50, R24 ;  /* 0x0000000032327229 */ /* 0x000fd60000000018 */
.L_x_657:
        /* <DEDUP_REMOVED lines=20> */
.L_x_658:
        /* <DEDUP_REMOVED lines=84> */
.L_x_659:
[----:B------:R-:W-:Y:S02]  /*26d0*/  ULDC UR6, c[0x0][0xe64] ;  /* 0x0003990000067ab9 */ /* 0x000fe40000000800 */
[----:B------:R-:W-:-:S04]  /*26e0*/  ISETP.LE.AND P0, PT, RZ, UR6, PT ;  /* 0x00000006ff007c0c */ /* 0x000fc8000bf03270 */
[----:B------:R-:W-:Y:S02]  /*26f0*/  FSEL R24, RZ, 3.37028055040000000000e+12, P0 ;  /* 0x54442d18ff187808 */ /* 0x000fe40000000000 */
[----:B------:R-:W-:-:S07]  /*2700*/  FSEL R25, RZ, 2.1426990032196044922, P0 ;  /* 0x400921fbff197808 */ /* 0x000fce0000000000 */
.L_x_660:
        /* <DEDUP_REMOVED lines=10> */
.L_x_655:
[----:B------:R-:W-:Y:S01]  /*27b0*/  LOP3.LUT R35, R55, 0xfffffff8, RZ, 0xc0, !PT ;  /* 0xfffffff837237812 */ /* 0x000fe200078ec0ff */
[----:B------:R-:W-:Y:S01]  /*27c0*/  IMAD.MOV.U32 R34, RZ, RZ, RZ ;  /* 0x000000ffff227224 */ /* 0x000fe200078e00ff */
[----:B------:R-:W-:Y:S01]  /*27d0*/  LOP3.LUT R47, R53, 0xfffffff8, RZ, 0xc0, !PT ;  /* 0xfffffff8352f7812 */ /* 0x000fe200078ec0ff */
[----:B------:R-:W-:Y:S02]  /*27e0*/  IMAD.MOV.U32 R46, RZ, RZ, RZ ;  /* 0x000000ffff2e7224 */ /* 0x000fe400078e00ff */
[----:B------:R-:W-:Y:S02]  /*27f0*/  IMAD.MOV.U32 R48, RZ, RZ, RZ ;  /* 0x000000ffff307224 */ /* 0x000fe400078e00ff */
[----:B------:R-:W-:Y:S01]  /*2800*/  DADD R44, R54, -R34 ;  /* 0x00000000362c7229 */ /* 0x000fe20000000822 */
[----:B------:R-:W-:Y:S01]  /*2810*/  IMAD.MOV.U32 R30, RZ, RZ, RZ ;  /* 0x000000ffff1e7224 */ /* 0x000fe200078e00ff */
[----:B------:R-:W-:Y:S02]  /*2820*/  DADD R50, R52, -R46 ;  /* 0x0000000034327229 */ /* 0x000fe4000000082e */
[----:B------:R-:W-:-:S02]  /*2830*/  DMUL R42, R34, R34 ;  /* 0x00000022222a7228 */ /* 0x000fc40000000000 */
[----:B------:R-:W-:Y:S02]  /*2840*/  DADD R34, R34, R34 ;  /* 0x0000000022227229 */ /* 0x000fe40000000022 */
[C---:B------:R-:W-:Y:S02]  /*2850*/  DMUL R24, R46.reuse, R46 ;  /* 0x0000002e2e187228 */ /* 0x040fe40000000000 */
[----:B------:R-:W-:Y:S01]  /*2860*/  LOP3.LUT R49, R45, 0xfffffff8, RZ, 0xc0, !PT ;  /* 0xfffffff82d317812 */ /* 0x000fe200078ec0ff */
[----:B------:R-:W-:Y:S01]  /*2870*/  DADD R46, R46, R46 ;  /* 0x000000002e2e7229 */ /* 0x000fe2000000002e */
[----:B------:R-:W-:-:S04]  /*2880*/  LOP3.LUT R31, R51, 0xfffffff8, RZ, 0xc0, !PT ;  /* 0xfffffff8331f7812 */ /* 0x000fc800078ec0ff */
[----:B------:R-:W-:Y:S02]  /*2890*/  DADD R44, R44, -R48 ;  /* 0x000000002c2c7229 */ /* 0x000fe40000000830 */
[C---:B------:R-:W-:Y:S02]  /*28a0*/  DMUL R26, R48.reuse, R34 ;  /* 0x00000022301a7228 */ /* 0x040fe40000000000 */
[----:B------:R-:W-:Y:S02]  /*28b0*/  DMUL R32, R48, R48 ;  /* 0x0000003030207228 */ /* 0x000fe40000000000 */
[----:B------:R-:W-:Y:S02]  /*28c0*/  DADD R50, R50, -R30 ;  /* 0x0000000032327229 */ /* 0x000fe4000000081e */
[----:B------:R-:W-:Y:S02]  /*28d0*/  DADD R48, R48, R48 ;  /* 0x0000000030307229 */ /* 0x000fe40000000030 */
[----:B------:R-:W-:-:S02]  /*28e0*/  DADD R56, R30, R30 ;  /* 0x000000001e387229 */ /* 0x000fc4000000001e */
[----:B------:R-:W-:Y:S02]  /*28f0*/  DMUL R28, R30, R46 ;  /* 0x0000002e1e1c7228 */ /* 0x000fe40000000000 */
[----:B------:R-:W-:Y:S02]  /*2900*/  DMUL R34, R44, R34 ;  /* 0x000000222c227228 */ /* 0x000fe40000000000 */
[----:B------:R-:W-:Y:S02]  /*2910*/  DMUL R46, R50, R46 ;  /* 0x0000002e322e7228 */ /* 0x000fe40000000000 */
[----:B------:R-:W-:Y:S02]  /*2920*/  DMUL R48, R44, R48 ;  /* 0x000000302c307228 */ /* 0x000fe40000000000 */
[----:B------:R-:W-:Y:S02]  /*2930*/  DMUL R56, R50, R56 ;  /* 0x0000003832387228 */ /* 0x000fe40000000000 */
[----:B------:R-:W-:-:S02]  /*2940*/  DMUL R30, R30, R30 ;  /* 0x0000001e1e1e7228 */ /* 0x000fc40000000000 */
[----:B------:R-:W-:Y:S02]  /*2950*/  DMUL R44, R44, R44 ;  /* 0x0000002c2c2c7228 */ /* 0x000fe40000000000 */
[----:B------:R-:W-:-:S11]  /*2960*/  DMUL R50, R50, R50 ;  /* 0x0000003232327228 */ /* 0x000fd60000000000 */
.L_x_661:
[----:B------:R-:W-:-:S06]  /*2970*/  DSETP.GEU.AND P0, PT, R42, R24, PT ;  /* 0x000000182a00722a */ /* 0x000fcc0003f0e000 */
[----:B------:R-:W-:Y:S02]  /*2980*/  FSEL R58, R42, R24, !P0 ;  /* 0x000000182a3a7208 */ /* 0x000fe40004000000 */
[----:B------:R-:W-:Y:S02]  /*2990*/  FSEL R59, R43, R25, !P0 ;  /* 0x000000192b3b7208 */ /* 0x000fe40004000000 */
[----:B------:R-:W-:Y:S02]  /*29a0*/  FSEL R43, R25, R43, !P0 ;  /* 0x0000002b192b7208 */ /* 0x000fe40004000000 */
[----:B------:R-:W-:Y:S02]  /*29b0*/  FSEL R42, R24, R42, !P0 ;  /* 0x0000002a182a7208 */ /* 0x000fe40004000000 */
[C-C-:B------:R-:W-:Y:S02]  /*29c0*/  DSETP.GEU.AND P3, PT, R58.reuse, R26.reuse, PT ;  /* 0x0000001a3a00722a */ /* 0x140fe40003f6e000 */
[----:B------:R-:W-:-:S04]  /*29d0*/  DSETP.LT.OR P0, PT, R58, R26, !P0 ;  /* 0x0000001a3a00722a */ /* 0x000fc80004701400 */
[----:B------:R-:W-:Y:S02]  /*29e0*/  FSEL R60, R58, R26, !P3 ;  /* 0x0000001a3a3c7208 */ /* 0x000fe40005800000 */
[----:B------:R-:W-:Y:S02]  /*29f0*/  FSEL R61, R59, R27, !P3 ;  /* 0x0000001b3b3d7208 */ /* 0x000fe40005800000 */
[----:B------:R-:W-:Y:S02]  /*2a00*/  FSEL R24, R26, R58, !P3 ;  /* 0x0000003a1a187208 */ /* 0x000fe40005800000 */
[----:B------:R-:W-:Y:S02]  /*2a10*/  FSEL R25, R27, R59, !P3 ;  /* 0x0000003b1b197208 */ /* 0x000fe40005800000 */
[C-C-:B------:R-:W-:Y:S02]  /*2a20*/  DSETP.GEU.AND P3, PT, R60.reuse, R28.reuse, PT ;  /* 0x0000001c3c00722a */ /* 0x140fe40003f6e000 */
[----:B------:R-:W-:-:S04]  /*2a30*/  DSETP.LT.OR P0, PT, R60, R28, P0 ;  /* 0x0000001c3c00722a */ /* 0x000fc80000701400 */
        /* <DEDUP_REMOVED lines=46> */
[C-C-:B------:R-:W-:Y:S02]  /*2d20*/  DSETP.LT.OR P0, PT, R60.reuse, R50.reuse, P0 ;  /* 0x000000323c00722a */ /* 0x140fe40000701400 */
[----:B------:R-:W-:-:S06]  /*2d30*/  DSETP.GEU.AND P3, PT, R60, R50, PT ;  /* 0x000000323c00722a */ /* 0x000fcc0003f6e000 */
[----:B------:R-:W-:Y:S02]  /*2d40*/  FSEL R58, R60, R50, !P3 ;  /* 0x000000323c3a7208 */ /* 0x000fe40005800000 */
[----:B------:R-:W-:Y:S02]  /*2d50*/  FSEL R59, R61, R51, !P3 ;  /* 0x000000333d3b7208 */ /* 0x000fe40005800000 */
[----:B------:R-:W-:Y:S01]  /*2d60*/  FSEL R44, R50, R60, !P3 ;  /* 0x0000003c322c7208 */ /* 0x000fe20005800000 */
[----:B------:R-:W-:Y:S01]  /*2d70*/  IMAD.MOV.U32 R50, RZ, RZ, R58 ;  /* 0x000000ffff327224 */ /* 0x000fe200078e003a */
[----:B------:R-:W-:Y:S01]  /*2d80*/  FSEL R45, R51, R61, !P3 ;  /* 0x0000003d332d7208 */ /* 0x000fe20005800000 */
[----:B------:R-:W-:Y:S01]  /*2d90*/  IMAD.MOV.U32 R51, RZ, RZ, R59 ;  /* 0x000000ffff337224 */ /* 0x000fe200078e003b */
[----:B------:R-:W-:Y:S06]  /*2da0*/  @P0 BRA `(.L_x_661) ;  /* 0xfffffff800f00947 */ /* 0x000fec000383ffff */
[----:B------:R-:W-:-:S08]  /*2db0*/  DADD R42, R42, -1 ;  /* 0xbff000002a2a7429 */ /* 0x000fd00000000000 */
[----:B------:R-:W-:-:S08]  /*2dc0*/  DADD R42, R24, R42 ;  /* 0x00000000182a7229 */ /* 0x000fd0000000002a */
        /* <DEDUP_REMOVED lines=9> */
[----:B------:R-:W-:-:S10]  /*2e60*/  DADD R50, R50, R42 ;  /* 0x0000000032327229 */ /* 0x000fd4000000002a */
        /* <DEDUP_REMOVED lines=23> */
.L_x_663:
        /* <DEDUP_REMOVED lines=63> */
.L_x_662:
        /* <DEDUP_REMOVED lines=20> */
.L_x_665:
        /* <DEDUP_REMOVED lines=29> */
.L_x_664:
        /* <DEDUP_REMOVED lines=20> */
.L_x_666:
        /* <DEDUP_REMOVED lines=84> */
.L_x_667:
[----:B------:R-:W-:Y:S02]  /*3d60*/  ULDC UR6, c[0x0][0xe64] ;  /* 0x0003990000067ab9 */ /* 0x000fe40000000800 */
[----:B------:R-:W-:-:S04]  /*3d70*/  ISETP.LE.AND P0, PT, RZ, UR6, PT ;  /* 0x00000006ff007c0c */ /* 0x000fc8000bf03270 */
[----:B------:R-:W-:Y:S02]  /*3d80*/  FSEL R24, RZ, 3.37028055040000000000e+12, P0 ;  /* 0x54442d18ff187808 */ /* 0x000fe40000000000 */
[----:B------:R-:W-:-:S07]  /*3d90*/  FSEL R25, RZ, 2.1426990032196044922, P0 ;  /* 0x400921fbff197808 */ /* 0x000fce0000000000 */
.L_x_668:
        /* <DEDUP_REMOVED lines=10> */
.L_x_645:
[CC--:B------:R-:W-:Y:S01]  /*3e40*/  ISETP.LT.U32.AND P0, PT, R30.reuse, R28.reuse, PT ;  /* 0x0000001c1e00720c */ /* 0x0c0fe20003f01070 */
[----:B------:R-:W-:Y:S01]  /*3e50*/  IMAD.MOV.U32 R42, RZ, RZ, RZ ;  /* 0x000000ffff2a7224 */ /* 0x000fe200078e00ff */
[----:B------:R-:W-:Y:S01]  /*3e60*/  UMOV UR14, 0xffffffff ;  /* 0xffffffff000e7882 */ /* 0x000fe20000000000 */
[----:B------:R-:W-:Y:S01]  /*3e70*/  UMOV UR15, 0x7fefffff ;  /* 0x7fefffff000f7882 */ /* 0x000fe20000000000 */
[CC--:B------:R-:W-:Y:S01]  /*3e80*/  ISETP.LT.U32.AND.EX P0, PT, R31.reuse, R29.reuse, PT, P0 ;  /* 0x0000001d1f00720c */ /* 0x0c0fe20003f01100 */
[----:B------:R-:W-:Y:S01]  /*3e90*/  UMOV UR6, UR14 ;  /* 0x0000000e00067c82 */ /* 0x000fe20008000000 */
[----:B------:R-:W-:Y:S02]  /*3ea0*/  UMOV UR19, UR15 ;  /* 0x0000000f00137c82 */ /* 0x000fe40008000000 */
[----:B------:R-:W-:Y:S02]  /*3eb0*/  SEL R24, R30, R28, P0 ;  /* 0x0000001c1e187207 */ /* 0x000fe40000000000 */
[----:B------:R-:W-:-:S02]  /*3ec0*/  SEL R25, R31, R29, P0 ;  /* 0x0000001d1f197207 */ /* 0x000fc40000000000 */
[----:B------:R-:W-:-:S04]  /*3ed0*/  ISETP.GT.U32.AND P0, PT, R30, R28, PT ;  /* 0x0000001c1e00720c */ /* 0x000fc80003f04070 */
[----:B------:R-:W-:-:S04]  /*3ee0*/  ISETP.GT.U32.AND.EX P0, PT, R31, R29, PT, P0 ;  /* 0x0000001d1f00720c */ /* 0x000fc80003f04100 */
[----:B------:R-:W-:Y:S02]  /*3ef0*/  SEL R27, R31, R29, P0 ;  /* 0x0000001d1f1b7207 */ /* 0x000fe40000000000 */
[----:B------:R-:W-:Y:S02]  /*3f00*/  SEL R26, R30, R28, P0 ;  /* 0x0000001c1e1a7207 */ /* 0x000fe40000000000 */
[----:B------:R-:W-:-:S04]  /*3f10*/  LOP3.LUT R34, R27, 0xffc00000, RZ, 0xc0, !PT ;  /* 0xffc000001b227812 */ /* 0x000fc800078ec0ff */
[C---:B------:R-:W-:Y:S02]  /*3f20*/  IADD3 R43, -R34.reuse, 0x7fd00000, RZ ;  /* 0x7fd00000222b7810 */ /* 0x040fe40007ffe1ff */
[----:B------:R-:W-:Y:S01]  /*3f30*/  LOP3.LUT R35, R34, 0x100000, RZ, 0xfc, !PT ;  /* 0x0010000022237812 */ /* 0x000fe200078efcff */
[----:B------:R-:W-:-:S03]  /*3f40*/  IMAD.MOV.U32 R34, RZ, RZ, RZ ;  /* 0x000000ffff227224 */ /* 0x000fc600078e00ff */
[C---:B------:R-:W-:Y:S02]  /*3f50*/  DMUL R32, R42.reuse, R24 ;  /* 0x000000182a207228 */ /* 0x040fe40000000000 */
[----:B------:R-:W-:-:S06]  /*3f60*/  DMUL R28, R42, R26 ;  /* 0x0000001a2a1c7228 */ /* 0x000fcc0000000000 */
[----:B------:R-:W-:-:S08]  /*3f70*/  DMUL R32, R32, R32 ;  /* 0x0000002020207228 */ /* 0x000fd00000000000 */
[----:B------:R-:W-:Y:S01]  /*3f80*/  DFMA R28, R28, R28, R32 ;  /* 0x0000001c1c1c722b */ /* 0x000fe20000000020 */
[----:B------:R-:W-:Y:S02]  /*3f90*/  IMAD.MOV.U32 R32, RZ, RZ, 0x0 ;  /* 0x00000000ff207424 */ /* 0x000fe400078e00ff */
[----:B------:R-:W-:-:S05]  /*3fa0*/  IMAD.MOV.U32 R33, RZ, RZ, 0x3fd80000 ;  /* 0x3fd80000ff217424 */ /* 0x000fca00078e00ff */
[----:B------:R-:W-:Y:S02]  /*3fb0*/  DSETP.MIN.AND P0, P3, R28, UR14, PT ;  /* 0x0000000e1c007e2a */ /* 0x000fe4000bb00000 */
[----:B------:R-:W-:Y:S02]  /*3fc0*/  IMAD.MOV.U32 R30, RZ, RZ, R28 ;  /* 0x000000ffff1e7224 */ /* 0x000fe400078e001c */
[----:B------:R-:W-:-:S03]  /*3fd0*/  IMAD.MOV.U32 R31, RZ, RZ, R29 ;  /* 0x000000ffff1f7224 */ /* 0x000fc600078e001d */
[----:B------:R-:W-:Y:S01]  /*3fe0*/  SEL R44, R30, UR6, P0 ;  /* 0x000000061e2c7c07 */ /* 0x000fe20008000000 */
[----:B------:R-:W-:Y:S01]  /*3ff0*/  IMAD.U32 R30, RZ, RZ, UR19 ;  /* 0x00000013ff1e7e24 */ /* 0x000fe2000f8e00ff */
[----:B------:R-:W-:Y:S02]  /*4000*/  FSEL R45, R31, UR19, P0 ;  /* 0x000000131f2d7c08 */ /* 0x000fe40008000000 */
[----:B------:R-:W-:-:S03]  /*4010*/  ISETP.GE.U32.AND P0, PT, R25, 0x7ff00000, PT ;  /* 0x7ff000001900780c */ /* 0x000fc60003f06070 */
[----:B------:R-:W-:Y:S01]  /*4020*/  @P3 LOP3.LUT R45, R30, 0x80000, RZ, 0xfc, !PT ;  /* 0x000800001e2d3812 */ /* 0x000fe200078efcff */
[----:B------:R-:W-:Y:S01]  /*4030*/  IMAD.MOV.U32 R30, RZ, RZ, RZ ;  /* 0x000000ffff1e7224 */ /* 0x000fe200078e00ff */
[----:B------:R-:W-:Y:S02]  /*4040*/  DSETP.NEU.AND P3, PT, R24, RZ, PT ;  /* 0x000000ff1800722a */ /* 0x000fe40003f6d000 */
[----:B------:R-:W0:Y:S03]  /*4050*/  MUFU.RSQ64H R31, R45 ;  /* 0x0000002d001f7308 */ /* 0x000e260000001c00 */
[----:B0-----:R-:W-:-:S08]  /*4060*/  DMUL R42, R30, R30 ;  /* 0x0000001e1e2a7228 */ /* 0x001fd00000000000 */
[----:B------:R-:W-:-:S08]  /*4070*/  DFMA R42, R44, -R42, 1 ;  /* 0x3ff000002c2a742b */ /* 0x000fd0000000082a */
[----:B------:R-:W-:Y:S02]  /*4080*/  DFMA R32, R42, R32, 0.5 ;  /* 0x3fe000002a20742b */ /* 0x000fe40000000020 */
[----:B------:R-:W-:-:S08]  /*4090*/  DMUL R42, R30, R42 ;  /* 0x0000002a1e2a7228 */ /* 0x000fd00000000000 */
[----:B------:R-:W-:-:S08]  /*40a0*/  DFMA R32, R32, R42, R30 ;  /* 0x0000002a2020722b */ /* 0x000fd0000000001e */
[----:B------:R-:W-:-:S08]  /*40b0*/  DMUL R32, R28, R32 ;  /* 0x000000201c207228 */ /* 0x000fd00000000000 */
[----:B------:R-:W-:Y:S01]  /*40c0*/  DMUL R32, R32, R34 ;  /* 0x0000002220207228 */ /* 0x000fe20000000000 */
[----:B------:R-:W-:-:S09]  /*40d0*/  IMAD.MOV.U32 R34, RZ, RZ, -0x3ff ;  /* 0xfffffc01ff227424 */ /* 0x000fd200078e00ff */
[----:B------:R-:W-:Y:S02]  /*40e0*/  @!P0 FSEL R25, R27, R33, !P3 ;  /* 0x000000211b198208 */ /* 0x000fe40005800000 */
[----:B------:R-:W-:Y:S02]  /*40f0*/  @!P0 FSEL R24, R26, R32, !P3 ;  /* 0x000000201a188208 */ /* 0x000fe40005800000 */
[----:B------:R-:W-:Y:S01]  /*4100*/  ISETP.GT.AND P0, PT, R25, 0xfffff, PT ;  /* 0x000fffff1900780c */ /* 0x000fe20003f04270 */
[----:B------:R-:W-:Y:S02]  /*4110*/  IMAD.MOV.U32 R27, RZ, RZ, R25 ;  /* 0x000000ffff1b7224 */ /* 0x000fe400078e0019 */
[----:B------:R-:W-:-:S10]  /*4120*/  IMAD.MOV.U32 R26, RZ, RZ, R24 ;  /* 0x000000ffff1a7224 */ /* 0x000fd400078e0018 */
        /* <DEDUP_REMOVED lines=14> */
.L_x_669:
[----:B------:R-:W-:Y:S01]  /*4210*/  LOP3.LUT R26, R25, 0x800fffff, RZ, 0xc0, !PT ;  /* 0x800fffff191a7812 */ /* 0x000fe200078ec0ff */
[----:B------:R-:W-:Y:S01]  /*4220*/  IMAD.MOV.U32 R28, RZ, RZ, RZ ;  /* 0x000000ffff1c7224 */ /* 0x000fe200078e00ff */
[----:B------:R-:W-:Y:S01]  /*4230*/  UMOV UR14, 0x3ae80f1e ;  /* 0x3ae80f1e000e7882 */ /* 0x000fe20000000000 */
[----:B------:R-:W-:Y:S01]  /*4240*/  IMAD.MOV.U32 R44, RZ, RZ, -0x748574fc ;  /* 0x8b7a8b04ff2c7424 */ /* 0x000fe200078e00ff */
[----:B------:R-:W-:Y:S01]  /*4250*/  LOP3.LUT R27, R26, 0x3ff00000, RZ, 0xfc, !PT ;  /* 0x3ff000001a1b7812 */ /* 0x000fe200078efcff */
[----:B------:R-:W-:Y:S01]  /*4260*/  IMAD.MOV.U32 R26, RZ, RZ, R24 ;  /* 0x000000ffff1a7224 */ /* 0x000fe200078e0018 */
[----:B------:R-:W-:Y:S01]  /*4270*/  UMOV UR15, 0x3eb1380b ;  /* 0x3eb1380b000f7882 */ /* 0x000fe20000000000 */
[----:B------:R-:W-:Y:S01]  /*4280*/  IMAD.MOV.U32 R45, RZ, RZ, 0x3ed0ee25 ;  /* 0x3ed0ee25ff2d7424 */ /* 0x000fe200078e00ff */
[----:B------:R-:W-:Y:S01]  /*4290*/  ISETP.GE.AND P0, PT, R27, 0x3ff6a09f, PT ;  /* 0x3ff6a09f1b00780c */ /* 0x000fe20003f06270 */
[----:B------:R-:W-:Y:S01]  /*42a0*/  UMOV UR24, 0x80000000 ;  /* 0x8000000000187882 */ /* 0x000fe20000000000 */
[----:B------:R-:W-:Y:S01]  /*42b0*/  LEA.HI R34, R25, R34, RZ, 0xc ;  /* 0x0000002219227211 */ /* 0x000fe200078f60ff */
[----:B------:R-:W-:-:S10]  /*42c0*/  UMOV UR25, 0x43300000 ;  /* 0x4330000000197882 */ /* 0x000fd40000000000 */
[----:B------:R-:W-:Y:S02]  /*42d0*/  @P0 VIADD R29, R27, 0xfff00000 ;  /* 0xfff000001b1d0836 */ /* 0x000fe40000000000 */
[----:B------:R-:W-:Y:S02]  /*42e0*/  @P0 VIADD R34, R34, 0x1 ;  /* 0x0000000122220836 */ /* 0x000fe40000000000 */
[----:B------:R-:W-:-:S06]  /*42f0*/  @P0 IMAD.MOV.U32 R27, RZ, RZ, R29 ;  /* 0x000000ffff1b0224 */ /* 0x000fcc00078e001d */
        /* <DEDUP_REMOVED lines=13> */
[----:B------:R-:W-:Y:S01]  /*43d0*/  LOP3.LUT R44, R34, 0x80000000, RZ, 0x3c, !PT ;  /* 0x80000000222c7812 */ /* 0x000fe200078e3cff */
[----:B------:R-:W-:Y:S01]  /*43e0*/  IMAD.MOV.U32 R45, RZ, RZ, 0x43300000 ;  /* 0x43300000ff2d7424 */ /* 0x000fe200078e00ff */
[----:B------:R-:W-:-:S03]  /*43f0*/  DADD R34, R24, R24 ;  /* 0x0000000018227229 */ /* 0x000fc60000000018 */
[----:B------:R-:W-:Y:S01]  /*4400*/  DFMA R42, R32, R42, UR14 ;  /* 0x0000000e202a7e2b */ /* 0x000fe2000800002a */
[----:B------:R-:W-:Y:S01]  /*4410*/  UMOV UR14, 0xa9ab0956 ;  /* 0xa9ab0956000e7882 */ /* 0x000fe20000000000 */
[----:B------:R-:W-:Y:S01]  /*4420*/  UMOV UR15, 0x3f1745cb ;  /* 0x3f1745cb000f7882 */ /* 0x000fe20000000000 */
[----:B------:R-:W-:Y:S01]  /*4430*/  DADD R24, R44, -UR24 ;  /* 0x800000182c187e29 */ /* 0x000fe20008000000 */
[----:B------:R-:W-:Y:S01]  /*4440*/  UMOV UR24, 0xfefa39ef ;  /* 0xfefa39ef00187882 */ /* 0x000fe20000000000 */
[----:B------:R-:W-:Y:S01]  /*4450*/  UMOV UR25, 0x3fe62e42 ;  /* 0x3fe62e4200197882 */ /* 0x000fe20000000000 */
[----:B------:R-:W-:Y:S02]  /*4460*/  DFMA R34, R26, -R30, R34 ;  /* 0x8000001e1a22722b */ /* 0x000fe40000000022 */
[----:B------:R-:W-:Y:S01]  /*4470*/  DFMA R42, R32, R42, UR14 ;  /* 0x0000000e202a7e2b */ /* 0x000fe2000800002a */
[----:B------:R-:W-:Y:S01]  /*4480*/  UMOV UR14, 0x2d1b5154 ;  /* 0x2d1b5154000e7882 */ /* 0x000fe20000000000 */
[----:B------:R-:W-:Y:S01]  /*4490*/  UMOV UR15, 0x3f3c71c7 ;  /* 0x3f3c71c7000f7882 */ /* 0x000fe20000000000 */
[----:B------:R-:W-:-:S03]  /*44a0*/  DFMA R50, R24, UR24, R30 ;  /* 0x0000001818327c2b */ /* 0x000fc6000800001e */
[----:B------:R-:W-:Y:S02]  /*44b0*/  DMUL R34, R28, R34 ;  /* 0x000000221c227228 */ /* 0x000fe40000000000 */
[----:B------:R-:W-:Y:S01]  /*44c0*/  DFMA R42, R32, R42, UR14 ;  /* 0x0000000e202a7e2b */ /* 0x000fe2000800002a */
[----:B------:R-:W-:Y:S01]  /*44d0*/  UMOV UR14, 0x923be72d ;  /* 0x923be72d000e7882 */ /* 0x000fe20000000000 */
[----:B------:R-:W-:Y:S01]  /*44e0*/  UMOV UR15, 0x3f624924 ;  /* 0x3f624924000f7882 */ /* 0x000fe20000000000 */
[----:B------:R-:W-:-:S05]  /*44f0*/  DFMA R26, -R24, UR24, R50 ;  /* 0x00000018181a7c2b */ /* 0x000fca0008000132 */
[----:B------:R-:W-:Y:S01]  /*4500*/  DFMA R42, R32, R42, UR14 ;  /* 0x0000000e202a7e2b */ /* 0x000fe2000800002a */
[----:B------:R-:W-:Y:S01]  /*4510*/  UMOV UR14, 0x9999a3c4 ;  /* 0x9999a3c4000e7882 */ /* 0x000fe20000000000 */
[----:B------:R-:W-:Y:S01]  /*4520*/  UMOV UR15, 0x3f899999 ;  /* 0x3f899999000f7882 */ /* 0x000fe20000000000 */
[----:B------:R-:W-:-:S05]  /*4530*/  DADD R26, -R30, R26 ;  /* 0x000000001e1a7229 */ /* 0x000fca000000011a */
        /* <DEDUP_REMOVED lines=11> */
.L_x_670:
        /* <DEDUP_REMOVED lines=20> */
.L_x_671:
        /* <DEDUP_REMOVED lines=84> */
.L_x_672:
[----:B------:R-:W-:Y:S02]  /*4c70*/  ULDC UR6, c[0x0][0xe64] ;  /* 0x0003990000067ab9 */ /* 0x000fe40000000800 */
[----:B------:R-:W-:-:S04]  /*4c80*/  ISETP.LE.AND P0, PT, RZ, UR6, PT ;  /* 0x00000006ff007c0c */ /* 0x000fc8000bf03270 */
[----:B------:R-:W-:Y:S02]  /*4c90*/  FSEL R24, RZ, 3.37028055040000000000e+12, P0 ;  /* 0x54442d18ff187808 */ /* 0x000fe40000000000 */
[----:B------:R-:W-:-:S07]  /*4ca0*/  FSEL R25, RZ, 2.1426990032196044922, P0 ;  /* 0x400921fbff197808 */ /* 0x000fce0000000000 */
.L_x_673:
[----:B------:R-:W0:Y:S01]  /*4cb0*/  LDC.64 R26, c[0x0][0xe68] ;  /* 0x00039a00ff1a7b82 */ /* 0x000e220000000a00 */
[----:B------:R-:W-:-:S07]  /*4cc0*/  ULDC.64 UR14, c[0x0][0xe60] ;  /* 0x00039800000e7ab9 */ /* 0x000fce0000000a00 */
[----:B------:R-:W1:Y:S01]  /*4cd0*/  LDC R29, c[0x0][0xe6c] ;  /* 0x00039b00ff1d7b82 */ /* 0x000e620000000800 */
[----:B0-----:R-:W-:-:S08]  /*4ce0*/  DADD R26, |R26|, |UR14| ;  /* 0x4000000e1a1a7e29 */ /* 0x001fd00008000200 */
[----:B------:R-:W-:Y:S01]  /*4cf0*/  DSETP.GTU.AND P0, PT, |R26|, +INF , PT ;  /* 0x7ff000001a00742a */ /* 0x000fe20003f0c200 */
[----:B-1----:R-:W-:-:S05]  /*4d00*/  LOP3.LUT R25, R25, 0x80000000, R29, 0xb8, !PT ;  /* 0x8000000019197812 */ /* 0x002fca00078eb81d */
[----:B------:R-:W-:Y:S02]  /*4d10*/  FSEL R24, R26, R24, P0 ;  /* 0x000000181a187208 */ /* 0x000fe40000000000 */
[----:B------:R-:W-:Y:S01]  /*4d20*/  FSEL R25, R27, R25, P0 ;  /* 0x000000191b197208 */ /* 0x000fe20000000000 */
[----:B------:R-:W-:Y:S06]  /*4d30*/  BRA `(.L_x_654) ;  /* 0x0000002c00fc7947 */ /* 0x000fec0003800000 */
.L_x_644:
[----:B------:R-:W-:Y:S01]  /*4d40*/  UMOV UR14, 0x6a3f9475 ;  /* 0x6a3f9475000e7882 */ /* 0x000fe20000000000 */
[----:B------:R-:W-:Y:S02]  /*4d50*/  UMOV UR15, 0x20ca2fe7 ;  /* 0x20ca2fe7000f7882 */ /* 0x000fe40000000000 */
[----:B------:R-:W-:-:S14]  /*4d60*/  DSETP.GEU.AND P0, PT, R52, UR14, PT ;  /* 0x0000000e34007e2a */ /* 0x000fdc000bf0e000 */
[----:B------:R-:W-:Y:S05]  /*4d70*/  @!P0 BRA `(.L_x_674) ;  /* 0x0000000c007c8947 */ /* 0x000fea0003800000 */
[----:B------:R-:W-:-:S10]  /*4d80*/  DMUL R50, R52, R52 ;  /* 0x0000003434327228 */ /* 0x000fd40000000000 */
        /* <DEDUP_REMOVED lines=23> */
.L_x_676:
        /* <DEDUP_REMOVED lines=42> */
[----:B------:R-:W-:-:S05]  /*51a0*/  DMUL R44, R26, R44 ;  /* 0x0000002c1a2c7228 */ /* 0x000fca0000000000 */
        /* <DEDUP_REMOVED lines=11> */
[----:B------:R-:W-:Y:S01]  /*5260*/  DFMA R34, -R32, UR24, R24 ;  /* 0x0000001820227c2b */ /* 0x000fe20008000118 */
[----:B------:R-:W-:-:S05]  /*5270*/  UMOV UR15, 0x3c7abc9e ;  /* 0x3c7abc9e000f7882 */ /* 0x000fca0000000000 */
[----:B------:R-:W-:Y:S02]  /*5280*/  DMUL R42, R30, R42 ;  /* 0x0000002a1e2a7228 */ /* 0x000fe40000000000 */
[----:B------:R-:W-:-:S06]  /*5290*/  DADD R34, -R28, R34 ;  /* 0x000000001c227229 */ /* 0x000fcc0000000122 */
[----:B------:R-:W-:-:S08]  /*52a0*/  DFMA R42, R28, R42, R44 ;  /* 0x0000002a1c2a722b */ /* 0x000fd0000000002c */
[----:B------:R-:W-:-:S08]  /*52b0*/  DADD R34, R42, -R34 ;  /* 0x000000002a227229 */ /* 0x000fd00000000822 */
[----:B------:R-:W-:-:S08]  /*52c0*/  DFMA R34, R32, UR14, R34 ;  /* 0x0000000e20227c2b */ /* 0x000fd00008000022 */
[----:B------:R-:W-:Y:S01]  /*52d0*/  DADD R24, R24, R34 ;  /* 0x0000000018187229 */ /* 0x000fe20000000022 */
[----:B------:R-:W-:Y:S10]  /*52e0*/  BRA `(.L_x_677) ;  /* 0x0000000000c47947 */ /* 0x000ff40003800000 */
.L_x_675:
        /* <DEDUP_REMOVED lines=20> */
.L_x_678:
[----:B------:R-:W-:Y:S01]  /*5430*/  DMUL R26, R50, R24 ;  /* 0x00000018321a7228 */ /* 0x000fe20000000000 */
[----:B------:R-:W-:Y:S01]  /*5440*/  IMAD.MOV.U32 R30, RZ, RZ, -0x314d23bc ;  /* 0xceb2dc44ff1e7424 */ /* 0x000fe200078e00ff */
[----:B------:R-:W-:Y:S01]  /*5450*/  UMOV UR14, 0x2fbe14b5 ;  /* 0x2fbe14b5000e7882 */ /* 0x000fe20000000000 */
[----:B------:R-:W-:Y:S01]  /*5460*/  IMAD.MOV.U32 R31, RZ, RZ, 0x3ed087ff ;  /* 0x3ed087ffff1f7424 */ /* 0x000fe200078e00ff */
[----:B------:R-:W-:-:S04]  /*5470*/  UMOV UR15, 0x3eb372fb ;  /* 0x3eb372fb000f7882 */ /* 0x000fc80000000000 */
[----:B------:R-:W-:-:S08]  /*5480*/  DADD R24, -R26, R50 ;  /* 0x000000001a187229 */ /* 0x000fd00000000132 */
        /* <DEDUP_REMOVED lines=23> */
.L_x_677:
[----:B------:R-:W-:Y:S01]  /*5600*/  IMAD.MOV.U32 R26, RZ, RZ, -0x2449a4b7 ;  /* 0xdbb65b49ff1a7424 */ /* 0x000fe200078e00ff */
[----:B------:R-:W-:Y:S01]  /*5610*/  UMOV UR14, 0x2a25ff7e ;  /* 0x2a25ff7e000e7882 */ /* 0x000fe20000000000 */
[----:B------:R-:W-:Y:S01]  /*5620*/  IMAD.MOV.U32 R27, RZ, RZ, 0x3f2d3b63 ;  /* 0x3f2d3b63ff1b7424 */ /* 0x000fe200078e00ff */
[----:B------:R-:W-:Y:S01]  /*5630*/  UMOV UR15, 0x3ef53e1d ;  /* 0x3ef53e1d000f7882 */ /* 0x000fe20000000000 */
[----:B------:R-:W-:Y:S02]  /*5640*/  ULDC UR6, c[0x0][0xe64] ;  /* 0x0003990000067ab9 */ /* 0x000fe40000000800 */
[----:B------:R-:W-:Y:S02]  /*5650*/  ISETP.LE.AND P0, PT, RZ, UR6, PT ;  /* 0x00000006ff007c0c */ /* 0x000fe4000bf03270 */
        /* <DEDUP_REMOVED lines=54> */
[----:B------:R-:W-:Y:S02]  /*59c0*/  DMUL R26, R50, R26 ;  /* 0x0000001a321a7228 */ /* 0x000fe40000000000 */
[----:B------:R-:W-:-:S06]  /*59d0*/  DMUL R50, R24, 0.5 ;  /* 0x3fe0000018327828 */ /* 0x000fcc0000000000 */
[----:B------:R-:W-:Y:S02]  /*59e0*/  DFMA R52, R52, R26, R52 ;  /* 0x0000001a3434722b */ /* 0x000fe40000000034 */
[----:B------:R-:W0:Y:S06]  /*59f0*/  LDC.64 R26, c[0x0][0xe68] ;  /* 0x00039a00ff1a7b82 */ /* 0x000e2c0000000a00 */
[----:B------:R-:W-:-:S10]  /*5a00*/  DADD R28, -RZ, -R52 ;  /* 0x00000000ff1c7229 */ /* 0x000fd40000000934 */
[----:B------:R-:W-:Y:S02]  /*5a10*/  FSEL R30, R52, R28, !P0 ;  /* 0x0000001c341e7208 */ /* 0x000fe40004000000 */
[----:B------:R-:W-:Y:S01]  /*5a20*/  FSEL R31, R53, R29, !P0 ;  /* 0x0000001d351f7208 */ /* 0x000fe20004000000 */
[----:B------:R-:W-:Y:S01]  /*5a30*/  DADD R28, -R52, UR14 ;  /* 0x0000000e341c7e29 */ /* 0x000fe20008000100 */
[----:B------:R-:W-:-:S04]  /*5a40*/  UMOV UR15, 0x3ff921fb ;  /* 0x3ff921fb000f7882 */ /* 0x000fc80000000000 */
[----:B------:R-:W-:Y:S01]  /*5a50*/  DADD R30, R30, UR14 ;  /* 0x0000000e1e1e7e29 */ /* 0x000fe20008000000 */
[----:B------:R-:W-:-:S04]  /*5a60*/  ULDC.64 UR14, c[0x0][0xe60] ;  /* 0x00039800000e7ab9 */ /* 0x000fc80000000a00 */
[----:B------:R-:W-:Y:S02]  /*5a70*/  FSEL R33, R28, R52, !P0 ;  /* 0x000000341c217208 */ /* 0x000fe40004000000 */
[----:B------:R-:W1:Y:S01]  /*5a80*/  LDC R28, c[0x0][0xe6c] ;  /* 0x00039b00ff1c7b82 */ /* 0x000e620000000800 */
[----:B------:R-:W-:Y:S02]  /*5a90*/  FSEL R29, R29, R53, !P0 ;  /* 0x000000351d1d7208 */ /* 0x000fe40004000000 */
[----:B------:R-:W-:Y:S01]  /*5aa0*/  FSEL R33, R30, R33, !P1 ;  /* 0x000000211e217208 */ /* 0x000fe20004800000 */
[----:B------:R-:W-:Y:S01]  /*5ab0*/  IMAD.MOV.U32 R30, RZ, RZ, 0x7f3321d2 ;  /* 0x7f3321d2ff1e7424 */ /* 0x000fe200078e00ff */
[----:B------:R-:W-:Y:S01]  /*5ac0*/  FSEL R29, R31, R29, !P1 ;  /* 0x0000001d1f1d7208 */ /* 0x000fe20004800000 */
[C---:B0-----:R-:W-:Y:S01]  /*5ad0*/  DSETP.NEU.AND P1, PT, |R26|.reuse, |UR14|, PT ;  /* 0x4000000e1a007e2a */ /* 0x041fe2000bf2d200 */
[----:B------:R-:W-:Y:S01]  /*5ae0*/  IMAD.MOV.U32 R31, RZ, RZ, 0x4002d97c ;  /* 0x4002d97cff1f7424 */ /* 0x000fe200078e00ff */
[----:B------:R-:W-:-:S12]  /*5af0*/  DADD R26, |R26|, |UR14| ;  /* 0x4000000e1a1a7e29 */ /* 0x000fd80008000200 */
[----:B------:R-:W-:Y:S02]  /*5b00*/  @!P1 FSEL R29, R31, 1.8213495016098022461, !P0 ;  /* 0x3fe921fb1f1d9808 */ /* 0x000fe40004000000 */
[----:B------:R-:W-:Y:S01]  /*5b10*/  @!P1 FSEL R33, R30, 3.37028055040000000000e+12, !P0 ;  /* 0x54442d181e219808 */ /* 0x000fe20004000000 */
[----:B------:R-:W-:Y:S01]  /*5b20*/  DSETP.GTU.AND P0, PT, |R26|, +INF , PT ;  /* 0x7ff000001a00742a */ /* 0x000fe20003f0c200 */
[----:B-1----:R-:W-:-:S05]  /*5b30*/  LOP3.LUT R29, R29, 0x80000000, R28, 0xb8, !PT ;  /* 0x800000001d1d7812 */ /* 0x002fca00078eb81c */
[----:B------:R-:W-:Y:S02]  /*5b40*/  FSEL R24, R26, R33, P0 ;  /* 0x000000211a187208 */ /* 0x000fe40000000000 */
[----:B------:R-:W-:Y:S01]  /*5b50*/  FSEL R25, R27, R29, P0 ;  /* 0x0000001d1b197208 */ /* 0x000fe20000000000 */
[----:B------:R-:W-:Y:S06]  /*5b60*/  BRA `(.L_x_654) ;  /* 0x0000002000707947 */ /* 0x000fec0003800000 */
.L_x_674:
[C---:B------:R-:W-:Y:S01]  /*5b70*/  DMUL R28, R52.reuse, R52 ;  /* 0x00000034341c7228 */ /* 0x040fe20000000000 */
[----:B------:R-:W-:Y:S01]  /*5b80*/  IMAD.MOV.U32 R30, RZ, RZ, -0x2449a4b7 ;  /* 0xdbb65b49ff1e7424 */ /* 0x000fe200078e00ff */
[----:B------:R-:W-:Y:S01]  /*5b90*/  UMOV UR14, 0x2a25ff7e ;  /* 0x2a25ff7e000e7882 */ /* 0x000fe20000000000 */
[----:B------:R-:W-:Y:S01]  /*5ba0*/  IMAD.MOV.U32 R31, RZ, RZ, 0x3f2d3b63 ;  /* 0x3f2d3b63ff1f7424 */ /* 0x000fe200078e00ff */
[----:B------:R-:W-:Y:S01]  /*5bb0*/  UMOV UR15, 0x3ef53e1d ;  /* 0x3ef53e1d000f7882 */ /* 0x000fe20000000000 */
[----:B------:R-:W-:Y:S01]  /*5bc0*/  ULDC UR6, c[0x0][0xe64] ;  /* 0x0003990000067ab9 */ /* 0x000fe20000000800 */
[----:B------:R-:W-:Y:S01]  /*5bd0*/  DMUL R50, R52, 0.5 ;  /* 0x3fe0000034327828 */ /* 0x000fe20000000000 */
[----:B------:R-:W-:Y:S02]  /*5be0*/  ISETP.LE.AND P0, PT, RZ, UR6, PT ;  /* 0x00000006ff007c0c */ /* 0x000fe4000bf03270 */
[----:B------:R-:W-:Y:S01]  /*5bf0*/  DFMA R30, R28, -UR14, R30 ;  /* 0x8000000e1c1e7c2b */ /* 0x000fe2000800001e */
[----:B------:R-:W-:Y:S01]  /*5c00*/  UMOV UR14, 0x8dde082e ;  /* 0x8dde082e000e7882 */ /* 0x000fe20000000000 */
[----:B------:R-:W-:-:S03]  /*5c10*/  UMOV UR15, 0x3f531278 ;  /* 0x3f531278000f7882 */ /* 0x000fc60000000000 */
[----:B------:R-:W-:-:S03]  /*5c20*/  DMUL R50, R52, R50 ;  /* 0x0000003234327228 */ /* 0x000fc60000000000 */
        /* <DEDUP_REMOVED lines=53> */
[----:B------:R-:W-:-:S10]  /*5f80*/  DADD R28, -RZ, -R30 ;  /* 0x00000000ff1c7229 */ /* 0x000fd4000000091e */
[----:B------:R-:W-:Y:S02]  /*5f90*/  FSEL R32, R30, R28, !P0 ;  /* 0x0000001c1e207208 */ /* 0x000fe40004000000 */
[----:B------:R-:W-:Y:S01]  /*5fa0*/  FSEL R33, R31, R29, !P0 ;  /* 0x0000001d1f217208 */ /* 0x000fe20004000000 */
[----:B------:R-:W-:Y:S01]  /*5fb0*/  DADD R28, -R30, UR14 ;  /* 0x0000000e1e1c7e29 */ /* 0x000fe20008000100 */
[----:B------:R-:W-:-:S04]  /*5fc0*/  UMOV UR15, 0x3ff921fb ;  /* 0x3ff921fb000f7882 */ /* 0x000fc80000000000 */
[----:B------:R-:W-:-:S05]  /*5fd0*/  DADD R32, R32, UR14 ;  /* 0x0000000e20207e29 */ /* 0x000fca0008000000 */
[----:B------:R-:W-:Y:S02]  /*5fe0*/  FSEL R35, R28, R30, !P0 ;  /* 0x0000001e1c237208 */ /* 0x000fe40004000000 */
[----:B------:R-:W0:Y:S01]  /*5ff0*/  LDC R28, c[0x0][0xe6c] ;  /* 0x00039b00ff1c7b82 */ /* 0x000e220000000800 */
[----:B------:R-:W-:Y:S02]  /*6000*/  FSEL R29, R29, R31, !P0 ;  /* 0x0000001f1d1d7208 */ /* 0x000fe40004000000 */
[----:B------:R-:W-:Y:S02]  /*6010*/  FSEL R35, R32, R35, !P1 ;  /* 0x0000002320237208 */ /* 0x000fe40004800000 */
[----:B------:R-:W-:Y:S01]  /*6020*/  FSEL R29, R33, R29, !P1 ;  /* 0x0000001d211d7208 */ /* 0x000fe20004800000 */
[C-C-:B------:R-:W-:Y:S02]  /*6030*/  DSETP.NEU.AND P1, PT, |R24|.reuse, |R26|.reuse, PT ;  /* 0x4000001a1800722a */ /* 0x140fe40003f2d200 */
[----:B------:R-:W-:Y:S01]  /*6040*/  DADD R24, |R24|, |R26| ;  /* 0x0000000018187229 */ /* 0x000fe2000000061a */
[----:B------:R-:W-:-:S02]  /*6050*/  IMAD.MOV.U32 R27, RZ, RZ, 0x4002d97c ;  /* 0x4002d97cff1b7424 */ /* 0x000fc400078e00ff */
[----:B------:R-:W-:-:S09]  /*6060*/  IMAD.MOV.U32 R26, RZ, RZ, 0x7f3321d2 ;  /* 0x7f3321d2ff1a7424 */ /* 0x000fd200078e00ff */
[----:B------:R-:W-:Y:S02]  /*6070*/  @!P1 FSEL R29, R27, 1.8213495016098022461, !P0 ;  /* 0x3fe921fb1b1d9808 */ /* 0x000fe40004000000 */
[----:B------:R-:W-:Y:S01]  /*6080*/  @!P1 FSEL R35, R26, 3.37028055040000000000e+12, !P0 ;  /* 0x54442d181a239808 */ /* 0x000fe20004000000 */
[----:B------:R-:W-:Y:S01]  /*6090*/  DSETP.GTU.AND P0, PT, |R24|, +INF , PT ;  /* 0x7ff000001800742a */ /* 0x000fe20003f0c200 */
[----:B0-----:R-:W-:-:S05]  /*60a0*/  LOP3.LUT R29, R29, 0x80000000, R28, 0xb8, !PT ;  /* 0x800000001d1d7812 */ /* 0x001fca00078eb81c */
[----:B------:R-:W-:Y:S02]  /*60b0*/  FSEL R24, R24, R35, P0 ;  /* 0x0000002318187208 */ /* 0x000fe40000000000 */
[----:B------:R-:W-:Y:S01]  /*60c0*/  FSEL R25, R25, R29, P0 ;  /* 0x0000001d19197208 */ /* 0x000fe20000000000 */
[----:B------:R-:W-:Y:S06]  /*60d0*/  BRA `(.L_x_654) ;  /* 0x0000001c00147947 */ /* 0x000fec0003800000 */
.L_x_643:
[----:B------:R-:W-:Y:S01]  /*60e0*/  DADD R24, -RZ, |R40| ;  /* 0x00000000ff187229 */ /* 0x000fe20000000528 */
[----:B------:R-:W-:Y:S01]  /*60f0*/  IMAD.MOV.U32 R30, RZ, RZ, RZ ;  /* 0x000000ffff1e7224 */ /* 0x000fe200078e00ff */
[----:B------:R-:W-:Y:S01]  /*6100*/  DADD R34, -RZ, |R38| ;  /* 0x00000000ff227229 */ /* 0x000fe20000000526 */
[----:B------:R-:W-:Y:S01]  /*6110*/  UMOV UR14, 0xffffffff ;  /* 0xffffffff000e7882 */ /* 0x000fe20000000000 */
[----:B------:R-:W-:Y:S01]  /*6120*/  UMOV UR15, 0x7fefffff ;  /* 0x7fefffff000f7882 */ /* 0x000fe20000000000 */
[----:B------:R-:W-:Y:S01]  /*6130*/  UMOV UR6, UR14 ;  /* 0x0000000e00067c82 */ /* 0x000fe20008000000 */
[----:B------:R-:W-:Y:S01]  /*6140*/  UMOV UR19, UR15 ;  /* 0x0000000f00137c82 */ /* 0x000fe20008000000 */
[----:B------:R-:W-:Y:S05]  /*6150*/  BSSY B0, `(.L_x_679) ;  /* 0x0000081000007945 */ /* 0x000fea0003800000 */
[----:B------:R-:W-:-:S04]  /*6160*/  ISETP.LT.U32.AND P0, PT, R34, R24, PT ;  /* 0x000000182200720c */ /* 0x000fc80003f01070 */
[----:B------:R-:W-:-:S04]  /*6170*/  ISETP.LT.U32.AND.EX P0, PT, R35, R25, PT, P0 ;  /* 0x000000192300720c */ /* 0x000fc80003f01100 */
[CC--:B------:R-:W-:Y:S02]  /*6180*/  SEL R26, R34.reuse, R24.reuse, P0 ;  /* 0x00000018221a7207 */ /* 0x0c0fe40000000000 */
[----:B------:R-:W-:Y:S02]  /*6190*/  SEL R27, R35, R25, P0 ;  /* 0x00000019231b7207 */ /* 0x000fe40000000000 */
[----:B------:R-:W-:-:S04]  /*61a0*/  ISETP.GT.U32.AND P0, PT, R34, R24, PT ;  /* 0x000000182200720c */ /* 0x000fc80003f04070 */
[----:B------:R-:W-:-:S04]  /*61b0*/  ISETP.GT.U32.AND.EX P0, PT, R35, R25, PT, P0 ;  /* 0x000000192300720c */ /* 0x000fc80003f04100 */
[----:B------:R-:W-:Y:S01]  /*61c0*/  SEL R25, R35, R25, P0 ;  /* 0x0000001923197207 */ /* 0x000fe20000000000 */
[----:B------:R-:W-:Y:S01]  /*61d0*/  IMAD.MOV.U32 R35, RZ, RZ, 0x3fd80000 ;  /* 0x3fd80000ff237424 */ /* 0x000fe200078e00ff */
[----:B------:R-:W-:Y:S01]  /*61e0*/  SEL R24, R34, R24, P0 ;  /* 0x0000001822187207 */ /* 0x000fe20000000000 */
[----:B------:R-:W-:Y:S01]  /*61f0*/  IMAD.MOV.U32 R34, RZ, RZ, 0x0 ;  /* 0x00000000ff227424 */ /* 0x000fe200078e00ff */
[----:B------:R-:W-:-:S04]  /*6200*/  LOP3.LUT R32, R25, 0xffc00000, RZ, 0xc0, !PT ;  /* 0xffc0000019207812 */ /* 0x000fc800078ec0ff */
[C---:B------:R-:W-:Y:S02]  /*6210*/  IADD3 R31, -R32.reuse, 0x7fd00000, RZ ;  /* 0x7fd00000201f7810 */ /* 0x040fe40007ffe1ff */
[----:B------:R-:W-:Y:S01]  /*6220*/  LOP3.LUT R33, R32, 0x100000, RZ, 0xfc, !PT ;  /* 0x0010000020217812 */ /* 0x000fe200078efcff */
[----:B------:R-:W-:-:S03]  /*6230*/  IMAD.MOV.U32 R32, RZ, RZ, RZ ;  /* 0x000000ffff207224 */ /* 0x000fc600078e00ff */
[C---:B------:R-:W-:Y:S02]  /*6240*/  DMUL R28, R30.reuse, R26 ;  /* 0x0000001a1e1c7228 */ /* 0x040fe40000000000 */
[----:B------:R-:W-:-:S06]  /*6250*/  DMUL R30, R30, R24 ;  /* 0x000000181e1e7228 */ /* 0x000fcc0000000000 */
[----:B------:R-:W-:-:S08]  /*6260*/  DMUL R28, R28, R28 ;  /* 0x0000001c1c1c7228 */ /* 0x000fd00000000000 */
[----:B------:R-:W-:-:S08]  /*6270*/  DFMA R28, R30, R30, R28 ;  /* 0x0000001e1e1c722b */ /* 0x000fd0000000001c */
        /* <DEDUP_REMOVED lines=15> */
[----:B------:R-:W-:Y:S01]  /*6370*/  DFMA R34, R34, R42, R30 ;  /* 0x0000002a2222722b */ /* 0x000fe2000000001e */
[----:B------:R-:W-:-:S07]  /*6380*/  IMAD.MOV.U32 R42, RZ, RZ, -0x3ff ;  /* 0xfffffc01ff2a7424 */ /* 0x000fce00078e00ff */
[----:B------:R-:W-:-:S08]  /*6390*/  DMUL R34, R28, R34 ;  /* 0x000000221c227228 */ /* 0x000fd00000000000 */
[----:B------:R-:W-:-:S10]  /*63a0*/  DMUL R34, R34, R32 ;  /* 0x0000002022227228 */ /* 0x000fd40000000000 */
        /* <DEDUP_REMOVED lines=11> */
[----:B------:R-:W-:Y:S01]  /*6460*/  @P3 IMAD.MOV.U32 R28, RZ, RZ, 0x0 ;  /* 0x00000000ff1c3424 */ /* 0x000fe200078e00ff */
[----:B------:R-:W-:Y:S01]  /*6470*/  @P3 FSETP.NEU.FTZ.AND P6, PT, R25, RZ, PT ;  /* 0x000000ff1900320b */ /* 0x000fe20003fdd000 */
[----:B------:R-:W-:-:S06]  /*6480*/  @P3 IMAD.MOV.U32 R29, RZ, RZ, 0x7ff00000 ;  /* 0x7ff00000ff1d3424 */ /* 0x000fcc00078e00ff */
[----:B------:R-:W-:Y:S01]  /*6490*/  @P3 DFMA R28, R24, R28, +INF ;  /* 0x7ff00000181c342b */ /* 0x000fe2000000001c */
[----:B------:R-:W0:Y:S01]  /*64a0*/  MUFU.RCP64H R25, R55 ;  /* 0x0000003700197308 */ /* 0x000e220000001800 */
[----:B------:R-:W-:-:S08]  /*64b0*/  IMAD.MOV.U32 R24, RZ, RZ, 0x1 ;  /* 0x00000001ff187424 */ /* 0x000fd000078e00ff */
[----:B------:R-:W-:Y:S02]  /*64c0*/  @P3 FSEL R50, R28, RZ, P6 ;  /* 0x000000ff1c323208 */ /* 0x000fe40003000000 */
[----:B------:R-:W-:Y:S01]  /*64d0*/  @P3 FSEL R51, R29, -QNAN , P6 ;  /* 0xfff000001d333808 */ /* 0x000fe20003000000 */
        /* <DEDUP_REMOVED lines=8> */
[----:B------:R-:W-:Y:S01]  /*6560*/  FFMA R46, RZ, R55, R25 ;  /* 0x00000037ff2e7223 */ /* 0x000fe20000000019 */
[----:B------:R-:W-:Y:S06]  /*6570*/  @P3 BRA `(.L_x_680) ;  /* 0x0000000000f83947 */ /* 0x000fec0003800000 */
[----:B------:R-:W-:Y:S01]  /*6580*/  LOP3.LUT R28, R27, 0x800fffff, RZ, 0xc0, !PT ;  /* 0x800fffff1b1c7812 */ /* 0x000fe200078ec0ff */
[----:B------:R-:W-:Y:S01]  /*6590*/  IMAD.MOV.U32 R34, RZ, RZ, R26 ;  /* 0x000000ffff227224 */ /* 0x000fe200078e001a */
[----:B------:R-:W-:Y:S01]  /*65a0*/  UMOV UR14, 0x3ae80f1e ;  /* 0x3ae80f1e000e7882 */ /* 0x000fe20000000000 */
[----:B------:R-:W-:Y:S01]  /*65b0*/  IMAD.MOV.U32 R48, RZ, RZ, -0x748574fc ;  /* 0x8b7a8b04ff307424 */ /* 0x000fe200078e00ff */
[----:B------:R-:W-:Y:S01]  /*65c0*/  LOP3.LUT R35, R28, 0x3ff00000, RZ, 0xfc, !PT ;  /* 0x3ff000001c237812 */ /* 0x000fe200078efcff */
[----:B------:R-:W-:Y:S01]  /*65d0*/  IMAD.MOV.U32 R28, RZ, RZ, RZ ;  /* 0x000000ffff1c7224 */ /* 0x000fe200078e00ff */
        /* <DEDUP_REMOVED lines=8> */
[----:B------:R-:W-:-:S03]  /*6660*/  @P0 IMAD.MOV.U32 R35, RZ, RZ, R29 ;  /* 0x000000ffff230224 */ /* 0x000fc600078e001d */
[----:B------:R-:W-:Y:S01]  /*6670*/  LOP3.LUT R26, R27, 0x80000000, RZ, 0x3c, !PT ;  /* 0x800000001b1a7812 */ /* 0x000fe200078e3cff */
[----:B------:R-:W-:Y:S02]  /*6680*/  IMAD.MOV.U32 R27, RZ, RZ, 0x43300000 ;  /* 0x43300000ff1b7424 */ /* 0x000fe400078e00ff */
[C---:B------:R-:W-:Y:S02]  /*6690*/  DADD R44, R34.reuse, 1 ;  /* 0x3ff00000222c7429 */ /* 0x040fe40000000000 */
[----:B------:R-:W-:Y:S02]  /*66a0*/  DADD R34, R34, -1 ;  /* 0xbff0000022227429 */ /* 0x000fe40000000000 */
[----:B------:R-:W-:Y:S01]  /*66b0*/  DADD R26, R26, -UR24 ;  /* 0x800000181a1a7e29 */ /* 0x000fe20008000000 */
[----:B------:R-:W-:Y:S01]  /*66c0*/  UMOV UR24, 0xfefa39ef ;  /* 0xfefa39ef00187882 */ /* 0x000fe20000000000 */
[----:B------:R-:W0:Y:S01]  /*66d0*/  MUFU.RCP64H R29, R45 ;  /* 0x0000002d001d7308 */ /* 0x000e220000001800 */
[----:B------:R-:W-:Y:S01]  /*66e0*/  UMOV UR25, 0x3fe62e42 ;  /* 0x3fe62e4200197882 */ /* 0x000fe20000000000 */
[----:B0-----:R-:W-:-:S08]  /*66f0*/  DFMA R30, -R44, R28, 1 ;  /* 0x3ff000002c1e742b */ /* 0x001fd0000000011c */
[----:B------:R-:W-:-:S08]  /*6700*/  DFMA R30, R30, R30, R30 ;  /* 0x0000001e1e1e722b */ /* 0x000fd0000000001e */
[----:B------:R-:W-:-:S08]  /*6710*/  DFMA R28, R28, R30, R28 ;  /* 0x0000001e1c1c722b */ /* 0x000fd0000000001c */
[----:B------:R-:W-:-:S08]  /*6720*/  DMUL R30, R28, R34 ;  /* 0x000000221c1e7228 */ /* 0x000fd00000000000 */
[----:B------:R-:W-:-:S08]  /*6730*/  DFMA R30, R28, R34, R30 ;  /* 0x000000221c1e722b */ /* 0x000fd0000000001e */
[----:B------:R-:W-:Y:S02]  /*6740*/  DMUL R32, R30, R30 ;  /* 0x0000001e1e207228 */ /* 0x000fe40000000000 */
[----:B------:R-:W-:-:S06]  /*6750*/  DFMA R50, R26, UR24, R30 ;  /* 0x000000181a327c2b */ /* 0x000fcc000800001e */
        /* <DEDUP_REMOVED lines=11> */
[----:B------:R-:W-:Y:S01]  /*6810*/  UMOV UR15, 0x3f624924 ;  /* 0x3f624924000f7882 */ /* 0x000fe20000000000 */
[----:B------:R-:W-:-:S05]  /*6820*/  DADD R44, R34, -R30 ;  /* 0x00000000222c7229 */ /* 0x000fca000000081e */
[----:B------:R-:W-:Y:S01]  /*6830*/  DFMA R42, R32, R42, UR14 ;  /* 0x0000000e202a7e2b */ /* 0x000fe2000800002a */
[----:B------:R-:W-:Y:S01]  /*6840*/  UMOV UR14, 0x9999a3c4 ;  /* 0x9999a3c4000e7882 */ /* 0x000fe20000000000 */
[----:B------:R-:W-:Y:S01]  /*6850*/  UMOV UR15, 0x3f899999 ;  /* 0x3f899999000f7882 */ /* 0x000fe20000000000 */
[----:B------:R-:W-:-:S05]  /*6860*/  DADD R44, R44, R44 ;  /* 0x000000002c2c7229 */ /* 0x000fca000000002c */
[----:B------:R-:W-:Y:S01]  /*6870*/  DFMA R42, R32, R42, UR14 ;  /* 0x0000000e202a7e2b */ /* 0x000fe2000800002a */
[----:B------:R-:W-:Y:S01]  /*6880*/  UMOV UR14, 0x55555554 ;  /* 0x55555554000e7882 */ /* 0x000fe20000000000 */
[----:B------:R-:W-:Y:S01]  /*6890*/  UMOV UR15, 0x3fb55555 ;  /* 0x3fb55555000f7882 */ /* 0x000fe20000000000 */
[----:B------:R-:W-:Y:S02]  /*68a0*/  DFMA R34, R34, -R30, R44 ;  /* 0x8000001e2222722b */ /* 0x000fe4000000002c */
[----:B------:R-:W-:-:S03]  /*68b0*/  DFMA R44, -R26, UR24, R50 ;  /* 0x000000181a2c7c2b */ /* 0x000fc60008000132 */
[----:B------:R-:W-:Y:S01]  /*68c0*/  DFMA R42, R32, R42, UR14 ;  /* 0x0000000e202a7e2b */ /* 0x000fe2000800002a */
[----:B------:R-:W-:Y:S01]  /*68d0*/  UMOV UR14, 0x3b39803f ;  /* 0x3b39803f000e7882 */ /* 0x000fe20000000000 */
[----:B------:R-:W-:Y:S01]  /*68e0*/  UMOV UR15, 0x3c7abc9e ;  /* 0x3c7abc9e000f7882 */ /* 0x000fe20000000000 */
[----:B------:R-:W-:Y:S02]  /*68f0*/  DMUL R34, R28, R34 ;  /* 0x000000221c227228 */ /* 0x000fe40000000000 */
[----:B------:R-:W-:-:S03]  /*6900*/  DADD R44, -R30, R44 ;  /* 0x000000001e2c7229 */ /* 0x000fc6000000012c */
[----:B------:R-:W-:-:S08]  /*6910*/  DMUL R42, R32, R42 ;  /* 0x0000002a202a7228 */ /* 0x000fd00000000000 */
[----:B------:R-:W-:-:S08]  /*6920*/  DFMA R34, R30, R42, R34 ;  /* 0x0000002a1e22722b */ /* 0x000fd00000000022 */
[----:B------:R-:W-:-:S08]  /*6930*/  DADD R34, R34, -R44 ;  /* 0x0000000022227229 */ /* 0x000fd0000000082c */
[----:B------:R-:W-:-:S08]  /*6940*/  DFMA R34, R26, UR14, R34 ;  /* 0x0000000e1a227c2b */ /* 0x000fd00008000022 */
[----:B------:R-:W-:-:S11]  /*6950*/  DADD R50, R50, R34 ;  /* 0x0000000032327229 */ /* 0x000fd60000000022 */
.L_x_680:
[----:B------:R-:W-:Y:S05]  /*6960*/  BSYNC B0 ;  /* 0x0000000000007941 */ /* 0x000fea0003800000 */
.L_x_679:
[----:B------:R-:W-:Y:S02]  /*6970*/  FSETP.GEU.AND P0, PT, |R53|, 6.5827683646048100446e-37, PT ;  /* 0x036000003500780b */ /* 0x000fe40003f0e200 */
        /* <DEDUP_REMOVED lines=8> */
.L_x_681:
        /* <DEDUP_REMOVED lines=84> */
.L_x_682:
[----:B------:R-:W-:Y:S02]  /*6f40*/  ULDC UR6, c[0x0][0xe64] ;  /* 0x0003990000067ab9 */ /* 0x000fe40000000800 */
[----:B------:R-:W-:-:S04]  /*6f50*/  ISETP.LE.AND P0, PT, RZ, UR6, PT ;  /* 0x00000006ff007c0c */ /* 0x000fc8000bf03270 */
[----:B------:R-:W-:Y:S02]  /*6f60*/  FSEL R24, RZ, 3.37028055040000000000e+12, P0 ;  /* 0x54442d18ff187808 */ /* 0x000fe40000000000 */
[----:B------:R-:W-:-:S07]  /*6f70*/  FSEL R25, RZ, 2.1426990032196044922, P0 ;  /* 0x400921fbff197808 */ /* 0x000fce0000000000 */
.L_x_683:
[----:B------:R-:W0:Y:S01]  /*6f80*/  LDC.64 R26, c[0x0][0xe68] ;  /* 0x00039a00ff1a7b82 */ /* 0x000e220000000a00 */
[----:B------:R-:W-:Y:S01]  /*6f90*/  ULDC.64 UR14, c[0x0][0xe60] ;  /* 0x00039800000e7ab9 */ /* 0x000fe20000000a00 */
[----:B------:R-:W-:-:S06]  /*6fa0*/  DADD R50, R50, 1 ;  /* 0x3ff0000032327429 */ /* 0x000fcc0000000000 */
[----:B------:R-:W1:Y:S01]  /*6fb0*/  LDC R29, c[0x0][0xe6c] ;  /* 0x00039b00ff1d7b82 */ /* 0x000e620000000800 */
[----:B0-----:R-:W-:-:S08]  /*6fc0*/  DADD R26, |R26|, |UR14| ;  /* 0x4000000e1a1a7e29 */ /* 0x001fd00008000200 */
[----:B------:R-:W-:Y:S01]  /*6fd0*/  DSETP.GTU.AND P0, PT, |R26|, +INF , PT ;  /* 0x7ff000001a00742a */ /* 0x000fe20003f0c200 */
[----:B-1----:R-:W-:-:S05]  /*6fe0*/  LOP3.LUT R25, R25, 0x80000000, R29, 0xb8, !PT ;  /* 0x8000000019197812 */ /* 0x002fca00078eb81d */
[----:B------:R-:W-:Y:S02]  /*6ff0*/  FSEL R24, R26, R24, P0 ;  /* 0x000000181a187208 */ /* 0x000fe40000000000 */
[----:B------:R-:W-:Y:S01]  /*7000*/  FSEL R25, R27, R25, P0 ;  /* 0x000000191b197208 */ /* 0x000fe20000000000 */
[----:B------:R-:W-:Y:S06]  /*7010*/  BRA `(.L_x_654) ;  /* 0x0000000c00447947 */ /* 0x000fec0003800000 */
.L_x_642:
[----:B------:R-:W-:-:S14]  /*7020*/  DSETP.GEU.AND P0, PT, |R24|, 1.4916681462400413487e-154, PT ;  /* 0x200000001800742a */ /* 0x000fdc0003f0e200 */
[----:B------:R-:W-:Y:S05]  /*7030*/  @P0 BRA `(.L_x_684) ;  /* 0x0000000000100947 */ /* 0x000fea0003800000 */
[----:B------:R-:W-:Y:S01]  /*7040*/  DSETP.GEU.AND P0, PT, |R26|, 1.4916681462400413487e-154, PT ;  /* 0x200000001a00742a */ /* 0x000fe20003f0e200 */
[----:B------:R-:W-:Y:S02]  /*7050*/  IMAD.U32 R28, RZ, RZ, UR22 ;  /* 0x00000016ff1c7e24 */ /* 0x000fe4000f8e00ff */
[----:B------:R-:W-:-:S11]  /*7060*/  IMAD.U32 R29, RZ, RZ, UR23 ;  /* 0x00000017ff1d7e24 */ /* 0x000fd6000f8e00ff */
[----:B------:R-:W-:Y:S05]  /*7070*/  @!P0 BRA `(.L_x_685) ;  /* 0x0000000000088947 */ /* 0x000fea0003800000 */
.L_x_684:
[----:B------:R-:W-:Y:S02]  /*7080*/  IMAD.U32 R28, RZ, RZ, UR12 ;  /* 0x0000000cff1c7e24 */ /* 0x000fe4000f8e00ff */
[----:B------:R-:W-:-:S07]  /*7090*/  IMAD.U32 R29, RZ, RZ, UR13 ;  /* 0x0000000dff1d7e24 */ /* 0x000fce000f8e00ff */
.L_x_685:
        /* <DEDUP_REMOVED lines=18> */
.L_x_686:
        /* <DEDUP_REMOVED lines=62> */
.L_x_687:
[----:B------:R-:W-:Y:S02]  /*75a0*/  DADD R28, -RZ, |R26| ;  /* 0x00000000ff1c7229 */ /* 0x000fe4000000051a */
[--C-:B------:R-:W-:Y:S02]  /*75b0*/  DADD R30, -RZ, |R24|.reuse ;  /* 0x00000000ff1e7229 */ /* 0x100fe40000000518 */
[----:B------:R-:W-:Y:S01]  /*75c0*/  DSETP.GT.AND P1, PT, |R26|, |R24|, PT ;  /* 0x400000181a00722a */ /* 0x000fe20003f24200 */
[----:B------:R-:W-:-:S07]  /*75d0*/  IMAD.MOV.U32 R24, RZ, RZ, 0x1 ;  /* 0x00000001ff187424 */ /* 0x000fce00078e00ff */
[----:B------:R-:W-:Y:S02]  /*75e0*/  FSEL R53, R29, R31, P1 ;  /* 0x0000001f1d357208 */ /* 0x000fe40000800000 */
[----:B------:R-:W-:Y:S02]  /*75f0*/  FSEL R52, R28, R30, P1 ;  /* 0x0000001e1c347208 */ /* 0x000fe40000800000 */
[----:B------:R-:W0:Y:S01]  /*7600*/  MUFU.RCP64H R25, R53 ;  /* 0x0000003500197308 */ /* 0x000e220000001800 */
[----:B------:R-:W-:Y:S02]  /*7610*/  FSEL R30, R30, R28, P1 ;  /* 0x0000001c1e1e7208 */ /* 0x000fe40000800000 */
[----:B------:R-:W-:-:S04]  /*7620*/  FSEL R31, R31, R29, P1 ;  /* 0x0000001d1f1f7208 */ /* 0x000fc80000800000 */
[----:B------:R-:W-:Y:S01]  /*7630*/  FSETP.GEU.AND P0, PT, |R31|, 6.5827683646048100446e-37, PT ;  /* 0x036000001f00780b */ /* 0x000fe20003f0e200 */
        /* <DEDUP_REMOVED lines=17> */
.L_x_688:
[----:B------:R-:W-:Y:S01]  /*7750*/  DMUL R26, R24, R24 ;  /* 0x00000018181a7228 */ /* 0x000fe20000000000 */
        /* <DEDUP_REMOVED lines=69> */
[----:B------:R-:W-:-:S03]  /*7bb0*/  FSEL R25, R25, R29, !P0 ;  /* 0x0000001d19197208 */ /* 0x000fc60004000000 */
[----:B------:R-:W-:Y:S02]  /*7bc0*/  FSEL R24, R26, R31, P1 ;  /* 0x0000001f1a187208 */ /* 0x000fe40000800000 */
[----:B------:R-:W-:Y:S01]  /*7bd0*/  FSEL R25, R27, R25, P1 ;  /* 0x000000191b197208 */ /* 0x000fe20000800000 */
[----:B------:R-:W-:-:S14]  /*7be0*/  DSETP.NEU.AND P1, PT, R52, RZ, PT ;  /* 0x000000ff3400722a */ /* 0x000fdc0003f2d000 */
[----:B------:R-:W-:Y:S05]  /*7bf0*/  @!P1 BRA `(.L_x_689) ;  /* 0x0000000000249947 */ /* 0x000fea0003800000 */
[----:B------:R-:W0:Y:S01]  /*7c00*/  LDC.64 R26, c[0x0][0xe68] ;  /* 0x00039a00ff1a7b82 */ /* 0x000e220000000a00 */
[----:B------:R-:W-:Y:S02]  /*7c10*/  ULDC.64 UR14, c[0x0][0xe60] ;  /* 0x00039800000e7ab9 */ /* 0x000fe40000000a00 */
[----:B0-----:R-:W-:-:S14]  /*7c20*/  DSETP.NEU.AND P1, PT, |R26|, |UR14|, PT ;  /* 0x4000000e1a007e2a */ /* 0x001fdc000bf2d200 */
[----:B------:R-:W-:Y:S05]  /*7c30*/  @P1 BRA `(.L_x_690) ;  /* 0x00000000001c1947 */ /* 0x000fea0003800000 */
[----:B------:R-:W-:Y:S02]  /*7c40*/  IMAD.MOV.U32 R24, RZ, RZ, 0x7f3321d2 ;  /* 0x7f3321d2ff187424 */ /* 0x000fe400078e00ff */
[----:B------:R-:W-:-:S03]  /*7c50*/  IMAD.MOV.U32 R25, RZ, RZ, 0x4002d97c ;  /* 0x4002d97cff197424 */ /* 0x000fc600078e00ff */
[----:B------:R-:W-:Y:S02]  /*7c60*/  FSEL R24, R24, 3.37028055040000000000e+12, !P0 ;  /* 0x54442d1818187808 */ /* 0x000fe40004000000 */
[----:B------:R-:W-:Y:S01]  /*7c70*/  FSEL R25, R25, 1.8213495016098022461, !P0 ;  /* 0x3fe921fb19197808 */ /* 0x000fe20004000000 */
[----:B------:R-:W-:Y:S06]  /*7c80*/  BRA `(.L_x_690) ;  /* 0x0000000000087947 */ /* 0x000fec0003800000 */
.L_x_689:
[----:B------:R-:W-:Y:S02]  /*7c90*/  FSEL R24, RZ, 3.37028055040000000000e+12, P0 ;  /* 0x54442d18ff187808 */ /* 0x000fe40000000000 */
[----:B------:R-:W-:-:S07]  /*7ca0*/  FSEL R25, RZ, 2.1426990032196044922, P0 ;  /* 0x400921fbff197808 */ /* 0x000fce0000000000 */
.L_x_690:
[----:B------:R-:W0:Y:S01]  /*7cb0*/  LDC.64 R26, c[0x0][0xe68] ;  /* 0x00039a00ff1a7b82 */ /* 0x000e220000000a00 */
[----:B------:R-:W-:-:S07]  /*7cc0*/  ULDC.64 UR14, c[0x0][0xe60] ;  /* 0x00039800000e7ab9 */ /* 0x000fce0000000a00 */
[----:B------:R-:W1:Y:S01]  /*7cd0*/  LDC R29, c[0x0][0xe6c] ;  /* 0x00039b00ff1d7b82 */ /* 0x000e620000000800 */
[----:B0-----:R-:W-:-:S08]  /*7ce0*/  DADD R26, |R26|, |UR14| ;  /* 0x4000000e1a1a7e29 */ /* 0x001fd00008000200 */
[----:B------:R-:W-:Y:S01]  /*7cf0*/  DSETP.GTU.AND P0, PT, |R26|, +INF , PT ;  /* 0x7ff000001a00742a */ /* 0x000fe20003f0c200 */
[----:B-1----:R-:W-:-:S05]  /*7d00*/  LOP3.LUT R25, R25, 0x80000000, R29, 0xb8, !PT ;  /* 0x8000000019197812 */ /* 0x002fca00078eb81d */
[----:B------:R-:W-:Y:S02]  /*7d10*/  FSEL R24, R26, R24, P0 ;  /* 0x000000181a187208 */ /* 0x000fe40000000000 */
[----:B------:R-:W-:-:S07]  /*7d20*/  FSEL R25, R27, R25, P0 ;  /* 0x000000191b197208 */ /* 0x000fce0000000000 */
.L_x_654:
[----:B-----5:R-:W-:Y:S01]  /*7d30*/  DMUL R46, R24, R8 ;  /* 0x00000008182e7228 */ /* 0x020fe20000000000 */
[----:B------:R-:W-:Y:S07]  /*7d40*/  BSSY B1, `(.L_x_691) ;  /* 0x0000222000017945 */ /* 0x000fee0003800000 */
[-C--:B------:R-:W-:Y:S02]  /*7d50*/  DFMA R46, R50, R10.reuse, R46 ;  /* 0x0000000a322e722b */ /* 0x080fe4000000002e */
[----:B------:R-:W-:-:S08]  /*7d60*/  DMUL R10, R24, R10 ;  /* 0x0000000a180a7228 */ /* 0x000fd00000000000 */
[----:B------:R-:W-:Y:S01]  /*7d70*/  LOP3.LUT R25, R47, 0x7fffffff, RZ, 0xc0, !PT ;  /* 0x7fffffff2f197812 */ /* 0x000fe200078ec0ff */
[----:B------:R-:W-:-:S03]  /*7d80*/  DFMA R50, R50, R8, -R10 ;  /* 0x000000083232722b */ /* 0x000fc6000000080a */
[----:B------:R-:W-:-:S13]  /*7d90*/  LOP3.LUT P0, RZ, R25, R46, RZ, 0xfc, !PT ;  /* 0x0000002e19ff7212 */ /* 0x000fda000780fcff */
[----:B------:R-:W-:Y:S05]  /*7da0*/  @!P0 BRA `(.L_x_692) ;  /* 0x0000001c00748947 */ /* 0x000fea0003800000 */
[----:B------:R-:W-:-:S04]  /*7db0*/  LOP3.LUT R9, R51, 0x7fffffff, RZ, 0xc0, !PT ;  /* 0x7fffffff33097812 */ /* 0x000fc800078ec0ff */
[----:B------:R-:W-:-:S13]  /*7dc0*/  LOP3.LUT P0, RZ, R9, R50, RZ, 0xfc, !PT ;  /* 0x0000003209ff7212 */ /* 0x000fda000780fcff */
[----:B------:R-:W-:Y:S05]  /*7dd0*/  @!P0 BRA `(.L_x_693) ;  /* 0x0000001400c48947 */ /* 0x000fea0003800000 */
[----:B------:R-:W-:-:S13]  /*7de0*/  ISETP.GT.U32.AND P0, PT, R25, 0x7fefffff, PT ;  /* 0x7fefffff1900780c */ /* 0x000fda0003f04070 */
[----:B------:R-:W-:Y:S05]  /*7df0*/  @P0 BRA `(.L_x_694) ;  /* 0x0000001400800947 */ /* 0x000fea0003800000 */
[----:B------:R-:W-:-:S05]  /*7e00*/  VIADD R8, R51, 0xbf79d1be ;  /* 0xbf79d1be33087836 */ /* 0x000fca0000000000 */
[----:B------:R-:W-:-:S13]  /*7e10*/  ISETP.GE.U32.AND P0, PT, R8, 0x108aa3, PT ;  /* 0x00108aa30800780c */ /* 0x000fda0003f06070 */
[----:B------:R-:W-:Y:S05]  /*7e20*/  @!P0 BRA `(.L_x_695) ;  /* 0x0000000800988947 */ /* 0x000fea0003800000 */
[----:B------:R-:W-:Y:S01]  /*7e30*/  IMAD.MOV.U32 R8, RZ, RZ, 0x652b82fe ;  /* 0x652b82feff087424 */ /* 0x000fe200078e00ff */
[----:B------:R-:W-:Y:S01]  /*7e40*/  UMOV UR14, 0xfefa39ef ;  /* 0xfefa39ef000e7882 */ /* 0x000fe20000000000 */
[----:B------:R-:W-:Y:S01]  /*7e50*/  IMAD.MOV.U32 R9, RZ, RZ, 0x3ff71547 ;  /* 0x3ff71547ff097424 */ /* 0x000fe200078e00ff */
[----:B------:R-:W-:Y:S01]  /*7e60*/  UMOV UR15, 0x3fe62e42 ;  /* 0x3fe62e42000f7882 */ /* 0x000fe20000000000 */
[----:B------:R-:W-:Y:S01]  /*7e70*/  FSETP.GEU.FTZ.AND P0, PT, |R51|, 4.1917929649353027344, PT ;  /* 0x4086232b3300780b */ /* 0x000fe20003f1e200 */
[----:B------:R-:W-:Y:S03]  /*7e80*/  BSSY B0, `(.L_x_696) ;  /* 0x0000036000007945 */ /* 0x000fe60003800000 */
[----:B------:R-:W-:-:S08]  /*7e90*/  DFMA R8, R50, R8, 6.75539944105574400000e+15 ;  /* 0x433800003208742b */ /* 0x000fd00000000008 */
[----:B------:R-:W-:-:S08]  /*7ea0*/  DADD R10, R8, -6.75539944105574400000e+15 ;  /* 0xc3380000080a7429 */ /* 0x000fd00000000000 */
[----:B------:R-:W-:Y:S01]  /*7eb0*/  DFMA R24, R10, -UR14, R50 ;  /* 0x8000000e0a187c2b */ /* 0x000fe20008000032 */
[----:B------:R-:W-:Y:S01]  /*7ec0*/  UMOV UR14, 0x3b39803f ;  /* 0x3b39803f000e7882 */ /* 0x000fe20000000000 */
[----:B------:R-:W-:-:S06]  /*7ed0*/  UMOV UR15, 0x3c7abc9e ;  /* 0x3c7abc9e000f7882 */ /* 0x000fcc0000000000 */
[----:B------:R-:W-:Y:S01]  /*7ee0*/  DFMA R10, R10, -UR14, R24 ;  /* 0x8000000e0a0a7c2b */ /* 0x000fe20008000018 */
[----:B------:R-:W-:Y:S01]  /*7ef0*/  UMOV UR14, 0x69ce2bdf ;  /* 0x69ce2bdf000e7882 */ /* 0x000fe20000000000 */
[----:B------:R-:W-:Y:S01]  /*7f00*/  IMAD.MOV.U32 R24, RZ, RZ, -0x35dec16 ;  /* 0xfca213eaff187424 */ /* 0x000fe200078e00ff */
[----:B------:R-:W-:Y:S01]  /*7f10*/  UMOV UR15, 0x3e5ade15 ;  /* 0x3e5ade15000f7882 */ /* 0x000fe20000000000 */
[----:B------:R-:W-:-:S06]  /*7f20*/  IMAD.MOV.U32 R25, RZ, RZ, 0x3e928af3 ;  /* 0x3e928af3ff197424 */ /* 0x000fcc00078e00ff */
        /* <DEDUP_REMOVED lines=25> */
[----:B------:R-:W-:-:S08]  /*80c0*/  DFMA R24, R10, R24, 1 ;  /* 0x3ff000000a18742b */ /* 0x000fd00000000018 */
[----:B------:R-:W-:-:S10]  /*80d0*/  DFMA R24, R10, R24, 1 ;  /* 0x3ff000000a18742b */ /* 0x000fd40000000018 */
[----:B------:R-:W-:Y:S02]  /*80e0*/  IMAD R49, R8, 0x100000, R25 ;  /* 0x0010000008317824 */ /* 0x000fe400078e0219 */
[----:B------:R-:W-:Y:S01]  /*80f0*/  IMAD.MOV.U32 R48, RZ, RZ, R24 ;  /* 0x000000ffff307224 */ /* 0x000fe200078e0018 */
[----:B------:R-:W-:Y:S06]  /*8100*/  @!P0 BRA `(.L_x_697) ;  /* 0x0000000000348947 */ /* 0x000fec0003800000 */
[----:B------:R-:W-:Y:S01]  /*8110*/  FSETP.GEU.FTZ.AND P0, PT, |R51|, 4.2275390625, PT ;  /* 0x408748003300780b */ /* 0x000fe20003f1e200 */
[C---:B------:R-:W-:Y:S02]  /*8120*/  DADD R10, R50.reuse, +INF ;  /* 0x7ff00000320a7429 */ /* 0x040fe40000000000 */
[----:B------:R-:W-:-:S08]  /*8130*/  DSETP.GEU.AND P1, PT, R50, RZ, PT ;  /* 0x000000ff3200722a */ /* 0x000fd00003f2e000 */
[----:B------:R-:W-:Y:S02]  /*8140*/  FSEL R49, R11, RZ, P1 ;  /* 0x000000ff0b317208 */ /* 0x000fe40000800000 */
[----:B------:R-:W-:Y:S02]  /*8150*/  @!P0 LEA.HI R9, R8, R8, RZ, 0x1 ;  /* 0x0000000808098211 */ /* 0x000fe400078f08ff */
[----:B------:R-:W-:Y:S01]  /*8160*/  FSEL R48, R10, RZ, P1 ;  /* 0x000000ff0a307208 */ /* 0x000fe20000800000 */
[----:B------:R-:W-:Y:S01]  /*8170*/  @!P0 IMAD.MOV.U32 R10, RZ, RZ, RZ ;  /* 0x000000ffff0a8224 */ /* 0x000fe200078e00ff */
[----:B------:R-:W-:-:S05]  /*8180*/  @!P0 SHF.R.S32.HI R9, RZ, 0x1, R9 ;  /* 0x00000001ff098819 */ /* 0x000fca0000011409 */
[----:B------:R-:W-:Y:S02]  /*8190*/  @!P0 IMAD.IADD R8, R8, 0x1, -R9 ;  /* 0x0000000108088824 */ /* 0x000fe400078e0a09 */
[----:B------:R-:W-:-:S03]  /*81a0*/  @!P0 IMAD R9, R9, 0x100000, R25 ;  /* 0x0010000009098824 */ /* 0x000fc600078e0219 */
[----:B------:R-:W-:Y:S01]  /*81b0*/  @!P0 LEA R11, R8, 0x3ff00000, 0x14 ;  /* 0x3ff00000080b8811 */ /* 0x000fe200078ea0ff */
[----:B------:R-:W-:-:S06]  /*81c0*/  @!P0 IMAD.MOV.U32 R8, RZ, RZ, R24 ;  /* 0x000000ffff088224 */ /* 0x000fcc00078e0018 */
[----:B------:R-:W-:-:S11]  /*81d0*/  @!P0 DMUL R48, R8, R10 ;  /* 0x0000000a08308228 */ /* 0x000fd60000000000 */
.L_x_697:
[----:B------:R-:W-:Y:S05]  /*81e0*/  BSYNC B0 ;  /* 0x0000000000007941 */ /* 0x000fea0003800000 */
.L_x_696:
[----:B------:R-:W-:Y:S01]  /*81f0*/  DSETP.NEU.AND P3, PT, |R46|, +INF , PT ;  /* 0x7ff000002e00742a */ /* 0x000fe20003f6d200 */
[----:B------:R-:W-:-:S13]  /*8200*/  BSSY B2, `(.L_x_698) ;  /* 0x000001b000027945 */ /* 0x000fda0003800000 */
[----:B------:R-:W-:Y:S05]  /*8210*/  @!P3 BRA `(.L_x_699) ;  /* 0x00000000005cb947 */ /* 0x000fea0003800000 */
[----:B------:R-:W-:Y:S01]  /*8220*/  UMOV UR14, 0x6dc9c883 ;  /* 0x6dc9c883000e7882 */ /* 0x000fe20000000000 */
[----:B------:R-:W-:Y:S01]  /*8230*/  UMOV UR15, 0x3fe45f30 ;  /* 0x3fe45f30000f7882 */ /* 0x000fe20000000000 */
[C---:B------:R-:W-:Y:S02]  /*8240*/  DSETP.GE.AND P0, PT, |R46|.reuse, 2.14748364800000000000e+09, PT ;  /* 0x41e000002e00742a */ /* 0x040fe40003f06200 */
[----:B------:R-:W-:Y:S01]  /*8250*/  DMUL R8, R46, UR14 ;  /* 0x0000000e2e087c28 */ /* 0x000fe20008000000 */
[----:B------:R-:W-:Y:S01]  /*8260*/  UMOV UR14, 0x54442d18 ;  /* 0x54442d18000e7882 */ /* 0x000fe20000000000 */
[----:B------:R-:W-:-:S04]  /*8270*/  UMOV UR15, 0x3ff921fb ;  /* 0x3ff921fb000f7882 */ /* 0x000fc80000000000 */
[----:B------:R-:W0:Y:S08]  /*8280*/  F2I.F64 R27, R8 ;  /* 0x00000008001b7311 */ /* 0x000e300000301100 */
[----:B0-----:R-:W0:Y:S02]  /*8290*/  I2F.F64 R50, R27 ;  /* 0x0000001b00327312 */ /* 0x001e240000201c00 */
[----:B0-----:R-:W-:Y:S01]  /*82a0*/  DFMA R10, -R50, UR14, R46 ;  /* 0x0000000e320a7c2b */ /* 0x001fe2000800012e */
[----:B------:R-:W-:Y:S01]  /*82b0*/  UMOV UR14, 0x33145c00 ;  /* 0x33145c00000e7882 */ /* 0x000fe20000000000 */
[----:B------:R-:W-:-:S06]  /*82c0*/  UMOV UR15, 0x3c91a626 ;  /* 0x3c91a626000f7882 */ /* 0x000fcc0000000000 */
[----:B------:R-:W-:Y:S01]  /*82d0*/  DFMA R10, -R50, UR14, R10 ;  /* 0x0000000e320a7c2b */ /* 0x000fe2000800010a */
[----:B------:R-:W-:Y:S01]  /*82e0*/  UMOV UR14, 0x252049c0 ;  /* 0x252049c0000e7882 */ /* 0x000fe20000000000 */
[----:B------:R-:W-:-:S06]  /*82f0*/  UMOV UR15, 0x397b839a ;  /* 0x397b839a000f7882 */ /* 0x000fcc0000000000 */
[----:B------:R-:W-:Y:S01]  /*8300*/  DFMA R50, -R50, UR14, R10 ;  /* 0x0000000e32327c2b */ /* 0x000fe2000800010a */
[----:B------:R-:W-:Y:S10]  /*8310*/  @!P0 BRA `(.L_x_700) ;  /* 0x0000000000248947 */ /* 0x000ff40003800000 */
[----:B------:R-:W-:Y:S01]  /*8320*/  IMAD.MOV.U32 R26, RZ, RZ, R46 ;  /* 0x000000ffff1a7224 */ /* 0x000fe200078e002e */
[----:B------:R-:W-:Y:S01]  /*8330*/  MOV R28, 0x8360 ;  /* 0x00008360001c7802 */ /* 0x000fe20000000f00 */
[----:B------:R-:W-:-:S07]  /*8340*/  IMAD.MOV.U32 R29, RZ, RZ, R47 ;  /* 0x000000ffff1d7224 */ /* 0x000fce00078e002f */
[----:B------:R-:W-:Y:S05]  /*8350*/  CALL.REL.NOINC `($_ZN2at6native57_GLOBAL__N__f3eca4a2_24_ForeachBinaryOpScalar_cu_86b9896c25multi_tensor_apply_kernelINS1_18TensorListMetadataILi2EEENS1_21BinaryOpScalarFunctorIN3c107complexIdEELi2ELi1ELi1EEEJNS1_21reverse_power_functorIS8_EES8_EEEvT_T0_DpT1_$__internal_trig_reduction_slowpathd) ;  /* 0x0000044c00107944 */ /* 0x000fea0003c00000 */
[----:B------:R-:W-:Y:S02]  /*8360*/  IMAD.MOV.U32 R50, RZ, RZ, R24 ;  /* 0x000000ffff327224 */ /* 0x000fe400078e0018 */
[----:B------:R-:W-:Y:S01]  /*8370*/  IMAD.MOV.U32 R51, RZ, RZ, R25 ;  /* 0x000000ffff337224 */ /* 0x000fe200078e0019 */
[----:B------:R-:W-:Y:S06]  /*8380*/  BRA `(.L_x_700) ;  /* 0x0000000000087947 */ /* 0x000fec0003800000 */
.L_x_699:
[----:B------:R-:W-:Y:S01]  /*8390*/  DMUL R50, RZ, R46 ;  /* 0x0000002eff327228 */ /* 0x000fe20000000000 */
[----:B------:R-:W-:-:S10]  /*83a0*/  IMAD.MOV.U32 R27, RZ, RZ, RZ ;  /* 0x000000ffff1b7224 */ /* 0x000fd400078e00ff */
.L_x_700:
[----:B------:R-:W-:Y:S05]  /*83b0*/  BSYNC B2 ;  /* 0x0000000000027941 */ /* 0x000fea0003800000 */
.L_x_698:
[----:B------:R-:W0:Y:S01]  /*83c0*/  LDC.64 R34, c[0x4][0xe0] ;  /* 0x01003800ff227b82 */ /* 0x000e220000000a00 */
[----:B------:R-:W-:-:S04]  /*83d0*/  VIADD R44, R27, 0x1 ;  /* 0x000000011b2c7836 */ /* 0x000fc80000000000 */
[----:B------:R-:W-:-:S05]  /*83e0*/  IMAD.SHL.U32 R8, R44, 0x8, RZ ;  /* 0x000000082c087824 */ /* 0x000fca00078e00ff */
[----:B------:R-:W-:-:S05]  /*83f0*/  LOP3.LUT R9, R8, 0x8, RZ, 0xc0, !PT ;  /* 0x0000000808097812 */ /* 0x000fca00078ec0ff */
[----:B0-----:R-:W-:-:S05]  /*8400*/  IMAD.WIDE.U32 R34, R9, 0x8, R34 ;  /* 0x0000000809227825 */ /* 0x001fca00078e0022 */
[----:B------:R-:W2:Y:S04]  /*8410*/  LDG.E.128.CONSTANT R8, desc[UR16][R34.64] ;  /* 0x0000001022087981 */ /* 0x000ea8000c1e9d00 */
[----:B------:R-:W3:Y:S04]  /*8420*/  LDG.E.128.CONSTANT R24, desc[UR16][R34.64+0x10] ;  /* 0x0000101022187981 */ /* 0x000ee8000c1e9d00 */
[----:B------:R-:W4:Y:S01]  /*8430*/  LDG.E.128.CONSTANT R28, desc[UR16][R34.64+0x20] ;  /* 0x00002010221c7981 */ /* 0x000f22000c1e9d00 */
[----:B------:R-:W-:Y:S01]  /*8440*/  IMAD.MOV.U32 R42, RZ, RZ, 0x79785eba ;  /* 0x79785ebaff2a7424 */ /* 0x000fe200078e00ff */
[----:B------:R-:W-:Y:S01]  /*8450*/  R2P PR, R44, 0x3 ;  /* 0x000000032c007804 */ /* 0x000fe20000000000 */
[----:B------:R-:W-:Y:S01]  /*8460*/  IMAD.MOV.U32 R43, RZ, RZ, 0x3de5db65 ;  /* 0x3de5db65ff2b7424 */ /* 0x000fe200078e00ff */
[----:B------:R-:W-:Y:S01]  /*8470*/  DMUL R32, R50, R50 ;  /* 0x0000003232207228 */ /* 0x000fe20000000000 */
[----:B------:R-:W-:Y:S02]  /*8480*/  BSSY B2, `(.L_x_701) ;  /* 0x0000027000027945 */ /* 0x000fe40003800000 */
[----:B------:R-:W-:-:S02]  /*8490*/  FSEL R42, -R42, 4.2945490664224492434e-19, !P0 ;  /* 0x20fd81642a2a7808 */ /* 0x000fc40004000100 */
[----:B------:R-:W-:-:S06]  /*84a0*/  FSEL R43, R43, -0.082518599927425384521, !P0 ;  /* 0xbda8ff832b2b7808 */ /* 0x000fcc0004000000 */
[----:B--2---:R-:W-:-:S08]  /*84b0*/  DFMA R8, R32, R42, R8 ;  /* 0x0000002a2008722b */ /* 0x004fd00000000008 */
[----:B------:R-:W-:-:S08]  /*84c0*/  DFMA R8, R32, R8, R10 ;  /* 0x000000082008722b */ /* 0x000fd0000000000a */
[----:B---3--:R-:W-:-:S08]  /*84d0*/  DFMA R8, R32, R8, R24 ;  /* 0x000000082008722b */ /* 0x008fd00000000018 */
[----:B------:R-:W-:-:S08]  /*84e0*/  DFMA R8, R32, R8, R26 ;  /* 0x000000082008722b */ /* 0x000fd0000000001a */
[----:B----4-:R-:W-:-:S08]  /*84f0*/  DFMA R8, R32, R8, R28 ;  /* 0x000000082008722b */ /* 0x010fd0000000001c */
[----:B------:R-:W-:-:S08]  /*8500*/  DFMA R8, R32, R8, R30 ;  /* 0x000000082008722b */ /* 0x000fd0000000001e */
[----:B------:R-:W-:Y:S02]  /*8510*/  DFMA R50, R8, R50, R50 ;  /* 0x000000320832722b */ /* 0x000fe40000000032 */
[----:B------:R-:W-:-:S08]  /*8520*/  @P0 DFMA R50, R32, R8, 1 ;  /* 0x3ff000002032042b */ /* 0x000fd00000000008 */
[----:B------:R-:W-:Y:S01]  /*8530*/  @P1 DFMA R50, R50, -1, RZ ;  /* 0xbff000003232182b */ /* 0x000fe200000000ff */
[----:B------:R-:W-:Y:S10]  /*8540*/  @!P3 BRA `(.L_x_702) ;  /* 0x000000000060b947 */ /* 0x000ff40003800000 */
        /* <DEDUP_REMOVED lines=21> */
[----:B------:R-:W-:Y:S02]  /*86a0*/  IMAD.MOV.U32 R32, RZ, RZ, R24 ;  /* 0x000000ffff207224 */ /* 0x000fe400078e0018 */
[----:B------:R-:W-:Y:S01]  /*86b0*/  IMAD.MOV.U32 R33, RZ, RZ, R25 ;  /* 0x000000ffff217224 */ /* 0x000fe200078e0019 */
[----:B------:R-:W-:Y:S06]  /*86c0*/  BRA `(.L_x_703) ;  /* 0x0000000000087947 */ /* 0x000fec0003800000 */
.L_x_702:
[----:B------:R-:W-:Y:S01]  /*86d0*/  DMUL R32, RZ, R46 ;  /* 0x0000002eff207228 */ /* 0x000fe20000000000 */
[----:B------:R-:W-:-:S10]  /*86e0*/  IMAD.MOV.U32 R34, RZ, RZ, RZ ;  /* 0x000000ffff227224 */ /* 0x000fd400078e00ff */
.L_x_703:
[----:B------:R-:W-:Y:S05]  /*86f0*/  BSYNC B2 ;  /* 0x0000000000027941 */ /* 0x000fea0003800000 */
.L_x_701:
[----:B------:R-:W0:Y:S01]  /*8700*/  LDC.64 R42, c[0x4][0xe0] ;  /* 0x01003800ff2a7b82 */ /* 0x000e220000000a00 */
[----:B------:R-:W-:-:S05]  /*8710*/  IMAD.SHL.U32 R8, R34, 0x8, RZ ;  /* 0x0000000822087824 */ /* 0x000fca00078e00ff */
[----:B------:R-:W-:-:S05]  /*8720*/  LOP3.LUT R9, R8, 0x8, RZ, 0xc0, !PT ;  /* 0x0000000808097812 */ /* 0x000fca00078ec0ff */
[----:B0-----:R-:W-:-:S05]  /*8730*/  IMAD.WIDE.U32 R42, R9, 0x8, R42 ;  /* 0x00000008092a7825 */ /* 0x001fca00078e002a */
[----:B------:R-:W2:Y:S04]  /*8740*/  LDG.E.128.CONSTANT R8, desc[UR16][R42.64] ;  /* 0x000000102a087981 */ /* 0x000ea8000c1e9d00 */
[----:B------:R-:W3:Y:S04]  /*8750*/  LDG.E.128.CONSTANT R24, desc[UR16][R42.64+0x10] ;  /* 0x000010102a187981 */ /* 0x000ee8000c1e9d00 */
[----:B------:R-:W4:Y:S01]  /*8760*/  LDG.E.128.CONSTANT R28, desc[UR16][R42.64+0x20] ;  /* 0x000020102a1c7981 */ /* 0x000f22000c1e9d00 */
[----:B------:R-:W-:Y:S01]  /*8770*/  R2P PR, R34, 0x3 ;  /* 0x0000000322007804 */ /* 0x000fe20000000000 */
[----:B------:R-:W-:Y:S01]  /*8780*/  IMAD.MOV.U32 R44, RZ, RZ, 0x79785eba ;  /* 0x79785ebaff2c7424 */ /* 0x000fe200078e00ff */
[----:B------:R-:W-:Y:S01]  /*8790*/  DMUL R34, R32, R32 ;  /* 0x0000002020227228 */ /* 0x000fe20000000000 */
[----:B------:R-:W-:-:S03]  /*87a0*/  IMAD.MOV.U32 R45, RZ, RZ, 0x3de5db65 ;  /* 0x3de5db65ff2d7424 */ /* 0x000fc600078e00ff */
[----:B------:R-:W-:Y:S02]  /*87b0*/  FSEL R44, -R44, 4.2945490664224492434e-19, !P0 ;  /* 0x20fd81642c2c7808 */ /* 0x000fe40004000100 */
        /* <DEDUP_REMOVED lines=8> */
[----:B------:R-:W-:Y:S02]  /*8840*/  @P0 DFMA R10, R34, R8, 1 ;  /* 0x3ff00000220a042b */ /* 0x000fe40000000008 */
[----:B------:R-:W-:-:S06]  /*8850*/  DMUL R8, R50, R48 ;  /* 0x0000003032087228 */ /* 0x000fcc0000000000 */
[----:B------:R-:W-:-:S08]  /*8860*/  @P1 DFMA R10, R10, -1, RZ ;  /* 0xbff000000a0a182b */ /* 0x000fd000000000ff */
[----:B------:R-:W-:Y:S01]  /*8870*/  DMUL R10, R10, R48 ;  /* 0x000000300a0a7228 */ /* 0x000fe20000000000 */
[----:B------:R-:W-:Y:S10]  /*8880*/  BRA `(.L_x_704) ;  /* 0x0000001400b47947 */ /* 0x000ff40003800000 */
.L_x_695:
[----:B------:R-:W-:Y:S01]  /*8890*/  UMOV UR14, 0x19ba0da4 ;  /* 0x19ba0da4000e7882 */ /* 0x000fe20000000000 */
[----:B------:R-:W-:Y:S01]  /*88a0*/  UMOV UR15, 0x40937be3 ;  /* 0x40937be3000f7882 */ /* 0x000fe20000000000 */
[----:B------:R-:W-:Y:S01]  /*88b0*/  IMAD.MOV.U32 R8, RZ, RZ, 0x652b82fe ;  /* 0x652b82feff087424 */ /* 0x000fe200078e00ff */
[----:B------:R-:W-:Y:S01]  /*88c0*/  DADD R50, R50, -UR14 ;  /* 0x8000000e32327e29 */ /* 0x000fe20008000000 */
[----:B------:R-:W-:Y:S01]  /*88d0*/  IMAD.MOV.U32 R9, RZ, RZ, 0x3ff71547 ;  /* 0x3ff71547ff097424 */ /* 0x000fe200078e00ff */
[----:B------:R-:W-:Y:S01]  /*88e0*/  UMOV UR14, 0xfefa39ef ;  /* 0xfefa39ef000e7882 */ /* 0x000fe20000000000 */
[----:B------:R-:W-:Y:S01]  /*88f0*/  UMOV UR15, 0x3fe62e42 ;  /* 0x3fe62e42000f7882 */ /* 0x000fe20000000000 */
[----:B------:R-:W-:Y:S04]  /*8900*/  BSSY B0, `(.L_x_705) ;  /* 0x0000037000007945 */ /* 0x000fe80003800000 */
[----:B------:R-:W-:-:S02]  /*8910*/  DFMA R8, R50, R8, 6.75539944105574400000e+15 ;  /* 0x433800003208742b */ /* 0x000fc40000000008 */
[----:B------:R-:W-:-:S06]  /*8920*/  FSETP.GEU.FTZ.AND P0, PT, |R51|, 4.1917929649353027344, PT ;  /* 0x4086232b3300780b */ /* 0x000fcc0003f1e200 */
        /* <DEDUP_REMOVED lines=52> */
.L_x_706:
[----:B------:R-:W-:Y:S05]  /*8c70*/  BSYNC B0 ;  /* 0x0000000000007941 */ /* 0x000fea0003800000 */
.L_x_705:
        /* <DEDUP_REMOVED lines=26> */
.L_x_708:
[----:B------:R-:W-:Y:S01]  /*8e20*/  DMUL R50, RZ, R46 ;  /* 0x0000002eff327228 */ /* 0x000fe20000000000 */
[----:B------:R-:W-:-:S10]  /*8e30*/  IMAD.MOV.U32 R27, RZ, RZ, RZ ;  /* 0x000000ffff1b7224 */ /* 0x000fd400078e00ff */
.L_x_709:
[----:B------:R-:W-:Y:S05]  /*8e40*/  BSYNC B2 ;  /* 0x0000000000027941 */ /* 0x000fea0003800000 */
.L_x_707:
        /* <DEDUP_REMOVED lines=49> */
.L_x_711:
[----:B------:R-:W-:Y:S01]  /*9160*/  DMUL R32, RZ, R46 ;  /* 0x0000002eff207228 */ /* 0x000fe20000000000 */
[----:B------:R-:W-:-:S10]  /*9170*/  IMAD.MOV.U32 R34, RZ, RZ, RZ ;  /* 0x000000ffff227224 */ /* 0x000fd400078e00ff */
.L_x_712:
[----:B------:R-:W-:Y:S05]  /*9180*/  BSYNC B2 ;  /* 0x0000000000027941 */ /* 0x000fea0003800000 */
.L_x_710:
        /* <DEDUP_REMOVED lines=14> */
[----:B------:R-:W-:Y:S01]  /*9270*/  DFMA R8, R34, R8, R10 ;  /* 0x000000082208722b */ /* 0x000fe2000000000a */
[----:B------:R-:W-:-:S07]  /*9280*/  LEA.HI R10, R49, 0xffffff09, RZ, 0xc ;  /* 0xffffff09310a7811 */ /* 0x000fce00078f60ff */
[----:B---3--:R-:W-:-:S08]  /*9290*/  DFMA R8, R34, R8, R24 ;  /* 0x000000082208722b */ /* 0x008fd00000000018 */
[----:B------:R-:W-:-:S08]  /*92a0*/  DFMA R8, R34, R8, R26 ;  /* 0x000000082208722b */ /* 0x000fd0000000001a */
[----:B----4-:R-:W-:-:S08]  /*92b0*/  DFMA R8, R34, R8, R28 ;  /* 0x000000082208722b */ /* 0x010fd0000000001c */
[----:B------:R-:W-:-:S08]  /*92c0*/  DFMA R8, R34, R8, R30 ;  /* 0x000000082208722b */ /* 0x000fd0000000001e */
[----:B------:R-:W-:Y:S02]  /*92d0*/  DFMA R32, R8, R32, R32 ;  /* 0x000000200820722b */ /* 0x000fe40000000020 */
[----:B------:R-:W-:Y:S01]  /*92e0*/  @P0 DFMA R32, R34, R8, 1 ;  /* 0x3ff000002220042b */ /* 0x000fe20000000008 */
[----:B------:R-:W-:-:S04]  /*92f0*/  LOP3.LUT R8, R49, 0xfffff, RZ, 0xc0, !PT ;  /* 0x000fffff31087812 */ /* 0x000fc800078ec0ff */
[----:B------:R-:W-:-:S03]  /*9300*/  LOP3.LUT R49, R8, 0x7fe00000, RZ, 0xfc, !PT ;  /* 0x7fe0000008317812 */ /* 0x000fc600078efcff */
[----:B------:R-:W-:Y:S01]  /*9310*/  @P1 DFMA R32, R32, -1, RZ ;  /* 0xbff000002020182b */ /* 0x000fe200000000ff */
[C---:B------:R-:W-:Y:S02]  /*9320*/  LEA.HI R8, R10.reuse, R10, RZ, 0x1 ;  /* 0x0000000a0a087211 */ /* 0x040fe400078f08ff */
[C---:B------:R-:W-:Y:S02]  /*9330*/  DMUL R50, R48.reuse, R50 ;  /* 0x0000003230327228 */ /* 0x040fe40000000000 */
[----:B------:R-:W-:Y:S01]  /*9340*/  SHF.R.S32.HI R11, RZ, 0x1, R8 ;  /* 0x00000001ff0b7819 */ /* 0x000fe20000011408 */
[----:B------:R-:W-:Y:S02]  /*9350*/  IMAD.MOV.U32 R8, RZ, RZ, RZ ;  /* 0x000000ffff087224 */ /* 0x000fe400078e00ff */
[----:B------:R-:W-:Y:S01]  /*9360*/  DMUL R32, R48, R32 ;  /* 0x0000002030207228 */ /* 0x000fe20000000000 */
[----:B------:R-:W-:Y:S01]  /*9370*/  LEA R9, R11, 0x3ff00000, 0x14 ;  /* 0x3ff000000b097811 */ /* 0x000fe200078ea0ff */
[----:B------:R-:W-:-:S05]  /*9380*/  IMAD.IADD R10, R10, 0x1, -R11 ;  /* 0x000000010a0a7824 */ /* 0x000fca00078e0a0b */
[C---:B------:R-:W-:Y:S01]  /*9390*/  DMUL R50, R8.reuse, R50 ;  /* 0x0000003208327228 */ /* 0x040fe20000000000 */
[----:B------:R-:W-:Y:S01]  /*93a0*/  LEA R11, R10, 0x3ff00000, 0x14 ;  /* 0x3ff000000a0b7811 */ /* 0x000fe200078ea0ff */
[----:B------:R-:W-:Y:S01]  /*93b0*/  DMUL R32, R8, R32 ;  /* 0x0000002008207228 */ /* 0x000fe20000000000 */
[----:B------:R-:W-:-:S06]  /*93c0*/  IMAD.MOV.U32 R10, RZ, RZ, RZ ;  /* 0x000000ffff0a7224 */ /* 0x000fcc00078e00ff */
[C---:B------:R-:W-:Y:S02]  /*93d0*/  DMUL R8, R10.reuse, R50 ;  /* 0x000000320a087228 */ /* 0x040fe40000000000 */
[----:B------:R-:W-:Y:S01]  /*93e0*/  DMUL R10, R10, R32 ;  /* 0x000000200a0a7228 */ /* 0x000fe20000000000 */
[----:B------:R-:W-:Y:S10]  /*93f0*/  BRA `(.L_x_704) ;  /* 0x0000000800d87947 */ /* 0x000ff40003800000 */
.L_x_694:
[----:B------:R-:W-:-:S04]  /*9400*/  ISETP.NE.AND P0, PT, R9, 0x7ff00000, PT ;  /* 0x7ff000000900780c */ /* 0x000fc80003f05270 */
[----:B------:R-:W-:-:S13]  /*9410*/  ISETP.NE.OR P0, PT, R50, RZ, P0 ;  /* 0x000000ff3200720c */ /* 0x000fda0000705670 */
[----:B------:R-:W-:Y:S05]  /*9420*/  @P0 BRA `(.L_x_713) ;  /* 0x0000000000200947 */ /* 0x000fea0003800000 */
[----:B------:R-:W-:Y:S02]  /*9430*/  ISETP.GE.AND P0, PT, R51, RZ, PT ;  /* 0x000000ff3300720c */ /* 0x000fe40003f06270 */
[----:B------:R-:W-:Y:S02]  /*9440*/  CS2R R8, SRZ ;  /* 0x0000000000087805 */ /* 0x000fe4000001ff00 */
[----:B------:R-:W-:-:S09]  /*9450*/  CS2R R10, SRZ ;  /* 0x00000000000a7805 */ /* 0x000fd2000001ff00 */
[----:B------:R-:W-:Y:S05]  /*9460*/  @!P0 BRA `(.L_x_704) ;  /* 0x0000000800bc8947 */ /* 0x000fea0003800000 */
[----:B------:R-:W-:Y:S01]  /*9470*/  DADD R10, R46, -R46 ;  /* 0x000000002e0a7229 */ /* 0x000fe2000000082e */
[----:B------:R-:W-:Y:S02]  /*9480*/  IMAD.MOV.U32 R8, RZ, RZ, R50 ;  /* 0x000000ffff087224 */ /* 0x000fe400078e0032 */
[----:B------:R-:W-:Y:S01]  /*9490*/  IMAD.MOV.U32 R9, RZ, RZ, R51 ;  /* 0x000000ffff097224 */ /* 0x000fe200078e0033 */
[----:B------:R-:W-:Y:S07]  /*94a0*/  BRA `(.L_x_704) ;  /* 0x0000000800ac7947 */ /* 0x000fee0003800000 */
.L_x_713:
[----:B------:R-:W-:-:S10]  /*94b0*/  DADD R8, R46, -R46 ;  /* 0x000000002e087229 */ /* 0x000fd4000000082e */
[----:B------:R-:W-:Y:S02]  /*94c0*/  IMAD.MOV.U32 R10, RZ, RZ, R8 ;  /* 0x000000ffff0a7224 */ /* 0x000fe400078e0008 */
[----:B------:R-:W-:Y:S01]  /*94d0*/  IMAD.MOV.U32 R11, RZ, RZ, R9 ;  /* 0x000000ffff0b7224 */ /* 0x000fe200078e0009 */
[----:B------:R-:W-:Y:S06]  /*94e0*/  BRA `(.L_x_704) ;  /* 0x00000008009c7947 */ /* 0x000fec0003800000 */
.L_x_693:
        /* <DEDUP_REMOVED lines=26> */
.L_x_715:
[----:B------:R-:W-:Y:S01]  /*9690*/  DMUL R32, RZ, R46 ;  /* 0x0000002eff207228 */ /* 0x000fe20000000000 */
[----:B------:R-:W-:-:S10]  /*96a0*/  IMAD.MOV.U32 R27, RZ, RZ, RZ ;  /* 0x000000ffff1b7224 */ /* 0x000fd400078e00ff */
.L_x_716:
[----:B------:R-:W-:Y:S05]  /*96b0*/  BSYNC B2 ;  /* 0x0000000000027941 */ /* 0x000fea0003800000 */
.L_x_714:
        /* <DEDUP_REMOVED lines=49> */
.L_x_718:
[----:B------:R-:W-:Y:S01]  /*99d0*/  DMUL R10, RZ, R46 ;  /* 0x0000002eff0a7228 */ /* 0x000fe20000000000 */
[----:B------:R-:W-:-:S10]  /*99e0*/  IMAD.MOV.U32 R42, RZ, RZ, RZ ;  /* 0x000000ffff2a7224 */ /* 0x000fd400078e00ff */
.L_x_719:
[----:B------:R-:W-:Y:S05]  /*99f0*/  BSYNC B2 ;  /* 0x0000000000027941 */ /* 0x000fea0003800000 */
.L_x_717:
        /* <DEDUP_REMOVED lines=20> */
[----:B------:R-:W-:Y:S01]  /*9b40*/  @P0 DFMA R10, R42, R24, 1 ;  /* 0x3ff000002a0a042b */ /* 0x000fe20000000018 */
[----:B------:R-:W-:Y:S10]  /*9b50*/  @!P1 BRA `(.L_x_704) ;  /* 0x0000000400009947 */ /* 0x000ff40003800000 */
[----:B------:R-:W-:Y:S01]  /*9b60*/  DFMA R10, R10, -1, RZ ;  /* 0xbff000000a0a782b */ /* 0x000fe200000000ff */
[----:B------:R-:W-:Y:S10]  /*9b70*/  BRA `(.L_x_704) ;  /* 0x0000000000f87947 */ /* 0x000ff40003800000 */
.L_x_692:
        /* <DEDUP_REMOVED lines=51> */
[----:B------:R-:W-:Y:S02]  /*9eb0*/  FSEL R9, R9, RZ, P0 ;  /* 0x000000ff09097208 */ /* 0x000fe40000000000 */
[----:B------:R-:W-:-:S05]  /*9ec0*/  @!P1 SHF.R.S32.HI R11, RZ, 0x1, R11 ;  /* 0x00000001ff0b9819 */ /* 0x000fca000001140b */
[----:B------:R-:W-:Y:S02]  /*9ed0*/  @!P1 IMAD.IADD R10, R10, 0x1, -R11 ;  /* 0x000000010a0a9824 */ /* 0x000fe400078e0a0b */
[----:B------:R-:W-:-:S03]  /*9ee0*/  @!P1 IMAD R11, R11, 0x100000, R25 ;  /* 0x001000000b0b9824 */ /* 0x000fc600078e0219 */
[----:B------:R-:W-:Y:S01]  /*9ef0*/  @!P1 LEA R25, R10, 0x3ff00000, 0x14 ;  /* 0x3ff000000a199811 */ /* 0x000fe200078ea0ff */
[----:B------:R-:W-:Y:S02]  /*9f00*/  @!P1 IMAD.MOV.U32 R10, RZ, RZ, R24 ;  /* 0x000000ffff0a9224 */ /* 0x000fe400078e0018 */
[----:B------:R-:W-:-:S06]  /*9f10*/  @!P1 IMAD.MOV.U32 R24, RZ, RZ, RZ ;  /* 0x000000ffff189224 */ /* 0x000fcc00078e00ff */
[----:B------:R-:W-:-:S11]  /*9f20*/  @!P1 DMUL R8, R10, R24 ;  /* 0x000000180a089228 */ /* 0x000fd60000000000 */
.L_x_721:
[----:B------:R-:W-:Y:S05]  /*9f30*/  BSYNC B0 ;  /* 0x0000000000007941 */ /* 0x000fea0003800000 */
.L_x_720:
[----:B------:R-:W-:Y:S02]  /*9f40*/  IMAD.MOV.U32 R10, RZ, RZ, R46 ;  /* 0x000000ffff0a7224 */ /* 0x000fe400078e002e */
[----:B------:R-:W-:-:S07]  /*9f50*/  IMAD.MOV.U32 R11, RZ, RZ, R47 ;  /* 0x000000ffff0b7224 */ /* 0x000fce00078e002f */
.L_x_704:
[----:B------:R-:W-:Y:S05]  /*9f60*/  BSYNC B1 ;  /* 0x0000000000017941 */ /* 0x000fea0003800000 */
.L_x_691:
[----:B------:R-:W-:-:S13]  /*9f70*/  ISETP.NE.AND P0, PT, R37, RZ, PT ;  /* 0x000000ff2500720c */ /* 0x000fda0003f05270 */
[----:B------:R-:W-:Y:S05]  /*9f80*/  @P0 BRA `(.L_x_722) ;  /* 0x0000006400b80947 */ /* 0x000fea0003800000 */
[----:B------:R-:W0:Y:S01]  /*9f90*/  LDC.64 R24, c[0x0][0xe68] ;  /* 0x00039a00ff187b82 */ /* 0x000e220000000a00 */
[----:B------:R-:W-:Y:S01]  /*9fa0*/  ULDC.64 UR14, c[0x0][0xe60] ;  /* 0x00039800000e7ab9 */ /* 0x000fe20000000a00 */
[----:B------:R-:W-:Y:S01]  /*9fb0*/  UMOV UR24, 0x85ebc8a0 ;  /* 0x85ebc8a000187882 */ /* 0x000fe20000000000 */
[----:B------:R-:W-:Y:S01]  /*9fc0*/  DADD R34, -RZ, |UR14| ;  /* 0x4000000eff227e29 */ /* 0x000fe20008000100 */
[----:B------:R-:W-:Y:S01]  /*9fd0*/  UMOV UR25, 0x7fd1ccf3 ;  /* 0x7fd1ccf300197882 */ /* 0x000fe20000000000 */
[----:B0-----:R-:W-:Y:S02]  /*9fe0*/  DADD R30, -RZ, |R24| ;  /* 0x00000000ff1e7229 */ /* 0x001fe40000000518 */
[----:B------:R-:W-:-:S08]  /*9ff0*/  DSETP.LEU.AND P1, PT, |R24|, |UR14|, PT ;  /* 0x4000000e18007e2a */ /* 0x000fd0000bf2b200 */
        /* <DEDUP_REMOVED lines=46> */
.L_x_728:
        /* <DEDUP_REMOVED lines=63> */
.L_x_727:
        /* <DEDUP_REMOVED lines=19> */
[----:B------:R-:W-:Y:S05]  /*a800*/  CALL.REL.NOINC `($__internal_1_$__cuda_sm20_div_rn_f64_full) ;  /* 0x00000420004c7944 */ /* 0x000fea0003c00000 */
.L_x_730:
        /* <DEDUP_REMOVED lines=29> */
.L_x_729:
        /* <DEDUP_REMOVED lines=19> */
[----:B------:R-:W-:Y:S05]  /*ab10*/  CALL.REL.NOINC `($__internal_1_$__cuda_sm20_div_rn_f64_full) ;  /* 0x0000041c00887944 */ /* 0x000fea0003c00000 */
.L_x_731:
        /* <DEDUP_REMOVED lines=84> */
.L_x_732:
[----:B------:R-:W-:Y:S02]  /*b060*/  ULDC UR6, c[0x0][0xe64] ;  /* 0x0003990000067ab9 */ /* 0x000fe40000000800 */
[----:B------:R-:W-:-:S04]  /*b070*/  ISETP.LE.AND P0, PT, RZ, UR6, PT ;  /* 0x00000006ff007c0c */ /* 0x000fc8000bf03270 */
[----:B------:R-:W-:Y:S02]  /*b080*/  FSEL R24, RZ, 3.37028055040000000000e+12, P0 ;  /* 0x54442d18ff187808 */ /* 0x000fe40000000000 */
[----:B------:R-:W-:-:S07]  /*b090*/  FSEL R25, RZ, 2.1426990032196044922, P0 ;  /* 0x400921fbff197808 */ /* 0x000fce0000000000 */
.L_x_733:
        /* <DEDUP_REMOVED lines=10> */
.L_x_726:
        /* <DEDUP_REMOVED lines=24> */
.L_x_736:
        /* <DEDUP_REMOVED lines=62> */
.L_x_737:
        /* <DEDUP_REMOVED lines=20> */
.L_x_738:
        /* <DEDUP_REMOVED lines=84> */
.L_x_739:
[----:B------:R-:W-:Y:S02]  /*bd20*/  ULDC UR6, c[0x0][0xe64] ;  /* 0x0003990000067ab9 */ /* 0x000fe40000000800 */
[----:B------:R-:W-:-:S04]  /*bd30*/  ISETP.LE.AND P0, PT, RZ, UR6, PT ;  /* 0x00000006ff007c0c */ /* 0x000fc8000bf03270 */
[----:B------:R-:W-:Y:S02]  /*bd40*/  FSEL R24, RZ, 3.37028055040000000000e+12, P0 ;  /* 0x54442d18ff187808 */ /* 0x000fe40000000000 */
[----:B------:R-:W-:-:S07]  /*bd50*/  FSEL R25, RZ, 2.1426990032196044922, P0 ;  /* 0x400921fbff197808 */ /* 0x000fce0000000000 */
.L_x_740:
        /* <DEDUP_REMOVED lines=10> */
.L_x_735:
        /* <DEDUP_REMOVED lines=28> */
.L_x_741:
        /* <DEDUP_REMOVED lines=103> */
.L_x_743:
        /* <DEDUP_REMOVED lines=63> */
.L_x_742:
        /* <DEDUP_REMOVED lines=20> */
.L_x_745:
        /* <DEDUP_REMOVED lines=29> */
.L_x_744:
        /* <DEDUP_REMOVED lines=20> */
.L_x_746:
        /* <DEDUP_REMOVED lines=84> */
.L_x_747:
[----:B------:R-:W-:Y:S02]  /*d3b0*/  ULDC UR6, c[0x0][0xe64] ;  /* 0x0003990000067ab9 */ /* 0x000fe40000000800 */
[----:B------:R-:W-:-:S04]  /*d3c0*/  ISETP.LE.AND P0, PT, RZ, UR6, PT ;  /* 0x00000006ff007c0c */ /* 0x000fc8000bf03270 */
[----:B------:R-:W-:Y:S02]  /*d3d0*/  FSEL R24, RZ, 3.37028055040000000000e+12, P0 ;  /* 0x54442d18ff187808 */ /* 0x000fe40000000000 */
[----:B------:R-:W-:-:S07]  /*d3e0*/  FSEL R25, RZ, 2.1426990032196044922, P0 ;  /* 0x400921fbff197808 */ /* 0x000fce0000000000 */
.L_x_748:
        /* <DEDUP_REMOVED lines=10> */
.L_x_725:
        /* <DEDUP_REMOVED lines=9> */
[----:B------:R-:W-:Y:S01]  /*d520*/  ISETP.GT.U32.AND P0, PT, R30, R34, PT ;  /* 0x000000221e00720c */ /* 0x000fe20003f04070 */
[----:B------:R-:W-:-:S03]  /*d530*/  IMAD.MOV.U32 R26, RZ, RZ, R32 ;  /* 0x000000ffff1a7224 */ /* 0x000fc600078e0020 */
[----:B------:R-:W-:-:S04]  /*d540*/  ISETP.GT.U32.AND.EX P0, PT, R31, R35, PT, P0 ;  /* 0x000000231f00720c */ /* 0x000fc80003f04100 */
[----:B------:R-:W-:Y:S02]  /*d550*/  SEL R25, R31, R35, P0 ;  /* 0x000000231f197207 */ /* 0x000fe40000000000 */
[----:B------:R-:W-:Y:S02]  /*d560*/  SEL R24, R30, R34, P0 ;  /* 0x000000221e187207 */ /* 0x000fe40000000000 */
[----:B------:R-:W-:-:S04]  /*d570*/  LOP3.LUT R33, R25, 0xffc00000, RZ, 0xc0, !PT ;  /* 0xffc0000019217812 */ /* 0x000fc800078ec0ff */
[----:B------:R-:W-:-:S06]  /*d580*/  IADD3 R43, -R33, 0x7fd00000, RZ ;  /* 0x7fd00000212b7810 */ /* 0x000fcc0007ffe1ff */
        /* <DEDUP_REMOVED lines=16> */
[----:B------:R-:W0:Y:S01]  /*d690*/  MUFU.RSQ64H R31, R45 ;  /* 0x0000002d001f7308 */ /* 0x000e220000001c00 */
[----:B------:R-:W-:Y:S02]  /*d6a0*/  IMAD.MOV.U32 R26, RZ, RZ, -0x3ff ;  /* 0xfffffc01ff1a7424 */ /* 0x000fe400078e00ff */
[----:B0-----:R-:W-:-:S08]  /*d6b0*/  DMUL R34, R30, R30 ;  /* 0x0000001e1e227228 */ /* 0x001fd00000000000 */
[----:B------:R-:W-:-:S08]  /*d6c0*/  DFMA R34, R44, -R34, 1 ;  /* 0x3ff000002c22742b */ /* 0x000fd00000000822 */
[----:B------:R-:W-:Y:S02]  /*d6d0*/  DFMA R42, R34, R42, 0.5 ;  /* 0x3fe00000222a742b */ /* 0x000fe4000000002a */
[----:B------:R-:W-:-:S08]  /*d6e0*/  DMUL R34, R30, R34 ;  /* 0x000000221e227228 */ /* 0x000fd00000000000 */
[----:B------:R-:W-:-:S08]  /*d6f0*/  DFMA R34, R42, R34, R30 ;  /* 0x000000222a22722b */ /* 0x000fd0000000001e */
[----:B------:R-:W-:Y:S01]  /*d700*/  DMUL R34, R28, R34 ;  /* 0x000000221c227228 */ /* 0x000fe20000000000 */
[----:B------:R-:W-:Y:S01]  /*d710*/  LOP3.LUT R29, R33, 0x100000, RZ, 0xfc, !PT ;  /* 0x00100000211d7812 */ /* 0x000fe200078efcff */
[----:B------:R-:W-:-:S06]  /*d720*/  IMAD.MOV.U32 R28, RZ, RZ, RZ ;  /* 0x000000ffff1c7224 */ /* 0x000fcc00078e00ff */
        /* <DEDUP_REMOVED lines=20> */
.L_x_749:
[C---:B------:R-:W-:Y:S01]  /*d870*/  LOP3.LUT R24, R27.reuse, 0x800fffff, RZ, 0xc0, !PT ;  /* 0x800fffff1b187812 */ /* 0x040fe200078ec0ff */
[----:B------:R-:W-:Y:S01]  /*d880*/  IMAD.MOV.U32 R28, RZ, RZ, RZ ;  /* 0x000000ffff1c7224 */ /* 0x000fe200078e00ff */
[----:B------:R-:W-:Y:S01]  /*d890*/  UMOV UR14, 0x3ae80f1e ;  /* 0x3ae80f1e000e7882 */ /* 0x000fe20000000000 */
[----:B------:R-:W-:Y:S01]  /*d8a0*/  IMAD.MOV.U32 R42, RZ, RZ, -0x748574fc ;  /* 0x8b7a8b04ff2a7424 */ /* 0x000fe200078e00ff */
[----:B------:R-:W-:Y:S01]  /*d8b0*/  LOP3.LUT R33, R24, 0x3ff00000, RZ, 0xfc, !PT ;  /* 0x3ff0000018217812 */ /* 0x000fe200078efcff */
[----:B------:R-:W-:Y:S01]  /*d8c0*/  IMAD.MOV.U32 R43, RZ, RZ, 0x3ed0ee25 ;  /* 0x3ed0ee25ff2b7424 */ /* 0x000fe200078e00ff */
[----:B------:R-:W-:Y:S01]  /*d8d0*/  UMOV UR15, 0x3eb1380b ;  /* 0x3eb1380b000f7882 */ /* 0x000fe20000000000 */
[----:B------:R-:W-:Y:S01]  /*d8e0*/  LEA.HI R44, R27, R26, RZ, 0xc ;  /* 0x0000001a1b2c7211 */ /* 0x000fe200078f60ff */
[----:B------:R-:W-:Y:S01]  /*d8f0*/  IMAD.MOV.U32 R45, RZ, RZ, 0x43300000 ;  /* 0x43300000ff2d7424 */ /* 0x000fe200078e00ff */
[----:B------:R-:W-:Y:S01]  /*d900*/  ISETP.GE.AND P0, PT, R33, 0x3ff6a09f, PT ;  /* 0x3ff6a09f2100780c */ /* 0x000fe20003f06270 */
[----:B------:R-:W-:Y:S01]  /*d910*/  UMOV UR24, 0x80000000 ;  /* 0x8000000000187882 */ /* 0x000fe20000000000 */
[----:B------:R-:W-:-:S11]  /*d920*/  UMOV UR25, 0x43300000 ;  /* 0x4330000000197882 */ /* 0x000fd60000000000 */
[----:B------:R-:W-:Y:S02]  /*d930*/  @P0 VIADD R25, R33, 0xfff00000 ;  /* 0xfff0000021190836 */ /* 0x000fe40000000000 */
[----:B------:R-:W-:Y:S02]  /*d940*/  @P0 VIADD R44, R44, 0x1 ;  /* 0x000000012c2c0836 */ /* 0x000fe40000000000 */
[----:B------:R-:W-:-:S03]  /*d950*/  @P0 IMAD.MOV.U32 R33, RZ, RZ, R25 ;  /* 0x000000ffff210224 */ /* 0x000fc600078e0019 */
[----:B------:R-:W-:-:S03]  /*d960*/  LOP3.LUT R44, R44, 0x80000000, RZ, 0x3c, !PT ;  /* 0x800000002c2c7812 */ /* 0x000fc600078e3cff */
[----:B------:R-:W-:-:S06]  /*d970*/  DADD R34, R32, 1 ;  /* 0x3ff0000020227429 */ /* 0x000fcc0000000000 */
[----:B------:R-:W0:Y:S02]  /*d980*/  MUFU.RCP64H R29, R35 ;  /* 0x00000023001d7308 */ /* 0x000e240000001800 */
[----:B0-----:R-:W-:-:S08]  /*d990*/  DFMA R24, -R34, R28, 1 ;  /* 0x3ff000002218742b */ /* 0x001fd0000000011c */
[----:B------:R-:W-:Y:S02]  /*d9a0*/  DFMA R30, R24, R24, R24 ;  /* 0x00000018181e722b */ /* 0x000fe40000000018 */
[----:B------:R-:W-:-:S06]  /*d9b0*/  DADD R24, R32, -1 ;  /* 0xbff0000020187429 */ /* 0x000fcc0000000000 */
        /* <DEDUP_REMOVED lines=40> */
.L_x_750:
        /* <DEDUP_REMOVED lines=20> */
.L_x_751:
        /* <DEDUP_REMOVED lines=84> */
.L_x_752:
[----:B------:R-:W-:Y:S02]  /*e2c0*/  ULDC UR6, c[0x0][0xe64] ;  /* 0x0003990000067ab9 */ /* 0x000fe40000000800 */
[----:B------:R-:W-:-:S04]  /*e2d0*/  ISETP.LE.AND P0, PT, RZ, UR6, PT ;  /* 0x00000006ff007c0c */ /* 0x000fc8000bf03270 */
[----:B------:R-:W-:Y:S02]  /*e2e0*/  FSEL R24, RZ, 3.37028055040000000000e+12, P0 ;  /* 0x54442d18ff187808 */ /* 0x000fe40000000000 */
[----:B------:R-:W-:-:S07]  /*e2f0*/  FSEL R25, RZ, 2.1426990032196044922, P0 ;  /* 0x400921fbff197808 */ /* 0x000fce0000000000 */
.L_x_753:
        /* <DEDUP_REMOVED lines=9> */
.L_x_724:
        /* <DEDUP_REMOVED lines=28> */
.L_x_756:
        /* <DEDUP_REMOVED lines=63> */
.L_x_755:
        /* <DEDUP_REMOVED lines=20> */
.L_x_758:
        /* <DEDUP_REMOVED lines=29> */
.L_x_757:
        /* <DEDUP_REMOVED lines=87> */
.L_x_754:
        /* <DEDUP_REMOVED lines=71> */
[----:B------:R-:W-:Y:S01]  /*f630*/  FSEL R33, R26, R28, !P0 ;  /* 0x0000001c1a217208 */ /* 0x000fe20004000000 */
[----:B------:R-:W-:Y:S01]  /*f640*/  IMAD.MOV.U32 R28, RZ, RZ, 0x7f3321d2 ;  /* 0x7f3321d2ff1c7424 */ /* 0x000fe200078e00ff */
[----:B------:R-:W0:Y:S01]  /*f650*/  LDC R26, c[0x0][0xe6c] ;  /* 0x00039b00ff1a7b82 */ /* 0x000e220000000800 */
[----:B------:R-:W-:Y:S01]  /*f660*/  FSEL R27, R27, R29, !P0 ;  /* 0x0000001d1b1b7208 */ /* 0x000fe20004000000 */
[----:B------:R-:W-:Y:S01]  /*f670*/  IMAD.MOV.U32 R29, RZ, RZ, 0x4002d97c ;  /* 0x4002d97cff1d7424 */ /* 0x000fe200078e00ff */
[----:B------:R-:W-:Y:S02]  /*f680*/  FSEL R33, R30, R33, !P1 ;  /* 0x000000211e217208 */ /* 0x000fe40004800000 */
[----:B------:R-:W-:Y:S01]  /*f690*/  FSEL R27, R31, R27, !P1 ;  /* 0x0000001b1f1b7208 */ /* 0x000fe20004800000 */
[C---:B------:R-:W-:Y:S02]  /*f6a0*/  DSETP.NEU.AND P1, PT, |R24|.reuse, |UR14|, PT ;  /* 0x4000000e18007e2a */ /* 0x040fe4000bf2d200 */
[----:B------:R-:W-:-:S12]  /*f6b0*/  DADD R24, |R24|, |UR14| ;  /* 0x4000000e18187e29 */ /* 0x000fd80008000200 */
[----:B------:R-:W-:Y:S02]  /*f6c0*/  @!P1 FSEL R27, R29, 1.8213495016098022461, !P0 ;  /* 0x3fe921fb1d1b9808 */ /* 0x000fe40004000000 */
[----:B------:R-:W-:Y:S01]  /*f6d0*/  @!P1 FSEL R33, R28, 3.37028055040000000000e+12, !P0 ;  /* 0x54442d181c219808 */ /* 0x000fe20004000000 */
[----:B------:R-:W-:Y:S01]  /*f6e0*/  DSETP.GTU.AND P0, PT, |R24|, +INF , PT ;  /* 0x7ff000001800742a */ /* 0x000fe20003f0c200 */
[----:B0-----:R-:W-:-:S05]  /*f6f0*/  LOP3.LUT R27, R27, 0x80000000, R26, 0xb8, !PT ;  /* 0x800000001b1b7812 */ /* 0x001fca00078eb81a */
[----:B------:R-:W-:Y:S02]  /*f700*/  FSEL R24, R24, R33, P0 ;  /* 0x0000002118187208 */ /* 0x000fe40000000000 */
[----:B------:R-:W-:Y:S01]  /*f710*/  FSEL R25, R25, R27, P0 ;  /* 0x0000001b19197208 */ /* 0x000fe20000000000 */
[----:B------:R-:W-:Y:S06]  /*f720*/  BRA `(.L_x_734) ;  /* 0x0000001c00247947 */ /* 0x000fec0003800000 */
.L_x_723:
[----:B------:R-:W-:Y:S01]  /*f730*/  DADD R24, -RZ, |R40| ;  /* 0x00000000ff187229 */ /* 0x000fe20000000528 */
[----:B------:R-:W-:Y:S01]  /*f740*/  IMAD.MOV.U32 R34, RZ, RZ, RZ ;  /* 0x000000ffff227224 */ /* 0x000fe200078e00ff */
[----:B------:R-:W-:Y:S01]  /*f750*/  DADD R30, -RZ, |R38| ;  /* 0x00000000ff1e7229 */ /* 0x000fe20000000526 */
[----:B------:R-:W-:Y:S01]  /*f760*/  UMOV UR14, 0xffffffff ;  /* 0xffffffff000e7882 */ /* 0x000fe20000000000 */
[----:B------:R-:W-:Y:S01]  /*f770*/  UMOV UR15, 0x7fefffff ;  /* 0x7fefffff000f7882 */ /* 0x000fe20000000000 */
[----:B------:R-:W-:Y:S01]  /*f780*/  UMOV UR6, UR14 ;  /* 0x0000000e00067c82 */ /* 0x000fe20008000000 */
[----:B------:R-:W-:Y:S01]  /*f790*/  UMOV UR19, UR15 ;  /* 0x0000000f00137c82 */ /* 0x000fe20008000000 */
[----:B------:R-:W-:Y:S01]  /*f7a0*/  IMAD.MOV.U32 R42, RZ, RZ, 0x0 ;  /* 0x00000000ff2a7424 */ /* 0x000fe200078e00ff */
[----:B------:R-:W-:Y:S01]  /*f7b0*/  BSSY B0, `(.L_x_759) ;  /* 0x0000080000007945 */ /* 0x000fe20003800000 */
[----:B------:R-:W-:-:S03]  /*f7c0*/  IMAD.MOV.U32 R43, RZ, RZ, 0x3fd80000 ;  /* 0x3fd80000ff2b7424 */ /* 0x000fc600078e00ff */
[----:B------:R-:W-:-:S04]  /*f7d0*/  ISETP.LT.U32.AND P0, PT, R30, R24, PT ;  /* 0x000000181e00720c */ /* 0x000fc80003f01070 */
[----:B------:R-:W-:-:S04]  /*f7e0*/  ISETP.LT.U32.AND.EX P0, PT, R31, R25, PT, P0 ;  /* 0x000000191f00720c */ /* 0x000fc80003f01100 */
[CC--:B------:R-:W-:Y:S02]  /*f7f0*/  SEL R32, R30.reuse, R24.reuse, P0 ;  /* 0x000000181e207207 */ /* 0x0c0fe40000000000 */
[----:B------:R-:W-:Y:S02]  /*f800*/  SEL R27, R31, R25, P0 ;  /* 0x000000191f1b7207 */ /* 0x000fe40000000000 */
        /* <DEDUP_REMOVED lines=36> */
[----:B------:R-:W-:-:S10]  /*fa50*/  @!P0 DMUL R24, R24, 1.80143985094819840000e+16 ;  /* 0x4350000018188828 */ /* 0x000fd40000000000 */
[----:B------:R-:W-:Y:S02]  /*fa60*/  @!P0 IMAD.MOV.U32 R27, RZ, RZ, R25 ;  /* 0x000000ffff1b8224 */ /* 0x000fe400078e0019 */
[----:B------:R-:W-:Y:S02]  /*fa70*/  @!P0 IMAD.MOV.U32 R32, RZ, RZ, R24 ;  /* 0x000000ffff208224 */ /* 0x000fe400078e0018 */
[----:B------:R-:W-:-:S05]  /*fa80*/  VIADD R26, R27, 0xffffffff ;  /* 0xffffffff1b1a7836 */ /* 0x000fca0000000000 */
[----:B------:R-:W-:Y:S01]  /*fa90*/  ISETP.GE.U32.AND P3, PT, R26, 0x7fefffff, PT ;  /* 0x7fefffff1a00780c */ /* 0x000fe20003f66070 */
[----:B------:R-:W-:Y:S02]  /*faa0*/  IMAD.MOV.U32 R26, RZ, RZ, -0x3ff ;  /* 0xfffffc01ff1a7424 */ /* 0x000fe400078e00ff */
[----:B------:R-:W-:-:S10]  /*fab0*/  @!P0 IMAD.MOV.U32 R26, RZ, RZ, -0x435 ;  /* 0xfffffbcbff1a8424 */ /* 0x000fd400078e00ff */
        /* <DEDUP_REMOVED lines=18> */
[C---:B------:R-:W-:Y:S01]  /*fbe0*/  LOP3.LUT R28, R27.reuse, 0x800fffff, RZ, 0xc0, !PT ;  /* 0x800fffff1b1c7812 */ /* 0x040fe200078ec0ff */
[----:B------:R-:W-:Y:S01]  /*fbf0*/  IMAD.MOV.U32 R44, RZ, RZ, -0x748574fc ;  /* 0x8b7a8b04ff2c7424 */ /* 0x000fe200078e00ff */
[----:B------:R-:W-:Y:S01]  /*fc00*/  UMOV UR14, 0x3ae80f1e ;  /* 0x3ae80f1e000e7882 */ /* 0x000fe20000000000 */
[----:B------:R-:W-:Y:S01]  /*fc10*/  IMAD.MOV.U32 R45, RZ, RZ, 0x3ed0ee25 ;  /* 0x3ed0ee25ff2d7424 */ /* 0x000fe200078e00ff */
[----:B------:R-:W-:Y:S01]  /*fc20*/  LOP3.LUT R33, R28, 0x3ff00000, RZ, 0xfc, !PT ;  /* 0x3ff000001c217812 */ /* 0x000fe200078efcff */
[----:B------:R-:W-:Y:S01]  /*fc30*/  IMAD.MOV.U32 R28, RZ, RZ, RZ ;  /* 0x000000ffff1c7224 */ /* 0x000fe200078e00ff */
        /* <DEDUP_REMOVED lines=55> */
.L_x_760:
[----:B------:R-:W-:Y:S05]  /*ffb0*/  BSYNC B0 ;  /* 0x0000000000007941 */ /* 0x000fea0003800000 */
.L_x_759:
        /* <DEDUP_REMOVED lines=9> */
.L_x_761:
        /* <DEDUP_REMOVED lines=84> */
.L_x_762:
[----:B------:R-:W-:Y:S02]  /*10590*/  ULDC UR6, c[0x0][0xe64] ;  /* 0x0003990000067ab9 */ /* 0x000fe40000000800 */
[----:B------:R-:W-:-:S04]  /*105a0*/  ISETP.LE.AND P0, PT, RZ, UR6, PT ;  /* 0x00000006ff007c0c */ /* 0x000fc8000bf03270 */
[----:B------:R-:W-:Y:S02]  /*105b0*/  FSEL R24, RZ, 3.37028055040000000000e+12, P0 ;  /* 0x54442d18ff187808 */ /* 0x000fe40000000000 */
[----:B------:R-:W-:-:S07]  /*105c0*/  FSEL R25, RZ, 2.1426990032196044922, P0 ;  /* 0x400921fbff197808 */ /* 0x000fce0000000000 */
.L_x_763:
        /* <DEDUP_REMOVED lines=10> */
.L_x_722:
[----:B------:R-:W0:Y:S01]  /*10670*/  LDC.64 R34, c[0x0][0xe60] ;  /* 0x00039800ff227b82 */ /* 0x000e220000000a00 */
[----:B------:R-:W-:Y:S02]  /*10680*/  IMAD.U32 R24, RZ, RZ, UR12 ;  /* 0x0000000cff187e24 */ /* 0x000fe4000f8e00ff */
[----:B------:R-:W-:Y:S01]  /*10690*/  IMAD.U32 R25, RZ, RZ, UR13 ;  /* 0x0000000dff197e24 */ /* 0x000fe2000f8e00ff */
[----:B0-----:R-:W-:-:S14]  /*106a0*/  DSETP.GEU.AND P0, PT, |R34|, 1.4916681462400413487e-154, PT ;  /* 0x200000002200742a */ /* 0x001fdc0003f0e200 */
[----:B------:R-:W-:Y:S05]  /*106b0*/  @P0 BRA `(.L_x_764) ;  /* 0x0000000000180947 */ /* 0x000fea0003800000 */
[----:B------:R-:W0:Y:S02]  /*106c0*/  LDC.64 R24, c[0x0][0xe68] ;  /* 0x00039a00ff187b82 */ /* 0x000e240000000a00 */
[----:B0-----:R-:W-:Y:S01]  /*106d0*/  DSETP.GEU.AND P0, PT, |R24|, 1.4916681462400413487e-154, PT ;  /* 0x200000001800742a */ /* 0x001fe20003f0e200 */
[----:B------:R-:W-:Y:S02]  /*106e0*/  IMAD.U32 R24, RZ, RZ, UR12 ;  /* 0x0000000cff187e24 */ /* 0x000fe4000f8e00ff */
[----:B------:R-:W-:-:S11]  /*106f0*/  IMAD.U32 R25, RZ, RZ, UR13 ;  /* 0x0000000dff197e24 */ /* 0x000fd6000f8e00ff */
[----:B------:R-:W-:Y:S02]  /*10700*/  @!P0 IMAD.U32 R24, RZ, RZ, UR22 ;  /* 0x00000016ff188e24 */ /* 0x000fe4000f8e00ff */
[----:B------:R-:W-:-:S07]  /*10710*/  @!P0 IMAD.U32 R25, RZ, RZ, UR23 ;  /* 0x00000017ff198e24 */ /* 0x000fce000f8e00ff */
.L_x_764:
        /* <DEDUP_REMOVED lines=18> */
.L_x_765:
        /* <DEDUP_REMOVED lines=62> */
.L_x_766:
[----:B------:R-:W-:Y:S01]  /*10c20*/  ULDC.64 UR14, c[0x0][0xe68] ;  /* 0x00039a00000e7ab9 */ /* 0x000fe20000000a00 */
[----:B------:R-:W-:Y:S01]  /*10c30*/  DADD R26, -RZ, |R34| ;  /* 0x00000000ff1a7229 */ /* 0x000fe20000000522 */
[----:B------:R-:W-:Y:S01]  /*10c40*/  IMAD.MOV.U32 R28, RZ, RZ, 0x1 ;  /* 0x00000001ff1c7424 */ /* 0x000fe200078e00ff */
[----:B------:R-:W-:Y:S02]  /*10c50*/  DADD R24, -RZ, |UR14| ;  /* 0x4000000eff187e29 */ /* 0x000fe40008000100 */
[----:B------:R-:W-:-:S08]  /*10c60*/  DSETP.LT.AND P1, PT, |R34|, |UR14|, PT ;  /* 0x4000000e22007e2a */ /* 0x000fd0000bf21200 */
        /* <DEDUP_REMOVED lines=23> */
.L_x_767:
        /* <DEDUP_REMOVED lines=84> */
.L_x_768:
[----:B------:R-:W-:Y:S02]  /*11320*/  FSEL R24, RZ, 3.37028055040000000000e+12, P0 ;  /* 0x54442d18ff187808 */ /* 0x000fe40000000000 */
[----:B------:R-:W-:-:S07]  /*11330*/  FSEL R25, RZ, 2.1426990032196044922, P0 ;  /* 0x400921fbff197808 */ /* 0x000fce0000000000 */
.L_x_769:
        /* <DEDUP_REMOVED lines=8> */
.L_x_734:
[----:B------:R-:W-:Y:S01]  /*113c0*/  DMUL R46, R24, R20 ;  /* 0x00000014182e7228 */ /* 0x000fe20000000000 */
        /* <DEDUP_REMOVED lines=74> */
.L_x_776:
[----:B------:R-:W-:Y:S05]  /*11870*/  BSYNC B0 ;  /* 0x0000000000007941 */ /* 0x000fea0003800000 */
.L_x_775:
        /* <DEDUP_REMOVED lines=26> */
.L_x_778:
[----:B------:R-:W-:Y:S01]  /*11a20*/  DMUL R50, RZ, R46 ;  /* 0x0000002eff327228 */ /* 0x000fe20000000000 */
[----:B------:R-:W-:-:S10]  /*11a30*/  IMAD.MOV.U32 R27, RZ, RZ, RZ ;  /* 0x000000ffff1b7224 */ /* 0x000fd400078e00ff */
.L_x_779:
[----:B------:R-:W-:Y:S05]  /*11a40*/  BSYNC B2 ;  /* 0x0000000000027941 */ /* 0x000fea0003800000 */
.L_x_777:
        /* <DEDUP_REMOVED lines=49> */
.L_x_781:
[----:B------:R-:W-:Y:S01]  /*11d60*/  DMUL R32, RZ, R46 ;  /* 0x0000002eff207228 */ /* 0x000fe20000000000 */
[----:B------:R-:W-:-:S10]  /*11d70*/  IMAD.MOV.U32 R34, RZ, RZ, RZ ;  /* 0x000000ffff227224 */ /* 0x000fd400078e00ff */
.L_x_782:
[----:B------:R-:W-:Y:S05]  /*11d80*/  BSYNC B2 ;  /* 0x0000000000027941 */ /* 0x000fea0003800000 */
.L_x_780:
        /* <DEDUP_REMOVED lines=25> */
.L_x_774:
        /* <DEDUP_REMOVED lines=62> */
.L_x_785:
[----:B------:R-:W-:Y:S05]  /*12300*/  BSYNC B0 ;  /* 0x0000000000007941 */ /* 0x000fea0003800000 */
.L_x_784:
        /* <DEDUP_REMOVED lines=26> */
.L_x_787:
[----:B------:R-:W-:Y:S01]  /*124b0*/  DMUL R50, RZ, R46 ;  /* 0x0000002eff327228 */ /* 0x000fe20000000000 */
[----:B------:R-:W-:-:S10]  /*124c0*/  IMAD.MOV.U32 R27, RZ, RZ, RZ ;  /* 0x000000ffff1b7224 */ /* 0x000fd400078e00ff */
.L_x_788:
[----:B------:R-:W-:Y:S05]  /*124d0*/  BSYNC B2 ;  /* 0x0000000000027941 */ /* 0x000fea0003800000 */
.L_x_786:
        /* <DEDUP_REMOVED lines=49> */
.L_x_790:
[----:B------:R-:W-:Y:S01]  /*127f0*/  DMUL R32, RZ, R46 ;  /* 0x0000002eff207228 */ /* 0x000fe20000000000 */
[----:B------:R-:W-:-:S10]  /*12800*/  IMAD.MOV.U32 R34, RZ, RZ, RZ ;  /* 0x000000ffff227224 */ /* 0x000fd400078e00ff */
.L_x_791:
[----:B------:R-:W-:Y:S05]  /*12810*/  BSYNC B2 ;  /* 0x0000000000027941 */ /* 0x000fea0003800000 */
.L_x_789:
        /* <DEDUP_REMOVED lines=39> */
.L_x_773:
        /* <DEDUP_REMOVED lines=11> */
.L_x_792:
[----:B------:R-:W-:-:S10]  /*12b40*/  DADD R20, R46, -R46 ;  /* 0x000000002e147229 */ /* 0x000fd4000000082e */
[----:B------:R-:W-:Y:S02]  /*12b50*/  IMAD.MOV.U32 R22, RZ, RZ, R20 ;  /* 0x000000ffff167224 */ /* 0x000fe400078e0014 */
[----:B------:R-:W-:Y:S01]  /*12b60*/  IMAD.MOV.U32 R23, RZ, RZ, R21 ;  /* 0x000000ffff177224 */ /* 0x000fe200078e0015 */
[----:B------:R-:W-:Y:S06]  /*12b70*/  BRA `(.L_x_783) ;  /* 0x00000008009c7947 */ /* 0x000fec0003800000 */
.L_x_772:
        /* <DEDUP_REMOVED lines=26> */
.L_x_794:
[----:B------:R-:W-:Y:S01]  /*12d20*/  DMUL R32, RZ, R46 ;  /* 0x0000002eff207228 */ /* 0x000fe20000000000 */
[----:B------:R-:W-:-:S10]  /*12d30*/  IMAD.MOV.U32 R27, RZ, RZ, RZ ;  /* 0x000000ffff1b7224 */ /* 0x000fd400078e00ff */
.L_x_795:
[----:B------:R-:W-:Y:S05]  /*12d40*/  BSYNC B2 ;  /* 0x0000000000027941 */ /* 0x000fea0003800000 */
.L_x_793:
        /* <DEDUP_REMOVED lines=49> */
.L_x_797:
[----:B------:R-:W-:Y:S01]  /*13060*/  DMUL R22, RZ, R46 ;  /* 0x0000002eff167228 */ /* 0x000fe20000000000 */
[----:B------:R-:W-:-:S10]  /*13070*/  IMAD.MOV.U32 R42, RZ, RZ, RZ ;  /* 0x000000ffff2a7224 */ /* 0x000fd400078e00ff */
.L_x_798:
[----:B------:R-:W-:Y:S05]  /*13080*/  BSYNC B2 ;  /* 0x0000000000027941 */ /* 0x000fea0003800000 */
.L_x_796:
        /* <DEDUP_REMOVED lines=24> */
.L_x_771:
        /* <DEDUP_REMOVED lines=59> */
.L_x_800:
[----:B------:R-:W-:Y:S05]  /*135c0*/  BSYNC B0 ;  /* 0x0000000000007941 */ /* 0x000fea0003800000 */
.L_x_799:
[----:B------:R-:W-:Y:S02]  /*135d0*/  IMAD.MOV.U32 R22, RZ, RZ, R46 ;  /* 0x000000ffff167224 */ /* 0x000fe400078e002e */
[----:B------:R-:W-:-:S07]  /*135e0*/  IMAD.MOV.U32 R23, RZ, RZ, R47 ;  /* 0x000000ffff177224 */ /* 0x000fce00078e002f */
.L_x_783:
[----:B------:R-:W-:Y:S05]  /*135f0*/  BSYNC B1 ;  /* 0x0000000000017941 */ /* 0x000fea0003800000 */
.L_x_770:
        /* <DEDUP_REMOVED lines=55> */
.L_x_807:
        /* <DEDUP_REMOVED lines=63> */
.L_x_806:
        /* <DEDUP_REMOVED lines=20> */
.L_x_809:
        /* <DEDUP_REMOVED lines=29> */
.L_x_808:
        /* <DEDUP_REMOVED lines=20> */
.L_x_810:
        /* <DEDUP_REMOVED lines=84> */
.L_x_811:
[----:B------:R-:W-:Y:S02]  /*146f0*/  ULDC UR6, c[0x0][0xe64] ;  /* 0x0003990000067ab9 */ /* 0x000fe40000000800 */
[----:B------:R-:W-:-:S04]  /*14700*/  ISETP.LE.AND P0, PT, RZ, UR6, PT ;  /* 0x00000006ff007c0c */ /* 0x000fc8000bf03270 */
[----:B------:R-:W-:Y:S02]  /*14710*/  FSEL R24, RZ, 3.37028055040000000000e+12, P0 ;  /* 0x54442d18ff187808 */ /* 0x000fe40000000000 */
[----:B------:R-:W-:-:S07]  /*14720*/  FSEL R25, RZ, 2.1426990032196044922, P0 ;  /* 0x400921fbff197808 */ /* 0x000fce0000000000 */
.L_x_812:
        /* <DEDUP_REMOVED lines=10> */
.L_x_805:
        /* <DEDUP_REMOVED lines=24> */
.L_x_815:
        /* <DEDUP_REMOVED lines=62> */
.L_x_816:
        /* <DEDUP_REMOVED lines=20> */
.L_x_817:
        /* <DEDUP_REMOVED lines=84> */
.L_x_818:
[----:B------:R-:W-:Y:S02]  /*153b0*/  ULDC UR6, c[0x0][0xe64] ;  /* 0x0003990000067ab9 */ /* 0x000fe40000000800 */
[----:B------:R-:W-:-:S04]  /*153c0*/  ISETP.LE.AND P0, PT, RZ, UR6, PT ;  /* 0x00000006ff007c0c */ /* 0x000fc8000bf03270 */
[----:B------:R-:W-:Y:S02]  /*153d0*/  FSEL R24, RZ, 3.37028055040000000000e+12, P0 ;  /* 0x54442d18ff187808 */ /* 0x000fe40000000000 */
[----:B------:R-:W-:-:S07]  /*153e0*/  FSEL R25, RZ, 2.1426990032196044922, P0 ;  /* 0x400921fbff197808 */ /* 0x000fce0000000000 */
.L_x_819:
        /* <DEDUP_REMOVED lines=10> */
.L_x_814:
        /* <DEDUP_REMOVED lines=28> */
.L_x_820:
        /* <DEDUP_REMOVED lines=103> */
.L_x_822:
        /* <DEDUP_REMOVED lines=63> */
.L_x_821:
        /* <DEDUP_REMOVED lines=20> */
.L_x_824:
        /* <DEDUP_REMOVED lines=29> */
.L_x_823:
        /* <DEDUP_REMOVED lines=20> */
.L_x_825:
        /* <DEDUP_REMOVED lines=84> */
.L_x_826:
[----:B------:R-:W-:Y:S02]  /*16a40*/  ULDC UR6, c[0x0][0xe64] ;  /* 0x0003990000067ab9 */ /* 0x000fe40000000800 */
[----:B------:R-:W-:-:S04]  /*16a50*/  ISETP.LE.AND P0, PT, RZ, UR6, PT ;  /* 0x00000006ff007c0c */ /* 0x000fc8000bf03270 */
[----:B------:R-:W-:Y:S02]  /*16a60*/  FSEL R24, RZ, 3.37028055040000000000e+12, P0 ;  /* 0x54442d18ff187808 */ /* 0x000fe40000000000 */
[----:B------:R-:W-:-:S07]  /*16a70*/  FSEL R25, RZ, 2.1426990032196044922, P0 ;  /* 0x400921fbff197808 */ /* 0x000fce0000000000 */
.L_x_827:
        /* <DEDUP_REMOVED lines=10> */
.L_x_804:
        /* <DEDUP_REMOVED lines=62> */
.L_x_828:
        /* <DEDUP_REMOVED lines=61> */
.L_x_829:
        /* <DEDUP_REMOVED lines=20> */
.L_x_830:
        /* <DEDUP_REMOVED lines=84> */
.L_x_831:
[----:B------:R-:W-:Y:S02]  /*17950*/  ULDC UR6, c[0x0][0xe64] ;  /* 0x0003990000067ab9 */ /* 0x000fe40000000800 */
[----:B------:R-:W-:-:S04]  /*17960*/  ISETP.LE.AND P0, PT, RZ, UR6, PT ;  /* 0x00000006ff007c0c */ /* 0x000fc8000bf03270 */
[----:B------:R-:W-:Y:S02]  /*17970*/  FSEL R24, RZ, 3.37028055040000000000e+12, P0 ;  /* 0x54442d18ff187808 */ /* 0x000fe40000000000 */
[----:B------:R-:W-:-:S07]  /*17980*/  FSEL R25, RZ, 2.1426990032196044922, P0 ;  /* 0x400921fbff197808 */ /* 0x000fce0000000000 */
.L_x_832:
        /* <DEDUP_REMOVED lines=9> */
.L_x_803:
        /* <DEDUP_REMOVED lines=28> */
.L_x_835:
        /* <DEDUP_REMOVED lines=63> */
.L_x_834:
        /* <DEDUP_REMOVED lines=20> */
.L_x_837:
        /* <DEDUP_REMOVED lines=29> */
.L_x_836:
        /* <DEDUP_REMOVED lines=87> */
.L_x_833:
        /* <DEDUP_REMOVED lines=87> */
.L_x_802:
        /* <DEDUP_REMOVED lines=136> */
.L_x_839:
[----:B------:R-:W-:Y:S05]  /*19640*/  BSYNC B0 ;  /* 0x0000000000007941 */ /* 0x000fea0003800000 */
.L_x_838:
        /* <DEDUP_REMOVED lines=9> */
.L_x_840:
        /* <DEDUP_REMOVED lines=84> */
.L_x_841:
[----:B------:R-:W-:Y:S02]  /*19c20*/  ULDC UR6, c[0x0][0xe64] ;  /* 0x0003990000067ab9 */ /* 0x000fe40000000800 */
[----:B------:R-:W-:-:S04]  /*19c30*/  ISETP.LE.AND P0, PT, RZ, UR6, PT ;  /* 0x00000006ff007c0c */ /* 0x000fc8000bf03270 */
[----:B------:R-:W-:Y:S02]  /*19c40*/  FSEL R24, RZ, 3.37028055040000000000e+12, P0 ;  /* 0x54442d18ff187808 */ /* 0x000fe40000000000 */
[----:B------:R-:W-:-:S07]  /*19c50*/  FSEL R25, RZ, 2.1426990032196044922, P0 ;  /* 0x400921fbff197808 */ /* 0x000fce0000000000 */
.L_x_842:
        /* <DEDUP_REMOVED lines=10> */
.L_x_801:
        /* <DEDUP_REMOVED lines=11> */
.L_x_843:
        /* <DEDUP_REMOVED lines=18> */
.L_x_844:
        /* <DEDUP_REMOVED lines=62> */
.L_x_845:
        /* <DEDUP_REMOVED lines=28> */
.L_x_846:
        /* <DEDUP_REMOVED lines=84> */
.L_x_847:
[----:B------:R-:W-:Y:S02]  /*1a9b0*/  FSEL R24, RZ, 3.37028055040000000000e+12, P0 ;  /* 0x54442d18ff187808 */ /* 0x000fe40000000000 */
[----:B------:R-:W-:-:S07]  /*1a9c0*/  FSEL R25, RZ, 2.1426990032196044922, P0 ;  /* 0x400921fbff197808 */ /* 0x000fce0000000000 */
.L_x_848:
        /* <DEDUP_REMOVED lines=8> */
.L_x_813:
        /* <DEDUP_REMOVED lines=75> */
.L_x_855:
[----:B------:R-:W-:Y:S05]  /*1af00*/  BSYNC B0 ;  /* 0x0000000000007941 */ /* 0x000fea0003800000 */
.L_x_854:
        /* <DEDUP_REMOVED lines=26> */
.L_x_857:
[----:B------:R-:W-:Y:S01]  /*1b0b0*/  DMUL R50, RZ, R46 ;  /* 0x0000002eff327228 */ /* 0x000fe20000000000 */
[----:B------:R-:W-:-:S10]  /*1b0c0*/  IMAD.MOV.U32 R27, RZ, RZ, RZ ;  /* 0x000000ffff1b7224 */ /* 0x000fd400078e00ff */
.L_x_858:
[----:B------:R-:W-:Y:S05]  /*1b0d0*/  BSYNC B2 ;  /* 0x0000000000027941 */ /* 0x000fea0003800000 */
.L_x_856:
        /* <DEDUP_REMOVED lines=49> */
.L_x_860:
[----:B------:R-:W-:Y:S01]  /*1b3f0*/  DMUL R32, RZ, R46 ;  /* 0x0000002eff207228 */ /* 0x000fe20000000000 */
[----:B------:R-:W-:-:S10]  /*1b400*/  IMAD.MOV.U32 R34, RZ, RZ, RZ ;  /* 0x000000ffff227224 */ /* 0x000fd400078e00ff */
.L_x_861:
[----:B------:R-:W-:Y:S05]  /*1b410*/  BSYNC B2 ;  /* 0x0000000000027941 */ /* 0x000fea0003800000 */
.L_x_859:
        /* <DEDUP_REMOVED lines=25> */
.L_x_853:
        /* <DEDUP_REMOVED lines=62> */
.L_x_864:
[----:B------:R-:W-:Y:S05]  /*1b990*/  BSYNC B0 ;  /* 0x0000000000007941 */ /* 0x000fea0003800000 */
.L_x_863:
        /* <DEDUP_REMOVED lines=26> */
.L_x_866:
[----:B------:R-:W-:Y:S01]  /*1bb40*/  DMUL R50, RZ, R46 ;  /* 0x0000002eff327228 */ /* 0x000fe20000000000 */
[----:B------:R-:W-:-:S10]  /*1bb50*/  IMAD.MOV.U32 R27, RZ, RZ, RZ ;  /* 0x000000ffff1b7224 */ /* 0x000fd400078e00ff */
.L_x_867:
[----:B------:R-:W-:Y:S05]  /*1bb60*/  BSYNC B2 ;  /* 0x0000000000027941 */ /* 0x000fea0003800000 */
.L_x_865:
        /* <DEDUP_REMOVED lines=49> */
.L_x_869:
[----:B------:R-:W-:Y:S01]  /*1be80*/  DMUL R32, RZ, R46 ;  /* 0x0000002eff207228 */ /* 0x000fe20000000000 */
[----:B------:R-:W-:-:S10]  /*1be90*/  IMAD.MOV.U32 R34, RZ, RZ, RZ ;  /* 0x000000ffff227224 */ /* 0x000fd400078e00ff */
.L_x_870:
[----:B------:R-:W-:Y:S05]  /*1bea0*/  BSYNC B2 ;  /* 0x0000000000027941 */ /* 0x000fea0003800000 */
.L_x_868:
        /* <DEDUP_REMOVED lines=39> */
.L_x_852:
        /* <DEDUP_REMOVED lines=11> */
.L_x_871:
[----:B------:R-:W-:-:S10]  /*1c1d0*/  DADD R16, R46, -R46 ;  /* 0x000000002e107229 */ /* 0x000fd4000000082e */
[----:B------:R-:W-:Y:S02]  /*1c1e0*/  IMAD.MOV.U32 R18, RZ, RZ, R16 ;  /* 0x000000ffff127224 */ /* 0x000fe400078e0010 */
[----:B------:R-:W-:Y:S01]  /*1c1f0*/  IMAD.MOV.U32 R19, RZ, RZ, R17 ;  /* 0x000000ffff137224 */ /* 0x000fe200078e0011 */
[----:B------:R-:W-:Y:S06]  /*1c200*/  BRA `(.L_x_862) ;  /* 0x00000008009c7947 */ /* 0x000fec0003800000 */
.L_x_851:
        /* <DEDUP_REMOVED lines=26> */
.L_x_873:
[----:B------:R-:W-:Y:S01]  /*1c3b0*/  DMUL R32, RZ, R46 ;  /* 0x0000002eff207228 */ /* 0x000fe20000000000 */
[----:B------:R-:W-:-:S10]  /*1c3c0*/  IMAD.MOV.U32 R27, RZ, RZ, RZ ;  /* 0x000000ffff1b7224 */ /* 0x000fd400078e00ff */
.L_x_874:
[----:B------:R-:W-:Y:S05]  /*1c3d0*/  BSYNC B2 ;  /* 0x0000000000027941 */ /* 0x000fea0003800000 */
.L_x_872:
        /* <DEDUP_REMOVED lines=49> */
.L_x_876:
[----:B------:R-:W-:Y:S01]  /*1c6f0*/  DMUL R18, RZ, R46 ;  /* 0x0000002eff127228 */ /* 0x000fe20000000000 */
[----:B------:R-:W-:-:S10]  /*1c700*/  IMAD.MOV.U32 R42, RZ, RZ, RZ ;  /* 0x000000ffff2a7224 */ /* 0x000fd400078e00ff */
.L_x_877:
[----:B------:R-:W-:Y:S05]  /*1c710*/  BSYNC B2 ;  /* 0x0000000000027941 */ /* 0x000fea0003800000 */
.L_x_875:
        /* <DEDUP_REMOVED lines=24> */
.L_x_850:
        /* <DEDUP_REMOVED lines=59> */
.L_x_879:
[----:B------:R-:W-:Y:S05]  /*1cc50*/  BSYNC B0 ;  /* 0x0000000000007941 */ /* 0x000fea0003800000 */
.L_x_878:
[----:B------:R-:W-:Y:S02]  /*1cc60*/  IMAD.MOV.U32 R18, RZ, RZ, R46 ;  /* 0x000000ffff127224 */ /* 0x000fe400078e002e */
[----:B------:R-:W-:-:S07]  /*1cc70*/  IMAD.MOV.U32 R19, RZ, RZ, R47 ;  /* 0x000000ffff137224 */ /* 0x000fce00078e002f */
.L_x_862:
[----:B------:R-:W-:Y:S05]  /*1cc80*/  BSYNC B1 ;  /* 0x0000000000017941 */ /* 0x000fea0003800000 */
.L_x_849:
        /* <DEDUP_REMOVED lines=37> */
[----:B------:R-:W-:Y:S02]  /*1cee0*/  IMAD.MOV.U32 R24, RZ, RZ, R32 ;  /* 0x000000ffff187224 */ /* 0x000fe400078e0020 */
[----:B------:R-:W-:-:S10]  /*1cef0*/  IMAD.MOV.U32 R25, RZ, RZ, R33 ;  /* 0x000000ffff197224 */ /* 0x000fd400078e0021 */
[----:B------:R-:W-:-:S10]  /*1cf00*/  @!P3 DMUL R24, R24, 1.80143985094819840000e+16 ;  /* 0x435000001818b828 */ /* 0x000fd40000000000 */
[----:B------:R-:W-:-:S04]  /*1cf10*/  @!P3 IMAD.MOV.U32 R33, RZ, RZ, R25 ;  /* 0x000000ffff21b224 */ /* 0x000fc800078e0019 */
[----:B------:R-:W-:-:S05]  /*1cf20*/  VIADD R26, R33, 0xffffffff ;  /* 0xffffffff211a7836 */ /* 0x000fca0000000000 */
[----:B------:R-:W-:Y:S01]  /*1cf30*/  ISETP.GE.U32.AND P0, PT, R26, 0x7fefffff, PT ;  /* 0x7fefffff1a00780c */ /* 0x000fe20003f06070 */
[----:B------:R-:W-:Y:S02]  /*1cf40*/  IMAD.MOV.U32 R26, RZ, RZ, R32 ;  /* 0x000000ffff1a7224 */ /* 0x000fe400078e0020 */
[----:B------:R-:W-:Y:S02]  /*1cf50*/  IMAD.MOV.U32 R32, RZ, RZ, -0x3ff ;  /* 0xfffffc01ff207424 */ /* 0x000fe400078e00ff */
[----:B------:R-:W-:Y:S02]  /*1cf60*/  @!P3 IMAD.MOV.U32 R26, RZ, RZ, R24 ;  /* 0x000000ffff1ab224 */ /* 0x000fe400078e0018 */
[----:B------:R-:W-:-:S06]  /*1cf70*/  @!P3 IMAD.MOV.U32 R32, RZ, RZ, -0x435 ;  /* 0xfffffbcbff20b424 */ /* 0x000fcc00078e00ff */
        /* <DEDUP_REMOVED lines=8> */
.L_x_886:
        /* <DEDUP_REMOVED lines=63> */
.L_x_885:
        /* <DEDUP_REMOVED lines=20> */
.L_x_888:
        /* <DEDUP_REMOVED lines=29> */
.L_x_887:
        /* <DEDUP_REMOVED lines=20> */
.L_x_889:
        /* <DEDUP_REMOVED lines=74> */
[----:B------:R-:W-:Y:S02]  /*1dce0*/  ULDC.64 UR14, c[0x0][0xe60] ;  /* 0x00039800000e7ab9 */ /* 0x000fe40000000a00 */
[----:B0-----:R-:W-:-:S07]  /*1dcf0*/  DSETP.NEU.AND P3, PT, |R32|, |UR14|, PT ;  /* 0x4000000e20007e2a */ /* 0x001fce000bf6d200 */
[----:B------:R-:W-:Y:S02]  /*1dd00*/  FSEL R24, R24, R31, !P1 ;  /* 0x0000001f18187208 */ /* 0x000fe40004800000 */
[----:B------:R-:W-:-:S05]  /*1dd10*/  FSEL R25, R25, R27, !P1 ;  /* 0x0000001b19197208 */ /* 0x000fca0004800000 */
[----:B------:R-:W-:Y:S05]  /*1dd20*/  @P3 BRA `(.L_x_891) ;  /* 0x0000000000243947 */ /* 0x000fea0003800000 */
[----:B------:R-:W-:Y:S02]  /*1dd30*/  IMAD.MOV.U32 R24, RZ, RZ, 0x7f3321d2 ;  /* 0x7f3321d2ff187424 */ /* 0x000fe400078e00ff */
[----:B------:R-:W-:-:S03]  /*1dd40*/  IMAD.MOV.U32 R25, RZ, RZ, 0x4002d97c ;  /* 0x4002d97cff197424 */ /* 0x000fc600078e00ff */
[----:B------:R-:W-:Y:S02]  /*1dd50*/  FSEL R24, R24, 3.37028055040000000000e+12, !P0 ;  /* 0x54442d1818187808 */ /* 0x000fe40004000000 */
[----:B------:R-:W-:Y:S01]  /*1dd60*/  FSEL R25, R25, 1.8213495016098022461, !P0 ;  /* 0x3fe921fb19197808 */ /* 0x000fe20004000000 */
[----:B------:R-:W-:Y:S06]  /*1dd70*/  BRA `(.L_x_891) ;  /* 0x0000000000107947 */ /* 0x000fec0003800000 */
.L_x_890:
[----:B------:R-:W-:Y:S02]  /*1dd80*/  ULDC UR6, c[0x0][0xe64] ;  /* 0x0003990000067ab9 */ /* 0x000fe40000000800 */
[----:B------:R-:W-:-:S04]  /*1dd90*/  ISETP.LE.AND P0, PT, RZ, UR6, PT ;  /* 0x00000006ff007c0c */ /* 0x000fc8000bf03270 */
[----:B------:R-:W-:Y:S02]  /*1dda0*/  FSEL R24, RZ, 3.37028055040000000000e+12, P0 ;  /* 0x54442d18ff187808 */ /* 0x000fe40000000000 */
[----:B------:R-:W-:-:S07]  /*1ddb0*/  FSEL R25, RZ, 2.1426990032196044922, P0 ;  /* 0x400921fbff197808 */ /* 0x000fce0000000000 */
.L_x_891:
        /* <DEDUP_REMOVED lines=10> */
.L_x_884:
        /* <DEDUP_REMOVED lines=24> */
.L_x_894:
        /* <DEDUP_REMOVED lines=62> */
.L_x_895:
        /* <DEDUP_REMOVED lines=20> */
.L_x_896:
        /* <DEDUP_REMOVED lines=84> */
.L_x_897:
[----:B------:R-:W-:Y:S02]  /*1ea40*/  ULDC UR6, c[0x0][0xe64] ;  /* 0x0003990000067ab9 */ /* 0x000fe40000000800 */
[----:B------:R-:W-:-:S04]  /*1ea50*/  ISETP.LE.AND P0, PT, RZ, UR6, PT ;  /* 0x00000006ff007c0c */ /* 0x000fc8000bf03270 */
[----:B------:R-:W-:Y:S02]  /*1ea60*/  FSEL R24, RZ, 3.37028055040000000000e+12, P0 ;  /* 0x54442d18ff187808 */ /* 0x000fe40000000000 */
[----:B------:R-:W-:-:S07]  /*1ea70*/  FSEL R25, RZ, 2.1426990032196044922, P0 ;  /* 0x400921fbff197808 */ /* 0x000fce0000000000 */
.L_x_898:
        /* <DEDUP_REMOVED lines=10> */
.L_x_893:
        /* <DEDUP_REMOVED lines=28> */
.L_x_899:
        /* <DEDUP_REMOVED lines=18> */
[----:B------:R-:W-:Y:S01]  /*1ee00*/  DSETP.LT.OR P0, PT, R60, R28, P0 ;  /* 0x0000001c3c00722a */ /* 0x000fe20000701400 */
[----:B------:R-:W-:-:S03]  /*1ee10*/  IMAD.MOV.U32 R57, RZ, RZ, R27 ;  /* 0x000000ffff397224 */ /* 0x000fc600078e001b */
        /* <DEDUP_REMOVED lines=48> */
[----:B------:R-:W-:Y:S01]  /*1f120*/  FSEL R50, R58, R50, !P3 ;  /* 0x000000323a327208 */ /* 0x000fe20005800000 */
[----:B------:R-:W-:Y:S01]  /*1f130*/  IMAD.MOV.U32 R58, RZ, RZ, R56 ;  /* 0x000000ffff3a7224 */ /* 0x000fe200078e0038 */
[----:B------:R-:W-:Y:S01]  /*1f140*/  FSEL R45, R51, R59, !P3 ;  /* 0x0000003b332d7208 */ /* 0x000fe20005800000 */
[----:B------:R-:W-:Y:S01]  /*1f150*/  IMAD.MOV.U32 R56, RZ, RZ, R26 ;  /* 0x000000ffff387224 */ /* 0x000fe200078e001a */
[----:B------:R-:W-:Y:S01]  /*1f160*/  FSEL R51, R59, R51, !P3 ;  /* 0x000000333b337208 */ /* 0x000fe20005800000 */
[----:B------:R-:W-:Y:S02]  /*1f170*/  IMAD.MOV.U32 R26, RZ, RZ, R28 ;  /* 0x000000ffff1a7224 */ /* 0x000fe400078e001c */
[----:B------:R-:W-:Y:S02]  /*1f180*/  IMAD.MOV.U32 R28, RZ, RZ, R32 ;  /* 0x000000ffff1c7224 */ /* 0x000fe400078e0020 */
[----:B------:R-:W-:-:S02]  /*1f190*/  IMAD.MOV.U32 R32, RZ, RZ, R30 ;  /* 0x000000ffff207224 */ /* 0x000fc400078e001e */
[----:B------:R-:W-:Y:S02]  /*1f1a0*/  IMAD.MOV.U32 R30, RZ, RZ, R34 ;  /* 0x000000ffff1e7224 */ /* 0x000fe400078e0022 */
[----:B------:R-:W-:Y:S02]  /*1f1b0*/  IMAD.MOV.U32 R59, RZ, RZ, R25 ;  /* 0x000000ffff3b7224 */ /* 0x000fe400078e0019 */
        /* <DEDUP_REMOVED lines=37> */
.L_x_901:
        /* <DEDUP_REMOVED lines=63> */
.L_x_900:
        /* <DEDUP_REMOVED lines=20> */
.L_x_903:
        /* <DEDUP_REMOVED lines=29> */
.L_x_902:
        /* <DEDUP_REMOVED lines=20> */
.L_x_904:
        /* <DEDUP_REMOVED lines=84> */
.L_x_905:
[----:B------:R-:W-:Y:S02]  /*20190*/  ULDC UR6, c[0x0][0xe64] ;  /* 0x0003990000067ab9 */ /* 0x000fe40000000800 */
[----:B------:R-:W-:-:S04]  /*201a0*/  ISETP.LE.AND P0, PT, RZ, UR6, PT ;  /* 0x00000006ff007c0c */ /* 0x000fc8000bf03270 */
[----:B------:R-:W-:Y:S02]  /*201b0*/  FSEL R24, RZ, 3.37028055040000000000e+12, P0 ;  /* 0x54442d18ff187808 */ /* 0x000fe40000000000 */
[----:B------:R-:W-:-:S07]  /*201c0*/  FSEL R25, RZ, 2.1426990032196044922, P0 ;  /* 0x400921fbff197808 */ /* 0x000fce0000000000 */
.L_x_906:
        /* <DEDUP_REMOVED lines=10> */
.L_x_883:
[CC--:B------:R-:W-:Y:S01]  /*20270*/  ISETP.GT.U32.AND P0, PT, R30.reuse, R32.reuse, PT ;  /* 0x000000201e00720c */ /* 0x0c0fe20003f04070 */
[----:B------:R-:W-:Y:S01]  /*20280*/  IMAD.MOV.U32 R34, RZ, RZ, RZ ;  /* 0x000000ffff227224 */ /* 0x000fe200078e00ff */
[CC--:B------:R-:W-:Y:S01]  /*20290*/  ISETP.LT.U32.AND P3, PT, R30.reuse, R32.reuse, PT ;  /* 0x000000201e00720c */ /* 0x0c0fe20003f61070 */
[----:B------:R-:W-:Y:S01]  /*202a0*/  UMOV UR14, 0xffffffff ;  /* 0xffffffff000e7882 */ /* 0x000fe20000000000 */
[CC--:B------:R-:W-:Y:S01]  /*202b0*/  ISETP.GT.U32.AND.EX P0, PT, R31.reuse, R33.reuse, PT, P0 ;  /* 0x000000211f00720c */ /* 0x0c0fe20003f04100 */
[----:B------:R-:W-:Y:S01]  /*202c0*/  UMOV UR15, 0x7fefffff ;  /* 0x7fefffff000f7882 */ /* 0x000fe20000000000 */
[CC--:B------:R-:W-:Y:S01]  /*202d0*/  ISETP.LT.U32.AND.EX P3, PT, R31.reuse, R33.reuse, PT, P3 ;  /* 0x000000211f00720c */ /* 0x0c0fe20003f61130 */
[----:B------:R-:W-:Y:S01]  /*202e0*/  IMAD.U32 R37, RZ, RZ, UR15 ;  /* 0x0000000fff257e24 */ /* 0x000fe2000f8e00ff */
[-C--:B------:R-:W-:Y:S01]  /*202f0*/  SEL R27, R31, R33.reuse, P0 ;  /* 0x000000211f1b7207 */ /* 0x080fe20000000000 */
[----:B------:R-:W-:Y:S01]  /*20300*/  UMOV UR6, UR14 ;  /* 0x0000000e00067c82 */ /* 0x000fe20008000000 */
[----:B------:R-:W-:Y:S01]  /*20310*/  SEL R28, R30, R32, P3 ;  /* 0x000000201e1c7207 */ /* 0x000fe20001800000 */
[----:B------:R-:W-:Y:S01]  /*20320*/  IMAD.MOV.U32 R44, RZ, RZ, 0x0 ;  /* 0x00000000ff2c7424 */ /* 0x000fe200078e00ff */
[----:B------:R-:W-:Y:S01]  /*20330*/  LOP3.LUT R29, R27, 0xffc00000, RZ, 0xc0, !PT ;  /* 0xffc000001b1d7812 */ /* 0x000fe200078ec0ff */
[----:B------:R-:W-:Y:S01]  /*20340*/  IMAD.MOV.U32 R45, RZ, RZ, 0x3fd80000 ;  /* 0x3fd80000ff2d7424 */ /* 0x000fe200078e00ff */
[----:B------:R-:W-:Y:S01]  /*20350*/  SEL R25, R31, R33, P3 ;  /* 0x000000211f197207 */ /* 0x000fe20001800000 */
[----:B------:R-:W-:Y:S01]  /*20360*/  IMAD.MOV.U32 R24, RZ, RZ, R28 ;  /* 0x000000ffff187224 */ /* 0x000fe200078e001c */
[----:B------:R-:W-:-:S02]  /*20370*/  IADD3 R35, -R29, 0x7fd00000, RZ ;  /* 0x7fd000001d237810 */ /* 0x000fc40007ffe1ff */
[----:B------:R-:W-:-:S04]  /*20380*/  SEL R26, R30, R32, P0 ;  /* 0x000000201e1a7207 */ /* 0x000fc80000000000 */
[C---:B------:R-:W-:Y:S02]  /*20390*/  DMUL R42, R34.reuse, R24 ;  /* 0x00000018222a7228 */ /* 0x040fe40000000000 */
[----:B------:R-:W-:-:S06]  /*203a0*/  DMUL R30, R34, R26 ;  /* 0x0000001a221e7228 */ /* 0x000fcc0000000000 */
[----:B------:R-:W-:-:S08]  /*203b0*/  DMUL R42, R42, R42 ;  /* 0x0000002a2a2a7228 */ /* 0x000fd00000000000 */
[----:B------:R-:W-:-:S08]  /*203c0*/  DFMA R30, R30, R30, R42 ;  /* 0x0000001e1e1e722b */ /* 0x000fd0000000002a */
[----:B------:R-:W-:Y:S02]  /*203d0*/  DSETP.MIN.AND P0, P3, R30, UR14, PT ;  /* 0x0000000e1e007e2a */ /* 0x000fe4000bb00000 */
[----:B------:R-:W-:Y:S02]  /*203e0*/  IMAD.MOV.U32 R33, RZ, RZ, R31 ;  /* 0x000000ffff217224 */ /* 0x000fe400078e001f */
[----:B------:R-:W-:-:S03]  /*203f0*/  IMAD.MOV.U32 R32, RZ, RZ, R30 ;  /* 0x000000ffff207224 */ /* 0x000fc600078e001e */
[----:B------:R-:W-:Y:S02]  /*20400*/  FSEL R35, R33, UR15, P0 ;  /* 0x0000000f21237c08 */ /* 0x000fe40008000000 */
[----:B------:R-:W-:Y:S01]  /*20410*/  SEL R34, R32, UR6, P0 ;  /* 0x0000000620227c07 */ /* 0x000fe20008000000 */
[----:B------:R-:W-:Y:S01]  /*20420*/  IMAD.MOV.U32 R32, RZ, RZ, RZ ;  /* 0x000000ffff207224 */ /* 0x000fe200078e00ff */
[----:B------:R-:W-:-:S03]  /*20430*/  DSETP.NEU.AND P0, PT, R24, RZ, PT ;  /* 0x000000ff1800722a */ /* 0x000fc60003f0d000 */
[----:B------:R-:W-:Y:S02]  /*20440*/  @P3 LOP3.LUT R35, R37, 0x80000, RZ, 0xfc, !PT ;  /* 0x0008000025233812 */ /* 0x000fe400078efcff */
[----:B------:R-:W-:Y:S02]  /*20450*/  ISETP.GE.U32.AND P3, PT, R25, 0x7ff00000, PT ;  /* 0x7ff000001900780c */ /* 0x000fe40003f66070 */
[----:B------:R-:W0:Y:S02]  /*20460*/  MUFU.RSQ64H R33, R35 ;  /* 0x0000002300217308 */ /* 0x000e240000001c00 */
        /* <DEDUP_REMOVED lines=29> */
.L_x_907:
        /* <DEDUP_REMOVED lines=61> */
.L_x_908:
        /* <DEDUP_REMOVED lines=20> */
.L_x_909:
        /* <DEDUP_REMOVED lines=84> */
.L_x_910:
[----:B------:R-:W-:Y:S02]  /*21090*/  ULDC UR6, c[0x0][0xe64] ;  /* 0x0003990000067ab9 */ /* 0x000fe40000000800 */
[----:B------:R-:W-:-:S04]  /*210a0*/  ISETP.LE.AND P0, PT, RZ, UR6, PT ;  /* 0x00000006ff007c0c */ /* 0x000fc8000bf03270 */
[----:B------:R-:W-:Y:S02]  /*210b0*/  FSEL R24, RZ, 3.37028055040000000000e+12, P0 ;  /* 0x54442d18ff187808 */ /* 0x000fe40000000000 */
[----:B------:R-:W-:-:S07]  /*210c0*/  FSEL R25, RZ, 2.1426990032196044922, P0 ;  /* 0x400921fbff197808 */ /* 0x000fce0000000000 */
.L_x_911:
        /* <DEDUP_REMOVED lines=9> */
.L_x_882:
        /* <DEDUP_REMOVED lines=28> */
.L_x_914:
        /* <DEDUP_REMOVED lines=63> */
.L_x_913:
        /* <DEDUP_REMOVED lines=20> */
.L_x_916:
        /* <DEDUP_REMOVED lines=29> */
.L_x_915:
[----:B------:R-:W-:Y:S01]  /*21a20*/  IMAD.MOV.U32 R26, RZ, RZ, -0x2449a4b7 ;  /* 0xdbb65b49ff1a7424 */ /* 0x000fe200078e00ff */
[----:B------:R-:W-:Y:S01]  /*21a30*/  UMOV UR14, 0x2a25ff7e ;  /* 0x2a25ff7e000e7882 */ /* 0x000fe20000000000 */
[----:B------:R-:W-:Y:S01]  /*21a40*/  IMAD.MOV.U32 R27, RZ, RZ, 0x3f2d3b63 ;  /* 0x3f2d3b63ff1b7424 */ /* 0x000fe200078e00ff */
[----:B------:R-:W-:Y:S01]  /*21a50*/  UMOV UR15, 0x3ef53e1d ;  /* 0x3ef53e1d000f7882 */ /* 0x000fe20000000000 */
[----:B------:R-:W0:Y:S01]  /*21a60*/  LDC.64 R32, c[0x0][0xe68] ;  /* 0x00039a00ff207b82 */ /* 0x000e220000000a00 */
[----:B------:R-:W-:Y:S01]  /*21a70*/  ULDC UR6, c[0x0][0xe64] ;  /* 0x0003990000067ab9 */ /* 0x000fe20000000800 */
[----:B------:R-:W-:Y:S01]  /*21a80*/  UMOV UR24, 0x54442d18 ;  /* 0x54442d1800187882 */ /* 0x000fe20000000000 */
[----:B------:R-:W-:Y:S01]  /*21a90*/  ISETP.LE.AND P0, PT, RZ, UR6, PT ;  /* 0x00000006ff007c0c */ /* 0x000fe2000bf03270 */
[C---:B------:R-:W-:Y:S01]  /*21aa0*/  DFMA R26, R50.reuse, -UR14, R26 ;  /* 0x8000000e321a7c2b */ /* 0x040fe2000800001a */
[----:B------:R-:W-:Y:S01]  /*21ab0*/  UMOV UR14, 0x8dde082e ;  /* 0x8dde082e000e7882 */ /* 0x000fe20000000000 */
[----:B------:R-:W-:Y:S01]  /*21ac0*/  UMOV UR15, 0x3f531278 ;  /* 0x3f531278000f7882 */ /* 0x000fe20000000000 */
[----:B------:R-:W-:Y:S01]  /*21ad0*/  UMOV UR25, 0x3ff921fb ;  /* 0x3ff921fb00197882 */ /* 0x000fe20000000000 */
[----:B------:R-:W1:Y:S04]  /*21ae0*/  LDC R34, c[0x0][0xe6c] ;  /* 0x00039b00ff227b82 */ /* 0x000e680000000800 */
        /* <DEDUP_REMOVED lines=53> */
[----:B------:R-:W-:-:S08]  /*21e40*/  DFMA R26, R52, R26, R52 ;  /* 0x0000001a341a722b */ /* 0x000fd00000000034 */
[----:B------:R-:W-:-:S10]  /*21e50*/  DADD R28, -RZ, -R26 ;  /* 0x00000000ff1c7229 */ /* 0x000fd4000000091a */
[----:B------:R-:W-:Y:S02]  /*21e60*/  FSEL R30, R26, R28, !P0 ;  /* 0x0000001c1a1e7208 */ /* 0x000fe40004000000 */
[----:B------:R-:W-:Y:S01]  /*21e70*/  FSEL R31, R27, R29, !P0 ;  /* 0x0000001d1b1f7208 */ /* 0x000fe20004000000 */
[----:B------:R-:W-:Y:S01]  /*21e80*/  DADD R28, -R26, UR14 ;  /* 0x0000000e1a1c7e29 */ /* 0x000fe20008000100 */
[----:B------:R-:W-:Y:S02]  /*21e90*/  ULDC.64 UR14, c[0x0][0xe60] ;  /* 0x00039800000e7ab9 */ /* 0x000fe40000000a00 */
[----:B0-----:R-:W-:Y:S02]  /*21ea0*/  DSETP.NEU.AND P3, PT, |R32|, |UR14|, PT ;  /* 0x4000000e20007e2a */ /* 0x001fe4000bf6d200 */
[----:B------:R-:W-:Y:S02]  /*21eb0*/  DADD R30, R30, UR24 ;  /* 0x000000181e1e7e29 */ /* 0x000fe40008000000 */
[----:B------:R-:W-:-:S03]  /*21ec0*/  DADD R32, |R32|, |UR14| ;  /* 0x4000000e20207e29 */ /* 0x000fc60008000200 */
[----:B------:R-:W-:Y:S01]  /*21ed0*/  FSEL R35, R28, R26, !P0 ;  /* 0x0000001a1c237208 */ /* 0x000fe20004000000 */
[----:B------:R-:W-:Y:S01]  /*21ee0*/  IMAD.MOV.U32 R28, RZ, RZ, 0x4002d97c ;  /* 0x4002d97cff1c7424 */ /* 0x000fe200078e00ff */
[----:B------:R-:W-:Y:S01]  /*21ef0*/  FSEL R27, R29, R27, !P0 ;  /* 0x0000001b1d1b7208 */ /* 0x000fe20004000000 */
[----:B------:R-:W-:Y:S02]  /*21f00*/  IMAD.MOV.U32 R26, RZ, RZ, 0x7f3321d2 ;  /* 0x7f3321d2ff1a7424 */ /* 0x000fe400078e00ff */
[----:B------:R-:W-:Y:S02]  /*21f10*/  FSEL R35, R30, R35, !P1 ;  /* 0x000000231e237208 */ /* 0x000fe40004800000 */
[----:B------:R-:W-:Y:S02]  /*21f20*/  FSEL R27, R31, R27, !P1 ;  /* 0x0000001b1f1b7208 */ /* 0x000fe40004800000 */
[----:B------:R-:W-:Y:S02]  /*21f30*/  @!P3 FSEL R27, R28, 1.8213495016098022461, !P0 ;  /* 0x3fe921fb1c1bb808 */ /* 0x000fe40004000000 */
[----:B------:R-:W-:Y:S01]  /*21f40*/  @!P3 FSEL R35, R26, 3.37028055040000000000e+12, !P0 ;  /* 0x54442d181a23b808 */ /* 0x000fe20004000000 */
[----:B------:R-:W-:Y:S01]  /*21f50*/  DSETP.GTU.AND P0, PT, |R32|, +INF , PT ;  /* 0x7ff000002000742a */ /* 0x000fe20003f0c200 */
[----:B-1----:R-:W-:-:S05]  /*21f60*/  LOP3.LUT R27, R27, 0x80000000, R34, 0xb8, !PT ;  /* 0x800000001b1b7812 */ /* 0x002fca00078eb822 */
[----:B------:R-:W-:Y:S02]  /*21f70*/  FSEL R24, R32, R35, P0 ;  /* 0x0000002320187208 */ /* 0x000fe40000000000 */
[----:B------:R-:W-:Y:S01]  /*21f80*/  FSEL R25, R33, R27, P0 ;  /* 0x0000001b21197208 */ /* 0x000fe20000000000 */
[----:B------:R-:W-:Y:S06]  /*21f90*/  BRA `(.L_x_892) ;  /* 0x0000002000b47947 */ /* 0x000fec0003800000 */
.L_x_912:
[----:B------:R-:W-:Y:S01]  /*21fa0*/  DMUL R26, R52, R52 ;  /* 0x00000034341a7228 */ /* 0x000fe20000000000 */
[----:B------:R-:W-:Y:S01]  /*21fb0*/  IMAD.MOV.U32 R28, RZ, RZ, -0x2449a4b7 ;  /* 0xdbb65b49ff1c7424 */ /* 0x000fe200078e00ff */
[----:B------:R-:W-:Y:S01]  /*21fc0*/  UMOV UR24, 0x2a25ff7e ;  /* 0x2a25ff7e00187882 */ /* 0x000fe20000000000 */
[----:B------:R-:W-:Y:S01]  /*21fd0*/  IMAD.MOV.U32 R29, RZ, RZ, 0x3f2d3b63 ;  /* 0x3f2d3b63ff1d7424 */ /* 0x000fe200078e00ff */
[----:B------:R-:W-:Y:S01]  /*21fe0*/  UMOV UR25, 0x3ef53e1d ;  /* 0x3ef53e1d00197882 */ /* 0x000fe20000000000 */
[----:B------:R-:W-:Y:S01]  /*21ff0*/  ULDC UR6, c[0x0][0xe64] ;  /* 0x0003990000067ab9 */ /* 0x000fe20000000800 */
[----:B------:R-:W0:Y:S01]  /*22000*/  LDC R32, c[0x0][0xe6c] ;  /* 0x00039b00ff207b82 */ /* 0x000e220000000800 */
[----:B------:R-:W-:Y:S01]  /*22010*/  ISETP.LE.AND P0, PT, RZ, UR6, PT ;  /* 0x00000006ff007c0c */ /* 0x000fe2000bf03270 */
[----:B------:R-:W-:Y:S02]  /*22020*/  DSETP.NEU.AND P3, PT, |R24|, |UR14|, PT ;  /* 0x4000000e18007e2a */ /* 0x000fe4000bf6d200 */
[----:B------:R-:W-:Y:S01]  /*22030*/  DFMA R28, R26, -UR24, R28 ;  /* 0x800000181a1c7c2b */ /* 0x000fe2000800001c */
[----:B------:R-:W-:Y:S01]  /*22040*/  UMOV UR24, 0x8dde082e ;  /* 0x8dde082e00187882 */ /* 0x000fe20000000000 */
[----:B------:R-:W-:Y:S01]  /*22050*/  UMOV UR25, 0x3f531278 ;  /* 0x3f53127800197882 */ /* 0x000fe20000000000 */
[----:B------:R-:W-:-:S02]  /*22060*/  DADD R24, |R24|, |UR14| ;  /* 0x4000000e18187e29 */ /* 0x000fc40008000200 */
[----:B------:R-:W-:-:S03]  /*22070*/  DMUL R50, R52, 0.5 ;  /* 0x3fe0000034327828 */ /* 0x000fc60000000000 */
[----:B------:R-:W-:Y:S01]  /*22080*/  DFMA R28, R26, R28, -UR24 ;  /* 0x800000181a1c7e2b */ /* 0x000fe2000800001c */
[----:B------:R-:W-:Y:S01]  /*22090*/  UMOV UR24, 0xc8249315 ;  /* 0xc824931500187882 */ /* 0x000fe20000000000 */
[----:B------:R-:W-:-:S03]  /*220a0*/  UMOV UR25, 0x3f6f9690 ;  /* 0x3f6f969000197882 */ /* 0x000fc60000000000 */
[----:B------:R-:W-:-:S03]  /*220b0*/  DMUL R50, R52, R50 ;  /* 0x0000003234327228 */ /* 0x000fc60000000000 */
        /* <DEDUP_REMOVED lines=65> */
[----:B0-----:R-:W-:-:S05]  /*224d0*/  LOP3.LUT R27, R27, 0x80000000, R32, 0xb8, !PT ;  /* 0x800000001b1b7812 */ /* 0x001fca00078eb820 */
[----:B------:R-:W-:Y:S02]  /*224e0*/  FSEL R24, R24, R33, P0 ;  /* 0x0000002118187208 */ /* 0x000fe40000000000 */
[----:B------:R-:W-:Y:S01]  /*224f0*/  FSEL R25, R25, R27, P0 ;  /* 0x0000001b19197208 */ /* 0x000fe20000000000 */
[----:B------:R-:W-:Y:S06]  /*22500*/  BRA `(.L_x_892) ;  /* 0x0000001c00587947 */ /* 0x000fec0003800000 */
.L_x_881:
[----:B------:R-:W-:Y:S01]  /*22510*/  DADD R30, -RZ, |R40| ;  /* 0x00000000ff1e7229 */ /* 0x000fe20000000528 */
[----:B------:R-:W-:Y:S01]  /*22520*/  IMAD.MOV.U32 R34, RZ, RZ, RZ ;  /* 0x000000ffff227224 */ /* 0x000fe200078e00ff */
[----:B------:R-:W-:Y:S01]  /*22530*/  DADD R32, -RZ, |R38| ;  /* 0x00000000ff207229 */ /* 0x000fe20000000526 */
[----:B------:R-:W-:Y:S01]  /*22540*/  UMOV UR14, 0xffffffff ;  /* 0xffffffff000e7882 */ /* 0x000fe20000000000 */
[----:B------:R-:W-:Y:S01]  /*22550*/  UMOV UR15, 0x7fefffff ;  /* 0x7fefffff000f7882 */ /* 0x000fe20000000000 */
[----:B------:R-:W-:Y:S01]  /*22560*/  UMOV UR6, UR14 ;  /* 0x0000000e00067c82 */ /* 0x000fe20008000000 */
[----:B------:R-:W-:Y:S01]  /*22570*/  IMAD.U32 R37, RZ, RZ, UR15 ;  /* 0x0000000fff257e24 */ /* 0x000fe2000f8e00ff */
[----:B------:R-:W-:Y:S01]  /*22580*/  BSSY B0, `(.L_x_917) ;  /* 0x0000081000007945 */ /* 0x000fe20003800000 */
[----:B------:R-:W-:Y:S02]  /*22590*/  IMAD.MOV.U32 R44, RZ, RZ, 0x0 ;  /* 0x00000000ff2c7424 */ /* 0x000fe400078e00ff */
[----:B------:R-:W-:-:S02]  /*225a0*/  IMAD.MOV.U32 R45, RZ, RZ, 0x3fd80000 ;  /* 0x3fd80000ff2d7424 */ /* 0x000fc400078e00ff */
[CC--:B------:R-:W-:Y:S02]  /*225b0*/  ISETP.GT.U32.AND P0, PT, R32.reuse, R30.reuse, PT ;  /* 0x0000001e2000720c */ /* 0x0c0fe40003f04070 */
[CC--:B------:R-:W-:Y:S02]  /*225c0*/  ISETP.LT.U32.AND P3, PT, R32.reuse, R30.reuse, PT ;  /* 0x0000001e2000720c */ /* 0x0c0fe40003f61070 */
[CC--:B------:R-:W-:Y:S02]  /*225d0*/  ISETP.GT.U32.AND.EX P0, PT, R33.reuse, R31.reuse, PT, P0 ;  /* 0x0000001f2100720c */ /* 0x0c0fe40003f04100 */
[CC--:B------:R-:W-:Y:S02]  /*225e0*/  ISETP.LT.U32.AND.EX P3, PT, R33.reuse, R31.reuse, PT, P3 ;  /* 0x0000001f2100720c */ /* 0x0c0fe40003f61130 */
[----:B------:R-:W-:Y:S02]  /*225f0*/  SEL R25, R33, R31, P0 ;  /* 0x0000001f21197207 */ /* 0x000fe40000000000 */
[----:B------:R-:W-:-:S02]  /*22600*/  SEL R28, R32, R30, P3 ;  /* 0x0000001e201c7207 */ /* 0x000fc40001800000 */
[----:B------:R-:W-:Y:S02]  /*22610*/  LOP3.LUT R29, R25, 0xffc00000, RZ, 0xc0, !PT ;  /* 0xffc00000191d7812 */ /* 0x000fe400078ec0ff */
[----:B------:R-:W-:Y:S01]  /*22620*/  SEL R27, R33, R31, P3 ;  /* 0x0000001f211b7207 */ /* 0x000fe20001800000 */
[----:B------:R-:W-:Y:S01]  /*22630*/  IMAD.MOV.U32 R26, RZ, RZ, R28 ;  /* 0x000000ffff1a7224 */ /* 0x000fe200078e001c */
[----:B------:R-:W-:Y:S02]  /*22640*/  IADD3 R35, -R29, 0x7fd00000, RZ ;  /* 0x7fd000001d237810 */ /* 0x000fe40007ffe1ff */
        /* <DEDUP_REMOVED lines=11> */
[----:B------:R-:W-:Y:S01]  /*22700*/  DSETP.NEU.AND P0, PT, R26, RZ, PT ;  /* 0x000000ff1a00722a */ /* 0x000fe20003f0d000 */
[----:B------:R-:W-:Y:S02]  /*22710*/  IMAD.MOV.U32 R26, RZ, RZ, -0x3ff ;  /* 0xfffffc01ff1a7424 */ /* 0x000fe400078e00ff */
        /* <DEDUP_REMOVED lines=20> */
[----:B------:R-:W-:Y:S01]  /*22860*/  @!P0 IMAD.MOV.U32 R28, RZ, RZ, R30 ;  /* 0x000000ffff1c8224 */ /* 0x000fe200078e001e */
[----:B------:R-:W-:Y:S01]  /*22870*/  FSETP.GEU.AND P0, PT, |R53|, 6.5827683646048100446e-37, PT ;  /* 0x036000003500780b */ /* 0x000fe20003f0e200 */
[----:B------:R-:W-:-:S05]  /*22880*/  VIADD R24, R27, 0xffffffff ;  /* 0xffffffff1b187836 */ /* 0x000fca0000000000 */
[----:B------:R-:W-:-:S13]  /*22890*/  ISETP.GE.U32.AND P3, PT, R24, 0x7fefffff, PT ;  /* 0x7fefffff1800780c */ /* 0x000fda0003f66070 */
[----:B------:R-:W-:Y:S01]  /*228a0*/  @P3 IMAD.MOV.U32 R24, RZ, RZ, 0x0 ;  /* 0x00000000ff183424 */ /* 0x000fe200078e00ff */
[----:B------:R-:W-:Y:S01]  /*228b0*/  @P3 FSETP.NEU.FTZ.AND P6, PT, R31, RZ, PT ;  /* 0x000000ff1f00320b */ /* 0x000fe20003fdd000 */
[----:B------:R-:W-:-:S06]  /*228c0*/  @P3 IMAD.MOV.U32 R25, RZ, RZ, 0x7ff00000 ;  /* 0x7ff00000ff193424 */ /* 0x000fcc00078e00ff */
[----:B------:R-:W-:-:S10]  /*228d0*/  @P3 DFMA R24, R30, R24, +INF ;  /* 0x7ff000001e18342b */ /* 0x000fd40000000018 */
[----:B------:R-:W-:Y:S02]  /*228e0*/  @P3 FSEL R51, R25, -QNAN , P6 ;  /* 0xfff0000019333808 */ /* 0x000fe40003000000 */
[----:B------:R-:W0:Y:S01]  /*228f0*/  MUFU.RCP64H R25, R55 ;  /* 0x0000003700197308 */ /* 0x000e220000001800 */
[----:B------:R-:W-:Y:S01]  /*22900*/  @P3 FSEL R50, R24, RZ, P6 ;  /* 0x000000ff18323208 */ /* 0x000fe20003000000 */
[----:B------:R-:W-:-:S06]  /*22910*/  IMAD.MOV.U32 R24, RZ, RZ, 0x1 ;  /* 0x00000001ff187424 */ /* 0x000fcc00078e00ff */
        /* <DEDUP_REMOVED lines=50> */
[----:B------:R-:W-:-:S05]  /*22c40*/  DFMA R42, R42, -R28, R44 ;  /* 0x8000001c2a2a722b */ /* 0x000fca000000002c */
        /* <DEDUP_REMOVED lines=19> */
[----:B------:R-:W-:-:S11]  /*22d80*/  DADD R50, R50, R34 ;  /* 0x0000000032327229 */ /* 0x000fd60000000022 */
.L_x_918:
[----:B------:R-:W-:Y:S05]  /*22d90*/  BSYNC B0 ;  /* 0x0000000000007941 */ /* 0x000fea0003800000 */
.L_x_917:
        /* <DEDUP_REMOVED lines=8> */
.L_x_919:
        /* <DEDUP_REMOVED lines=84> */
.L_x_920:
[----:B------:R-:W-:Y:S02]  /*23360*/  ULDC UR6, c[0x0][0xe64] ;  /* 0x0003990000067ab9 */ /* 0x000fe40000000800 */
[----:B------:R-:W-:-:S04]  /*23370*/  ISETP.LE.AND P0, PT, RZ, UR6, PT ;  /* 0x00000006ff007c0c */ /* 0x000fc8000bf03270 */
[----:B------:R-:W-:Y:S02]  /*23380*/  FSEL R24, RZ, 3.37028055040000000000e+12, P0 ;  /* 0x54442d18ff187808 */ /* 0x000fe40000000000 */
[----:B------:R-:W-:-:S07]  /*23390*/  FSEL R25, RZ, 2.1426990032196044922, P0 ;  /* 0x400921fbff197808 */ /* 0x000fce0000000000 */
.L_x_921:
        /* <DEDUP_REMOVED lines=10> */
.L_x_880:
[----:B------:R-:W0:Y:S01]  /*23440*/  LDC.64 R34, c[0x0][0xe60] ;  /* 0x00039800ff227b82 */ /* 0x000e220000000a00 */
[----:B------:R-:W-:Y:S01]  /*23450*/  UMOV UR14, UR12 ;  /* 0x0000000c000e7c82 */ /* 0x000fe20008000000 */
[----:B------:R-:W-:Y:S01]  /*23460*/  UMOV UR15, UR13 ;  /* 0x0000000d000f7c82 */ /* 0x000fe20008000000 */
[----:B0-----:R-:W-:-:S14]  /*23470*/  DSETP.GEU.AND P0, PT, |R34|, 1.4916681462400413487e-154, PT ;  /* 0x200000002200742a */ /* 0x001fdc0003f0e200 */
[----:B------:R-:W-:Y:S05]  /*23480*/  @P0 BRA `(.L_x_922) ;  /* 0x00000000001c0947 */ /* 0x000fea0003800000 */
[----:B------:R-:W0:Y:S01]  /*23490*/  LDC.64 R24, c[0x0][0xe68] ;  /* 0x00039a00ff187b82 */ /* 0x000e220000000a00 */
[----:B------:R-:W-:Y:S01]  /*234a0*/  UMOV UR14, UR12 ;  /* 0x0000000c000e7c82 */ /* 0x000fe20008000000 */
[----:B------:R-:W-:Y:S01]  /*234b0*/  UMOV UR15, UR13 ;  /* 0x0000000d000f7c82 */ /* 0x000fe20008000000 */
[----:B0-----:R-:W-:-:S14]  /*234c0*/  DSETP.GEU.AND P0, PT, |R24|, 1.4916681462400413487e-154, PT ;  /* 0x200000001800742a */ /* 0x001fdc0003f0e200 */
[----:B------:R-:W-:-:S05]  /*234d0*/  VOTEU.ANY UP0, P0 ;  /* 0x00000000003f7886 */ /* 0x000fca0000000100 */
[----:B------:R-:W-:Y:S01]  /*234e0*/  @!UP0 UMOV UR14, UR22 ;  /* 0x00000016000e8c82 */ /* 0x000fe20008000000 */
[----:B------:R-:W-:-:S05]  /*234f0*/  @!UP0 UMOV UR15, UR23 ;  /* 0x00000017000f8c82 */ /* 0x000fca0008000000 */
.L_x_922:
[----:B------:R-:W-:Y:S01]  /*23500*/  UISETP.GT.AND UP0, UPT, UR15, 0xfffff, UPT ;  /* 0x000fffff0f00788c */ /* 0x000fe2000bf04270 */
[----:B------:R-:W-:Y:S01]  /*23510*/  IMAD.U32 R24, RZ, RZ, UR14 ;  /* 0x0000000eff187e24 */ /* 0x000fe2000f8e00ff */
[----:B------:R-:W-:Y:S01]  /*23520*/  UMOV UR19, UR15 ;  /* 0x0000000f00137c82 */ /* 0x000fe20008000000 */
[----:B------:R-:W-:Y:S01]  /*23530*/  IMAD.U32 R25, RZ, RZ, UR15 ;  /* 0x0000000fff197e24 */ /* 0x000fe2000f8e00ff */
[----:B------:R-:W-:Y:S02]  /*23540*/  UMOV UR20, 0xfffffc01 ;  /* 0xfffffc0100147882 */ /* 0x000fe40000000000 */
[----:B------:R-:W-:-:S05]  /*23550*/  PLOP3.LUT P0, PT, PT, PT, UP0, 0x80, 0x0 ;  /* 0x000000000000781c */ /* 0x000fca0003f0f008 */
[----:B------:R-:W-:-:S08]  /*23560*/  @!UP0 UMOV UR20, 0xfffffbcb ;  /* 0xfffffbcb00148882 */ /* 0x000fd00000000000 */
[----:B------:R-:W-:-:S10]  /*23570*/  @!P0 DMUL R24, R24, 1.80143985094819840000e+16 ;  /* 0x4350000018188828 */ /* 0x000fd40000000000 */
[----:B------:R-:W-:Y:S02]  /*23580*/  @!P0 R2UR UR25, R25 ;  /* 0x00000000191982ca */ /* 0x000fe400000e0000 */
[----:B------:R-:W-:-:S11]  /*23590*/  @!P0 R2UR UR24, R24 ;  /* 0x00000000181882ca */ /* 0x000fd600000e0000 */
[----:B------:R-:W-:Y:S01]  /*235a0*/  @!UP0 UMOV UR19, UR25 ;  /* 0x0000001900138c82 */ /* 0x000fe20008000000 */
[----:B------:R-:W-:Y:S01]  /*235b0*/  @!UP0 UMOV UR15, UR25 ;  /* 0x00000019000f8c82 */ /* 0x000fe20008000000 */
[----:B------:R-:W-:-:S04]  /*235c0*/  UIADD3 UR6, UR19, -0x1, URZ ;  /* 0xffffffff13067890 */ /* 0x000fc8000fffe03f */
[----:B------:R-:W-:-:S03]  /*235d0*/  UISETP.GE.U32.AND UP1, UPT, UR6, 0x7fefffff, UPT ;  /* 0x7fefffff0600788c */ /* 0x000fc6000bf26070 */
[----:B------:R-:W-:Y:S01]  /*235e0*/  UMOV UR6, UR14 ;  /* 0x0000000e00067c82 */ /* 0x000fe20008000000 */
[----:B------:R-:W-:Y:S01]  /*235f0*/  @!UP0 UMOV UR14, UR24 ;  /* 0x00000018000e8c82 */ /* 0x000fe20008000000 */
[----:B------:R-:W-:Y:S01]  /*23600*/  @!UP0 UMOV UR6, UR24 ;  /* 0x0000001800068c82 */ /* 0x000fe20008000000 */
[----:B------:R-:W-:-:S13]  /*23610*/  PLOP3.LUT P0, PT, PT, PT, UP1, 0x80, 0x0 ;  /* 0x000000000000781c */ /* 0x000fda0003f0f018 */
[----:B------:R-:W-:Y:S05]  /*23620*/  @!P0 BRA `(.L_x_923) ;  /* 0x0000000000248947 */ /* 0x000fea0003800000 */
[----:B------:R-:W-:Y:S01]  /*23630*/  IMAD.MOV.U32 R24, RZ, RZ, 0x0 ;  /* 0x00000000ff187424 */ /* 0x000fe200078e00ff */
[----:B------:R-:W-:Y:S01]  /*23640*/  FSETP.NEU.FTZ.AND P0, PT, RZ, UR15, PT ;  /* 0x0000000fff007c0b */ /* 0x000fe2000bf1d000 */
[----:B------:R-:W-:Y:S02]  /*23650*/  IMAD.MOV.U32 R25, RZ, RZ, 0x7ff00000 ;  /* 0x7ff00000ff197424 */ /* 0x000fe400078e00ff */
[----:B------:R-:W-:Y:S02]  /*23660*/  IMAD.U32 R26, RZ, RZ, UR14 ;  /* 0x0000000eff1a7e24 */ /* 0x000fe4000f8e00ff */
[----:B------:R-:W-:-:S06]  /*23670*/  IMAD.U32 R27, RZ, RZ, UR15 ;  /* 0x0000000fff1b7e24 */ /* 0x000fcc000f8e00ff */
[----:B------:R-:W-:-:S10]  /*23680*/  DFMA R24, R26, R24, +INF ;  /* 0x7ff000001a18742b */ /* 0x000fd40000000018 */
[----:B------:R-:W-:Y:S02]  /*23690*/  FSEL R50, R24, RZ, P0 ;  /* 0x000000ff18327208 */ /* 0x000fe40000000000 */
[----:B------:R-:W-:Y:S01]  /*236a0*/  FSEL R51, R25, -QNAN , P0 ;  /* 0xfff0000019337808 */ /* 0x000fe20000000000 */
[----:B------:R-:W-:Y:S06]  /*236b0*/  BRA `(.L_x_924) ;  /* 0x0000000400047947 */ /* 0x000fec0003800000 */
.L_x_923:
[----:B------:R-:W-:Y:S01]  /*236c0*/  ULOP3.LUT UR14, UR19, 0x800fffff, URZ, 0xc0, !UPT ;  /* 0x800fffff130e7892 */ /* 0x000fe2000f8ec03f */
[----:B------:R-:W-:Y:S01]  /*236d0*/  IMAD.MOV.U32 R26, RZ, RZ, RZ ;  /* 0x000000ffff1a7224 */ /* 0x000fe200078e00ff */
[----:B------:R-:W-:Y:S01]  /*236e0*/  ULEA.HI UR19, UR19, UR20, URZ, 0xc ;  /* 0x0000001413137291 */ /* 0x000fe2000f8f603f */
[----:B------:R-:W-:Y:S01]  /*236f0*/  IMAD.MOV.U32 R42, RZ, RZ, -0x748574fc ;  /* 0x8b7a8b04ff2a7424 */ /* 0x000fe200078e00ff */
[----:B------:R-:W-:Y:S01]  /*23700*/  ULOP3.LUT UR15, UR14, 0x3ff00000, URZ, 0xfc, !UPT ;  /* 0x3ff000000e0f7892 */ /* 0x000fe2000f8efc3f */
[----:B------:R-:W-:Y:S01]  /*23710*/  IMAD.MOV.U32 R43, RZ, RZ, 0x3ed0ee25 ;  /* 0x3ed0ee25ff2b7424 */ /* 0x000fe200078e00ff */
[----:B------:R-:W-:Y:S01]  /*23720*/  UMOV UR24, 0x80000000 ;  /* 0x8000000000187882 */ /* 0x000fe20000000000 */
[----:B------:R-:W-:Y:S01]  /*23730*/  UMOV UR14, UR6 ;  /* 0x00000006000e7c82 */ /* 0x000fe20008000000 */
[----:B------:R-:W-:Y:S01]  /*23740*/  UISETP.GE.AND UP0, UPT, UR15, 0x3ff6a09f, UPT ;  /* 0x3ff6a09f0f00788c */ /* 0x000fe2000bf06270 */
[----:B------:R-:W-:Y:S01]  /*23750*/  IMAD.U32 R30, RZ, RZ, UR14 ;  /* 0x0000000eff1e7e24 */ /* 0x000fe2000f8e00ff */
[----:B------:R-:W-:Y:S01]  /*23760*/  UMOV UR14, 0x3ae80f1e ;  /* 0x3ae80f1e000e7882 */ /* 0x000fe20000000000 */
[----:B------:R-:W-:Y:S01]  /*23770*/  IMAD.MOV.U32 R47, RZ, RZ, 0x43300000 ;  /* 0x43300000ff2f7424 */ /* 0x000fe200078e00ff */
[----:B------:R-:W-:-:S07]  /*23780*/  UMOV UR25, 0x43300000 ;  /* 0x4330000000197882 */ /* 0x000fce0000000000 */
[----:B------:R-:W-:Y:S02]  /*23790*/  @UP0 UIADD3 UR6, UR15, -0x100000, URZ ;  /* 0xfff000000f060890 */ /* 0x000fe4000fffe03f */
[----:B------:R-:W-:-:S04]  /*237a0*/  @UP0 UIADD3 UR19, UR19, 0x1, URZ ;  /* 0x0000000113130890 */ /* 0x000fc8000fffe03f */
[----:B------:R-:W-:Y:S01]  /*237b0*/  ULOP3.LUT UR19, UR19, 0x80000000, URZ, 0x3c, !UPT ;  /* 0x8000000013137892 */ /* 0x000fe2000f8e3c3f */
[----:B------:R-:W-:Y:S02]  /*237c0*/  @UP0 UMOV UR15, UR6 ;  /* 0x00000006000f0c82 */ /* 0x000fe40008000000 */
[----:B------:R-:W-:Y:S01]  /*237d0*/  IMAD.U32 R31, RZ, RZ, UR15 ;  /* 0x0000000fff1f7e24 */ /* 0x000fe2000f8e00ff */
[----:B------:R-:W-:Y:S02]  /*237e0*/  UMOV UR15, 0x3eb1380b ;  /* 0x3eb1380b000f7882 */ /* 0x000fe40000000000 */
[----:B------:R-:W-:-:S03]  /*237f0*/  IMAD.U32 R46, RZ, RZ, UR19 ;  /* 0x00000013ff2e7e24 */ /* 0x000fc6000f8e00ff */
        /* <DEDUP_REMOVED lines=27> */
[----:B------:R-:W-:Y:S01]  /*239b0*/  UMOV UR15, 0x3f899999 ;  /* 0x3f899999000f7882 */ /* 0x000fe20000000000 */
[----:B------:R-:W-:Y:S01]  /*239c0*/  DADD R32, R46, -UR24 ;  /* 0x800000182e207e29 */ /* 0x000fe20008000000 */
[----:B------:R-:W-:Y:S01]  /*239d0*/  UMOV UR24, 0xfefa39ef ;  /* 0xfefa39ef00187882 */ /* 0x000fe20000000000 */
[----:B------:R-:W-:-:S03]  /*239e0*/  UMOV UR25, 0x3fe62e42 ;  /* 0x3fe62e4200197882 */ /* 0x000fc60000000000 */
[----:B------:R-:W-:Y:S01]  /*239f0*/  DFMA R42, R30, R42, UR14 ;  /* 0x0000000e1e2a7e2b */ /* 0x000fe2000800002a */
[----:B------:R-:W-:Y:S01]  /*23a00*/  UMOV UR14, 0x55555554 ;  /* 0x55555554000e7882 */ /* 0x000fe20000000000 */
[----:B------:R-:W-:Y:S01]  /*23a10*/  UMOV UR15, 0x3fb55555 ;  /* 0x3fb55555000f7882 */ /* 0x000fe20000000000 */
[----:B------:R-:W-:-:S05]  /*23a20*/  DFMA R50, R32, UR24, R28 ;  /* 0x0000001820327c2b */ /* 0x000fca000800001c */
[----:B------:R-:W-:Y:S01]  /*23a30*/  DFMA R42, R30, R42, UR14 ;  /* 0x0000000e1e2a7e2b */ /* 0x000fe2000800002a */
[----:B------:R-:W-:Y:S01]  /*23a40*/  UMOV UR14, 0x3b39803f ;  /* 0x3b39803f000e7882 */ /* 0x000fe20000000000 */
[----:B------:R-:W-:Y:S01]  /*23a50*/  UMOV UR15, 0x3c7abc9e ;  /* 0x3c7abc9e000f7882 */ /* 0x000fe20000000000 */
[----:B------:R-:W-:-:S05]  /*23a60*/  DFMA R24, -R32, UR24, R50 ;  /* 0x0000001820187c2b */ /* 0x000fca0008000132 */
[----:B------:R-:W-:-:S03]  /*23a70*/  DMUL R42, R30, R42 ;  /* 0x0000002a1e2a7228 */ /* 0x000fc60000000000 */
[----:B------:R-:W-:-:S05]  /*23a80*/  DADD R24, -R28, R24 ;  /* 0x000000001c187229 */ /* 0x000fca0000000118 */
[----:B------:R-:W-:-:S08]  /*23a90*/  DFMA R42, R28, R42, R44 ;  /* 0x0000002a1c2a722b */ /* 0x000fd0000000002c */
[----:B------:R-:W-:-:S08]  /*23aa0*/  DADD R24, R42, -R24 ;  /* 0x000000002a187229 */ /* 0x000fd00000000818 */
[----:B------:R-:W-:-:S08]  /*23ab0*/  DFMA R24, R32, UR14, R24 ;  /* 0x0000000e20187c2b */ /* 0x000fd00008000018 */
[----:B------:R-:W-:-:S11]  /*23ac0*/  DADD R50, R50, R24 ;  /* 0x0000000032327229 */ /* 0x000fd60000000018 */
.L_x_924:
        /* <DEDUP_REMOVED lines=28> */
.L_x_925:
[----:B------:R-:W-:Y:S01]  /*23c90*/  DMUL R26, R24, R24 ;  /* 0x00000018181a7228 */ /* 0x000fe20000000000 */
[----:B------:R-:W-:Y:S01]  /*23ca0*/  IMAD.MOV.U32 R28, RZ, RZ, -0x2449a4b7 ;  /* 0xdbb65b49ff1c7424 */ /* 0x000fe200078e00ff */
[----:B------:R-:W-:Y:S01]  /*23cb0*/  UMOV UR14, 0x2a25ff7e ;  /* 0x2a25ff7e000e7882 */ /* 0x000fe20000000000 */
[----:B------:R-:W-:Y:S01]  /*23cc0*/  IMAD.MOV.U32 R29, RZ, RZ, 0x3f2d3b63 ;  /* 0x3f2d3b63ff1d7424 */ /* 0x000fe200078e00ff */
[----:B------:R-:W-:Y:S01]  /*23cd0*/  UMOV UR15, 0x3ef53e1d ;  /* 0x3ef53e1d000f7882 */ /* 0x000fe20000000000 */
[----:B------:R-:W-:Y:S01]  /*23ce0*/  ULDC UR6, c[0x0][0xe64] ;  /* 0x0003990000067ab9 */ /* 0x000fe20000000800 */
[----:B------:R-:W-:Y:S01]  /*23cf0*/  DSETP.NEU.AND P3, PT, R52, RZ, PT ;  /* 0x000000ff3400722a */ /* 0x000fe20003f6d000 */
        /* <DEDUP_REMOVED lines=67> */
[----:B------:R-:W-:Y:S06]  /*24130*/  @!P3 BRA `(.L_x_926) ;  /* 0x000000000024b947 */ /* 0x000fec0003800000 */
        /* <DEDUP_REMOVED lines=9> */
.L_x_926:
[----:B------:R-:W-:Y:S02]  /*241d0*/  FSEL R24, RZ, 3.37028055040000000000e+12, P0 ;  /* 0x54442d18ff187808 */ /* 0x000fe40000000000 */
[----:B------:R-:W-:-:S07]  /*241e0*/  FSEL R25, RZ, 2.1426990032196044922, P0 ;  /* 0x400921fbff197808 */ /* 0x000fce0000000000 */
.L_x_927:
        /* <DEDUP_REMOVED lines=8> */
.L_x_892:
        /* <DEDUP_REMOVED lines=21> */
[----:B------:R-:W-:Y:S01]  /*243c0*/  BSSY B0, `(.L_x_933) ;  /* 0x0000037000007945 */ /* 0x000fe20003800000 */
[----:B------:R-:W-:Y:S02]  /*243d0*/  DSETP.NEU.AND P3, PT, |R46|, +INF , PT ;  /* 0x7ff000002e00742a */ /* 0x000fe40003f6d200 */
        /* <DEDUP_REMOVED lines=53> */
.L_x_934:
[----:B------:R-:W-:Y:S05]  /*24730*/  BSYNC B0 ;  /* 0x0000000000007941 */ /* 0x000fea0003800000 */
.L_x_933:
[----:B------:R-:W-:Y:S04]  /*24740*/  BSSY B2, `(.L_x_935) ;  /* 0x000001b000027945 */ /* 0x000fe80003800000 */
        /* <DEDUP_REMOVED lines=24> */
.L_x_936:
[----:B------:R-:W-:Y:S01]  /*248d0*/  DMUL R50, RZ, R46 ;  /* 0x0000002eff327228 */ /* 0x000fe20000000000 */
[----:B------:R-:W-:-:S10]  /*248e0*/  IMAD.MOV.U32 R27, RZ, RZ, RZ ;  /* 0x000000ffff1b7224 */ /* 0x000fd400078e00ff */
.L_x_937:
[----:B------:R-:W-:Y:S05]  /*248f0*/  BSYNC B2 ;  /* 0x0000000000027941 */ /* 0x000fea0003800000 */
.L_x_935:
        /* <DEDUP_REMOVED lines=11> */
[----:B------:R-:W-:Y:S01]  /*249b0*/  IMAD.MOV.U32 R37, RZ, RZ, 0x3de5db65 ;  /* 0x3de5db65ff257424 */ /* 0x000fe200078e00ff */
        /* <DEDUP_REMOVED lines=37> */
.L_x_939:
[----:B------:R-:W-:Y:S01]  /*24c10*/  DMUL R32, RZ, R46 ;  /* 0x0000002eff207228 */ /* 0x000fe20000000000 */
[----:B------:R-:W-:-:S10]  /*24c20*/  IMAD.MOV.U32 R34, RZ, RZ, RZ ;  /* 0x000000ffff227224 */ /* 0x000fd400078e00ff */
.L_x_940:
[----:B------:R-:W-:Y:S05]  /*24c30*/  BSYNC B2 ;  /* 0x0000000000027941 */ /* 0x000fea0003800000 */
.L_x_938:
        /* <DEDUP_REMOVED lines=25> */
.L_x_932:
[----:B------:R-:W-:Y:S01]  /*24dd0*/  UMOV UR14, 0x19ba0da4 ;  /* 0x19ba0da4000e7882 */ /* 0x000fe20000000000 */
[----:B------:R-:W-:Y:S01]  /*24de0*/  UMOV UR15, 0x40937be3 ;  /* 0x40937be3000f7882 */ /* 0x000fe20000000000 */
[----:B------:R-:W-:Y:S01]  /*24df0*/  IMAD.MOV.U32 R12, RZ, RZ, 0x652b82fe ;  /* 0x652b82feff0c7424 */ /* 0x000fe200078e00ff */
[----:B------:R-:W-:Y:S01]  /*24e00*/  DADD R50, R50, -UR14 ;  /* 0x8000000e32327e29 */ /* 0x000fe20008000000 */
[----:B------:R-:W-:Y:S01]  /*24e10*/  IMAD.MOV.U32 R13, RZ, RZ, 0x3ff71547 ;  /* 0x3ff71547ff0d7424 */ /* 0x000fe200078e00ff */
[----:B------:R-:W-:Y:S01]  /*24e20*/  UMOV UR14, 0xfefa39ef ;  /* 0xfefa39ef000e7882 */ /* 0x000fe20000000000 */
[----:B------:R-:W-:Y:S01]  /*24e30*/  UMOV UR15, 0x3fe62e42 ;  /* 0x3fe62e42000f7882 */ /* 0x000fe20000000000 */
[----:B------:R-:W-:Y:S01]  /*24e40*/  BSSY B0, `(.L_x_942) ;  /* 0x0000038000007945 */ /* 0x000fe20003800000 */
[----:B------:R-:W-:-:S03]  /*24e50*/  DSETP.NEU.AND P3, PT, |R46|, +INF , PT ;  /* 0x7ff000002e00742a */ /* 0x000fc60003f6d200 */
[----:B------:R-:W-:Y:S02]  /*24e60*/  DFMA R12, R50, R12, 6.75539944105574400000e+15 ;  /* 0x43380000320c742b */ /* 0x000fe4000000000c */
        /* <DEDUP_REMOVED lines=53> */
.L_x_943:
[----:B------:R-:W-:Y:S05]  /*251c0*/  BSYNC B0 ;  /* 0x0000000000007941 */ /* 0x000fea0003800000 */
.L_x_942:
        /* <DEDUP_REMOVED lines=25> */
.L_x_945:
[----:B------:R-:W-:Y:S01]  /*25360*/  DMUL R50, RZ, R46 ;  /* 0x0000002eff327228 */ /* 0x000fe20000000000 */
[----:B------:R-:W-:-:S10]  /*25370*/  IMAD.MOV.U32 R27, RZ, RZ, RZ ;  /* 0x000000ffff1b7224 */ /* 0x000fd400078e00ff */
.L_x_946:
[----:B------:R-:W-:Y:S05]  /*25380*/  BSYNC B2 ;  /* 0x0000000000027941 */ /* 0x000fea0003800000 */
.L_x_944:
        /* <DEDUP_REMOVED lines=49> */
.L_x_948:
[----:B------:R-:W-:Y:S01]  /*256a0*/  DMUL R32, RZ, R46 ;  /* 0x0000002eff207228 */ /* 0x000fe20000000000 */
[----:B------:R-:W-:-:S10]  /*256b0*/  IMAD.MOV.U32 R34, RZ, RZ, RZ ;  /* 0x000000ffff227224 */ /* 0x000fd400078e00ff */
.L_x_949:
[----:B------:R-:W-:Y:S05]  /*256c0*/  BSYNC B2 ;  /* 0x0000000000027941 */ /* 0x000fea0003800000 */
.L_x_947:
        /* <DEDUP_REMOVED lines=39> */
.L_x_931:
        /* <DEDUP_REMOVED lines=11> */
.L_x_950:
[----:B------:R-:W-:-:S10]  /*259f0*/  DADD R12, R46, -R46 ;  /* 0x000000002e0c7229 */ /* 0x000fd4000000082e */
[----:B------:R-:W-:Y:S02]  /*25a00*/  IMAD.MOV.U32 R14, RZ, RZ, R12 ;  /* 0x000000ffff0e7224 */ /* 0x000fe400078e000c */
[----:B------:R-:W-:Y:S01]  /*25a10*/  IMAD.MOV.U32 R15, RZ, RZ, R13 ;  /* 0x000000ffff0f7224 */ /* 0x000fe200078e000d */
[----:B------:R-:W-:Y:S06]  /*25a20*/  BRA `(.L_x_941) ;  /* 0x00000008009c7947 */ /* 0x000fec0003800000 */
.L_x_930:
        /* <DEDUP_REMOVED lines=26> */
.L_x_952:
[----:B------:R-:W-:Y:S01]  /*25bd0*/  DMUL R32, RZ, R46 ;  /* 0x0000002eff207228 */ /* 0x000fe20000000000 */
[----:B------:R-:W-:-:S10]  /*25be0*/  IMAD.MOV.U32 R27, RZ, RZ, RZ ;  /* 0x000000ffff1b7224 */ /* 0x000fd400078e00ff */
.L_x_953:
[----:B------:R-:W-:Y:S05]  /*25bf0*/  BSYNC B2 ;  /* 0x0000000000027941 */ /* 0x000fea0003800000 */
.L_x_951:
        /* <DEDUP_REMOVED lines=49> */
.L_x_955:
[----:B------:R-:W-:Y:S01]  /*25f10*/  DMUL R14, RZ, R46 ;  /* 0x0000002eff0e7228 */ /* 0x000fe20000000000 */
[----:B------:R-:W-:-:S10]  /*25f20*/  IMAD.MOV.U32 R37, RZ, RZ, RZ ;  /* 0x000000ffff257224 */ /* 0x000fd400078e00ff */
.L_x_956:
[----:B------:R-:W-:Y:S05]  /*25f30*/  BSYNC B2 ;  /* 0x0000000000027941 */ /* 0x000fea0003800000 */
.L_x_954:
        /* <DEDUP_REMOVED lines=24> */
.L_x_929:
        /* <DEDUP_REMOVED lines=59> */
.L_x_958:
[----:B------:R-:W-:Y:S05]  /*26470*/  BSYNC B0 ;  /* 0x0000000000007941 */ /* 0x000fea0003800000 */
.L_x_957:
[----:B------:R-:W-:Y:S02]  /*26480*/  IMAD.MOV.U32 R14, RZ, RZ, R46 ;  /* 0x000000ffff0e7224 */ /* 0x000fe400078e002e */
[----:B------:R-:W-:-:S07]  /*26490*/  IMAD.MOV.U32 R15, RZ, RZ, R47 ;  /* 0x000000ffff0f7224 */ /* 0x000fce00078e002f */
.L_x_941:
[----:B------:R-:W-:Y:S05]  /*264a0*/  BSYNC B1 ;  /* 0x0000000000017941 */ /* 0x000fea0003800000 */
.L_x_928:
[----:B------:R-:W-:Y:S02]  /*264b0*/  ISETP.NE.AND P6, PT, R36, RZ, PT ;  /* 0x000000ff2400720c */ /* 0x000fe40003fc5270 */
[----:B------:R-:W-:-:S04]  /*264c0*/  @P2 IADD3 R25, P0, R0, UR4, RZ ;  /* 0x0000000400192c10 */ /* 0x000fc8000ff1e0ff */
[----:B------:R-:W-:Y:S01]  /*264d0*/  @P2 LEA R24, P3, R25, UR10, 0x4 ;  /* 0x0000000a19182c11 */ /* 0x000fe2000f8620ff */
[----:B------:R-:W-:Y:S01]  /*264e0*/  @P2 IMAD.X R30, RZ, RZ, UR5, P0 ;  /* 0x00000005ff1e2e24 */ /* 0x000fe200080e06ff */
[----:B------:R-:W-:Y:S01]  /*264f0*/  @P5 LEA R28, P0, R3, UR10, 0x4 ;  /* 0x0000000a031c5c11 */ /* 0x000fe2000f8020ff */
[----:B------:R-:W-:-:S03]  /*26500*/  UIMAD.WIDE.U32 UR4, UR21, 0x4, UR4 ;  /* 0x00000004150478a5 */ /* 0x000fc6000f8e0004 */
[----:B------:R-:W-:Y:S01]  /*26510*/  @P2 LEA.HI.X R25, R25, UR11, R30, 0x4, P3 ;  /* 0x0000000b19192c11 */ /* 0x000fe200098f241e */
[----:B------:R-:W-:Y:S01]  /*26520*/  UISETP.LT.U32.AND UP1, UPT, UR4, UR18, UPT ;  /* 0x000000120400728c */ /* 0x000fe2000bf21070 */
[----:B------:R-:W-:Y:S01]  /*26530*/  @P6 LEA R26, P1, R2, UR10, 0x4 ;  /* 0x0000000a021a6c11 */ /* 0x000fe2000f8220ff */
[----:B------:R-:W-:Y:S01]  /*26540*/  UISETP.GE.U32.AND UP0, UPT, UR4, 0x10000, UPT ;  /* 0x000100000400788c */ /* 0x000fe2000bf06070 */
[----:B------:R-:W-:Y:S01]  /*26550*/  @P4 LEA R30, P3, R4, UR10, 0x4 ;  /* 0x0000000a041e4c11 */ /* 0x000fe2000f8620ff */
[----:B------:R0:W-:Y:S01]  /*26560*/  @P2 STG.E.128 desc[UR16][R24.64], R8 ;  /* 0x0000000818002986 */ /* 0x0001e2000c101d10 */
[----:B------:R-:W-:Y:S01]  /*26570*/  @P6 LEA.HI.X R27, R2, UR11, R5, 0x4, P1 ;  /* 0x0000000b021b6c11 */ /* 0x000fe200088f2405 */
[----:B------:R-:W-:Y:S01]  /*26580*/  UISETP.GE.U32.AND.EX UP0, UPT, UR5, URZ, UPT, UP0 ;  /* 0x0000003f0500728c */ /* 0x000fe2000bf06100 */
[----:B------:R-:W-:Y:S01]  /*26590*/  @P5 LEA.HI.X R29, R3, UR11, R6, 0x4, P0 ;  /* 0x0000000b031d5c11 */ /* 0x000fe200080f2406 */
[----:B------:R-:W-:Y:S01]  /*265a0*/  IMAD.U32 R3, RZ, RZ, UR5 ;  /* 0x00000005ff037e24 */ /* 0x000fe2000f8e00ff */
[----:B------:R-:W-:Y:S01]  /*265b0*/  @P4 LEA.HI.X R31, R4, UR11, R7, 0x4, P3 ;  /* 0x0000000b041f4c11 */ /* 0x000fe200098f2407 */
[----:B------:R0:W-:Y:S01]  /*265c0*/  @P6 STG.E.128 desc[UR16][R26.64], R20 ;  /* 0x000000141a006986 */ /* 0x0001e2000c101d10 */
[----:B------:R-:W-:Y:S01]  /*265d0*/  PLOP3.LUT P0, PT, PT, PT, UP1, 0x80, 0x0 ;  /* 0x000000000000781c */ /* 0x000fe20003f0f018 */
[----:B------:R-:W-:Y:S01]  /*265e0*/  IMAD.U32 R2, RZ, RZ, UR4 ;  /* 0x00000004ff027e24 */ /* 0x000fe2000f8e00ff */
[----:B------:R-:W-:Y:S01]  /*265f0*/  PLOP3.LUT P1, PT, PT, PT, UP0, 0x80, 0x0 ;  /* 0x000000000000781c */ /* 0x000fe20003f2f008 */
[----:B------:R0:W-:Y:S01]  /*26600*/  @P5 STG.E.128 desc[UR16][R28.64], R16 ;  /* 0x000000101c005986 */ /* 0x0001e2000c101d10 */
[----:B------:R-:W-:-:S03]  /*26610*/  ISETP.LT.AND.EX P0, PT, R3, UR7, PT, P0 ;  /* 0x0000000703007c0c */ /* 0x000fc6000bf01300 */
[----:B------:R0:W-:Y:S10]  /*26620*/  @P4 STG.E.128 desc[UR16][R30.64], R12 ;  /* 0x0000000c1e004986 */ /* 0x0001f4000c101d10 */
[----:B------:R-:W-:Y:S05]  /*26630*/  @!P1 BRA P0, `(.L_x_959) ;  /* 0xfffffd9c00f49947 */ /* 0x000fea000003ffff */
[----:B------:R-:W-:Y:S05]  /*26640*/  EXIT ;  /* 0x000000000000794d */ /* 0x000fea0003800000 */
.L_x_639:
[----:B------:R-:W0:Y:S02]  /*26650*/  S2R R0, SR_TID.X ;  /* 0x0000000000007919 */ /* 0x000e240000002100 */
[----:B0-----:R-:W-:-:S03]  /*26660*/  IMAD.WIDE.U32 R2, R0, 0x4, RZ ;  /* 0x0000000400027825 */ /* 0x001fc600078e00ff */
[----:B------:R-:W-:-:S04]  /*26670*/  ISETP.GE.U32.AND P0, PT, R2, UR18, PT ;  /* 0x0000001202007c0c */ /* 0x000fc8000bf06070 */
[----:B------:R-:W-:-:S04]  /*26680*/  ISETP.GE.AND.EX P0, PT, R3, UR7, PT, P0 ;  /* 0x0000000703007c0c */ /* 0x000fc8000bf06300 */
[----:B------:R-:W-:-:S13]  /*26690*/  ISETP.GT.U32.OR P0, PT, R0, 0x3fff, P0 ;  /* 0x00003fff0000780c */ /* 0x000fda0000704470 */
[----:B------:R-:W-:Y:S05]  /*266a0*/  @P0 EXIT ;  /* 0x000000000000094d */ /* 0x000fea0003800000 */
[----:B------:R-:W0:Y:S01]  /*266b0*/  MUFU.RCP64H R3, 2.718280792236328125 ;  /* 0x4005bf0a00037908 */ /* 0x000e220000001800 */
[----:B------:R-:W-:Y:S01]  /*266c0*/  IMAD.MOV.U32 R4, RZ, RZ, -0x74eba897 ;  /* 0x8b145769ff047424 */ /* 0x000fe200078e00ff */
[----:B------:R-:W-:Y:S01]  /*266d0*/  ULDC.64 UR4, c[0x0][0xe60] ;  /* 0x0003980000047ab9 */ /* 0x000fe20000000a00 */
[----:B------:R-:W-:Y:S01]  /*266e0*/  IMAD.MOV.U32 R5, RZ, RZ, 0x4005bf0a ;  /* 0x4005bf0aff057424 */ /* 0x000fe200078e00ff */
[----:B------:R-:W-:Y:S01]  /*266f0*/  ULDC UR12, c[0x0][0x0] ;  /* 0x00000000000c7ab9 */ /* 0x000fe20000000800 */
[----:B------:R-:W-:-:S06]  /*26700*/  IMAD.MOV.U32 R2, RZ, RZ, 0x1 ;  /* 0x00000001ff027424 */ /* 0x000fcc00078e00ff */
[----:B0-----:R-:W-:-:S08]  /*26710*/  DFMA R6, R2, -R4, 1 ;  /* 0x3ff000000206742b */ /* 0x001fd00000000804 */
[----:B------:R-:W-:-:S08]  /*26720*/  DFMA R6, R6, R6, R6 ;  /* 0x000000060606722b */ /* 0x000fd00000000006 */
[----:B------:R-:W-:-:S08]  /*26730*/  DFMA R6, R2, R6, R2 ;  /* 0x000000060206722b */ /* 0x000fd00000000002 */
[----:B------:R-:W-:-:S08]  /*26740*/  DFMA R2, R6, -R4, 1 ;  /* 0x3ff000000602742b */ /* 0x000fd00000000804 */
[----:B------:R-:W-:Y:S01]  /*26750*/  DFMA R2, R6, R2, R6 ;  /* 0x000000020602722b */ /* 0x000fe20000000006 */
[----:B------:R-:W0:Y:S07]  /*26760*/  LDC R6, c[0x0][0xe64] ;  /* 0x00039900ff067b82 */ /* 0x000e2e0000000800 */
[----:B------:R-:W-:-:S08]  /*26770*/  DMUL R38, R2, UR4 ;  /* 0x0000000402267c28 */ /* 0x000fd00008000000 */
[----:B------:R-:W-:-:S08]  /*26780*/  DFMA R4, R38, -R4, UR4 ;  /* 0x0000000426047e2b */ /* 0x000fd00008000804 */
[----:B------:R-:W-:Y:S01]  /*26790*/  DFMA R38, R2, R4, R38 ;  /* 0x000000040226722b */ /* 0x000fe20000000026 */
[----:B0-----:R-:W-:Y:S01]  /*267a0*/  FSETP.GEU.AND P1, PT, |R6|, 6.5827683646048100446e-37, PT ;  /* 0x036000000600780b */ /* 0x001fe20003f2e200 */
[----:B------:R-:W-:Y:S02]  /*267b0*/  IMAD.MOV.U32 R3, RZ, RZ, R0 ;  /* 0x000000ffff037224 */ /* 0x000fe400078e0000 */
[----:B------:R-:W-:-:S06]  /*267c0*/  IMAD.MOV.U32 R0, RZ, RZ, RZ ;  /* 0x000000ffff007224 */ /* 0x000fcc00078e00ff */
        /* <DEDUP_REMOVED lines=12> */
.L_x_960:
        /* <DEDUP_REMOVED lines=27> */
.L_x_961:
[----:B------:R-:W0:Y:S08]  /*26a40*/  LDC.64 R6, c[0x0][0xe68] ;  /* 0x00039a00ff067b82 */ /* 0x000e300000000a00 */
[----:B------:R-:W1:Y:S01]  /*26a50*/  LDC.64 R20, c[0x0][0xe60] ;  /* 0x00039800ff147b82 */ /* 0x000e620000000a00 */
[C---:B0-----:R-:W-:Y:S02]  /*26a60*/  DMUL R8, R6.reuse, 4 ;  /* 0x4010000006087828 */ /* 0x041fe40000000000 */
[----:B------:R-:W-:-:S02]  /*26a70*/  DMUL R6, R6, R6 ;  /* 0x0000000606067228 */ /* 0x000fc40000000000 */
[----:B-1----:R-:W-:-:S04]  /*26a80*/  DMUL R4, R20, 4 ;  /* 0x4010000014047828 */ /* 0x002fc80000000000 */
[----:B------:R-:W-:Y:S02]  /*26a90*/  DMUL R8, R8, R8 ;  /* 0x0000000808087228 */ /* 0x000fe40000000000 */
[----:B------:R-:W-:-:S06]  /*26aa0*/  DFMA R20, R20, R20, R6 ;  /* 0x000000141414722b */ /* 0x000fcc0000000006 */
[----:B------:R-:W-:-:S08]  /*26ab0*/  DFMA R8, R4, R4, R8 ;  /* 0x000000040408722b */ /* 0x000fd00000000008 */
[----:B------:R-:W-:-:S11]  /*26ac0*/  DMUL R22, R8, 0.0625 ;  /* 0x3fb0000008167828 */ /* 0x000fd60000000000 */
.L_x_1279:
[C---:B------:R-:W-:Y:S01]  /*26ad0*/  LEA R28, P0, R3.reuse, UR8, 0x6 ;  /* 0x00000008031c7c11 */ /* 0x040fe2000f8030ff */
[----:B0-----:R-:W0:Y:S03]  /*26ae0*/  LDC.64 R24, c[0x0][0xe60] ;  /* 0x00039800ff187b82 */ /* 0x001e260000000a00 */
[----:B------:R-:W-:-:S05]  /*26af0*/  LEA.HI.X R29, R3, UR9, R0, 0x6, P0 ;  /* 0x00000009031d7c11 */ /* 0x000fca00080f3400 */
[----:B------:R1:W5:Y:S01]  /*26b00*/  LDG.E.128 R8, desc[UR16][R28.64] ;  /* 0x000000101c087981 */ /* 0x000362000c1e1d00 */
[----:B------:R-:W0:Y:S03]  /*26b10*/  LDC.64 R26, c[0x0][0xe68] ;  /* 0x00039a00ff1a7b82 */ /* 0x000e260000000a00 */
[----:B------:R1:W5:Y:S04]  /*26b20*/  LDG.E.128 R12, desc[UR16][R28.64+0x10] ;  /* 0x000010101c0c7981 */ /* 0x000368000c1e1d00 */
[----:B------:R1:W5:Y:S04]  /*26b30*/  LDG.E.128 R16, desc[UR16][R28.64+0x20] ;  /* 0x000020101c107981 */ /* 0x000368000c1e1d00 */
[----:B------:R1:W5:Y:S01]  /*26b40*/  LDG.E.128 R4, desc[UR16][R28.64+0x30] ;  /* 0x000030101c047981 */ /* 0x000362000c1e1d00 */
[----:B0-----:R-:W-:-:S14]  /*26b50*/  DSETP.NAN.AND P3, PT, R24, R26, PT ;  /* 0x0000001a1800722a */ /* 0x001fdc0003f68000 */
        /* <DEDUP_REMOVED lines=51> */
.L_x_968:
        /* <DEDUP_REMOVED lines=63> */
.L_x_967:
        /* <DEDUP_REMOVED lines=20> */
.L_x_970:
        /* <DEDUP_REMOVED lines=29> */
.L_x_969:
        /* <DEDUP_REMOVED lines=20> */
.L_x_971:
[----:B------:R-:W-:-:S14]  /*276d0*/  DSETP.NEU.AND P0, PT, R52, RZ, PT ;  /* 0x000000ff3400722a */ /* 0x000fdc0003f0d000 */
[----:B------:R-:W-:Y:S05]  /*276e0*/  @!P0 BRA `(.L_x_972) ;  /* 0x0000000400488947 */ /* 0x000fea0003800000 */
[----:B------:R-:W-:Y:S01]  /*276f0*/  DMUL R26, R24, R24 ;  /* 0x00000018181a7228 */ /* 0x000fe20000000000 */
[----:B------:R-:W-:Y:S01]  /*27700*/  IMAD.MOV.U32 R28, RZ, RZ, -0x2449a4b7 ;  /* 0xdbb65b49ff1c7424 */ /* 0x000fe200078e00ff */
[----:B------:R-:W-:Y:S01]  /*27710*/  UMOV UR4, 0x2a25ff7e ;  /* 0x2a25ff7e00047882 */ /* 0x000fe20000000000 */
[----:B------:R-:W-:Y:S01]  /*27720*/  IMAD.MOV.U32 R29, RZ, RZ, 0x3f2d3b63 ;  /* 0x3f2d3b63ff1d7424 */ /* 0x000fe200078e00ff */
[----:B------:R-:W-:Y:S01]  /*27730*/  UMOV UR5, 0x3ef53e1d ;  /* 0x3ef53e1d00057882 */ /* 0x000fe20000000000 */
[----:B------:R-:W0:Y:S04]  /*27740*/  LDC.64 R32, c[0x0][0xe68] ;  /* 0x00039a00ff207b82 */ /* 0x000e280000000a00 */
        /* <DEDUP_REMOVED lines=52> */
[----:B------:R-:W-:Y:S01]  /*27a90*/  ULDC UR4, c[0x0][0xe64] ;  /* 0x0003990000047ab9 */ /* 0x000fe20000000800 */
[----:B------:R-:W-:Y:S01]  /*27aa0*/  UMOV UR5, 0x400921fb ;  /* 0x400921fb00057882 */ /* 0x000fe20000000000 */
[----:B------:R-:W-:Y:S01]  /*27ab0*/  ISETP.LE.AND P0, PT, RZ, UR4, PT ;  /* 0x00000004ff007c0c */ /* 0x000fe2000bf03270 */
[----:B------:R-:W-:-:S04]  /*27ac0*/  UMOV UR4, 0x54442d18 ;  /* 0x54442d1800047882 */ /* 0x000fc80000000000 */
        /* <DEDUP_REMOVED lines=20> */
.L_x_972:
[----:B------:R-:W-:Y:S02]  /*27c10*/  ULDC UR4, c[0x0][0xe64] ;  /* 0x0003990000047ab9 */ /* 0x000fe40000000800 */
[----:B------:R-:W-:-:S04]  /*27c20*/  ISETP.LE.AND P0, PT, RZ, UR4, PT ;  /* 0x00000004ff007c0c */ /* 0x000fc8000bf03270 */
[----:B------:R-:W-:Y:S02]  /*27c30*/  FSEL R24, RZ, 3.37028055040000000000e+12, P0 ;  /* 0x54442d18ff187808 */ /* 0x000fe40000000000 */
[----:B------:R-:W-:-:S07]  /*27c40*/  FSEL R25, RZ, 2.1426990032196044922, P0 ;  /* 0x400921fbff197808 */ /* 0x000fce0000000000 */
.L_x_973:
        /* <DEDUP_REMOVED lines=10> */
.L_x_966:
        /* <DEDUP_REMOVED lines=24> */
.L_x_976:
        /* <DEDUP_REMOVED lines=62> */
.L_x_977:
        /* <DEDUP_REMOVED lines=20> */
.L_x_978:
        /* <DEDUP_REMOVED lines=84> */
.L_x_979:
[----:B------:R-:W-:Y:S02]  /*288d0*/  ULDC UR4, c[0x0][0xe64] ;  /* 0x0003990000047ab9 */ /* 0x000fe40000000800 */
[----:B------:R-:W-:-:S04]  /*288e0*/  ISETP.LE.AND P0, PT, RZ, UR4, PT ;  /* 0x00000004ff007c0c */ /* 0x000fc8000bf03270 */
[----:B------:R-:W-:Y:S02]  /*288f0*/  FSEL R24, RZ, 3.37028055040000000000e+12, P0 ;  /* 0x54442d18ff187808 */ /* 0x000fe40000000000 */
[----:B------:R-:W-:-:S07]  /*28900*/  FSEL R25, RZ, 2.1426990032196044922, P0 ;  /* 0x400921fbff197808 */ /* 0x000fce0000000000 */
.L_x_980:
        /* <DEDUP_REMOVED lines=10> */
.L_x_975:
        /* <DEDUP_REMOVED lines=28> */
.L_x_981:
        /* <DEDUP_REMOVED lines=57> */
[----:B------:R-:W-:Y:S01]  /*28f00*/  FSEL R55, R45, R59, !P2 ;  /* 0x0000003b2d377208 */ /* 0x000fe20005000000 */
[----:B------:R-:W-:Y:S01]  /*28f10*/  IMAD.MOV.U32 R59, RZ, RZ, R25 ;  /* 0x000000ffff3b7224 */ /* 0x000fe200078e0019 */
[----:B------:R-:W-:Y:S01]  /*28f20*/  FSEL R46, R44, R58, !P2 ;  /* 0x0000003a2c2e7208 */ /* 0x000fe20005000000 */
[----:B------:R-:W-:Y:S01]  /*28f30*/  IMAD.MOV.U32 R58, RZ, RZ, R54 ;  /* 0x000000ffff3a7224 */ /* 0x000fe200078e0036 */
        /* <DEDUP_REMOVED lines=13> */
[----:B------:R-:W-:Y:S02]  /*29010*/  IMAD.MOV.U32 R31, RZ, RZ, R35 ;  /* 0x000000ffff1f7224 */ /* 0x000fe400078e0023 */
[----:B------:R-:W-:Y:S02]  /*29020*/  IMAD.MOV.U32 R32, RZ, RZ, R30 ;  /* 0x000000ffff207224 */ /* 0x000fe400078e001e */
[----:B------:R-:W-:Y:S02]  /*29030*/  IMAD.MOV.U32 R35, RZ, RZ, R49 ;  /* 0x000000ffff237224 */ /* 0x000fe400078e0031 */
[----:B------:R-:W-:-:S02]  /*29040*/  IMAD.MOV.U32 R30, RZ, RZ, R34 ;  /* 0x000000ffff1e7224 */ /* 0x000fc400078e0022 */
[----:B------:R-:W-:Y:S02]  /*29050*/  IMAD.MOV.U32 R49, RZ, RZ, R47 ;  /* 0x000000ffff317224 */ /* 0x000fe400078e002f */
        /* <DEDUP_REMOVED lines=38> */
.L_x_983:
        /* <DEDUP_REMOVED lines=63> */
.L_x_982:
        /* <DEDUP_REMOVED lines=21> */
.L_x_985:
        /* <DEDUP_REMOVED lines=29> */
.L_x_984:
        /* <DEDUP_REMOVED lines=20> */
.L_x_986:
        /* <DEDUP_REMOVED lines=84> */
.L_x_987:
[----:B------:R-:W-:Y:S02]  /*2a050*/  ULDC UR4, c[0x0][0xe64] ;  /* 0x0003990000047ab9 */ /* 0x000fe40000000800 */
[----:B------:R-:W-:-:S04]  /*2a060*/  ISETP.LE.AND P0, PT, RZ, UR4, PT ;  /* 0x00000004ff007c0c */ /* 0x000fc8000bf03270 */
[----:B------:R-:W-:Y:S02]  /*2a070*/  FSEL R24, RZ, 3.37028055040000000000e+12, P0 ;  /* 0x54442d18ff187808 */ /* 0x000fe40000000000 */
[----:B------:R-:W-:-:S07]  /*2a080*/  FSEL R25, RZ, 2.1426990032196044922, P0 ;  /* 0x400921fbff197808 */ /* 0x000fce0000000000 */
.L_x_988:
        /* <DEDUP_REMOVED lines=10> */
.L_x_965:
[CC--:B------:R-:W-:Y:S01]  /*2a130*/  ISETP.GT.U32.AND P0, PT, R28.reuse, R30.reuse, PT ;  /* 0x0000001e1c00720c */ /* 0x0c0fe20003f04070 */
[----:B------:R-:W-:Y:S01]  /*2a140*/  IMAD.MOV.U32 R32, RZ, RZ, RZ ;  /* 0x000000ffff207224 */ /* 0x000fe200078e00ff */
[----:B------:R-:W-:Y:S01]  /*2a150*/  UMOV UR4, 0xffffffff ;  /* 0xffffffff00047882 */ /* 0x000fe20000000000 */
[----:B------:R-:W-:Y:S01]  /*2a160*/  UMOV UR5, 0x7fefffff ;  /* 0x7fefffff00057882 */ /* 0x000fe20000000000 */
[CC--:B------:R-:W-:Y:S01]  /*2a170*/  ISETP.GT.U32.AND.EX P2, PT, R29.reuse, R31.reuse, PT, P0 ;  /* 0x0000001f1d00720c */ /* 0x0c0fe20003f44100 */
[----:B------:R-:W-:Y:S01]  /*2a180*/  UMOV UR6, UR5 ;  /* 0x0000000500067c82 */ /* 0x000fe20008000000 */
[----:B------:R-:W-:Y:S01]  /*2a190*/  ISETP.LT.U32.AND P0, PT, R28, R30, PT ;  /* 0x0000001e1c00720c */ /* 0x000fe20003f01070 */
[----:B------:R-:W-:Y:S01]  /*2a1a0*/  IMAD.MOV.U32 R42, RZ, RZ, 0x0 ;  /* 0x00000000ff2a7424 */ /* 0x000fe200078e00ff */
[CC--:B------:R-:W-:Y:S01]  /*2a1b0*/  SEL R27, R29.reuse, R31.reuse, P2 ;  /* 0x0000001f1d1b7207 */ /* 0x0c0fe20001000000 */
[----:B------:R-:W-:Y:S01]  /*2a1c0*/  IMAD.MOV.U32 R43, RZ, RZ, 0x3fd80000 ;  /* 0x3fd80000ff2b7424 */ /* 0x000fe200078e00ff */
[----:B------:R-:W-:-:S02]  /*2a1d0*/  ISETP.LT.U32.AND.EX P0, PT, R29, R31, PT, P0 ;  /* 0x0000001f1d00720c */ /* 0x000fc40003f01100 */
[----:B------:R-:W-:Y:S02]  /*2a1e0*/  LOP3.LUT R2, R27, 0xffc00000, RZ, 0xc0, !PT ;  /* 0xffc000001b027812 */ /* 0x000fe400078ec0ff */
[-C--:B------:R-:W-:Y:S02]  /*2a1f0*/  SEL R24, R28, R30.reuse, P0 ;  /* 0x0000001e1c187207 */ /* 0x080fe40000000000 */
[----:B------:R-:W-:Y:S02]  /*2a200*/  SEL R25, R29, R31, P0 ;  /* 0x0000001f1d197207 */ /* 0x000fe40000000000 */
[----:B------:R-:W-:Y:S02]  /*2a210*/  IADD3 R33, -R2, 0x7fd00000, RZ ;  /* 0x7fd0000002217810 */ /* 0x000fe40007ffe1ff */
[----:B------:R-:W-:-:S04]  /*2a220*/  SEL R26, R28, R30, P2 ;  /* 0x0000001e1c1a7207 */ /* 0x000fc80001000000 */
[C---:B------:R-:W-:Y:S02]  /*2a230*/  DMUL R34, R32.reuse, R24 ;  /* 0x0000001820227228 */ /* 0x040fe40000000000 */
[----:B------:R-:W-:Y:S01]  /*2a240*/  DMUL R28, R32, R26 ;  /* 0x0000001a201c7228 */ /* 0x000fe20000000000 */
[----:B------:R-:W-:-:S05]  /*2a250*/  IMAD.U32 R32, RZ, RZ, UR6 ;  /* 0x00000006ff207e24 */ /* 0x000fca000f8e00ff */
[----:B------:R-:W-:-:S08]  /*2a260*/  DMUL R34, R34, R34 ;  /* 0x0000002222227228 */ /* 0x000fd00000000000 */
[----:B------:R-:W-:-:S08]  /*2a270*/  DFMA R28, R28, R28, R34 ;  /* 0x0000001c1c1c722b */ /* 0x000fd00000000022 */
[----:B------:R-:W-:Y:S02]  /*2a280*/  DSETP.MIN.AND P0, P2, R28, UR4, PT ;  /* 0x000000041c007e2a */ /* 0x000fe4000ba00000 */
[----:B------:R-:W-:-:S05]  /*2a290*/  IMAD.MOV.U32 R30, RZ, RZ, R29 ;  /* 0x000000ffff1e7224 */ /* 0x000fca00078e001d */
[----:B------:R-:W-:Y:S01]  /*2a2a0*/  FSEL R31, R30, UR6, P0 ;  /* 0x000000061e1f7c08 */ /* 0x000fe20008000000 */
[----:B------:R-:W-:-:S05]  /*2a2b0*/  IMAD.MOV.U32 R30, RZ, RZ, R28 ;  /* 0x000000ffff1e7224 */ /* 0x000fca00078e001c */
[----:B------:R-:W-:Y:S01]  /*2a2c0*/  SEL R30, R30, UR4, P0 ;  /* 0x000000041e1e7c07 */ /* 0x000fe20008000000 */
[----:B------:R-:W-:Y:S01]  /*2a2d0*/  DSETP.NEU.AND P0, PT, R24, RZ, PT ;  /* 0x000000ff1800722a */ /* 0x000fe20003f0d000 */
[----:B------:R-:W-:Y:S01]  /*2a2e0*/  @P2 LOP3.LUT R31, R32, 0x80000, RZ, 0xfc, !PT ;  /* 0x00080000201f2812 */ /* 0x000fe200078efcff */
[----:B------:R-:W-:Y:S01]  /*2a2f0*/  IMAD.MOV.U32 R32, RZ, RZ, RZ ;  /* 0x000000ffff207224 */ /* 0x000fe200078e00ff */
[----:B------:R-:W-:Y:S02]  /*2a300*/  ISETP.GE.U32.AND P2, PT, R25, 0x7ff00000, PT ;  /* 0x7ff000001900780c */ /* 0x000fe40003f46070 */
        /* <DEDUP_REMOVED lines=30> */
.L_x_989:
        /* <DEDUP_REMOVED lines=62> */
.L_x_990:
        /* <DEDUP_REMOVED lines=20> */
.L_x_991:
        /* <DEDUP_REMOVED lines=84> */
.L_x_992:
[----:B------:R-:W-:Y:S02]  /*2af50*/  ULDC UR4, c[0x0][0xe64] ;  /* 0x0003990000047ab9 */ /* 0x000fe40000000800 */
[----:B------:R-:W-:-:S04]  /*2af60*/  ISETP.LE.AND P0, PT, RZ, UR4, PT ;  /* 0x00000004ff007c0c */ /* 0x000fc8000bf03270 */
[----:B------:R-:W-:Y:S02]  /*2af70*/  FSEL R24, RZ, 3.37028055040000000000e+12, P0 ;  /* 0x54442d18ff187808 */ /* 0x000fe40000000000 */
[----:B------:R-:W-:-:S07]  /*2af80*/  FSEL R25, RZ, 2.1426990032196044922, P0 ;  /* 0x400921fbff197808 */ /* 0x000fce0000000000 */
.L_x_993:
        /* <DEDUP_REMOVED lines=9> */
.L_x_964:
        /* <DEDUP_REMOVED lines=27> */
.L_x_996:
        /* <DEDUP_REMOVED lines=63> */
.L_x_995:
        /* <DEDUP_REMOVED lines=20> */
.L_x_998:
        /* <DEDUP_REMOVED lines=29> */
.L_x_997:
[----:B------:R-:W-:Y:S01]  /*2b8d0*/  IMAD.MOV.U32 R26, RZ, RZ, -0x2449a4b7 ;  /* 0xdbb65b49ff1a7424 */ /* 0x000fe200078e00ff */
[----:B------:R-:W-:Y:S01]  /*2b8e0*/  UMOV UR4, 0x2a25ff7e ;  /* 0x2a25ff7e00047882 */ /* 0x000fe20000000000 */
[----:B------:R-:W-:Y:S01]  /*2b8f0*/  IMAD.MOV.U32 R27, RZ, RZ, 0x3f2d3b63 ;  /* 0x3f2d3b63ff1b7424 */ /* 0x000fe200078e00ff */
[----:B------:R-:W-:Y:S01]  /*2b900*/  UMOV UR5, 0x3ef53e1d ;  /* 0x3ef53e1d00057882 */ /* 0x000fe20000000000 */
[----:B------:R-:W0:Y:S01]  /*2b910*/  LDC.64 R32, c[0x0][0xe68] ;  /* 0x00039a00ff207b82 */ /* 0x000e220000000a00 */
[----:B------:R-:W-:-:S03]  /*2b920*/  ULDC.64 UR14, c[0x0][0xe60] ;  /* 0x00039800000e7ab9 */ /* 0x000fc60000000a00 */
[C---:B------:R-:W-:Y:S01]  /*2b930*/  DFMA R26, R50.reuse, -UR4, R26 ;  /* 0x80000004321a7c2b */ /* 0x040fe2000800001a */
[----:B------:R-:W-:Y:S01]  /*2b940*/  UMOV UR4, 0x8dde082e ;  /* 0x8dde082e00047882 */ /* 0x000fe20000000000 */
[----:B------:R-:W-:Y:S02]  /*2b950*/  UMOV UR5, 0x3f531278 ;  /* 0x3f53127800057882 */ /* 0x000fe40000000000 */
[----:B------:R-:W1:Y:S04]  /*2b960*/  LDC R2, c[0x0][0xe6c] ;  /* 0x00039b00ff027b82 */ /* 0x000e680000000800 */
[----:B------:R-:W-:Y:S01]  /*2b970*/  DFMA R26, R50, R26, -UR4 ;  /* 0x80000004321a7e2b */ /* 0x000fe2000800001a */
[----:B------:R-:W-:Y:S01]  /*2b980*/  UMOV UR4, 0xc8249315 ;  /* 0xc824931500047882 */ /* 0x000fe20000000000 */
[----:B------:R-:W-:-:S06]  /*2b990*/  UMOV UR5, 0x3f6f9690 ;  /* 0x3f6f969000057882 */ /* 0x000fcc0000000000 */
[----:B------:R-:W-:Y:S01]  /*2b9a0*/  DFMA R26, R50, R26, UR4 ;  /* 0x00000004321a7e2b */ /* 0x000fe2000800001a */
[----:B------:R-:W-:Y:S01]  /*2b9b0*/  UMOV UR4, 0xabc7cf0d ;  /* 0xabc7cf0d00047882 */ /* 0x000fe20000000000 */
[----:B------:R-:W-:Y:S01]  /*2b9c0*/  UMOV UR5, 0x3f82cf5a ;  /* 0x3f82cf5a00057882 */ /* 0x000fe20000000000 */
[C---:B0-----:R-:W-:Y:S02]  /*2b9d0*/  DSETP.NEU.AND P2, PT, |R32|.reuse, |UR14|, PT ;  /* 0x4000000e20007e2a */ /* 0x041fe4000bf4d200 */
[----:B------:R-:W-:-:S03]  /*2b9e0*/  DADD R32, |R32|, |UR14| ;  /* 0x4000000e20207e29 */ /* 0x000fc60008000200 */
        /* <DEDUP_REMOVED lines=47> */
[----:B------:R-:W-:Y:S02]  /*2bce0*/  DMUL R26, R50, R26 ;  /* 0x0000001a321a7228 */ /* 0x000fe40000000000 */
[----:B------:R-:W-:-:S06]  /*2bcf0*/  DMUL R50, R24, 0.5 ;  /* 0x3fe0000018327828 */ /* 0x000fcc0000000000 */
        /* <DEDUP_REMOVED lines=8> */
[----:B------:R-:W-:Y:S01]  /*2bd80*/  FSEL R27, R28, R26, !P0 ;  /* 0x0000001a1c1b7208 */ /* 0x000fe20004000000 */
[----:B------:R-:W-:Y:S02]  /*2bd90*/  IMAD.MOV.U32 R28, RZ, RZ, 0x4002d97c ;  /* 0x4002d97cff1c7424 */ /* 0x000fe400078e00ff */
[----:B------:R-:W-:Y:S01]  /*2bda0*/  FSEL R29, R31, R29, !P1 ;  /* 0x0000001d1f1d7208 */ /* 0x000fe20004800000 */
[----:B------:R-:W-:Y:S01]  /*2bdb0*/  IMAD.MOV.U32 R26, RZ, RZ, 0x7f3321d2 ;  /* 0x7f3321d2ff1a7424 */ /* 0x000fe200078e00ff */
[----:B------:R-:W-:Y:S01]  /*2bdc0*/  FSEL R27, R30, R27, !P1 ;  /* 0x0000001b1e1b7208 */ /* 0x000fe20004800000 */
[----:B------:R-:W-:Y:S01]  /*2bdd0*/  DSETP.GTU.AND P1, PT, |R32|, +INF , PT ;  /* 0x7ff000002000742a */ /* 0x000fe20003f2c200 */
[----:B------:R-:W-:Y:S02]  /*2bde0*/  @!P2 FSEL R29, R28, 1.8213495016098022461, !P0 ;  /* 0x3fe921fb1c1da808 */ /* 0x000fe40004000000 */
[----:B------:R-:W-:-:S02]  /*2bdf0*/  @!P2 FSEL R27, R26, 3.37028055040000000000e+12, !P0 ;  /* 0x54442d181a1ba808 */ /* 0x000fc40004000000 */
[----:B-1----:R-:W-:Y:S02]  /*2be00*/  LOP3.LUT R29, R29, 0x80000000, R2, 0xb8, !PT ;  /* 0x800000001d1d7812 */ /* 0x002fe400078eb802 */
[----:B------:R-:W-:Y:S02]  /*2be10*/  FSEL R24, R32, R27, P1 ;  /* 0x0000001b20187208 */ /* 0x000fe40000800000 */
[----:B------:R-:W-:Y:S01]  /*2be20*/  FSEL R25, R33, R29, P1 ;  /* 0x0000001d21197208 */ /* 0x000fe20000800000 */
[----:B------:R-:W-:Y:S06]  /*2be30*/  BRA `(.L_x_974) ;  /* 0x00000020006c7947 */ /* 0x000fec0003800000 */
.L_x_994:
[----:B------:R-:W-:Y:S01]  /*2be40*/  DMUL R28, R40, R40 ;  /* 0x00000028281c7228 */ /* 0x000fe20000000000 */
[----:B------:R-:W-:Y:S01]  /*2be50*/  IMAD.MOV.U32 R30, RZ, RZ, -0x2449a4b7 ;  /* 0xdbb65b49ff1e7424 */ /* 0x000fe200078e00ff */
[----:B------:R-:W-:Y:S01]  /*2be60*/  UMOV UR4, 0x2a25ff7e ;  /* 0x2a25ff7e00047882 */ /* 0x000fe20000000000 */
[----:B------:R-:W-:Y:S01]  /*2be70*/  IMAD.MOV.U32 R31, RZ, RZ, 0x3f2d3b63 ;  /* 0x3f2d3b63ff1f7424 */ /* 0x000fe200078e00ff */
[----:B------:R-:W-:Y:S01]  /*2be80*/  UMOV UR5, 0x3ef53e1d ;  /* 0x3ef53e1d00057882 */ /* 0x000fe20000000000 */
[----:B------:R-:W0:Y:S01]  /*2be90*/  LDC R2, c[0x0][0xe6c] ;  /* 0x00039b00ff027b82 */ /* 0x000e220000000800 */
[C-C-:B------:R-:W-:Y:S02]  /*2bea0*/  DSETP.NEU.AND P2, PT, |R24|.reuse, |R26|.reuse, PT ;  /* 0x4000001a1800722a */ /* 0x140fe40003f4d200 */
[----:B------:R-:W-:Y:S02]  /*2beb0*/  DADD R24, |R24|, |R26| ;  /* 0x0000000018187229 */ /* 0x000fe4000000061a */
[----:B------:R-:W-:Y:S01]  /*2bec0*/  DFMA R30, R28, -UR4, R30 ;  /* 0x800000041c1e7c2b */ /* 0x000fe2000800001e */
[----:B------:R-:W-:Y:S01]  /*2bed0*/  UMOV UR4, 0x8dde082e ;  /* 0x8dde082e00047882 */ /* 0x000fe20000000000 */
[----:B------:R-:W-:Y:S01]  /*2bee0*/  UMOV UR5, 0x3f531278 ;  /* 0x3f53127800057882 */ /* 0x000fe20000000000 */
[----:B------:R-:W-:Y:S01]  /*2bef0*/  DMUL R50, R40, 0.5 ;  /* 0x3fe0000028327828 */ /* 0x000fe20000000000 */
[----:B------:R-:W-:-:S04]  /*2bf00*/  IMAD.MOV.U32 R26, RZ, RZ, 0x7f3321d2 ;  /* 0x7f3321d2ff1a7424 */ /* 0x000fc800078e00ff */
[----:B------:R-:W-:Y:S01]  /*2bf10*/  DFMA R30, R28, R30, -UR4 ;  /* 0x800000041c1e7e2b */ /* 0x000fe2000800001e */
[----:B------:R-:W-:Y:S01]  /*2bf20*/  UMOV UR4, 0xc8249315 ;  /* 0xc824931500047882 */ /* 0x000fe20000000000 */
[----:B------:R-:W-:Y:S01]  /*2bf30*/  UMOV UR5, 0x3f6f9690 ;  /* 0x3f6f969000057882 */ /* 0x000fe20000000000 */
[----:B------:R-:W-:-:S05]  /*2bf40*/  DMUL R50, R40, R50 ;  /* 0x0000003228327228 */ /* 0x000fca0000000000 */
        /* <DEDUP_REMOVED lines=61> */
[----:B------:R-:W-:Y:S02]  /*2c320*/  FSEL R27, R33, R27, !P1 ;  /* 0x0000001b211b7208 */ /* 0x000fe40004800000 */
[----:B------:R-:W-:Y:S01]  /*2c330*/  FSEL R29, R32, R29, !P1 ;  /* 0x0000001d201d7208 */ /* 0x000fe20004800000 */
[----:B------:R-:W-:Y:S01]  /*2c340*/  DSETP.GTU.AND P1, PT, |R24|, +INF , PT ;  /* 0x7ff000001800742a */ /* 0x000fe20003f2c200 */
[----:B------:R-:W-:Y:S02]  /*2c350*/  @!P2 FSEL R27, R28, 1.8213495016098022461, !P0 ;  /* 0x3fe921fb1c1ba808 */ /* 0x000fe40004000000 */
[----:B------:R-:W-:-:S02]  /*2c360*/  @!P2 FSEL R29, R26, 3.37028055040000000000e+12, !P0 ;  /* 0x54442d181a1da808 */ /* 0x000fc40004000000 */
[----:B0-----:R-:W-:Y:S02]  /*2c370*/  LOP3.LUT R27, R27, 0x80000000, R2, 0xb8, !PT ;  /* 0x800000001b1b7812 */ /* 0x001fe400078eb802 */
[----:B------:R-:W-:Y:S02]  /*2c380*/  FSEL R24, R24, R29, P1 ;  /* 0x0000001d18187208 */ /* 0x000fe40000800000 */
[----:B------:R-:W-:Y:S01]  /*2c390*/  FSEL R25, R25, R27, P1 ;  /* 0x0000001b19197208 */ /* 0x000fe20000800000 */
[----:B------:R-:W-:Y:S06]  /*2c3a0*/  BRA `(.L_x_974) ;  /* 0x0000001c00107947 */ /* 0x000fec0003800000 */
.L_x_963:
[----:B------:R-:W-:Y:S01]  /*2c3b0*/  DADD R32, -RZ, |R38| ;  /* 0x00000000ff207229 */ /* 0x000fe20000000526 */
[----:B------:R-:W-:Y:S01]  /*2c3c0*/  IMAD.MOV.U32 R28, RZ, RZ, RZ ;  /* 0x000000ffff1c7224 */ /* 0x000fe200078e00ff */
[----:B------:R-:W-:Y:S01]  /*2c3d0*/  DADD R34, -RZ, |R36| ;  /* 0x00000000ff227229 */ /* 0x000fe20000000524 */
[----:B------:R-:W-:Y:S01]  /*2c3e0*/  UMOV UR4, 0xffffffff ;  /* 0xffffffff00047882 */ /* 0x000fe20000000000 */
[----:B------:R-:W-:Y:S01]  /*2c3f0*/  UMOV UR5, 0x7fefffff ;  /* 0x7fefffff00057882 */ /* 0x000fe20000000000 */
[----:B------:R-:W-:Y:S01]  /*2c400*/  IMAD.MOV.U32 R42, RZ, RZ, 0x0 ;  /* 0x00000000ff2a7424 */ /* 0x000fe200078e00ff */
[----:B------:R-:W-:Y:S01]  /*2c410*/  UMOV UR6, UR5 ;  /* 0x0000000500067c82 */ /* 0x000fe20008000000 */
[----:B------:R-:W-:Y:S01]  /*2c420*/  IMAD.MOV.U32 R43, RZ, RZ, 0x3fd80000 ;  /* 0x3fd80000ff2b7424 */ /* 0x000fe200078e00ff */
[----:B------:R-:W-:Y:S04]  /*2c430*/  BSSY B0, `(.L_x_999) ;  /* 0x0000081000007945 */ /* 0x000fe80003800000 */
[----:B------:R-:W-:-:S02]  /*2c440*/  ISETP.GT.U32.AND P2, PT, R34, R32, PT ;  /* 0x000000202200720c */ /* 0x000fc40003f44070 */
[CC--:B------:R-:W-:Y:S02]  /*2c450*/  ISETP.LT.U32.AND P0, PT, R34.reuse, R32.reuse, PT ;  /* 0x000000202200720c */ /* 0x0c0fe40003f01070 */
[CC--:B------:R-:W-:Y:S02]  /*2c460*/  ISETP.GT.U32.AND.EX P2, PT, R35.reuse, R33.reuse, PT, P2 ;  /* 0x000000212300720c */ /* 0x0c0fe40003f44120 */
[CC--:B------:R-:W-:Y:S02]  /*2c470*/  ISETP.LT.U32.AND.EX P0, PT, R35.reuse, R33.reuse, PT, P0 ;  /* 0x000000212300720c */ /* 0x0c0fe40003f01100 */
[----:B------:R-:W-:Y:S02]  /*2c480*/  SEL R25, R35, R33, P2 ;  /* 0x0000002123197207 */ /* 0x000fe40001000000 */
[----:B------:R-:W-:Y:S02]  /*2c490*/  SEL R26, R34, R32, P0 ;  /* 0x00000020221a7207 */ /* 0x000fe40000000000 */
[----:B------:R-:W-:-:S02]  /*2c4a0*/  LOP3.LUT R2, R25, 0xffc00000, RZ, 0xc0, !PT ;  /* 0xffc0000019027812 */ /* 0x000fc400078ec0ff */
[----:B------:R-:W-:Y:S02]  /*2c4b0*/  SEL R27, R35, R33, P0 ;  /* 0x00000021231b7207 */ /* 0x000fe40000000000 */
[----:B------:R-:W-:Y:S02]  /*2c4c0*/  IADD3 R29, -R2, 0x7fd00000, RZ ;  /* 0x7fd00000021d7810 */ /* 0x000fe40007ffe1ff */
[----:B------:R-:W-:Y:S01]  /*2c4d0*/  SEL R24, R34, R32, P2 ;  /* 0x0000002022187207 */ /* 0x000fe20001000000 */
[----:B------:R-:W-:Y:S01]  /*2c4e0*/  IMAD.MOV.U32 R34, RZ, RZ, RZ ;  /* 0x000000ffff227224 */ /* 0x000fe200078e00ff */
[----:B------:R-:W-:Y:S02]  /*2c4f0*/  ISETP.GE.U32.AND P4, PT, R27, 0x7ff00000, PT ;  /* 0x7ff000001b00780c */ /* 0x000fe40003f86070 */
[C---:B------:R-:W-:Y:S02]  /*2c500*/  DMUL R30, R28.reuse, R26 ;  /* 0x0000001a1c1e7228 */ /* 0x040fe40000000000 */
[----:B------:R-:W-:-:S06]  /*2c510*/  DMUL R28, R28, R24 ;  /* 0x000000181c1c7228 */ /* 0x000fcc0000000000 */
[----:B------:R-:W-:-:S08]  /*2c520*/  DMUL R30, R30, R30 ;  /* 0x0000001e1e1e7228 */ /* 0x000fd00000000000 */
[----:B------:R-:W-:Y:S01]  /*2c530*/  DFMA R28, R28, R28, R30 ;  /* 0x0000001c1c1c722b */ /* 0x000fe2000000001e */
[----:B------:R-:W-:-:S07]  /*2c540*/  IMAD.U32 R31, RZ, RZ, UR6 ;  /* 0x00000006ff1f7e24 */ /* 0x000fce000f8e00ff */
[----:B------:R-:W-:Y:S02]  /*2c550*/  DSETP.MIN.AND P0, P2, R28, UR4, PT ;  /* 0x000000041c007e2a */ /* 0x000fe4000ba00000 */
[----:B------:R-:W-:-:S05]  /*2c560*/  IMAD.MOV.U32 R30, RZ, RZ, R29 ;  /* 0x000000ffff1e7224 */ /* 0x000fca00078e001d */
[----:B------:R-:W-:Y:S01]  /*2c570*/  FSEL R33, R30, UR6, P0 ;  /* 0x000000061e217c08 */ /* 0x000fe20008000000 */
[----:B------:R-:W-:-:S05]  /*2c580*/  IMAD.MOV.U32 R30, RZ, RZ, R28 ;  /* 0x000000ffff1e7224 */ /* 0x000fca00078e001c */
[----:B------:R-:W-:Y:S02]  /*2c590*/  SEL R32, R30, UR4, P0 ;  /* 0x000000041e207c07 */ /* 0x000fe40008000000 */
[----:B------:R-:W-:Y:S01]  /*2c5a0*/  @P2 LOP3.LUT R33, R31, 0x80000, RZ, 0xfc, !PT ;  /* 0x000800001f212812 */ /* 0x000fe200078efcff */
[----:B------:R-:W-:-:S03]  /*2c5b0*/  DSETP.NEU.AND P2, PT, R26, RZ, PT ;  /* 0x000000ff1a00722a */ /* 0x000fc60003f4d000 */
[----:B------:R-:W0:Y:S02]  /*2c5c0*/  MUFU.RSQ64H R35, R33 ;  /* 0x0000002100237308 */ /* 0x000e240000001c00 */
[----:B0-----:R-:W-:-:S08]  /*2c5d0*/  DMUL R30, R34, R34 ;  /* 0x00000022221e7228 */ /* 0x001fd00000000000 */
[----:B------:R-:W-:-:S08]  /*2c5e0*/  DFMA R30, R32, -R30, 1 ;  /* 0x3ff00000201e742b */ /* 0x000fd0000000081e */
[----:B------:R-:W-:Y:S02]  /*2c5f0*/  DFMA R42, R30, R42, 0.5 ;  /* 0x3fe000001e2a742b */ /* 0x000fe4000000002a */
[----:B------:R-:W-:Y:S01]  /*2c600*/  DMUL R44, R34, R30 ;  /* 0x0000001e222c7228 */ /* 0x000fe20000000000 */
[----:B------:R-:W0:Y:S01]  /*2c610*/  MUFU.RCP64H R31, R53 ;  /* 0x00000035001f7308 */ /* 0x000e220000001800 */
[----:B------:R-:W-:-:S06]  /*2c620*/  IMAD.MOV.U32 R30, RZ, RZ, 0x1 ;  /* 0x00000001ff1e7424 */ /* 0x000fcc00078e00ff */
[----:B------:R-:W-:-:S08]  /*2c630*/  DFMA R42, R42, R44, R34 ;  /* 0x0000002c2a2a722b */ /* 0x000fd00000000022 */
[----:B------:R-:W-:Y:S01]  /*2c640*/  DMUL R42, R28, R42 ;  /* 0x0000002a1c2a7228 */ /* 0x000fe20000000000 */
[----:B------:R-:W-:Y:S01]  /*2c650*/  LOP3.LUT R29, R2, 0x100000, RZ, 0xfc, !PT ;  /* 0x00100000021d7812 */ /* 0x000fe200078efcff */
[----:B------:R-:W-:Y:S01]  /*2c660*/  IMAD.MOV.U32 R28, RZ, RZ, RZ ;  /* 0x000000ffff1c7224 */ /* 0x000fe200078e00ff */
[----:B0-----:R-:W-:-:S05]  /*2c670*/  DFMA R32, -R52, R30, 1 ;  /* 0x3ff000003420742b */ /* 0x001fca000000011e */
[----:B------:R-:W-:-:S03]  /*2c680*/  DMUL R42, R42, R28 ;  /* 0x0000001c2a2a7228 */ /* 0x000fc60000000000 */
[----:B------:R-:W-:-:S07]  /*2c690*/  DFMA R32, R32, R32, R32 ;  /* 0x000000202020722b */ /* 0x000fce0000000020 */
[----:B------:R-:W-:Y:S01]  /*2c6a0*/  @!P4 FSEL R27, R25, R43, !P2 ;  /* 0x0000002b191bc208 */ /* 0x000fe20005000000 */
[----:B------:R-:W-:Y:S01]  /*2c6b0*/  DFMA R32, R30, R32, R30 ;  /* 0x000000201e20722b */ /* 0x000fe2000000001e */
[----:B------:R-:W-:Y:S02]  /*2c6c0*/  @!P4 FSEL R26, R24, R42, !P2 ;  /* 0x0000002a181ac208 */ /* 0x000fe40005000000 */
[----:B------:R-:W-:Y:S01]  /*2c6d0*/  ISETP.GT.AND P0, PT, R27, 0xfffff, PT ;  /* 0x000fffff1b00780c */ /* 0x000fe20003f04270 */
[----:B------:R-:W-:Y:S01]  /*2c6e0*/  IMAD.MOV.U32 R29, RZ, RZ, R27 ;  /* 0x000000ffff1d7224 */ /* 0x000fe200078e001b */
[----:B------:R-:W-:Y:S01]  /*2c6f0*/  FSETP.GEU.AND P4, PT, |R41|, 6.5827683646048100446e-37, PT ;  /* 0x036000002900780b */ /* 0x000fe20003f8e200 */
[----:B------:R-:W-:Y:S02]  /*2c700*/  IMAD.MOV.U32 R28, RZ, RZ, R26 ;  /* 0x000000ffff1c7224 */ /* 0x000fe400078e001a */
[----:B------:R-:W-:-:S08]  /*2c710*/  DFMA R24, -R52, R32, 1 ;  /* 0x3ff000003418742b */ /* 0x000fd00000000120 */
[----:B------:R-:W-:Y:S02]  /*2c720*/  @!P0 DMUL R28, R28, 1.80143985094819840000e+16 ;  /* 0x435000001c1c8828 */ /* 0x000fe40000000000 */
[----:B------:R-:W-:-:S08]  /*2c730*/  DFMA R24, R32, R24, R32 ;  /* 0x000000182018722b */ /* 0x000fd00000000020 */
[----:B------:R-:W-:Y:S01]  /*2c740*/  @!P0 IMAD.MOV.U32 R27, RZ, RZ, R29 ;  /* 0x000000ffff1b8224 */ /* 0x000fe200078e001d */
[----:B------:R-:W-:Y:S01]  /*2c750*/  DMUL R30, R40, R24 ;  /* 0x00000018281e7228 */ /* 0x000fe20000000000 */
[----:B------:R-:W-:Y:S02]  /*2c760*/  @!P0 IMAD.MOV.U32 R26, RZ, RZ, R28 ;  /* 0x000000ffff1a8224 */ /* 0x000fe400078e001c */
[----:B------:R-:W-:-:S05]  /*2c770*/  VIADD R2, R27, 0xffffffff ;  /* 0xffffffff1b027836 */ /* 0x000fca0000000000 */
[----:B------:R-:W-:Y:S01]  /*2c780*/  ISETP.GE.U32.AND P5, PT, R2, 0x7fefffff, PT ;  /* 0x7fefffff0200780c */ /* 0x000fe20003fa6070 */
[----:B------:R-:W-:-:S08]  /*2c790*/  DFMA R32, -R52, R30, R40 ;  /* 0x0000001e3420722b */ /* 0x000fd00000000128 */
[----:B------:R-:W-:-:S04]  /*2c7a0*/  DFMA R24, R24, R32, R30 ;  /* 0x000000201818722b */ /* 0x000fc8000000001e */
[----:B------:R-:W-:Y:S01]  /*2c7b0*/  @P5 IMAD.MOV.U32 R30, RZ, RZ, 0x0 ;  /* 0x00000000ff1e5424 */ /* 0x000fe200078e00ff */
[----:B------:R-:W-:Y:S01]  /*2c7c0*/  @P5 FSETP.NEU.FTZ.AND P6, PT, R29, RZ, PT ;  /* 0x000000ff1d00520b */ /* 0x000fe20003fdd000 */
[----:B------:R-:W-:-:S04]  /*2c7d0*/  @P5 IMAD.MOV.U32 R31, RZ, RZ, 0x7ff00000 ;  /* 0x7ff00000ff1f5424 */ /* 0x000fc800078e00ff */
[----:B------:R-:W-:Y:S02]  /*2c7e0*/  FFMA R2, RZ, R53, R25 ;  /* 0x00000035ff027223 */ /* 0x000fe40000000019 */
[----:B------:R-:W-:-:S03]  /*2c7f0*/  @P5 DFMA R30, R28, R30, +INF ;  /* 0x7ff000001c1e542b */ /* 0x000fc6000000001e */
[----:B------:R-:W-:Y:S01]  /*2c800*/  FSETP.GT.AND P2, PT, |R2|, 1.469367938527859385e-39, PT ;  /* 0x001000000200780b */ /* 0x000fe20003f44200 */
[----:B------:R-:W-:Y:S02]  /*2c810*/  IMAD.MOV.U32 R2, RZ, RZ, -0x3ff ;  /* 0xfffffc01ff027424 */ /* 0x000fe400078e00ff */
[----:B------:R-:W-:-:S04]  /*2c820*/  @!P0 IMAD.MOV.U32 R2, RZ, RZ, -0x435 ;  /* 0xfffffbcbff028424 */ /* 0x000fc800078e00ff */
[----:B------:R-:W-:Y:S02]  /*2c830*/  @P5 FSEL R50, R30, RZ, P6 ;  /* 0x000000ff1e325208 */ /* 0x000fe40003000000 */
[----:B------:R-:W-:Y:S01]  /*2c840*/  @P5 FSEL R51, R31, -QNAN , P6 ;  /* 0xfff000001f335808 */ /* 0x000fe20003000000 */
[----:B------:R-:W-:Y:S06]  /*2c850*/  @P5 BRA `(.L_x_1000) ;  /* 0x0000000000f85947 */ /* 0x000fec0003800000 */
        /* <DEDUP_REMOVED lines=62> */
.L_x_1000:
[----:B------:R-:W-:Y:S05]  /*2cc40*/  BSYNC B0 ;  /* 0x0000000000007941 */ /* 0x000fea0003800000 */
.L_x_999:
[----:B------:R-:W-:Y:S05]  /*2cc50*/  @P2 BRA P4, `(.L_x_1001) ;  /* 0x0000000000182947 */ /* 0x000fea0002000000 */
[----:B------:R-:W-:Y:S01]  /*2cc60*/  IMAD.MOV.U32 R24, RZ, RZ, R40 ;  /* 0x000000ffff187224 */ /* 0x000fe200078e0028 */
[----:B------:R-:W-:Y:S01]  /*2cc70*/  MOV R26, 0x2ccc0 ;  /* 0x0002ccc0001a7802 */ /* 0x000fe20000000f00 */
[----:B------:R-:W-:Y:S02]  /*2cc80*/  IMAD.MOV.U32 R25, RZ, RZ, R41 ;  /* 0x000000ffff197224 */ /* 0x000fe400078e0029 */
[----:B------:R-:W-:Y:S02]  /*2cc90*/  IMAD.MOV.U32 R28, RZ, RZ, R52 ;  /* 0x000000ffff1c7224 */ /* 0x000fe400078e0034 */
[----:B------:R-:W-:-:S07]  /*2cca0*/  IMAD.MOV.U32 R27, RZ, RZ, R53 ;  /* 0x000000ffff1b7224 */ /* 0x000fce00078e0035 */
[----:B-----5:R-:W-:Y:S05]  /*2ccb0*/  CALL.REL.NOINC `($__internal_1_$__cuda_sm20_div_rn_f64_full) ;  /* 0x000001fc00207944 */ /* 0x020fea0003c00000 */
.L_x_1001:
        /* <DEDUP_REMOVED lines=84> */
.L_x_1002:
[----:B------:R-:W-:Y:S02]  /*2d200*/  ULDC UR4, c[0x0][0xe64] ;  /* 0x0003990000047ab9 */ /* 0x000fe40000000800 */
[----:B------:R-:W-:-:S04]  /*2d210*/  ISETP.LE.AND P0, PT, RZ, UR4, PT ;  /* 0x00000004ff007c0c */ /* 0x000fc8000bf03270 */
[----:B------:R-:W-:Y:S02]  /*2d220*/  FSEL R24, RZ, 3.37028055040000000000e+12, P0 ;  /* 0x54442d18ff187808 */ /* 0x000fe40000000000 */
[----:B------:R-:W-:-:S07]  /*2d230*/  FSEL R25, RZ, 2.1426990032196044922, P0 ;  /* 0x400921fbff197808 */ /* 0x000fce0000000000 */
.L_x_1003:
        /* <DEDUP_REMOVED lines=10> */
.L_x_962:
[----:B------:R-:W-:-:S14]  /*2d2e0*/  DSETP.GEU.AND P0, PT, |R24|, 1.4916681462400413487e-154, PT ;  /* 0x200000001800742a */ /* 0x000fdc0003f0e200 */
[----:B------:R-:W-:Y:S05]  /*2d2f0*/  @P0 BRA `(.L_x_1004) ;  /* 0x0000000000100947 */ /* 0x000fea0003800000 */
[----:B------:R-:W-:Y:S01]  /*2d300*/  DSETP.GEU.AND P0, PT, |R26|, 1.4916681462400413487e-154, PT ;  /* 0x200000001a00742a */ /* 0x000fe20003f0e200 */
[----:B------:R-:W-:Y:S02]  /*2d310*/  IMAD.MOV.U32 R28, RZ, RZ, R22 ;  /* 0x000000ffff1c7224 */ /* 0x000fe400078e0016 */
[----:B------:R-:W-:-:S11]  /*2d320*/  IMAD.MOV.U32 R29, RZ, RZ, R23 ;  /* 0x000000ffff1d7224 */ /* 0x000fd600078e0017 */
[----:B------:R-:W-:Y:S05]  /*2d330*/  @!P0 BRA `(.L_x_1005) ;  /* 0x0000000000088947 */ /* 0x000fea0003800000 */
.L_x_1004:
[----:B------:R-:W-:Y:S02]  /*2d340*/  IMAD.MOV.U32 R28, RZ, RZ, R20 ;  /* 0x000000ffff1c7224 */ /* 0x000fe400078e0014 */
[----:B------:R-:W-:-:S07]  /*2d350*/  IMAD.MOV.U32 R29, RZ, RZ, R21 ;  /* 0x000000ffff1d7224 */ /* 0x000fce00078e0015 */
.L_x_1005:
        /* <DEDUP_REMOVED lines=18> */
.L_x_1006:
        /* <DEDUP_REMOVED lines=62> */
.L_x_1007:
[----:B------:R-:W-:Y:S02]  /*2d860*/  DADD R28, -RZ, |R26| ;  /* 0x00000000ff1c7229 */ /* 0x000fe4000000051a */
[--C-:B------:R-:W-:Y:S02]  /*2d870*/  DADD R30, -RZ, |R24|.reuse ;  /* 0x00000000ff1e7229 */ /* 0x100fe40000000518 */
[----:B------:R-:W-:Y:S01]  /*2d880*/  DSETP.GT.AND P1, PT, |R26|, |R24|, PT ;  /* 0x400000181a00722a */ /* 0x000fe20003f24200 */
[----:B------:R-:W-:-:S07]  /*2d890*/  IMAD.MOV.U32 R24, RZ, RZ, 0x1 ;  /* 0x00000001ff187424 */ /* 0x000fce00078e00ff */
[----:B------:R-:W-:Y:S02]  /*2d8a0*/  FSEL R41, R29, R31, P1 ;  /* 0x0000001f1d297208 */ /* 0x000fe40000800000 */
[----:B------:R-:W-:Y:S02]  /*2d8b0*/  FSEL R40, R28, R30, P1 ;  /* 0x0000001e1c287208 */ /* 0x000fe40000800000 */
[----:B------:R-:W0:Y:S04]  /*2d8c0*/  MUFU.RCP64H R25, R41 ;  /* 0x0000002900197308 */ /* 0x000e280000001800 */
[----:B0-----:R-:W-:-:S08]  /*2d8d0*/  DFMA R26, -R40, R24, 1 ;  /* 0x3ff00000281a742b */ /* 0x001fd00000000118 */
[----:B------:R-:W-:-:S08]  /*2d8e0*/  DFMA R26, R26, R26, R26 ;  /* 0x0000001a1a1a722b */ /* 0x000fd0000000001a */
[----:B------:R-:W-:-:S08]  /*2d8f0*/  DFMA R26, R24, R26, R24 ;  /* 0x0000001a181a722b */ /* 0x000fd00000000018 */
[----:B------:R-:W-:-:S08]  /*2d900*/  DFMA R24, -R40, R26, 1 ;  /* 0x3ff000002818742b */ /* 0x000fd0000000011a */
[----:B------:R-:W-:Y:S01]  /*2d910*/  DFMA R24, R26, R24, R26 ;  /* 0x000000181a18722b */ /* 0x000fe2000000001a */
[----:B------:R-:W-:Y:S02]  /*2d920*/  FSEL R26, R30, R28, P1 ;  /* 0x0000001c1e1a7208 */ /* 0x000fe40000800000 */
[----:B------:R-:W-:-:S04]  /*2d930*/  FSEL R27, R31, R29, P1 ;  /* 0x0000001d1f1b7208 */ /* 0x000fc80000800000 */
[----:B------:R-:W-:Y:S02]  /*2d940*/  FSETP.GEU.AND P2, PT, |R27|, 6.5827683646048100446e-37, PT ;  /* 0x036000001b00780b */ /* 0x000fe40003f4e200 */
        /* <DEDUP_REMOVED lines=12> */
.L_x_1008:
[----:B------:R-:W-:Y:S01]  /*2da10*/  DMUL R26, R24, R24 ;  /* 0x00000018181a7228 */ /* 0x000fe20000000000 */
[----:B------:R-:W-:Y:S01]  /*2da20*/  IMAD.MOV.U32 R28, RZ, RZ, -0x2449a4b7 ;  /* 0xdbb65b49ff1c7424 */ /* 0x000fe200078e00ff */
[----:B------:R-:W-:Y:S01]  /*2da30*/  UMOV UR4, 0x2a25ff7e ;  /* 0x2a25ff7e00047882 */ /* 0x000fe20000000000 */
[----:B------:R-:W-:Y:S01]  /*2da40*/  IMAD.MOV.U32 R29, RZ, RZ, 0x3f2d3b63 ;  /* 0x3f2d3b63ff1d7424 */ /* 0x000fe200078e00ff */
[----:B------:R-:W-:Y:S01]  /*2da50*/  UMOV UR5, 0x3ef53e1d ;  /* 0x3ef53e1d00057882 */ /* 0x000fe20000000000 */
[----:B------:R-:W-:-:S04]  /*2da60*/  DSETP.NEU.AND P2, PT, R40, RZ, PT ;  /* 0x000000ff2800722a */ /* 0x000fc80003f4d000 */
        /* <DEDUP_REMOVED lines=78> */
.L_x_1009:
[----:B------:R-:W-:Y:S02]  /*2df50*/  FSEL R24, RZ, 3.37028055040000000000e+12, P0 ;  /* 0x54442d18ff187808 */ /* 0x000fe40000000000 */
[----:B------:R-:W-:-:S07]  /*2df60*/  FSEL R25, RZ, 2.1426990032196044922, P0 ;  /* 0x400921fbff197808 */ /* 0x000fce0000000000 */
.L_x_1010:
        /* <DEDUP_REMOVED lines=8> */
.L_x_974:
[----:B-----5:R-:W-:Y:S01]  /*2dff0*/  DMUL R40, R8, R24 ;  /* 0x0000001808287228 */ /* 0x020fe20000000000 */
[----:B------:R-:W-:Y:S07]  /*2e000*/  BSSY B1, `(.L_x_1011) ;  /* 0x0000224000017945 */ /* 0x000fee0003800000 */
[C---:B------:R-:W-:Y:S02]  /*2e010*/  DFMA R40, R10.reuse, R50, R40 ;  /* 0x000000320a28722b */ /* 0x040fe40000000028 */
        /* <DEDUP_REMOVED lines=73> */
.L_x_1017:
[----:B------:R-:W-:Y:S05]  /*2e4b0*/  BSYNC B0 ;  /* 0x0000000000007941 */ /* 0x000fea0003800000 */
.L_x_1016:
        /* <DEDUP_REMOVED lines=26> */
.L_x_1019:
[----:B------:R-:W-:Y:S01]  /*2e660*/  DMUL R8, RZ, R40 ;  /* 0x00000028ff087228 */ /* 0x000fe20000000000 */
[----:B------:R-:W-:-:S10]  /*2e670*/  IMAD.MOV.U32 R2, RZ, RZ, RZ ;  /* 0x000000ffff027224 */ /* 0x000fd400078e00ff */
.L_x_1020:
[----:B------:R-:W-:Y:S05]  /*2e680*/  BSYNC B2 ;  /* 0x0000000000027941 */ /* 0x000fea0003800000 */
.L_x_1018:
        /* <DEDUP_REMOVED lines=49> */
.L_x_1022:
[----:B------:R-:W-:Y:S01]  /*2e9a0*/  DMUL R42, RZ, R40 ;  /* 0x00000028ff2a7228 */ /* 0x000fe20000000000 */
[----:B------:R-:W-:-:S10]  /*2e9b0*/  IMAD.MOV.U32 R2, RZ, RZ, RZ ;  /* 0x000000ffff027224 */ /* 0x000fd400078e00ff */
.L_x_1023:
[----:B------:R-:W-:Y:S05]  /*2e9c0*/  BSYNC B2 ;  /* 0x0000000000027941 */ /* 0x000fea0003800000 */
.L_x_1021:
        /* <DEDUP_REMOVED lines=11> */
[----:B------:R-:W-:-:S02]  /*2ea80*/  DMUL R8, R8, R10 ;  /* 0x0000000a08087228 */ /* 0x000fc40000000000 */
        /* <DEDUP_REMOVED lines=10> */
[----:B------:R-:W-:-:S08]  /*2eb30*/  @P1 DFMA R42, R42, -1, RZ ;  /* 0xbff000002a2a182b */ /* 0x000fd000000000ff */
[----:B------:R-:W-:Y:S01]  /*2eb40*/  DMUL R10, R42, R10 ;  /* 0x0000000a2a0a7228 */ /* 0x000fe20000000000 */
[----:B------:R-:W-:Y:S10]  /*2eb50*/  BRA `(.L_x_1024) ;  /* 0x0000001400b87947 */ /* 0x000ff40003800000 */
.L_x_1015:
        /* <DEDUP_REMOVED lines=63> */
.L_x_1026:
[----:B------:R-:W-:Y:S05]  /*2ef50*/  BSYNC B0 ;  /* 0x0000000000007941 */ /* 0x000fea0003800000 */
.L_x_1025:
        /* <DEDUP_REMOVED lines=26> */
.L_x_1028:
[----:B------:R-:W-:Y:S01]  /*2f100*/  DMUL R8, RZ, R40 ;  /* 0x00000028ff087228 */ /* 0x000fe20000000000 */
[----:B------:R-:W-:-:S10]  /*2f110*/  IMAD.MOV.U32 R2, RZ, RZ, RZ ;  /* 0x000000ffff027224 */ /* 0x000fd400078e00ff */
.L_x_1029:
[----:B------:R-:W-:Y:S05]  /*2f120*/  BSYNC B2 ;  /* 0x0000000000027941 */ /* 0x000fea0003800000 */
.L_x_1027:
        /* <DEDUP_REMOVED lines=49> */
.L_x_1031:
[----:B------:R-:W-:Y:S01]  /*2f440*/  DMUL R42, RZ, R40 ;  /* 0x00000028ff2a7228 */ /* 0x000fe20000000000 */
[----:B------:R-:W-:-:S10]  /*2f450*/  IMAD.MOV.U32 R2, RZ, RZ, RZ ;  /* 0x000000ffff027224 */ /* 0x000fd400078e00ff */
.L_x_1032:
[----:B------:R-:W-:Y:S05]  /*2f460*/  BSYNC B2 ;  /* 0x0000000000027941 */ /* 0x000fea0003800000 */
.L_x_1030:
        /* <DEDUP_REMOVED lines=12> */
[----:B------:R-:W-:Y:S02]  /*2f530*/  FSEL R47, R2, -0.082518599927425384521, !P0 ;  /* 0xbda8ff83022f7808 */ /* 0x000fe40004000000 */
[----:B------:R-:W-:-:S04]  /*2f540*/  LOP3.LUT R2, R11, 0xfffff, RZ, 0xc0, !PT ;  /* 0x000fffff0b027812 */ /* 0x000fc800078ec0ff */
[----:B--2---:R-:W-:-:S08]  /*2f550*/  DFMA R24, R40, R46, R24 ;  /* 0x0000002e2818722b */ /* 0x004fd00000000018 */
[----:B------:R-:W-:Y:S01]  /*2f560*/  DFMA R24, R40, R24, R26 ;  /* 0x000000182818722b */ /* 0x000fe2000000001a */
[----:B------:R-:W-:Y:S02]  /*2f570*/  LEA.HI R26, R11, 0xffffff09, RZ, 0xc ;  /* 0xffffff090b1a7811 */ /* 0x000fe400078f60ff */
[----:B------:R-:W-:Y:S02]  /*2f580*/  LOP3.LUT R11, R2, 0x7fe00000, RZ, 0xfc, !PT ;  /* 0x7fe00000020b7812 */ /* 0x000fe400078efcff */
[----:B------:R-:W-:-:S03]  /*2f590*/  LEA.HI R2, R26, R26, RZ, 0x1 ;  /* 0x0000001a1a027211 */ /* 0x000fc600078f08ff */
[----:B---3--:R-:W-:Y:S01]  /*2f5a0*/  DFMA R24, R40, R24, R28 ;  /* 0x000000182818722b */ /* 0x008fe2000000001c */
[----:B------:R-:W-:-:S05]  /*2f5b0*/  SHF.R.S32.HI R27, RZ, 0x1, R2 ;  /* 0x00000001ff1b7819 */ /* 0x000fca0000011402 */
[----:B------:R-:W-:Y:S02]  /*2f5c0*/  IMAD.IADD R2, R26, 0x1, -R27 ;  /* 0x000000011a027824 */ /* 0x000fe400078e0a1b */
[----:B------:R-:W-:-:S08]  /*2f5d0*/  DFMA R24, R40, R24, R30 ;  /* 0x000000182818722b */ /* 0x000fd0000000001e */
[----:B----4-:R-:W-:-:S08]  /*2f5e0*/  DFMA R24, R40, R24, R32 ;  /* 0x000000182818722b */ /* 0x010fd00000000020 */
[----:B------:R-:W-:-:S08]  /*2f5f0*/  DFMA R24, R40, R24, R34 ;  /* 0x000000182818722b */ /* 0x000fd00000000022 */
[----:B------:R-:W-:Y:S02]  /*2f600*/  DFMA R42, R24, R42, R42 ;  /* 0x0000002a182a722b */ /* 0x000fe4000000002a */
[----:B------:R-:W-:Y:S02]  /*2f610*/  @P0 DFMA R42, R40, R24, 1 ;  /* 0x3ff00000282a042b */ /* 0x000fe40000000018 */
[----:B------:R-:W-:Y:S01]  /*2f620*/  DMUL R24, R10, R8 ;  /* 0x000000080a187228 */ /* 0x000fe20000000000 */
[----:B------:R-:W-:Y:S01]  /*2f630*/  LEA R9, R27, 0x3ff00000, 0x14 ;  /* 0x3ff000001b097811 */ /* 0x000fe200078ea0ff */
[----:B------:R-:W-:-:S04]  /*2f640*/  IMAD.MOV.U32 R8, RZ, RZ, RZ ;  /* 0x000000ffff087224 */ /* 0x000fc800078e00ff */
[----:B------:R-:W-:Y:S02]  /*2f650*/  @P1 DFMA R42, R42, -1, RZ ;  /* 0xbff000002a2a182b */ /* 0x000fe400000000ff */
[----:B------:R-:W-:-:S06]  /*2f660*/  DMUL R26, R8, R24 ;  /* 0x00000018081a7228 */ /* 0x000fcc0000000000 */
[----:B------:R-:W-:-:S08]  /*2f670*/  DMUL R10, R10, R42 ;  /* 0x0000002a0a0a7228 */ /* 0x000fd00000000000 */
[----:B------:R-:W-:Y:S01]  /*2f680*/  DMUL R24, R8, R10 ;  /* 0x0000000a08187228 */ /* 0x000fe20000000000 */
[----:B------:R-:W-:Y:S01]  /*2f690*/  LEA R11, R2, 0x3ff00000, 0x14 ;  /* 0x3ff00000020b7811 */ /* 0x000fe200078ea0ff */
[----:B------:R-:W-:-:S06]  /*2f6a0*/  IMAD.MOV.U32 R10, RZ, RZ, RZ ;  /* 0x000000ffff0a7224 */ /* 0x000fcc00078e00ff */
[C---:B------:R-:W-:Y:S02]  /*2f6b0*/  DMUL R8, R10.reuse, R26 ;  /* 0x0000001a0a087228 */ /* 0x040fe40000000000 */
[----:B------:R-:W-:Y:S01]  /*2f6c0*/  DMUL R10, R10, R24 ;  /* 0x000000180a0a7228 */ /* 0x000fe20000000000 */
[----:B------:R-:W-:Y:S10]  /*2f6d0*/  BRA `(.L_x_1024) ;  /* 0x0000000800d87947 */ /* 0x000ff40003800000 */
.L_x_1014:
        /* <DEDUP_REMOVED lines=11> */
.L_x_1033:
[----:B------:R-:W-:-:S10]  /*2f790*/  DADD R8, R40, -R40 ;  /* 0x0000000028087229 */ /* 0x000fd40000000828 */
[----:B------:R-:W-:Y:S02]  /*2f7a0*/  IMAD.MOV.U32 R10, RZ, RZ, R8 ;  /* 0x000000ffff0a7224 */ /* 0x000fe400078e0008 */
[----:B------:R-:W-:Y:S01]  /*2f7b0*/  IMAD.MOV.U32 R11, RZ, RZ, R9 ;  /* 0x000000ffff0b7224 */ /* 0x000fe200078e0009 */
[----:B------:R-:W-:Y:S06]  /*2f7c0*/  BRA `(.L_x_1024) ;  /* 0x00000008009c7947 */ /* 0x000fec0003800000 */
.L_x_1013:
        /* <DEDUP_REMOVED lines=26> */
.L_x_1035:
[----:B------:R-:W-:Y:S01]  /*2f970*/  DMUL R32, RZ, R40 ;  /* 0x00000028ff207228 */ /* 0x000fe20000000000 */
[----:B------:R-:W-:-:S10]  /*2f980*/  IMAD.MOV.U32 R27, RZ, RZ, RZ ;  /* 0x000000ffff1b7224 */ /* 0x000fd400078e00ff */
.L_x_1036:
[----:B------:R-:W-:Y:S05]  /*2f990*/  BSYNC B2 ;  /* 0x0000000000027941 */ /* 0x000fea0003800000 */
.L_x_1034:
        /* <DEDUP_REMOVED lines=49> */
.L_x_1038:
[----:B------:R-:W-:Y:S01]  /*2fcb0*/  DMUL R10, RZ, R40 ;  /* 0x00000028ff0a7228 */ /* 0x000fe20000000000 */
[----:B------:R-:W-:-:S10]  /*2fcc0*/  IMAD.MOV.U32 R2, RZ, RZ, RZ ;  /* 0x000000ffff027224 */ /* 0x000fd400078e00ff */
.L_x_1039:
[----:B------:R-:W-:Y:S05]  /*2fcd0*/  BSYNC B2 ;  /* 0x0000000000027941 */ /* 0x000fea0003800000 */
.L_x_1037:
        /* <DEDUP_REMOVED lines=24> */
.L_x_1012:
        /* <DEDUP_REMOVED lines=59> */
.L_x_1041:
[----:B------:R-:W-:Y:S05]  /*30210*/  BSYNC B0 ;  /* 0x0000000000007941 */ /* 0x000fea0003800000 */
.L_x_1040:
[----:B------:R-:W-:Y:S02]  /*30220*/  IMAD.MOV.U32 R10, RZ, RZ, R40 ;  /* 0x000000ffff0a7224 */ /* 0x000fe400078e0028 */
[----:B------:R-:W-:-:S07]  /*30230*/  IMAD.MOV.U32 R11, RZ, RZ, R41 ;  /* 0x000000ffff0b7224 */ /* 0x000fce00078e0029 */
.L_x_1024:
[----:B------:R-:W-:Y:S05]  /*30240*/  BSYNC B1 ;  /* 0x0000000000017941 */ /* 0x000fea0003800000 */
.L_x_1011:
        /* <DEDUP_REMOVED lines=53> */
.L_x_1048:
        /* <DEDUP_REMOVED lines=63> */
.L_x_1047:
        /* <DEDUP_REMOVED lines=20> */
.L_x_1050:
        /* <DEDUP_REMOVED lines=29> */
.L_x_1049:
        /* <DEDUP_REMOVED lines=20> */
.L_x_1051:
        /* <DEDUP_REMOVED lines=84> */
.L_x_1052:
[----:B------:R-:W-:Y:S02]  /*31320*/  ULDC UR4, c[0x0][0xe64] ;  /* 0x0003990000047ab9 */ /* 0x000fe40000000800 */
[----:B------:R-:W-:-:S04]  /*31330*/  ISETP.LE.AND P0, PT, RZ, UR4, PT ;  /* 0x00000004ff007c0c */ /* 0x000fc8000bf03270 */
[----:B------:R-:W-:Y:S02]  /*31340*/  FSEL R24, RZ, 3.37028055040000000000e+12, P0 ;  /* 0x54442d18ff187808 */ /* 0x000fe40000000000 */
[----:B------:R-:W-:-:S07]  /*31350*/  FSEL R25, RZ, 2.1426990032196044922, P0 ;  /* 0x400921fbff197808 */ /* 0x000fce0000000000 */
.L_x_1053:
        /* <DEDUP_REMOVED lines=10> */
.L_x_1046:
        /* <DEDUP_REMOVED lines=24> */
.L_x_1056:
        /* <DEDUP_REMOVED lines=62> */
.L_x_1057:
        /* <DEDUP_REMOVED lines=20> */
.L_x_1058:
        /* <DEDUP_REMOVED lines=84> */
.L_x_1059:
[----:B------:R-:W-:Y:S02]  /*31fe0*/  ULDC UR4, c[0x0][0xe64] ;  /* 0x0003990000047ab9 */ /* 0x000fe40000000800 */
[----:B------:R-:W-:-:S04]  /*31ff0*/  ISETP.LE.AND P0, PT, RZ, UR4, PT ;  /* 0x00000004ff007c0c */ /* 0x000fc8000bf03270 */
[----:B------:R-:W-:Y:S02]  /*32000*/  FSEL R24, RZ, 3.37028055040000000000e+12, P0 ;  /* 0x54442d18ff187808 */ /* 0x000fe40000000000 */
[----:B------:R-:W-:-:S07]  /*32010*/  FSEL R25, RZ, 2.1426990032196044922, P0 ;  /* 0x400921fbff197808 */ /* 0x000fce0000000000 */
.L_x_1060:
        /* <DEDUP_REMOVED lines=10> */
.L_x_1055:
        /* <DEDUP_REMOVED lines=28> */
.L_x_1061:
        /* <DEDUP_REMOVED lines=117> */
.L_x_1063:
        /* <DEDUP_REMOVED lines=63> */
.L_x_1062:
        /* <DEDUP_REMOVED lines=21> */
.L_x_1065:
        /* <DEDUP_REMOVED lines=29> */
.L_x_1064:
        /* <DEDUP_REMOVED lines=20> */
.L_x_1066:
        /* <DEDUP_REMOVED lines=84> */
.L_x_1067:
[----:B------:R-:W-:Y:S02]  /*33760*/  ULDC UR4, c[0x0][0xe64] ;  /* 0x0003990000047ab9 */ /* 0x000fe40000000800 */
[----:B------:R-:W-:-:S04]  /*33770*/  ISETP.LE.AND P0, PT, RZ, UR4, PT ;  /* 0x00000004ff007c0c */ /* 0x000fc8000bf03270 */
[----:B------:R-:W-:Y:S02]  /*33780*/  FSEL R24, RZ, 3.37028055040000000000e+12, P0 ;  /* 0x54442d18ff187808 */ /* 0x000fe40000000000 */
[----:B------:R-:W-:-:S07]  /*33790*/  FSEL R25, RZ, 2.1426990032196044922, P0 ;  /* 0x400921fbff197808 */ /* 0x000fce0000000000 */
.L_x_1068:
        /* <DEDUP_REMOVED lines=10> */
.L_x_1045:
        /* <DEDUP_REMOVED lines=60> */
.L_x_1069:
        /* <DEDUP_REMOVED lines=62> */
.L_x_1070:
        /* <DEDUP_REMOVED lines=20> */
.L_x_1071:
        /* <DEDUP_REMOVED lines=84> */
.L_x_1072:
[----:B------:R-:W-:Y:S02]  /*34660*/  ULDC UR4, c[0x0][0xe64] ;  /* 0x0003990000047ab9 */ /* 0x000fe40000000800 */
[----:B------:R-:W-:-:S04]  /*34670*/  ISETP.LE.AND P0, PT, RZ, UR4, PT ;  /* 0x00000004ff007c0c */ /* 0x000fc8000bf03270 */
[----:B------:R-:W-:Y:S02]  /*34680*/  FSEL R24, RZ, 3.37028055040000000000e+12, P0 ;  /* 0x54442d18ff187808 */ /* 0x000fe40000000000 */
[----:B------:R-:W-:-:S07]  /*34690*/  FSEL R25, RZ, 2.1426990032196044922, P0 ;  /* 0x400921fbff197808 */ /* 0x000fce0000000000 */
.L_x_1073:
        /* <DEDUP_REMOVED lines=9> */
.L_x_1044:
        /* <DEDUP_REMOVED lines=27> */
.L_x_1076:
        /* <DEDUP_REMOVED lines=63> */
.L_x_1075:
        /* <DEDUP_REMOVED lines=20> */
.L_x_1078:
        /* <DEDUP_REMOVED lines=29> */
.L_x_1077:
        /* <DEDUP_REMOVED lines=87> */
.L_x_1074:
        /* <DEDUP_REMOVED lines=77> */
[----:B------:R-:W-:-:S03]  /*35a20*/  IMAD.MOV.U32 R26, RZ, RZ, 0x7f3321d2 ;  /* 0x7f3321d2ff1a7424 */ /* 0x000fc600078e00ff */
[----:B------:R-:W-:Y:S02]  /*35a30*/  FSEL R27, R31, R27, !P1 ;  /* 0x0000001b1f1b7208 */ /* 0x000fe40004800000 */
[----:B------:R-:W-:Y:S02]  /*35a40*/  @!P2 FSEL R27, R28, 1.8213495016098022461, !P0 ;  /* 0x3fe921fb1c1ba808 */ /* 0x000fe40004000000 */
[----:B------:R-:W-:Y:S01]  /*35a50*/  FSEL R31, R30, R33, !P1 ;  /* 0x000000211e1f7208 */ /* 0x000fe20004800000 */
[----:B------:R-:W-:Y:S01]  /*35a60*/  DSETP.GTU.AND P1, PT, |R24|, +INF , PT ;  /* 0x7ff000001800742a */ /* 0x000fe20003f2c200 */
[----:B------:R-:W-:Y:S02]  /*35a70*/  @!P2 FSEL R31, R26, 3.37028055040000000000e+12, !P0 ;  /* 0x54442d181a1fa808 */ /* 0x000fe40004000000 */
[----:B0-----:R-:W-:-:S03]  /*35a80*/  LOP3.LUT R27, R27, 0x80000000, R2, 0xb8, !PT ;  /* 0x800000001b1b7812 */ /* 0x001fc600078eb802 */
[----:B------:R-:W-:Y:S02]  /*35a90*/  FSEL R24, R24, R31, P1 ;  /* 0x0000001f18187208 */ /* 0x000fe40000800000 */
[----:B------:R-:W-:Y:S01]  /*35aa0*/  FSEL R25, R25, R27, P1 ;  /* 0x0000001b19197208 */ /* 0x000fe20000800000 */
[----:B------:R-:W-:Y:S06]  /*35ab0*/  BRA `(.L_x_1054) ;  /* 0x0000001c00207947 */ /* 0x000fec0003800000 */
.L_x_1043:
        /* <DEDUP_REMOVED lines=9> */
[----:B------:R-:W-:-:S04]  /*35b50*/  ISETP.GT.U32.AND P0, PT, R30, R28, PT ;  /* 0x0000001c1e00720c */ /* 0x000fc80003f04070 */
[CC--:B------:R-:W-:Y:S02]  /*35b60*/  ISETP.GT.U32.AND.EX P2, PT, R31.reuse, R29.reuse, PT, P0 ;  /* 0x0000001d1f00720c */ /* 0x0c0fe40003f44100 */
[CC--:B------:R-:W-:Y:S02]  /*35b70*/  ISETP.LT.U32.AND P0, PT, R30.reuse, R28.reuse, PT ;  /* 0x0000001c1e00720c */ /* 0x0c0fe40003f01070 */
[CC--:B------:R-:W-:Y:S02]  /*35b80*/  SEL R25, R31.reuse, R29.reuse, P2 ;  /* 0x0000001d1f197207 */ /* 0x0c0fe40001000000 */
[----:B------:R-:W-:Y:S02]  /*35b90*/  ISETP.LT.U32.AND.EX P0, PT, R31, R29, PT, P0 ;  /* 0x0000001d1f00720c */ /* 0x000fe40003f01100 */
[----:B------:R-:W-:Y:S02]  /*35ba0*/  LOP3.LUT R2, R25, 0xffc00000, RZ, 0xc0, !PT ;  /* 0xffc0000019027812 */ /* 0x000fe400078ec0ff */
[----:B------:R-:W-:-:S02]  /*35bb0*/  SEL R26, R30, R28, P0 ;  /* 0x0000001c1e1a7207 */ /* 0x000fc40000000000 */
[----:B------:R-:W-:Y:S01]  /*35bc0*/  SEL R27, R31, R29, P0 ;  /* 0x0000001d1f1b7207 */ /* 0x000fe20000000000 */
[----:B------:R-:W-:Y:S01]  /*35bd0*/  IMAD.U32 R31, RZ, RZ, UR6 ;  /* 0x00000006ff1f7e24 */ /* 0x000fe2000f8e00ff */
[----:B------:R-:W-:Y:S02]  /*35be0*/  IADD3 R33, -R2, 0x7fd00000, RZ ;  /* 0x7fd0000002217810 */ /* 0x000fe40007ffe1ff */
[----:B------:R-:W-:-:S04]  /*35bf0*/  SEL R24, R30, R28, P2 ;  /* 0x0000001c1e187207 */ /* 0x000fc80001000000 */
[C---:B------:R-:W-:Y:S02]  /*35c00*/  DMUL R34, R32.reuse, R26 ;  /* 0x0000001a20227228 */ /* 0x040fe40000000000 */
[----:B------:R-:W-:-:S06]  /*35c10*/  DMUL R28, R32, R24 ;  /* 0x00000018201c7228 */ /* 0x000fcc0000000000 */
[----:B------:R-:W-:-:S08]  /*35c20*/  DMUL R34, R34, R34 ;  /* 0x0000002222227228 */ /* 0x000fd00000000000 */
[----:B------:R-:W-:Y:S01]  /*35c30*/  DFMA R28, R28, R28, R34 ;  /* 0x0000001c1c1c722b */ /* 0x000fe20000000022 */
[----:B------:R-:W-:-:S07]  /*35c40*/  IMAD.MOV.U32 R34, RZ, RZ, RZ ;  /* 0x000000ffff227224 */ /* 0x000fce00078e00ff */
[----:B------:R-:W-:Y:S02]  /*35c50*/  DSETP.MIN.AND P0, P2, R28, UR4, PT ;  /* 0x000000041c007e2a */ /* 0x000fe4000ba00000 */
[----:B------:R-:W-:-:S05]  /*35c60*/  IMAD.MOV.U32 R30, RZ, RZ, R29 ;  /* 0x000000ffff1e7224 */ /* 0x000fca00078e001d */
[----:B------:R-:W-:Y:S01]  /*35c70*/  FSEL R33, R30, UR6, P0 ;  /* 0x000000061e217c08 */ /* 0x000fe20008000000 */
[----:B------:R-:W-:-:S05]  /*35c80*/  IMAD.MOV.U32 R30, RZ, RZ, R28 ;  /* 0x000000ffff1e7224 */ /* 0x000fca00078e001c */
[----:B------:R-:W-:Y:S01]  /*35c90*/  SEL R32, R30, UR4, P0 ;  /* 0x000000041e207c07 */ /* 0x000fe20008000000 */
[----:B------:R-:W-:Y:S01]  /*35ca0*/  DSETP.NEU.AND P0, PT, R26, RZ, PT ;  /* 0x000000ff1a00722a */ /* 0x000fe20003f0d000 */
[----:B------:R-:W-:Y:S02]  /*35cb0*/  @P2 LOP3.LUT R33, R31, 0x80000, RZ, 0xfc, !PT ;  /* 0x000800001f212812 */ /* 0x000fe400078efcff */
[----:B------:R-:W-:Y:S02]  /*35cc0*/  ISETP.GE.U32.AND P2, PT, R27, 0x7ff00000, PT ;  /* 0x7ff000001b00780c */ /* 0x000fe40003f46070 */
        /* <DEDUP_REMOVED lines=104> */
.L_x_1080:
[----:B------:R-:W-:Y:S05]  /*36350*/  BSYNC B0 ;  /* 0x0000000000007941 */ /* 0x000fea0003800000 */
.L_x_1079:
[----:B------:R-:W-:Y:S05]  /*36360*/  @P0 BRA P2, `(.L_x_1081) ;  /* 0x0000000000180947 */ /* 0x000fea0001000000 */
[----:B------:R-:W-:Y:S01]  /*36370*/  IMAD.MOV.U32 R24, RZ, RZ, R40 ;  /* 0x000000ffff187224 */ /* 0x000fe200078e0028 */
[----:B------:R-:W-:Y:S01]  /*36380*/  MOV R26, 0x363d0 ;  /* 0x000363d0001a7802 */ /* 0x000fe20000000f00 */
[----:B------:R-:W-:Y:S02]  /*36390*/  IMAD.MOV.U32 R25, RZ, RZ, R41 ;  /* 0x000000ffff197224 */ /* 0x000fe400078e0029 */
[----:B------:R-:W-:Y:S02]  /*363a0*/  IMAD.MOV.U32 R28, RZ, RZ, R52 ;  /* 0x000000ffff1c7224 */ /* 0x000fe400078e0034 */
[----:B------:R-:W-:-:S07]  /*363b0*/  IMAD.MOV.U32 R27, RZ, RZ, R53 ;  /* 0x000000ffff1b7224 */ /* 0x000fce00078e0035 */
[----:B------:R-:W-:Y:S05]  /*363c0*/  CALL.REL.NOINC `($__internal_1_$__cuda_sm20_div_rn_f64_full) ;  /* 0x00000164005c7944 */ /* 0x000fea0003c00000 */
.L_x_1081:
        /* <DEDUP_REMOVED lines=84> */
.L_x_1082:
[----:B------:R-:W-:Y:S02]  /*36910*/  ULDC UR4, c[0x0][0xe64] ;  /* 0x0003990000047ab9 */ /* 0x000fe40000000800 */
[----:B------:R-:W-:-:S04]  /*36920*/  ISETP.LE.AND P0, PT, RZ, UR4, PT ;  /* 0x00000004ff007c0c */ /* 0x000fc8000bf03270 */
[----:B------:R-:W-:Y:S02]  /*36930*/  FSEL R24, RZ, 3.37028055040000000000e+12, P0 ;  /* 0x54442d18ff187808 */ /* 0x000fe40000000000 */
[----:B------:R-:W-:-:S07]  /*36940*/  FSEL R25, RZ, 2.1426990032196044922, P0 ;  /* 0x400921fbff197808 */ /* 0x000fce0000000000 */
.L_x_1083:
        /* <DEDUP_REMOVED lines=10> */
.L_x_1042:
[----:B------:R-:W0:Y:S01]  /*369f0*/  LDC.64 R40, c[0x0][0xe60] ;  /* 0x00039800ff287b82 */ /* 0x000e220000000a00 */
[----:B------:R-:W-:Y:S02]  /*36a00*/  IMAD.MOV.U32 R24, RZ, RZ, R20 ;  /* 0x000000ffff187224 */ /* 0x000fe400078e0014 */
[----:B------:R-:W-:Y:S01]  /*36a10*/  IMAD.MOV.U32 R25, RZ, RZ, R21 ;  /* 0x000000ffff197224 */ /* 0x000fe200078e0015 */
[----:B0-----:R-:W-:-:S14]  /*36a20*/  DSETP.GEU.AND P0, PT, |R40|, 1.4916681462400413487e-154, PT ;  /* 0x200000002800742a */ /* 0x001fdc0003f0e200 */
[----:B------:R-:W-:Y:S05]  /*36a30*/  @P0 BRA `(.L_x_1084) ;  /* 0x0000000000180947 */ /* 0x000fea0003800000 */
[----:B------:R-:W0:Y:S02]  /*36a40*/  LDC.64 R24, c[0x0][0xe68] ;  /* 0x00039a00ff187b82 */ /* 0x000e240000000a00 */
[----:B0-----:R-:W-:Y:S01]  /*36a50*/  DSETP.GEU.AND P0, PT, |R24|, 1.4916681462400413487e-154, PT ;  /* 0x200000001800742a */ /* 0x001fe20003f0e200 */
[----:B------:R-:W-:Y:S02]  /*36a60*/  IMAD.MOV.U32 R24, RZ, RZ, R20 ;  /* 0x000000ffff187224 */ /* 0x000fe400078e0014 */
[----:B------:R-:W-:-:S11]  /*36a70*/  IMAD.MOV.U32 R25, RZ, RZ, R21 ;  /* 0x000000ffff197224 */ /* 0x000fd600078e0015 */
[----:B------:R-:W-:Y:S02]  /*36a80*/  @!P0 IMAD.MOV.U32 R24, RZ, RZ, R22 ;  /* 0x000000ffff188224 */ /* 0x000fe400078e0016 */
[----:B------:R-:W-:-:S07]  /*36a90*/  @!P0 IMAD.MOV.U32 R25, RZ, RZ, R23 ;  /* 0x000000ffff198224 */ /* 0x000fce00078e0017 */
.L_x_1084:
        /* <DEDUP_REMOVED lines=18> */
.L_x_1085:
        /* <DEDUP_REMOVED lines=62> */
.L_x_1086:
        /* <DEDUP_REMOVED lines=28> */
.L_x_1087:
        /* <DEDUP_REMOVED lines=84> */
.L_x_1088:
[----:B------:R-:W-:Y:S02]  /*376a0*/  FSEL R24, RZ, 3.37028055040000000000e+12, P0 ;  /* 0x54442d18ff187808 */ /* 0x000fe40000000000 */
[----:B------:R-:W-:-:S07]  /*376b0*/  FSEL R25, RZ, 2.1426990032196044922, P0 ;  /* 0x400921fbff197808 */ /* 0x000fce0000000000 */
.L_x_1089:
        /* <DEDUP_REMOVED lines=8> */
.L_x_1054:
[----:B------:R-:W-:Y:S01]  /*37740*/  DMUL R40, R12, R24 ;  /* 0x000000180c287228 */ /* 0x000fe20000000000 */
        /* <DEDUP_REMOVED lines=75> */
.L_x_1096:
[----:B------:R-:W-:Y:S05]  /*37c00*/  BSYNC B0 ;  /* 0x0000000000007941 */ /* 0x000fea0003800000 */
.L_x_1095:
        /* <DEDUP_REMOVED lines=26> */
.L_x_1098:
[----:B------:R-:W-:Y:S01]  /*37db0*/  DMUL R12, RZ, R40 ;  /* 0x00000028ff0c7228 */ /* 0x000fe20000000000 */
[----:B------:R-:W-:-:S10]  /*37dc0*/  IMAD.MOV.U32 R2, RZ, RZ, RZ ;  /* 0x000000ffff027224 */ /* 0x000fd400078e00ff */
.L_x_1099:
[----:B------:R-:W-:Y:S05]  /*37dd0*/  BSYNC B2 ;  /* 0x0000000000027941 */ /* 0x000fea0003800000 */
.L_x_1097:
        /* <DEDUP_REMOVED lines=49> */
.L_x_1101:
[----:B------:R-:W-:Y:S01]  /*380f0*/  DMUL R42, RZ, R40 ;  /* 0x00000028ff2a7228 */ /* 0x000fe20000000000 */
[----:B------:R-:W-:-:S10]  /*38100*/  IMAD.MOV.U32 R2, RZ, RZ, RZ ;  /* 0x000000ffff027224 */ /* 0x000fd400078e00ff */
.L_x_1102:
[----:B------:R-:W-:Y:S05]  /*38110*/  BSYNC B2 ;  /* 0x0000000000027941 */ /* 0x000fea0003800000 */
.L_x_1100:
        /* <DEDUP_REMOVED lines=25> */
.L_x_1094:
        /* <DEDUP_REMOVED lines=63> */
.L_x_1105:
[----:B------:R-:W-:Y:S05]  /*386a0*/  BSYNC B0 ;  /* 0x0000000000007941 */ /* 0x000fea0003800000 */
.L_x_1104:
        /* <DEDUP_REMOVED lines=26> */
.L_x_1107:
[----:B------:R-:W-:Y:S01]  /*38850*/  DMUL R12, RZ, R40 ;  /* 0x00000028ff0c7228 */ /* 0x000fe20000000000 */
[----:B------:R-:W-:-:S10]  /*38860*/  IMAD.MOV.U32 R2, RZ, RZ, RZ ;  /* 0x000000ffff027224 */ /* 0x000fd400078e00ff */
.L_x_1108:
[----:B------:R-:W-:Y:S05]  /*38870*/  BSYNC B2 ;  /* 0x0000000000027941 */ /* 0x000fea0003800000 */
.L_x_1106:
        /* <DEDUP_REMOVED lines=49> */
.L_x_1110:
[----:B------:R-:W-:Y:S01]  /*38b90*/  DMUL R42, RZ, R40 ;  /* 0x00000028ff2a7228 */ /* 0x000fe20000000000 */
[----:B------:R-:W-:-:S10]  /*38ba0*/  IMAD.MOV.U32 R2, RZ, RZ, RZ ;  /* 0x000000ffff027224 */ /* 0x000fd400078e00ff */
.L_x_1111:
[----:B------:R-:W-:Y:S05]  /*38bb0*/  BSYNC B2 ;  /* 0x0000000000027941 */ /* 0x000fea0003800000 */
.L_x_1109:
        /* <DEDUP_REMOVED lines=39> */
.L_x_1093:
        /* <DEDUP_REMOVED lines=11> */
.L_x_1112:
[----:B------:R-:W-:-:S10]  /*38ee0*/  DADD R12, R40, -R40 ;  /* 0x00000000280c7229 */ /* 0x000fd40000000828 */
[----:B------:R-:W-:Y:S02]  /*38ef0*/  IMAD.MOV.U32 R14, RZ, RZ, R12 ;  /* 0x000000ffff0e7224 */ /* 0x000fe400078e000c */
[----:B------:R-:W-:Y:S01]  /*38f00*/  IMAD.MOV.U32 R15, RZ, RZ, R13 ;  /* 0x000000ffff0f7224 */ /* 0x000fe200078e000d */
[----:B------:R-:W-:Y:S06]  /*38f10*/  BRA `(.L_x_1103) ;  /* 0x00000008009c7947 */ /* 0x000fec0003800000 */
.L_x_1092:
        /* <DEDUP_REMOVED lines=26> */
.L_x_1114:
[----:B------:R-:W-:Y:S01]  /*390c0*/  DMUL R32, RZ, R40 ;  /* 0x00000028ff207228 */ /* 0x000fe20000000000 */
[----:B------:R-:W-:-:S10]  /*390d0*/  IMAD.MOV.U32 R27, RZ, RZ, RZ ;  /* 0x000000ffff1b7224 */ /* 0x000fd400078e00ff */
.L_x_1115:
[----:B------:R-:W-:Y:S05]  /*390e0*/  BSYNC B2 ;  /* 0x0000000000027941 */ /* 0x000fea0003800000 */
.L_x_1113:
        /* <DEDUP_REMOVED lines=49> */
.L_x_1117:
[----:B------:R-:W-:Y:S01]  /*39400*/  DMUL R14, RZ, R40 ;  /* 0x00000028ff0e7228 */ /* 0x000fe20000000000 */
[----:B------:R-:W-:-:S10]  /*39410*/  IMAD.MOV.U32 R2, RZ, RZ, RZ ;  /* 0x000000ffff027224 */ /* 0x000fd400078e00ff */
.L_x_1118:
[----:B------:R-:W-:Y:S05]  /*39420*/  BSYNC B2 ;  /* 0x0000000000027941 */ /* 0x000fea0003800000 */
.L_x_1116:
        /* <DEDUP_REMOVED lines=24> */
.L_x_1091:
        /* <DEDUP_REMOVED lines=59> */
.L_x_1120:
[----:B------:R-:W-:Y:S05]  /*39960*/  BSYNC B0 ;  /* 0x0000000000007941 */ /* 0x000fea0003800000 */
.L_x_1119:
[----:B------:R-:W-:Y:S02]  /*39970*/  IMAD.MOV.U32 R14, RZ, RZ, R40 ;  /* 0x000000ffff0e7224 */ /* 0x000fe400078e0028 */
[----:B------:R-:W-:-:S07]  /*39980*/  IMAD.MOV.U32 R15, RZ, RZ, R41 ;  /* 0x000000ffff0f7224 */ /* 0x000fce00078e0029 */
.L_x_1103:
[----:B------:R-:W-:Y:S05]  /*39990*/  BSYNC B1 ;  /* 0x0000000000017941 */ /* 0x000fea0003800000 */
.L_x_1090:
        /* <DEDUP_REMOVED lines=53> */
.L_x_1127:
        /* <DEDUP_REMOVED lines=63> */
.L_x_1126:
        /* <DEDUP_REMOVED lines=20> */
.L_x_1129:
        /* <DEDUP_REMOVED lines=29> */
.L_x_1128:
        /* <DEDUP_REMOVED lines=20> */
.L_x_1130:
        /* <DEDUP_REMOVED lines=84> */
.L_x_1131:
[----:B------:R-:W-:Y:S02]  /*3aa70*/  ULDC UR4, c[0x0][0xe64] ;  /* 0x0003990000047ab9 */ /* 0x000fe40000000800 */
[----:B------:R-:W-:-:S04]  /*3aa80*/  ISETP.LE.AND P0, PT, RZ, UR4, PT ;  /* 0x00000004ff007c0c */ /* 0x000fc8000bf03270 */
[----:B------:R-:W-:Y:S02]  /*3aa90*/  FSEL R24, RZ, 3.37028055040000000000e+12, P0 ;  /* 0x54442d18ff187808 */ /* 0x000fe40000000000 */
[----:B------:R-:W-:-:S07]  /*3aaa0*/  FSEL R25, RZ, 2.1426990032196044922, P0 ;  /* 0x400921fbff197808 */ /* 0x000fce0000000000 */
.L_x_1132:
        /* <DEDUP_REMOVED lines=10> */
.L_x_1125:
        /* <DEDUP_REMOVED lines=24> */
.L_x_1135:
        /* <DEDUP_REMOVED lines=62> */
.L_x_1136:
        /* <DEDUP_REMOVED lines=20> */
.L_x_1137:
        /* <DEDUP_REMOVED lines=84> */
.L_x_1138:
[----:B------:R-:W-:Y:S02]  /*3b730*/  ULDC UR4, c[0x0][0xe64] ;  /* 0x0003990000047ab9 */ /* 0x000fe40000000800 */
[----:B------:R-:W-:-:S04]  /*3b740*/  ISETP.LE.AND P0, PT, RZ, UR4, PT ;  /* 0x00000004ff007c0c */ /* 0x000fc8000bf03270 */
[----:B------:R-:W-:Y:S02]  /*3b750*/  FSEL R24, RZ, 3.37028055040000000000e+12, P0 ;  /* 0x54442d18ff187808 */ /* 0x000fe40000000000 */
[----:B------:R-:W-:-:S07]  /*3b760*/  FSEL R25, RZ, 2.1426990032196044922, P0 ;  /* 0x400921fbff197808 */ /* 0x000fce0000000000 */
.L_x_1139:
        /* <DEDUP_REMOVED lines=10> */
.L_x_1134:
        /* <DEDUP_REMOVED lines=28> */
.L_x_1140:
        /* <DEDUP_REMOVED lines=117> */
.L_x_1142:
        /* <DEDUP_REMOVED lines=63> */
.L_x_1141:
        /* <DEDUP_REMOVED lines=21> */
.L_x_1144:
        /* <DEDUP_REMOVED lines=29> */
.L_x_1143:
        /* <DEDUP_REMOVED lines=20> */
.L_x_1145:
        /* <DEDUP_REMOVED lines=84> */
.L_x_1146:
[----:B------:R-:W-:Y:S02]  /*3ceb0*/  ULDC UR4, c[0x0][0xe64] ;  /* 0x0003990000047ab9 */ /* 0x000fe40000000800 */
[----:B------:R-:W-:-:S04]  /*3cec0*/  ISETP.LE.AND P0, PT, RZ, UR4, PT ;  /* 0x00000004ff007c0c */ /* 0x000fc8000bf03270 */
[----:B------:R-:W-:Y:S02]  /*3ced0*/  FSEL R24, RZ, 3.37028055040000000000e+12, P0 ;  /* 0x54442d18ff187808 */ /* 0x000fe40000000000 */
[----:B------:R-:W-:-:S07]  /*3cee0*/  FSEL R25, RZ, 2.1426990032196044922, P0 ;  /* 0x400921fbff197808 */ /* 0x000fce0000000000 */
.L_x_1147:
        /* <DEDUP_REMOVED lines=10> */
.L_x_1124:
        /* <DEDUP_REMOVED lines=60> */
.L_x_1148:
        /* <DEDUP_REMOVED lines=62> */
.L_x_1149:
        /* <DEDUP_REMOVED lines=20> */
.L_x_1150:
        /* <DEDUP_REMOVED lines=84> */
.L_x_1151:
[----:B------:R-:W-:Y:S02]  /*3ddb0*/  ULDC UR4, c[0x0][0xe64] ;  /* 0x0003990000047ab9 */ /* 0x000fe40000000800 */
[----:B------:R-:W-:-:S04]  /*3ddc0*/  ISETP.LE.AND P0, PT, RZ, UR4, PT ;  /* 0x00000004ff007c0c */ /* 0x000fc8000bf03270 */
[----:B------:R-:W-:Y:S02]  /*3ddd0*/  FSEL R24, RZ, 3.37028055040000000000e+12, P0 ;  /* 0x54442d18ff187808 */ /* 0x000fe40000000000 */
[----:B------:R-:W-:-:S07]  /*3dde0*/  FSEL R25, RZ, 2.1426990032196044922, P0 ;  /* 0x400921fbff197808 */ /* 0x000fce0000000000 */
.L_x_1152:
        /* <DEDUP_REMOVED lines=9> */
.L_x_1123:
        /* <DEDUP_REMOVED lines=27> */
.L_x_1155:
        /* <DEDUP_REMOVED lines=63> */
.L_x_1154:
        /* <DEDUP_REMOVED lines=20> */
.L_x_1157:
        /* <DEDUP_REMOVED lines=29> */
.L_x_1156:
        /* <DEDUP_REMOVED lines=87> */
.L_x_1153:
        /* <DEDUP_REMOVED lines=87> */
.L_x_1122:
        /* <DEDUP_REMOVED lines=137> */
.L_x_1159:
[----:B------:R-:W-:Y:S05]  /*3faa0*/  BSYNC B0 ;  /* 0x0000000000007941 */ /* 0x000fea0003800000 */
.L_x_1158:
[----:B------:R-:W-:Y:S05]  /*3fab0*/  @P0 BRA P2, `(.L_x_1160) ;  /* 0x0000000000180947 */ /* 0x000fea0001000000 */
[----:B------:R-:W-:Y:S01]  /*3fac0*/  IMAD.MOV.U32 R24, RZ, RZ, R40 ;  /* 0x000000ffff187224 */ /* 0x000fe200078e0028 */
[----:B------:R-:W-:Y:S01]  /*3fad0*/  MOV R26, 0x3fb20 ;  /* 0x0003fb20001a7802 */ /* 0x000fe20000000f00 */
[----:B------:R-:W-:Y:S02]  /*3fae0*/  IMAD.MOV.U32 R25, RZ, RZ, R41 ;  /* 0x000000ffff197224 */ /* 0x000fe400078e0029 */
[----:B------:R-:W-:Y:S02]  /*3faf0*/  IMAD.MOV.U32 R28, RZ, RZ, R52 ;  /* 0x000000ffff1c7224 */ /* 0x000fe400078e0034 */
[----:B------:R-:W-:-:S07]  /*3fb00*/  IMAD.MOV.U32 R27, RZ, RZ, R53 ;  /* 0x000000ffff1b7224 */ /* 0x000fce00078e0035 */
[----:B------:R-:W-:Y:S05]  /*3fb10*/  CALL.REL.NOINC `($__internal_1_$__cuda_sm20_div_rn_f64_full) ;  /* 0x000000cc00887944 */ /* 0x000fea0003c00000 */
.L_x_1160:
        /* <DEDUP_REMOVED lines=84> */
.L_x_1161:
[----:B------:R-:W-:Y:S02]  /*40060*/  ULDC UR4, c[0x0][0xe64] ;  /* 0x0003990000047ab9 */ /* 0x000fe40000000800 */
[----:B------:R-:W-:-:S04]  /*40070*/  ISETP.LE.AND P0, PT, RZ, UR4, PT ;  /* 0x00000004ff007c0c */ /* 0x000fc8000bf03270 */
[----:B------:R-:W-:Y:S02]  /*40080*/  FSEL R24, RZ, 3.37028055040000000000e+12, P0 ;  /* 0x54442d18ff187808 */ /* 0x000fe40000000000 */
[----:B------:R-:W-:-:S07]  /*40090*/  FSEL R25, RZ, 2.1426990032196044922, P0 ;  /* 0x400921fbff197808 */ /* 0x000fce0000000000 */
.L_x_1162:
        /* <DEDUP_REMOVED lines=10> */
.L_x_1121:
        /* <DEDUP_REMOVED lines=11> */
.L_x_1163:
        /* <DEDUP_REMOVED lines=18> */
.L_x_1164:
        /* <DEDUP_REMOVED lines=62> */
.L_x_1165:
        /* <DEDUP_REMOVED lines=28> */
.L_x_1166:
        /* <DEDUP_REMOVED lines=84> */
.L_x_1167:
[----:B------:R-:W-:Y:S02]  /*40df0*/  FSEL R24, RZ, 3.37028055040000000000e+12, P0 ;  /* 0x54442d18ff187808 */ /* 0x000fe40000000000 */
[----:B------:R-:W-:-:S07]  /*40e00*/  FSEL R25, RZ, 2.1426990032196044922, P0 ;  /* 0x400921fbff197808 */ /* 0x000fce0000000000 */
.L_x_1168:
        /* <DEDUP_REMOVED lines=8> */
.L_x_1133:
        /* <DEDUP_REMOVED lines=76> */
.L_x_1175:
[----:B------:R-:W-:Y:S05]  /*41350*/  BSYNC B0 ;  /* 0x0000000000007941 */ /* 0x000fea0003800000 */
.L_x_1174:
        /* <DEDUP_REMOVED lines=26> */
.L_x_1177:
[----:B------:R-:W-:Y:S01]  /*41500*/  DMUL R16, RZ, R40 ;  /* 0x00000028ff107228 */ /* 0x000fe20000000000 */
[----:B------:R-:W-:-:S10]  /*41510*/  IMAD.MOV.U32 R2, RZ, RZ, RZ ;  /* 0x000000ffff027224 */ /* 0x000fd400078e00ff */
.L_x_1178:
[----:B------:R-:W-:Y:S05]  /*41520*/  BSYNC B2 ;  /* 0x0000000000027941 */ /* 0x000fea0003800000 */
.L_x_1176:
        /* <DEDUP_REMOVED lines=49> */
.L_x_1180:
[----:B------:R-:W-:Y:S01]  /*41840*/  DMUL R42, RZ, R40 ;  /* 0x00000028ff2a7228 */ /* 0x000fe20000000000 */
[----:B------:R-:W-:-:S10]  /*41850*/  IMAD.MOV.U32 R2, RZ, RZ, RZ ;  /* 0x000000ffff027224 */ /* 0x000fd400078e00ff */
.L_x_1181:
[----:B------:R-:W-:Y:S05]  /*41860*/  BSYNC B2 ;  /* 0x0000000000027941 */ /* 0x000fea0003800000 */
.L_x_1179:
        /* <DEDUP_REMOVED lines=25> */
.L_x_1173:
        /* <DEDUP_REMOVED lines=63> */
.L_x_1184:
[----:B------:R-:W-:Y:S05]  /*41df0*/  BSYNC B0 ;  /* 0x0000000000007941 */ /* 0x000fea0003800000 */
.L_x_1183:
        /* <DEDUP_REMOVED lines=26> */
.L_x_1186:
[----:B------:R-:W-:Y:S01]  /*41fa0*/  DMUL R16, RZ, R40 ;  /* 0x00000028ff107228 */ /* 0x000fe20000000000 */
[----:B------:R-:W-:-:S10]  /*41fb0*/  IMAD.MOV.U32 R2, RZ, RZ, RZ ;  /* 0x000000ffff027224 */ /* 0x000fd400078e00ff */
.L_x_1187:
[----:B------:R-:W-:Y:S05]  /*41fc0*/  BSYNC B2 ;  /* 0x0000000000027941 */ /* 0x000fea0003800000 */
.L_x_1185:
        /* <DEDUP_REMOVED lines=49> */
.L_x_1189:
[----:B------:R-:W-:Y:S01]  /*422e0*/  DMUL R42, RZ, R40 ;  /* 0x00000028ff2a7228 */ /* 0x000fe20000000000 */
[----:B------:R-:W-:-:S10]  /*422f0*/  IMAD.MOV.U32 R2, RZ, RZ, RZ ;  /* 0x000000ffff027224 */ /* 0x000fd400078e00ff */
.L_x_1190:
[----:B------:R-:W-:Y:S05]  /*42300*/  BSYNC B2 ;  /* 0x0000000000027941 */ /* 0x000fea0003800000 */
.L_x_1188:
        /* <DEDUP_REMOVED lines=39> */
.L_x_1172:
        /* <DEDUP_REMOVED lines=11> */
.L_x_1191:
[----:B------:R-:W-:-:S10]  /*42630*/  DADD R16, R40, -R40 ;  /* 0x0000000028107229 */ /* 0x000fd40000000828 */
[----:B------:R-:W-:Y:S02]  /*42640*/  IMAD.MOV.U32 R18, RZ, RZ, R16 ;  /* 0x000000ffff127224 */ /* 0x000fe400078e0010 */
[----:B------:R-:W-:Y:S01]  /*42650*/  IMAD.MOV.U32 R19, RZ, RZ, R17 ;  /* 0x000000ffff137224 */ /* 0x000fe200078e0011 */
[----:B------:R-:W-:Y:S06]  /*42660*/  BRA `(.L_x_1182) ;  /* 0x00000008009c7947 */ /* 0x000fec0003800000 */
.L_x_1171:
        /* <DEDUP_REMOVED lines=26> */
.L_x_1193:
[----:B------:R-:W-:Y:S01]  /*42810*/  DMUL R32, RZ, R40 ;  /* 0x00000028ff207228 */ /* 0x000fe20000000000 */
[----:B------:R-:W-:-:S10]  /*42820*/  IMAD.MOV.U32 R27, RZ, RZ, RZ ;  /* 0x000000ffff1b7224 */ /* 0x000fd400078e00ff */
.L_x_1194:
[----:B------:R-:W-:Y:S05]  /*42830*/  BSYNC B2 ;  /* 0x0000000000027941 */ /* 0x000fea0003800000 */
.L_x_1192:
        /* <DEDUP_REMOVED lines=49> */
.L_x_1196:
[----:B------:R-:W-:Y:S01]  /*42b50*/  DMUL R18, RZ, R40 ;  /* 0x00000028ff127228 */ /* 0x000fe20000000000 */
[----:B------:R-:W-:-:S10]  /*42b60*/  IMAD.MOV.U32 R2, RZ, RZ, RZ ;  /* 0x000000ffff027224 */ /* 0x000fd400078e00ff */
.L_x_1197:
[----:B------:R-:W-:Y:S05]  /*42b70*/  BSYNC B2 ;  /* 0x0000000000027941 */ /* 0x000fea0003800000 */
.L_x_1195:
        /* <DEDUP_REMOVED lines=24> */
.L_x_1170:
        /* <DEDUP_REMOVED lines=59> */
.L_x_1199:
[----:B------:R-:W-:Y:S05]  /*430b0*/  BSYNC B0 ;  /* 0x0000000000007941 */ /* 0x000fea0003800000 */
.L_x_1198:
[----:B------:R-:W-:Y:S02]  /*430c0*/  IMAD.MOV.U32 R18, RZ, RZ, R40 ;  /* 0x000000ffff127224 */ /* 0x000fe400078e0028 */
[----:B------:R-:W-:-:S07]  /*430d0*/  IMAD.MOV.U32 R19, RZ, RZ, R41 ;  /* 0x000000ffff137224 */ /* 0x000fce00078e0029 */
.L_x_1182:
[----:B------:R-:W-:Y:S05]  /*430e0*/  BSYNC B1 ;  /* 0x0000000000017941 */ /* 0x000fea0003800000 */
.L_x_1169:
        /* <DEDUP_REMOVED lines=53> */
.L_x_1206:
        /* <DEDUP_REMOVED lines=63> */
.L_x_1205:
        /* <DEDUP_REMOVED lines=20> */
.L_x_1208:
        /* <DEDUP_REMOVED lines=29> */
.L_x_1207:
        /* <DEDUP_REMOVED lines=20> */
.L_x_1209:
        /* <DEDUP_REMOVED lines=84> */
.L_x_1210:
[----:B------:R-:W-:Y:S02]  /*441c0*/  ULDC UR4, c[0x0][0xe64] ;  /* 0x0003990000047ab9 */ /* 0x000fe40000000800 */
[----:B------:R-:W-:-:S04]  /*441d0*/  ISETP.LE.AND P0, PT, RZ, UR4, PT ;  /* 0x00000004ff007c0c */ /* 0x000fc8000bf03270 */
[----:B------:R-:W-:Y:S02]  /*441e0*/  FSEL R24, RZ, 3.37028055040000000000e+12, P0 ;  /* 0x54442d18ff187808 */ /* 0x000fe40000000000 */
[----:B------:R-:W-:-:S07]  /*441f0*/  FSEL R25, RZ, 2.1426990032196044922, P0 ;  /* 0x400921fbff197808 */ /* 0x000fce0000000000 */
.L_x_1211:
        /* <DEDUP_REMOVED lines=10> */
.L_x_1204:
        /* <DEDUP_REMOVED lines=24> */
.L_x_1214:
        /* <DEDUP_REMOVED lines=62> */
.L_x_1215:
        /* <DEDUP_REMOVED lines=20> */
.L_x_1216:
        /* <DEDUP_REMOVED lines=84> */
.L_x_1217:
[----:B------:R-:W-:Y:S02]  /*44e80*/  ULDC UR4, c[0x0][0xe64] ;  /* 0x0003990000047ab9 */ /* 0x000fe40000000800 */
[----:B------:R-:W-:-:S04]  /*44e90*/  ISETP.LE.AND P0, PT, RZ, UR4, PT ;  /* 0x00000004ff007c0c */ /* 0x000fc8000bf03270 */
[----:B------:R-:W-:Y:S02]  /*44ea0*/  FSEL R24, RZ, 3.37028055040000000000e+12, P0 ;  /* 0x54442d18ff187808 */ /* 0x000fe40000000000 */
[----:B------:R-:W-:-:S07]  /*44eb0*/  FSEL R25, RZ, 2.1426990032196044922, P0 ;  /* 0x400921fbff197808 */ /* 0x000fce0000000000 */
.L_x_1218:
        /* <DEDUP_REMOVED lines=10> */
.L_x_1213:
        /* <DEDUP_REMOVED lines=28> */
.L_x_1219:
        /* <DEDUP_REMOVED lines=117> */
.L_x_1221:
        /* <DEDUP_REMOVED lines=63> */
.L_x_1220:
        /* <DEDUP_REMOVED lines=21> */
.L_x_1223:
        /* <DEDUP_REMOVED lines=29> */
.L_x_1222:
        /* <DEDUP_REMOVED lines=20> */
.L_x_1224:
        /* <DEDUP_REMOVED lines=84> */
.L_x_1225:
[----:B------:R-:W-:Y:S02]  /*46600*/  ULDC UR4, c[0x0][0xe64] ;  /* 0x0003990000047ab9 */ /* 0x000fe40000000800 */
[----:B------:R-:W-:-:S04]  /*46610*/  ISETP.LE.AND P0, PT, RZ, UR4, PT ;  /* 0x00000004ff007c0c */ /* 0x000fc8000bf03270 */
[----:B------:R-:W-:Y:S02]  /*46620*/  FSEL R24, RZ, 3.37028055040000000000e+12, P0 ;  /* 0x54442d18ff187808 */ /* 0x000fe40000000000 */
[----:B------:R-:W-:-:S07]  /*46630*/  FSEL R25, RZ, 2.1426990032196044922, P0 ;  /* 0x400921fbff197808 */ /* 0x000fce0000000000 */
.L_x_1226:
        /* <DEDUP_REMOVED lines=10> */
.L_x_1203:
        /* <DEDUP_REMOVED lines=60> */
.L_x_1227:
        /* <DEDUP_REMOVED lines=62> */
.L_x_1228:
        /* <DEDUP_REMOVED lines=20> */
.L_x_1229:
        /* <DEDUP_REMOVED lines=84> */
.L_x_1230:
[----:B------:R-:W-:Y:S02]  /*47500*/  ULDC UR4, c[0x0][0xe64] ;  /* 0x0003990000047ab9 */ /* 0x000fe40000000800 */
[----:B------:R-:W-:-:S04]  /*47510*/  ISETP.LE.AND P0, PT, RZ, UR4, PT ;  /* 0x00000004ff007c0c */ /* 0x000fc8000bf03270 */
[----:B------:R-:W-:Y:S02]  /*47520*/  FSEL R24, RZ, 3.37028055040000000000e+12, P0 ;  /* 0x54442d18ff187808 */ /* 0x000fe40000000000 */
[----:B------:R-:W-:-:S07]  /*47530*/  FSEL R25, RZ, 2.1426990032196044922, P0 ;  /* 0x400921fbff197808 */ /* 0x000fce0000000000 */
.L_x_1231:
        /* <DEDUP_REMOVED lines=9> */
.L_x_1202:
        /* <DEDUP_REMOVED lines=27> */
.L_x_1234:
        /* <DEDUP_REMOVED lines=63> */
.L_x_1233:
        /* <DEDUP_REMOVED lines=20> */
.L_x_1236:
        /* <DEDUP_REMOVED lines=29> */
.L_x_1235:
        /* <DEDUP_REMOVED lines=87> */
.L_x_1232:
        /* <DEDUP_REMOVED lines=87> */
.L_x_1201:
        /* <DEDUP_REMOVED lines=8> */
[----:B------:R-:W-:Y:S01]  /*489e0*/  BSSY B0, `(.L_x_1237) ;  /* 0x0000081000007945 */ /* 0x000fe20003800000 */
[----:B------:R-:W-:-:S03]  /*489f0*/  FSETP.GEU.AND P5, PT, |R41|, 6.5827683646048100446e-37, PT ;  /* 0x036000002900780b */ /* 0x000fc60003fae200 */
        /* <DEDUP_REMOVED lines=10> */
[----:B------:R-:W-:Y:S02]  /*48aa0*/  SEL R24, R30, R28, P2 ;  /* 0x0000001c1e187207 */ /* 0x000fe40001000000 */
[----:B------:R-:W-:Y:S02]  /*48ab0*/  ISETP.GE.U32.AND P3, PT, R27, 0x7ff00000, PT ;  /* 0x7ff000001b00780c */ /* 0x000fe40003f66070 */
        /* <DEDUP_REMOVED lines=30> */
[----:B------:R-:W-:Y:S02]  /*48ca0*/  IMAD.MOV.U32 R29, RZ, RZ, R27 ;  /* 0x000000ffff1d7224 */ /* 0x000fe400078e001b */
        /* <DEDUP_REMOVED lines=84> */
.L_x_1238:
[----:B------:R-:W-:Y:S05]  /*491f0*/  BSYNC B0 ;  /* 0x0000000000007941 */ /* 0x000fea0003800000 */
.L_x_1237:
[----:B------:R-:W-:Y:S05]  /*49200*/  @P4 BRA P5, `(.L_x_1239) ;  /* 0x0000000000184947 */ /* 0x000fea0002800000 */
[----:B------:R-:W-:Y:S01]  /*49210*/  IMAD.MOV.U32 R24, RZ, RZ, R40 ;  /* 0x000000ffff187224 */ /* 0x000fe200078e0028 */
[----:B------:R-:W-:Y:S01]  /*49220*/  MOV R26, 0x49270 ;  /* 0x00049270001a7802 */ /* 0x000fe20000000f00 */
[----:B------:R-:W-:Y:S02]  /*49230*/  IMAD.MOV.U32 R25, RZ, RZ, R41 ;  /* 0x000000ffff197224 */ /* 0x000fe400078e0029 */
[----:B------:R-:W-:Y:S02]  /*49240*/  IMAD.MOV.U32 R28, RZ, RZ, R52 ;  /* 0x000000ffff1c7224 */ /* 0x000fe400078e0034 */
[----:B------:R-:W-:-:S07]  /*49250*/  IMAD.MOV.U32 R27, RZ, RZ, R53 ;  /* 0x000000ffff1b7224 */ /* 0x000fce00078e0035 */
[----:B------:R-:W-:Y:S05]  /*49260*/  CALL.REL.NOINC `($__internal_1_$__cuda_sm20_div_rn_f64_full) ;  /* 0x0000003400b47944 */ /* 0x000fea0003c00000 */
.L_x_1239:
        /* <DEDUP_REMOVED lines=84> */
.L_x_1240:
[----:B------:R-:W-:Y:S02]  /*497b0*/  ULDC UR4, c[0x0][0xe64] ;  /* 0x0003990000047ab9 */ /* 0x000fe40000000800 */
[----:B------:R-:W-:-:S04]  /*497c0*/  ISETP.LE.AND P0, PT, RZ, UR4, PT ;  /* 0x00000004ff007c0c */ /* 0x000fc8000bf03270 */
[----:B------:R-:W-:Y:S02]  /*497d0*/  FSEL R24, RZ, 3.37028055040000000000e+12, P0 ;  /* 0x54442d18ff187808 */ /* 0x000fe40000000000 */
[----:B------:R-:W-:-:S07]  /*497e0*/  FSEL R25, RZ, 2.1426990032196044922, P0 ;  /* 0x400921fbff197808 */ /* 0x000fce0000000000 */
.L_x_1241:
        /* <DEDUP_REMOVED lines=10> */
.L_x_1200:
        /* <DEDUP_REMOVED lines=11> */
.L_x_1242:
        /* <DEDUP_REMOVED lines=18> */
.L_x_1243:
        /* <DEDUP_REMOVED lines=62> */
.L_x_1244:
        /* <DEDUP_REMOVED lines=28> */
.L_x_1245:
        /* <DEDUP_REMOVED lines=84> */
.L_x_1246:
[----:B------:R-:W-:Y:S02]  /*4a540*/  FSEL R24, RZ, 3.37028055040000000000e+12, P0 ;  /* 0x54442d18ff187808 */ /* 0x000fe40000000000 */
[----:B------:R-:W-:-:S07]  /*4a550*/  FSEL R25, RZ, 2.1426990032196044922, P0 ;  /* 0x400921fbff197808 */ /* 0x000fce0000000000 */
.L_x_1247:
        /* <DEDUP_REMOVED lines=8> */
.L_x_1212:
        /* <DEDUP_REMOVED lines=76> */
.L_x_1254:
[----:B------:R-:W-:Y:S05]  /*4aaa0*/  BSYNC B0 ;  /* 0x0000000000007941 */ /* 0x000fea0003800000 */
.L_x_1253:
        /* <DEDUP_REMOVED lines=26> */
.L_x_1256:
[----:B------:R-:W-:Y:S01]  /*4ac50*/  DMUL R4, RZ, R40 ;  /* 0x00000028ff047228 */ /* 0x000fe20000000000 */
[----:B------:R-:W-:-:S10]  /*4ac60*/  IMAD.MOV.U32 R2, RZ, RZ, RZ ;  /* 0x000000ffff027224 */ /* 0x000fd400078e00ff */
.L_x_1257:
[----:B------:R-:W-:Y:S05]  /*4ac70*/  BSYNC B2 ;  /* 0x0000000000027941 */ /* 0x000fea0003800000 */
.L_x_1255:
        /* <DEDUP_REMOVED lines=49> */
.L_x_1259:
[----:B------:R-:W-:Y:S01]  /*4af90*/  DMUL R42, RZ, R40 ;  /* 0x00000028ff2a7228 */ /* 0x000fe20000000000 */
[----:B------:R-:W-:-:S10]  /*4afa0*/  IMAD.MOV.U32 R2, RZ, RZ, RZ ;  /* 0x000000ffff027224 */ /* 0x000fd400078e00ff */
.L_x_1260:
[----:B------:R-:W-:Y:S05]  /*4afb0*/  BSYNC B2 ;  /* 0x0000000000027941 */ /* 0x000fea0003800000 */
.L_x_1258:
        /* <DEDUP_REMOVED lines=25> */
.L_x_1252:
        /* <DEDUP_REMOVED lines=63> */
.L_x_1263:
[----:B------:R-:W-:Y:S05]  /*4b540*/  BSYNC B0 ;  /* 0x0000000000007941 */ /* 0x000fea0003800000 */
.L_x_1262:
        /* <DEDUP_REMOVED lines=26> */
.L_x_1265:
[----:B------:R-:W-:Y:S01]  /*4b6f0*/  DMUL R4, RZ, R40 ;  /* 0x00000028ff047228 */ /* 0x000fe20000000000 */
[----:B------:R-:W-:-:S10]  /*4b700*/  IMAD.MOV.U32 R2, RZ, RZ, RZ ;  /* 0x000000ffff027224 */ /* 0x000fd400078e00ff */
.L_x_1266:
[----:B------:R-:W-:Y:S05]  /*4b710*/  BSYNC B2 ;  /* 0x0000000000027941 */ /* 0x000fea0003800000 */
.L_x_1264:
        /* <DEDUP_REMOVED lines=49> */
.L_x_1268:
[----:B------:R-:W-:Y:S01]  /*4ba30*/  DMUL R42, RZ, R40 ;  /* 0x00000028ff2a7228 */ /* 0x000fe20000000000 */
[----:B------:R-:W-:-:S10]  /*4ba40*/  IMAD.MOV.U32 R2, RZ, RZ, RZ ;  /* 0x000000ffff027224 */ /* 0x000fd400078e00ff */
.L_x_1269:
[----:B------:R-:W-:Y:S05]  /*4ba50*/  BSYNC B2 ;  /* 0x0000000000027941 */ /* 0x000fea0003800000 */
.L_x_1267:
        /* <DEDUP_REMOVED lines=39> */
.L_x_1251:
        /* <DEDUP_REMOVED lines=11> */
.L_x_1270:
[----:B------:R-:W-:-:S10]  /*4bd80*/  DADD R4, R40, -R40 ;  /* 0x0000000028047229 */ /* 0x000fd40000000828 */
[----:B------:R-:W-:Y:S02]  /*4bd90*/  IMAD.MOV.U32 R6, RZ, RZ, R4 ;  /* 0x000000ffff067224 */ /* 0x000fe400078e0004 */
[----:B------:R-:W-:Y:S01]  /*4bda0*/  IMAD.MOV.U32 R7, RZ, RZ, R5 ;  /* 0x000000ffff077224 */ /* 0x000fe200078e0005 */
[----:B------:R-:W-:Y:S06]  /*4bdb0*/  BRA `(.L_x_1261) ;  /* 0x00000008009c7947 */ /* 0x000fec0003800000 */
.L_x_1250:
        /* <DEDUP_REMOVED lines=26> */
.L_x_1272:
[----:B------:R-:W-:Y:S01]  /*4bf60*/  DMUL R32, RZ, R40 ;  /* 0x00000028ff207228 */ /* 0x000fe20000000000 */
[----:B------:R-:W-:-:S10]  /*4bf70*/  IMAD.MOV.U32 R27, RZ, RZ, RZ ;  /* 0x000000ffff1b7224 */ /* 0x000fd400078e00ff */
.L_x_1273:
[----:B------:R-:W-:Y:S05]  /*4bf80*/  BSYNC B2 ;  /* 0x0000000000027941 */ /* 0x000fea0003800000 */
.L_x_1271:
        /* <DEDUP_REMOVED lines=49> */
.L_x_1275:
[----:B------:R-:W-:Y:S01]  /*4c2a0*/  DMUL R6, RZ, R40 ;  /* 0x00000028ff067228 */ /* 0x000fe20000000000 */
[----:B------:R-:W-:-:S10]  /*4c2b0*/  IMAD.MOV.U32 R2, RZ, RZ, RZ ;  /* 0x000000ffff027224 */ /* 0x000fd400078e00ff */
.L_x_1276:
[----:B------:R-:W-:Y:S05]  /*4c2c0*/  BSYNC B2 ;  /* 0x0000000000027941 */ /* 0x000fea0003800000 */
.L_x_1274:
        /* <DEDUP_REMOVED lines=24> */
.L_x_1249:
        /* <DEDUP_REMOVED lines=59> */
.L_x_1278:
[----:B------:R-:W-:Y:S05]  /*4c800*/  BSYNC B0 ;  /* 0x0000000000007941 */ /* 0x000fea0003800000 */
.L_x_1277:
[----:B------:R-:W-:Y:S02]  /*4c810*/  IMAD.MOV.U32 R6, RZ, RZ, R40 ;  /* 0x000000ffff067224 */ /* 0x000fe400078e0028 */
[----:B------:R-:W-:-:S07]  /*4c820*/  IMAD.MOV.U32 R7, RZ, RZ, R41 ;  /* 0x000000ffff077224 */ /* 0x000fce00078e0029 */
.L_x_1261:
[----:B------:R-:W-:Y:S05]  /*4c830*/  BSYNC B1 ;  /* 0x0000000000017941 */ /* 0x000fea0003800000 */
.L_x_1248:
[----:B------:R-:W-:-:S04]  /*4c840*/  LEA R24, P0, R3, UR10, 0x6 ;  /* 0x0000000a03187c11 */ /* 0x000fc8000f8030ff */
[C---:B------:R-:W-:Y:S02]  /*4c850*/  LEA.HI.X R25, R3.reuse, UR11, R0, 0x6, P0 ;  /* 0x0000000b03197c11 */ /* 0x040fe400080f3400 */
[----:B------:R-:W-:-:S03]  /*4c860*/  IADD3 R3, P0, R3, UR12, RZ ;  /* 0x0000000c03037c10 */ /* 0x000fc6000ff1e0ff */
[----:B------:R0:W-:Y:S01]  /*4c870*/  STG.E.128 desc[UR16][R24.64], R8 ;  /* 0x0000000818007986 */ /* 0x0001e2000c101d10 */
[C---:B------:R-:W-:Y:S01]  /*4c880*/  ISETP.LT.U32.AND P1, PT, R3.reuse, 0x4000, PT ;  /* 0x000040000300780c */ /* 0x040fe20003f21070 */
[C---:B------:R-:W-:Y:S02]  /*4c890*/  IMAD.SHL.U32 R2, R3.reuse, 0x4, RZ ;  /* 0x0000000403027824 */ /* 0x040fe400078e00ff */
[----:B------:R-:W-:Y:S01]  /*4c8a0*/  IMAD.X R0, RZ, RZ, R0, P0 ;  /* 0x000000ffff007224 */ /* 0x000fe200000e0600 */
[----:B------:R0:W-:Y:S02]  /*4c8b0*/  STG.E.128 desc[UR16][R24.64+0x10], R12 ;  /* 0x0000100c18007986 */ /* 0x0001e4000c101d10 */
[----:B------:R-:W-:Y:S02]  /*4c8c0*/  ISETP.GE.U32.AND P0, PT, R2, UR18, PT ;  /* 0x0000001202007c0c */ /* 0x000fe4000bf06070 */
[----:B------:R0:W-:Y:S01]  /*4c8d0*/  STG.E.128 desc[UR16][R24.64+0x20], R16 ;  /* 0x0000201018007986 */ /* 0x0001e2000c101d10 */
[----:B------:R-:W-:-:S02]  /*4c8e0*/  SHF.L.U64.HI R2, R3, 0x2, R0 ;  /* 0x0000000203027819 */ /* 0x000fc40000010200 */
[----:B------:R-:W-:Y:S01]  /*4c8f0*/  ISETP.LT.U32.AND.EX P1, PT, R0, RZ, PT, P1 ;  /* 0x000000ff0000720c */ /* 0x000fe20003f21110 */
[----:B------:R0:W-:Y:S01]  /*4c900*/  STG.E.128 desc[UR16][R24.64+0x30], R4 ;  /* 0x0000300418007986 */ /* 0x0001e2000c101d10 */
[----:B------:R-:W-:-:S13]  /*4c910*/  ISETP.GE.AND.EX P0, PT, R2, UR7, PT, P0 ;  /* 0x0000000702007c0c */ /* 0x000fda000bf06300 */
[----:B------:R-:W-:Y:S05]  /*4c920*/  @!P0 BRA P1, `(.L_x_1279) ;  /* 0xfffffda000688947 */ /* 0x000fea000083ffff */
[----:B------:R-:W-:Y:S05]  /*4c930*/  EXIT ;  /* 0x000000000000794d */ /* 0x000fea0003800000 */
        .weak           $__internal_1_$__cuda_sm20_div_rn_f64_full
        .type           $__internal_1_$__cuda_sm20_div_rn_f64_full,@function
        .size           $__internal_1_$__cuda_sm20_div_rn_f64_full,($_ZN2at6native57_GLOBAL__N__f3eca4a2_24_ForeachBinaryOpScalar_cu_86b9896c25multi_tensor_apply_kernelINS1_18TensorListMetadataILi2EEENS1_21BinaryOpScalarFunctorIN3c107complexIdEELi2ELi1ELi1EEEJNS1_21reverse_power_functorIS8_EES8_EEEvT_T0_DpT1_$__internal_trig_reduction_slowpathd - $__internal_1_$__cuda_sm20_div_rn_f64_full)
$__internal_1_$__cuda_sm20_div_rn_f64_full:
[C---:B------:R-:W-:Y:S01]  /*4c940*/  FSETP.GEU.AND P0, PT, |R27|.reuse, 1.469367938527859385e-39, PT ;  /* 0x001000001b00780b */ /* 0x040fe20003f0e200 */
[--C-:B------:R-:W-:Y:S01]  /*4c950*/  IMAD.MOV.U32 R32, RZ, RZ, R28.reuse ;  /* 0x000000ffff207224 */ /* 0x100fe200078e001c */
[C---:B------:R-:W-:Y:S01]  /*4c960*/  LOP3.LUT R29, R27.reuse, 0x800fffff, RZ, 0xc0, !PT ;  /* 0x800fffff1b1d7812 */ /* 0x040fe200078ec0ff */
[----:B------:R-:W-:Y:S01]  /*4c970*/  IMAD.MOV.U32 R33, RZ, RZ, R27 ;  /* 0x000000ffff217224 */ /* 0x000fe200078e001b */
[----:B------:R-:W-:Y:S01]  /*4c980*/  LOP3.LUT R27, R27, 0x7ff00000, RZ, 0xc0, !PT ;  /* 0x7ff000001b1b7812 */ /* 0x000fe200078ec0ff */
[----:B------:R-:W-:Y:S01]  /*4c990*/  IMAD.MOV.U32 R34, RZ, RZ, R28 ;  /* 0x000000ffff227224 */ /* 0x000fe200078e001c */
[----:B------:R-:W-:Y:S01]  /*4c9a0*/  LOP3.LUT R35, R29, 0x3ff00000, RZ, 0xfc, !PT ;  /* 0x3ff000001d237812 */ /* 0x000fe200078efcff */
[----:B------:R-:W-:Y:S01]  /*4c9b0*/  IMAD.MOV.U32 R43, RZ, RZ, R25 ;  /* 0x000000ffff2b7224 */ /* 0x000fe200078e0019 */
[----:B------:R-:W-:Y:S01]  /*4c9c0*/  BSSY B0, `(.L_x_1280) ;  /* 0x0000059000007945 */ /* 0x000fe20003800000 */
[----:B------:R-:W-:Y:S02]  /*4c9d0*/  IMAD.MOV.U32 R42, RZ, RZ, R24 ;  /* 0x000000ffff2a7224 */ /* 0x000fe400078e0018 */
[----:B------:R-:W-:Y:S01]  /*4c9e0*/  IMAD.MOV.U32 R30, RZ, RZ, R27 ;  /* 0x000000ffff1e7224 */ /* 0x000fe200078e001b */
[----:B------:R-:W-:Y:S01]  /*4c9f0*/  LOP3.LUT R24, R43, 0x7ff00000, RZ, 0xc0, !PT ;  /* 0x7ff000002b187812 */ /* 0x000fe200078ec0ff */
[----:B------:R-:W-:Y:S01]  /*4ca00*/  @!P0 DMUL R34, R32, 8.98846567431157953865e+307 ;  /* 0x7fe0000020228828 */ /* 0x000fe20000000000 */
[----:B------:R-:W-:-:S02]  /*4ca10*/  IMAD.MOV.U32 R25, RZ, RZ, 0x1ca00000 ;  /* 0x1ca00000ff197424 */ /* 0x000fc400078e00ff */
[----:B------:R-:W-:-:S03]  /*4ca20*/  IMAD.MOV.U32 R44, RZ, RZ, 0x1 ;  /* 0x00000001ff2c7424 */ /* 0x000fc600078e00ff */
[----:B------:R-:W0:Y:S04]  /*4ca30*/  MUFU.RCP64H R45, R35 ;  /* 0x00000023002d7308 */ /* 0x000e280000001800 */
[----:B------:R-:W-:Y:S02]  /*4ca40*/  @!P0 LOP3.LUT R30, R35, 0x7ff00000, RZ, 0xc0, !PT ;  /* 0x7ff00000231e8812 */ /* 0x000fe400078ec0ff */
[----:B------:R-:W-:-:S04]  /*4ca50*/  ISETP.GE.U32.AND P0, PT, R24, R27, PT ;  /* 0x0000001b1800720c */ /* 0x000fc80003f06070 */
[----:B------:R-:W-:Y:S02]  /*4ca60*/  SEL R28, R25, 0x63400000, !P0 ;  /* 0x63400000191c7807 */ /* 0x000fe40004000000 */
[----:B------:R-:W-:Y:S01]  /*4ca70*/  FSETP.GEU.AND P0, PT, |R43|, 1.469367938527859385e-39, PT ;  /* 0x001000002b00780b */ /* 0x000fe20003f0e200 */
[----:B0-----:R-:W-:-:S12]  /*4ca80*/  DFMA R56, R44, -R34, 1 ;  /* 0x3ff000002c38742b */ /* 0x001fd80000000822 */
[----:B------:R-:W-:Y:S01]  /*4ca90*/  @!P0 LOP3.LUT R27, R33, 0x7ff00000, RZ, 0xc0, !PT ;  /* 0x7ff00000211b8812 */ /* 0x000fe200078ec0ff */
[----:B------:R-:W-:Y:S01]  /*4caa0*/  DFMA R56, R56, R56, R56 ;  /* 0x000000383838722b */ /* 0x000fe20000000038 */
[----:B------:R-:W-:Y:S02]  /*4cab0*/  @!P0 IMAD.MOV.U32 R46, RZ, RZ, RZ ;  /* 0x000000ffff2e8224 */ /* 0x000fe400078e00ff */
[----:B------:R-:W-:-:S04]  /*4cac0*/  @!P0 ISETP.GE.U32.AND P6, PT, R24, R27, PT ;  /* 0x0000001b1800820c */ /* 0x000fc80003fc6070 */
[----:B------:R-:W-:Y:S01]  /*4cad0*/  @!P0 SEL R27, R25, 0x63400000, !P6 ;  /* 0x63400000191b8807 */ /* 0x000fe20007000000 */
[----:B------:R-:W-:Y:S01]  /*4cae0*/  DFMA R56, R44, R56, R44 ;  /* 0x000000382c38722b */ /* 0x000fe2000000002c */
[--C-:B------:R-:W-:Y:S01]  /*4caf0*/  LOP3.LUT R45, R28, 0x800fffff, R43.reuse, 0xf8, !PT ;  /* 0x800fffff1c2d7812 */ /* 0x100fe200078ef82b */
[----:B------:R-:W-:Y:S01]  /*4cb00*/  IMAD.MOV.U32 R44, RZ, RZ, R42 ;  /* 0x000000ffff2c7224 */ /* 0x000fe200078e002a */
[----:B------:R-:W-:-:S04]  /*4cb10*/  @!P0 LOP3.LUT R27, R27, 0x80000000, R43, 0xf8, !PT ;  /* 0x800000001b1b8812 */ /* 0x000fc800078ef82b */
[----:B------:R-:W-:Y:S01]  /*4cb20*/  @!P0 LOP3.LUT R47, R27, 0x100000, RZ, 0xfc, !PT ;  /* 0x001000001b2f8812 */ /* 0x000fe200078efcff */
[----:B------:R-:W-:Y:S01]  /*4cb30*/  DFMA R28, R56, -R34, 1 ;  /* 0x3ff00000381c742b */ /* 0x000fe20000000822 */
[----:B------:R-:W-:-:S04]  /*4cb40*/  VIADD R27, R30, 0xffffffff ;  /* 0xffffffff1e1b7836 */ /* 0x000fc80000000000 */
[----:B------:R-:W-:-:S03]  /*4cb50*/  @!P0 DFMA R44, R44, 2, -R46 ;  /* 0x400000002c2c882b */ /* 0x000fc6000000082e */
[----:B------:R-:W-:Y:S01]  /*4cb60*/  DFMA R56, R56, R28, R56 ;  /* 0x0000001c3838722b */ /* 0x000fe20000000038 */
[----:B------:R-:W-:-:S06]  /*4cb70*/  IMAD.MOV.U32 R29, RZ, RZ, R24 ;  /* 0x000000ffff1d7224 */ /* 0x000fcc00078e0018 */
[----:B------:R-:W-:Y:S01]  /*4cb80*/  @!P0 LOP3.LUT R29, R45, 0x7ff00000, RZ, 0xc0, !PT ;  /* 0x7ff000002d1d8812 */ /* 0x000fe200078ec0ff */
[----:B------:R-:W-:-:S04]  /*4cb90*/  DMUL R48, R56, R44 ;  /* 0x0000002c38307228 */ /* 0x000fc80000000000 */
[----:B------:R-:W-:-:S04]  /*4cba0*/  VIADD R28, R29, 0xffffffff ;  /* 0xffffffff1d1c7836 */ /* 0x000fc80000000000 */
[----:B------:R-:W-:Y:S01]  /*4cbb0*/  DFMA R46, R48, -R34, R44 ;  /* 0x80000022302e722b */ /* 0x000fe2000000002c */
[----:B------:R-:W-:-:S04]  /*4cbc0*/  ISETP.GT.U32.AND P0, PT, R28, 0x7feffffe, PT ;  /* 0x7feffffe1c00780c */ /* 0x000fc80003f04070 */
[----:B------:R-:W-:-:S03]  /*4cbd0*/  ISETP.GT.U32.OR P0, PT, R27, 0x7feffffe, P0 ;  /* 0x7feffffe1b00780c */ /* 0x000fc60000704470 */
[----:B------:R-:W-:-:S10]  /*4cbe0*/  DFMA R46, R56, R46, R48 ;  /* 0x0000002e382e722b */ /* 0x000fd40000000030 */
[----:B------:R-:W-:Y:S05]  /*4cbf0*/  @P0 BRA `(.L_x_1281) ;  /* 0x0000000000740947 */ /* 0x000fea0003800000 */
[----:B------:R-:W-:-:S04]  /*4cc00*/  LOP3.LUT R27, R33, 0x7ff00000, RZ, 0xc0, !PT ;  /* 0x7ff00000211b7812 */ /* 0x000fc800078ec0ff */
[CC--:B------:R-:W-:Y:S02]  /*4cc10*/  VIADDMNMX R28, R24.reuse, -R27.reuse, 0xb9600000, !PT ;  /* 0xb9600000181c7446 */ /* 0x0c0fe4000780091b */
[----:B------:R-:W-:Y:S02]  /*4cc20*/  ISETP.GE.U32.AND P0, PT, R24, R27, PT ;  /* 0x0000001b1800720c */ /* 0x000fe40003f06070 */
[----:B------:R-:W-:Y:S02]  /*4cc30*/  VIMNMX R28, R28, 0x46a00000, PT ;  /* 0x46a000001c1c7848 */ /* 0x000fe40003fe0100 */
[----:B------:R-:W-:-:S05]  /*4cc40*/  SEL R25, R25, 0x63400000, !P0 ;  /* 0x6340000019197807 */ /* 0x000fca0004000000 */
[----:B------:R-:W-:Y:S02]  /*4cc50*/  IMAD.IADD R25, R28, 0x1, -R25 ;  /* 0x000000011c197824 */ /* 0x000fe400078e0a19 */
[----:B------:R-:W-:Y:S02]  /*4cc60*/  IMAD.MOV.U32 R28, RZ, RZ, RZ ;  /* 0x000000ffff1c7224 */ /* 0x000fe400078e00ff */
[----:B------:R-:W-:-:S06]  /*4cc70*/  VIADD R29, R25, 0x7fe00000 ;  /* 0x7fe00000191d7836 */ /* 0x000fcc0000000000 */
[----:B------:R-:W-:-:S10]  /*4cc80*/  DMUL R48, R46, R28 ;  /* 0x0000001c2e307228 */ /* 0x000fd40000000000 */
[----:B------:R-:W-:-:S13]  /*4cc90*/  FSETP.GTU.AND P0, PT, |R49|, 1.469367938527859385e-39, PT ;  /* 0x001000003100780b */ /* 0x000fda0003f0c200 */
[----:B------:R-:W-:Y:S05]  /*4cca0*/  @P0 BRA `(.L_x_1282) ;  /* 0x0000000000a80947 */ /* 0x000fea0003800000 */
[----:B------:R-:W-:Y:S01]  /*4ccb0*/  DFMA R34, R46, -R34, R44 ;  /* 0x800000222e22722b */ /* 0x000fe2000000002c */
[----:B------:R-:W-:-:S09]  /*4ccc0*/  IMAD.MOV.U32 R28, RZ, RZ, RZ ;  /* 0x000000ffff1c7224 */ /* 0x000fd200078e00ff */
[C---:B------:R-:W-:Y:S02]  /*4ccd0*/  FSETP.NEU.AND P0, PT, R35.reuse, RZ, PT ;  /* 0x000000ff2300720b */ /* 0x040fe40003f0d000 */
[----:B------:R-:W-:-:S04]  /*4cce0*/  LOP3.LUT R24, R35, 0x80000000, R33, 0x48, !PT ;  /* 0x8000000023187812 */ /* 0x000fc800078e4821 */
[----:B------:R-:W-:-:S07]  /*4ccf0*/  LOP3.LUT R29, R24, R29, RZ, 0xfc, !PT ;  /* 0x0000001d181d7212 */ /* 0x000fce00078efcff */
[----:B------:R-:W-:Y:S05]  /*4cd00*/  @!P0 BRA `(.L_x_1282) ;  /* 0x0000000000908947 */ /* 0x000fea0003800000 */
[----:B------:R-:W-:Y:S01]  /*4cd10*/  IMAD.MOV R31, RZ, RZ, -R25 ;  /* 0x000000ffff1f7224 */ /* 0x000fe200078e0a19 */
[----:B------:R-:W-:Y:S01]  /*4cd20*/  DMUL.RP R28, R46, R28 ;  /* 0x0000001c2e1c7228 */ /* 0x000fe20000008000 */
[----:B------:R-:W-:Y:S01]  /*4cd30*/  IMAD.MOV.U32 R30, RZ, RZ, RZ ;  /* 0x000000ffff1e7224 */ /* 0x000fe200078e00ff */
[----:B------:R-:W-:-:S05]  /*4cd40*/  IADD3 R25, -R25, -0x43300000, RZ ;  /* 0xbcd0000019197810 */ /* 0x000fca0007ffe1ff */
[----:B------:R-:W-:-:S03]  /*4cd50*/  DFMA R30, R48, -R30, R46 ;  /* 0x8000001e301e722b */ /* 0x000fc6000000002e */
[----:B------:R-:W-:-:S07]  /*4cd60*/  LOP3.LUT R24, R29, R24, RZ, 0x3c, !PT ;  /* 0x000000181d187212 */ /* 0x000fce00078e3cff */
[----:B------:R-:W-:-:S04]  /*4cd70*/  FSETP.NEU.AND P0, PT, |R31|, R25, PT ;  /* 0x000000191f00720b */ /* 0x000fc80003f0d200 */
[----:B------:R-:W-:Y:S02]  /*4cd80*/  FSEL R28, R28, R48, !P0 ;  /* 0x000000301c1c7208 */ /* 0x000fe40004000000 */
[----:B------:R-:W-:-:S03]  /*4cd90*/  FSEL R29, R24, R49, !P0 ;  /* 0x00000031181d7208 */ /* 0x000fc60004000000 */
[----:B------:R-:W-:Y:S02]  /*4cda0*/  IMAD.MOV.U32 R48, RZ, RZ, R28 ;  /* 0x000000ffff307224 */ /* 0x000fe400078e001c */
[----:B------:R-:W-:Y:S01]  /*4cdb0*/  IMAD.MOV.U32 R49, RZ, RZ, R29 ;  /* 0x000000ffff317224 */ /* 0x000fe200078e001d */
[----:B------:R-:W-:Y:S06]  /*4cdc0*/  BRA `(.L_x_1282) ;  /* 0x0000000000607947 */ /* 0x000fec0003800000 */
.L_x_1281:
[----:B------:R-:W-:-:S14]  /*4cdd0*/  DSETP.NAN.AND P0, PT, R42, R42, PT ;  /* 0x0000002a2a00722a */ /* 0x000fdc0003f08000 */
[----:B------:R-:W-:Y:S05]  /*4cde0*/  @P0 BRA `(.L_x_1283) ;  /* 0x00000000004c0947 */ /* 0x000fea0003800000 */
[----:B------:R-:W-:-:S14]  /*4cdf0*/  DSETP.NAN.AND P0, PT, R32, R32, PT ;  /* 0x000000202000722a */ /* 0x000fdc0003f08000 */
[----:B------:R-:W-:Y:S05]  /*4ce00*/  @P0 BRA `(.L_x_1284) ;  /* 0x0000000000340947 */ /* 0x000fea0003800000 */
[----:B------:R-:W-:Y:S01]  /*4ce10*/  ISETP.NE.AND P0, PT, R29, R30, PT ;  /* 0x0000001e1d00720c */ /* 0x000fe20003f05270 */
[----:B------:R-:W-:Y:S02]  /*4ce20*/  IMAD.MOV.U32 R48, RZ, RZ, 0x0 ;  /* 0x00000000ff307424 */ /* 0x000fe400078e00ff */
[----:B------:R-:W-:-:S10]  /*4ce30*/  IMAD.MOV.U32 R49, RZ, RZ, -0x80000 ;  /* 0xfff80000ff317424 */ /* 0x000fd400078e00ff */
[----:B------:R-:W-:Y:S05]  /*4ce40*/  @!P0 BRA `(.L_x_1282) ;  /* 0x0000000000408947 */ /* 0x000fea0003800000 */
[----:B------:R-:W-:Y:S02]  /*4ce50*/  ISETP.NE.AND P0, PT, R29, 0x7ff00000, PT ;  /* 0x7ff000001d00780c */ /* 0x000fe40003f05270 */
[----:B------:R-:W-:Y:S02]  /*4ce60*/  LOP3.LUT R25, R43, 0x80000000, R33, 0x48, !PT ;  /* 0x800000002b197812 */ /* 0x000fe400078e4821 */
[----:B------:R-:W-:-:S13]  /*4ce70*/  ISETP.EQ.OR P0, PT, R30, RZ, !P0 ;  /* 0x000000ff1e00720c */ /* 0x000fda0004702670 */
[----:B------:R-:W-:Y:S01]  /*4ce80*/  @P0 LOP3.LUT R24, R25, 0x7ff00000, RZ, 0xfc, !PT ;  /* 0x7ff0000019180812 */ /* 0x000fe200078efcff */
[----:B------:R-:W-:Y:S02]  /*4ce90*/  @!P0 IMAD.MOV.U32 R48, RZ, RZ, RZ ;  /* 0x000000ffff308224 */ /* 0x000fe400078e00ff */
[----:B------:R-:W-:Y:S02]  /*4cea0*/  @!P0 IMAD.MOV.U32 R49, RZ, RZ, R25 ;  /* 0x000000ffff318224 */ /* 0x000fe400078e0019 */
[----:B------:R-:W-:Y:S02]  /*4ceb0*/  @P0 IMAD.MOV.U32 R48, RZ, RZ, RZ ;  /* 0x000000ffff300224 */ /* 0x000fe400078e00ff */
[----:B------:R-:W-:Y:S01]  /*4cec0*/  @P0 IMAD.MOV.U32 R49, RZ, RZ, R24 ;  /* 0x000000ffff310224 */ /* 0x000fe200078e0018 */
[----:B------:R-:W-:Y:S06]  /*4ced0*/  BRA `(.L_x_1282) ;  /* 0x00000000001c7947 */ /* 0x000fec0003800000 */
.L_x_1284:
[----:B------:R-:W-:Y:S01]  /*4cee0*/  LOP3.LUT R25, R33, 0x80000, RZ, 0xfc, !PT ;  /* 0x0008000021197812 */ /* 0x000fe200078efcff */
[----:B------:R-:W-:-:S04]  /*4cef0*/  IMAD.MOV.U32 R48, RZ, RZ, R32 ;  /* 0x000000ffff307224 */ /* 0x000fc800078e0020 */
[----:B------:R-:W-:Y:S01]  /*4cf00*/  IMAD.MOV.U32 R49, RZ, RZ, R25 ;  /* 0x000000ffff317224 */ /* 0x000fe200078e0019 */
[----:B------:R-:W-:Y:S06]  /*4cf10*/  BRA `(.L_x_1282) ;  /* 0x00000000000c7947 */ /* 0x000fec0003800000 */
.L_x_1283:
[----:B------:R-:W-:Y:S01]  /*4cf20*/  LOP3.LUT R25, R43, 0x80000, RZ, 0xfc, !PT ;  /* 0x000800002b197812 */ /* 0x000fe200078efcff */
[----:B------:R-:W-:-:S04]  /*4cf30*/  IMAD.MOV.U32 R48, RZ, RZ, R42 ;  /* 0x000000ffff307224 */ /* 0x000fc800078e002a */
[----:B------:R-:W-:-:S07]  /*4cf40*/  IMAD.MOV.U32 R49, RZ, RZ, R25 ;  /* 0x000000ffff317224 */ /* 0x000fce00078e0019 */
.L_x_1282:
[----:B------:R-:W-:Y:S05]  /*4cf50*/  BSYNC B0 ;  /* 0x0000000000007941 */ /* 0x000fea0003800000 */
.L_x_1280:
[----:B------:R-:W-:Y:S02]  /*4cf60*/  IMAD.MOV.U32 R27, RZ, RZ, 0x0 ;  /* 0x00000000ff1b7424 */ /* 0x000fe400078e00ff */
[----:B------:R-:W-:Y:S02]  /*4cf70*/  IMAD.MOV.U32 R24, RZ, RZ, R48 ;  /* 0x000000ffff187224 */ /* 0x000fe400078e0030 */
[----:B------:R-:W-:Y:S01]  /*4cf80*/  IMAD.MOV.U32 R25, RZ, RZ, R49 ;  /* 0x000000ffff197224 */ /* 0x000fe200078e0031 */
[----:B------:R-:W-:Y:S06]  /*4cf90*/  RET.REL.NODEC R26 `(_ZN2at6native57_GLOBAL__N__f3eca4a2_24_ForeachBinaryOpScalar_cu_86b9896c25multi_tensor_apply_kernelINS1_18TensorListMetadataILi2EEENS1_21BinaryOpScalarFunctorIN3c107complexIdEELi2ELi1ELi1EEEJNS1_21reverse_power_functorIS8_EES8_EEEvT_T0_DpT1_) ;  /* 0xfffffb301a187950 */ /* 0x000fec0003c3ffff */
        .type           $_ZN2at6native57_GLOBAL__N__f3eca4a2_24_ForeachBinaryOpScalar_cu_86b9896c25multi_tensor_apply_kernelINS1_18TensorListMetadataILi2EEENS1_21BinaryOpScalarFunctorIN3c107complexIdEELi2ELi1ELi1EEEJNS1_21reverse_power_functorIS8_EES8_EEEvT_T0_DpT1_$__internal_trig_reduction_slowpathd,@function
        .size           $_ZN2at6native57_GLOBAL__N__f3eca4a2_24_ForeachBinaryOpScalar_cu_86b9896c25multi_tensor_apply_kernelINS1_18TensorListMetadataILi2EEENS1_21BinaryOpScalarFunctorIN3c107complexIdEELi2ELi1ELi1EEEJNS1_21reverse_power_functorIS8_EES8_EEEvT_T0_DpT1_$__internal_trig_reduction_slowpathd,(.L_x_5363 - $_ZN2at6native57_GLOBAL__N__f3eca4a2_24_ForeachBinaryOpScalar_cu_86b9896c25multi_tensor_apply_kernelINS1_18TensorListMetadataILi2EEENS1_21BinaryOpScalarFunctorIN3c107complexIdEELi2ELi1ELi1EEEJNS1_21reverse_power_functorIS8_EES8_EEEvT_T0_DpT1_$__internal_trig_reduction_slowpathd)
$_ZN2at6native57_GLOBAL__N__f3eca4a2_24_ForeachBinaryOpScalar_cu_86b9896c25multi_tensor_apply_kernelINS1_18TensorListMetadataILi2EEENS1_21BinaryOpScalarFunctorIN3c107complexIdEELi2ELi1ELi1EEEJNS1_21reverse_power_functorIS8_EES8_EEEvT_T0_DpT1_$__internal_trig_reduction_slowpathd:
[----:B------:R-:W-:Y:S01]  /*4cfa0*/  SHF.R.U32.HI R35, RZ, 0x14, R29 ;  /* 0x00000014ff237819 */ /* 0x000fe2000001161d */
[----:B------:R-:W-:-:S03]  /*4cfb0*/  IMAD.MOV.U32 R27, RZ, RZ, RZ ;  /* 0x000000ffff1b7224 */ /* 0x000fc600078e00ff */
[----:B------:R-:W-:-:S04]  /*4cfc0*/  LOP3.LUT R24, R35, 0x7ff, RZ, 0xc0, !PT ;  /* 0x000007ff23187812 */ /* 0x000fc800078ec0ff */
[----:B------:R-:W-:-:S13]  /*4cfd0*/  ISETP.NE.AND P0, PT, R24, 0x7ff, PT ;  /* 0x000007ff1800780c */ /* 0x000fda0003f05270 */
[----:B------:R-:W-:Y:S05]  /*4cfe0*/  @!P0 BRA `(.L_x_1285) ;  /* 0x0000000800308947 */ /* 0x000fea0003800000 */
[----:B------:R-:W-:Y:S01]  /*4cff0*/  VIADD R27, R24, 0xfffffc00 ;  /* 0xfffffc00181b7836 */ /* 0x000fe20000000000 */
[----:B------:R-:W-:Y:S01]  /*4d000*/  BSSY B0, `(.L_x_1286) ;  /* 0x000002f000007945 */ /* 0x000fe20003800000 */
[----:B------:R-:W-:Y:S01]  /*4d010*/  VIADD R35, R35, 0xfffffc00 ;  /* 0xfffffc0023237836 */ /* 0x000fe20000000000 */
[----:B------:R-:W-:Y:S02]  /*4d020*/  CS2R R54, SRZ ;  /* 0x0000000000367805 */ /* 0x000fe4000001ff00 */
[----:B------:R-:W-:-:S04]  /*4d030*/  SHF.R.U32.HI R27, RZ, 0x6, R27 ;  /* 0x00000006ff1b7819 */ /* 0x000fc8000001161b */
[C---:B------:R-:W-:Y:S02]  /*4d040*/  IADD3 R25, -R27.reuse, 0x10, RZ ;  /* 0x000000101b197810 */ /* 0x040fe40007ffe1ff */
[----:B------:R-:W-:Y:S02]  /*4d050*/  IADD3 R24, -R27, 0x13, RZ ;  /* 0x000000131b187810 */ /* 0x000fe40007ffe1ff */
[----:B------:R-:W-:-:S04]  /*4d060*/  ISETP.GT.AND P0, PT, R25, 0xe, PT ;  /* 0x0000000e1900780c */ /* 0x000fc80003f04270 */
[----:B------:R-:W-:-:S04]  /*4d070*/  SEL R24, R24, 0x12, !P0 ;  /* 0x0000001218187807 */ /* 0x000fc80004000000 */
[----:B------:R-:W-:Y:S02]  /*4d080*/  ISETP.GT.AND P0, PT, R25, R24, PT ;  /* 0x000000181900720c */ /* 0x000fe40003f04270 */
[----:B------:R-:W-:-:S05]  /*4d090*/  IADD3 R25, -R27, 0xf, RZ ;  /* 0x0000000f1b197810 */ /* 0x000fca0007ffe1ff */
[----:B------:R-:W-:-:S06]  /*4d0a0*/  IMAD.MOV.U32 R43, RZ, RZ, R25 ;  /* 0x000000ffff2b7224 */ /* 0x000fcc00078e0019 */
[----:B------:R-:W-:Y:S05]  /*4d0b0*/  @P0 BRA `(.L_x_1287) ;  /* 0x00000000008c0947 */ /* 0x000fea0003800000 */
[----:B------:R-:W0:Y:S01]  /*4d0c0*/  LDC.64 R32, c[0x4][0xe8] ;  /* 0x01003a00ff207b82 */ /* 0x000e220000000a00 */
[C---:B------:R-:W-:Y:S01]  /*4d0d0*/  SHF.L.U64.HI R27, R26.reuse, 0xb, R29 ;  /* 0x0000000b1a1b7819 */ /* 0x040fe2000001021d */
[----:B------:R-:W-:Y:S01]  /*4d0e0*/  IMAD.SHL.U32 R26, R26, 0x800, RZ ;  /* 0x000008001a1a7824 */ /* 0x000fe200078e00ff */
[----:B------:R-:W-:Y:S01]  /*4d0f0*/  CS2R R54, SRZ ;  /* 0x0000000000367805 */ /* 0x000fe2000001ff00 */
[----:B------:R-:W-:Y:S01]  /*4d100*/  IMAD.MOV.U32 R34, RZ, RZ, R1 ;  /* 0x000000ffff227224 */ /* 0x000fe200078e0001 */
[----:B------:R-:W-:Y:S01]  /*4d110*/  LOP3.LUT R27, R27, 0x80000000, RZ, 0xfc, !PT ;  /* 0x800000001b1b7812 */ /* 0x000fe200078efcff */
[----:B------:R-:W-:Y:S02]  /*4d120*/  IMAD.MOV.U32 R43, RZ, RZ, R25 ;  /* 0x000000ffff2b7224 */ /* 0x000fe400078e0019 */
[----:B------:R-:W1:Y:S01]  /*4d130*/  LDC.64 R52, c[0x0][0x208] ;  /* 0x00008200ff347b82 */ /* 0x000e620000000a00 */
[----:B0-----:R-:W-:-:S07]  /*4d140*/  IMAD.WIDE R32, R25, 0x8, R32 ;  /* 0x0000000819207825 */ /* 0x001fce00078e0220 */
.L_x_1288:
[----:B-1----:R-:W-:Y:S02]  /*4d150*/  R2UR UR14, R52 ;  /* 0x00000000340e72ca */ /* 0x002fe400000e0000 */
[----:B------:R-:W-:-:S13]  /*4d160*/  R2UR UR15, R53 ;  /* 0x00000000350f72ca */ /* 0x000fda00000e0000 */
[----:B------:R0:W2:Y:S01]  /*4d170*/  LDG.E.64.CONSTANT R44, desc[UR14][R32.64] ;  /* 0x0000000e202c7981 */ /* 0x0000a2000c1e9b00 */
[----:B------:R-:W-:Y:S01]  /*4d180*/  VIADD R43, R43, 0x1 ;  /* 0x000000012b2b7836 */ /* 0x000fe20000000000 */
[----:B0-----:R-:W-:-:S05]  /*4d190*/  IADD3 R32, P0, R32, 0x8, RZ ;  /* 0x0000000820207810 */ /* 0x001fca0007f1e0ff */
[----:B------:R-:W-:Y:S02]  /*4d1a0*/  IMAD.X R33, RZ, RZ, R33, P0 ;  /* 0x000000ffff217224 */ /* 0x000fe400000e0621 */
[----:B--2---:R-:W-:-:S04]  /*4d1b0*/  IMAD.WIDE.U32 R54, P0, R44, R26, R54 ;  /* 0x0000001a2c367225 */ /* 0x004fc80007800036 */
[----:B------:R-:W-:-:S04]  /*4d1c0*/  IMAD.HI.U32 R31, R44, R27, RZ ;  /* 0x0000001b2c1f7227 */ /* 0x000fc800078e00ff */
[----:B------:R-:W-:Y:S02]  /*4d1d0*/  IMAD R44, R44, R27, RZ ;  /* 0x0000001b2c2c7224 */ /* 0x000fe400078e02ff */
[----:B------:R-:W-:-:S04]  /*4d1e0*/  IMAD.HI.U32 R42, R45, R26, RZ ;  /* 0x0000001a2d2a7227 */ /* 0x000fc800078e00ff */
[----:B------:R-:W-:Y:S01]  /*4d1f0*/  IMAD.X R31, RZ, RZ, R31, P0 ;  /* 0x000000ffff1f7224 */ /* 0x000fe200000e061f */
[----:B------:R-:W-:Y:S01]  /*4d200*/  IADD3 R44, P0, R44, R55, RZ ;  /* 0x000000372c2c7210 */ /* 0x000fe20007f1e0ff */
[----:B------:R-:W-:-:S03]  /*4d210*/  IMAD.HI.U32 R30, R45, R27, RZ ;  /* 0x0000001b2d1e7227 */ /* 0x000fc600078e00ff */
[----:B------:R-:W-:Y:S01]  /*4d220*/  IADD3.X R42, P0, R42, R31, RZ, P0, !PT ;  /* 0x0000001f2a2a7210 */ /* 0x000fe2000071e4ff */
[----:B------:R-:W-:-:S04]  /*4d230*/  IMAD R31, R45, R26, RZ ;  /* 0x0000001a2d1f7224 */ /* 0x000fc800078e02ff */
[----:B------:R-:W-:Y:S01]  /*4d240*/  IMAD.X R30, RZ, RZ, R30, P0 ;  /* 0x000000ffff1e7224 */ /* 0x000fe200000e061e */
[----:B------:R-:W-:Y:S01]  /*4d250*/  IADD3 R55, P0, R31, R44, RZ ;  /* 0x0000002c1f377210 */ /* 0x000fe20007f1e0ff */
[----:B------:R-:W-:-:S04]  /*4d260*/  IMAD R31, R45, R27, RZ ;  /* 0x0000001b2d1f7224 */ /* 0x000fc800078e02ff */
[----:B------:R0:W-:Y:S01]  /*4d270*/  STL.64 [R34], R54 ;  /* 0x0000003622007387 */ /* 0x0001e20000100a00 */
[----:B------:R-:W-:-:S05]  /*4d280*/  IADD3.X R42, P0, R31, R42, RZ, P0, !PT ;  /* 0x0000002a1f2a7210 */ /* 0x000fca000071e4ff */
[----:B------:R-:W-:Y:S01]  /*4d290*/  IMAD.X R31, RZ, RZ, R30, P0 ;  /* 0x000000ffff1f7224 */ /* 0x000fe200000e061e */
[----:B------:R-:W-:Y:S01]  /*4d2a0*/  ISETP.GE.AND P0, PT, R43, R24, PT ;  /* 0x000000182b00720c */ /* 0x000fe20003f06270 */
[----:B0-----:R-:W-:Y:S02]  /*4d2b0*/  VIADD R34, R34, 0x8 ;  /* 0x0000000822227836 */ /* 0x001fe40000000000 */
[----:B------:R-:W-:Y:S02]  /*4d2c0*/  IMAD.MOV.U32 R54, RZ, RZ, R42 ;  /* 0x000000ffff367224 */ /* 0x000fe400078e002a */
[----:B------:R-:W-:-:S08]  /*4d2d0*/  IMAD.MOV.U32 R55, RZ, RZ, R31 ;  /* 0x000000ffff377224 */ /* 0x000fd000078e001f */
[----:B------:R-:W-:Y:S05]  /*4d2e0*/  @!P0 BRA `(.L_x_1288) ;  /* 0xfffffffc00988947 */ /* 0x000fea000383ffff */
.L_x_1287:
[----:B------:R-:W-:Y:S05]  /*4d2f0*/  BSYNC B0 ;  /* 0x0000000000007941 */ /* 0x000fea0003800000 */
.L_x_1286:
[----:B------:R-:W-:Y:S01]  /*4d300*/  LOP3.LUT P0, R35, R35, 0x3f, RZ, 0xc0, !PT ;  /* 0x0000003f23237812 */ /* 0x000fe2000780c0ff */
[----:B------:R-:W-:-:S04]  /*4d310*/  IMAD.IADD R24, R43, 0x1, -R25 ;  /* 0x000000012b187824 */ /* 0x000fc800078e0a19 */
[----:B------:R-:W-:-:S05]  /*4d320*/  IMAD R43, R24, 0x8, R1 ;  /* 0x00000008182b7824 */ /* 0x000fca00078e0201 */
[----:B------:R0:W-:Y:S04]  /*4d330*/  STL.64 [R43], R54 ;  /* 0x000000362b007387 */ /* 0x0001e80000100a00 */
[----:B------:R-:W2:Y:S04]  /*4d340*/  LDL.64 R24, [R1+0x10] ;  /* 0x0000100001187983 */ /* 0x000ea80000100a00 */
[----:B------:R-:W3:Y:S04]  /*4d350*/  @P0 LDL.64 R30, [R1+0x8] ;  /* 0x00000800011e0983 */ /* 0x000ee80000100a00 */
[----:B------:R-:W4:Y:S01]  /*4d360*/  LDL.64 R26, [R1+0x18] ;  /* 0x00001800011a7983 */ /* 0x000f220000100a00 */
[----:B------:R-:W-:Y:S01]  /*4d370*/  @P0 IADD3 R42, -R35, 0x40, RZ ;  /* 0x00000040232a0810 */ /* 0x000fe20007ffe1ff */
[----:B0-----:R-:W-:Y:S01]  /*4d380*/  IMAD.MOV.U32 R43, RZ, RZ, RZ ;  /* 0x000000ffff2b7224 */ /* 0x001fe200078e00ff */
[----:B------:R-:W-:Y:S01]  /*4d390*/  UMOV UR6, URZ ;  /* 0x0000003f00067c82 */ /* 0x000fe20008000000 */
[----:B--2---:R-:W-:-:S02]  /*4d3a0*/  @P0 SHF.L.U32 R32, R24, R35, RZ ;  /* 0x0000002318200219 */ /* 0x004fc400000006ff */
[-CC-:B---3--:R-:W-:Y:S02]  /*4d3b0*/  @P0 SHF.R.U64 R33, R30, R42.reuse, R31.reuse ;  /* 0x0000002a1e210219 */ /* 0x188fe4000000121f */
[-C--:B------:R-:W-:Y:S02]  /*4d3c0*/  @P0 SHF.R.U32.HI R34, RZ, R42.reuse, R31 ;  /* 0x0000002aff220219 */ /* 0x080fe4000001161f */
[C-C-:B------:R-:W-:Y:S02]  /*4d3d0*/  @P0 SHF.R.U64 R30, R24.reuse, R42, R25.reuse ;  /* 0x0000002a181e0219 */ /* 0x140fe40000001219 */
[-C--:B------:R-:W-:Y:S02]  /*4d3e0*/  @P0 SHF.L.U64.HI R31, R24, R35.reuse, R25 ;  /* 0x00000023181f0219 */ /* 0x080fe40000010219 */
[----:B------:R-:W-:Y:S02]  /*4d3f0*/  @P0 LOP3.LUT R24, R33, R32, RZ, 0xfc, !PT ;  /* 0x0000002021180212 */ /* 0x000fe400078efcff */
[----:B----4-:R-:W-:-:S02]  /*4d400*/  @P0 SHF.L.U32 R33, R26, R35, RZ ;  /* 0x000000231a210219 */ /* 0x010fc400000006ff */
[----:B------:R-:W-:Y:S02]  /*4d410*/  @P0 SHF.R.U32.HI R42, RZ, R42, R25 ;  /* 0x0000002aff2a0219 */ /* 0x000fe40000011619 */
[----:B------:R-:W-:Y:S02]  /*4d420*/  @P0 SHF.L.U64.HI R35, R26, R35, R27 ;  /* 0x000000231a230219 */ /* 0x000fe4000001021b */
[----:B------:R-:W-:Y:S02]  /*4d430*/  @P0 LOP3.LUT R25, R34, R31, RZ, 0xfc, !PT ;  /* 0x0000001f22190212 */ /* 0x000fe400078efcff */
[----:B------:R-:W-:Y:S02]  /*4d440*/  @P0 LOP3.LUT R26, R33, R30, RZ, 0xfc, !PT ;  /* 0x0000001e211a0212 */ /* 0x000fe400078efcff */
[C-C-:B------:R-:W-:Y:S01]  /*4d450*/  SHF.L.U64.HI R30, R24.reuse, 0x2, R25.reuse ;  /* 0x00000002181e7819 */ /* 0x140fe20000010219 */
[----:B------:R-:W-:Y:S01]  /*4d460*/  IMAD.SHL.U32 R24, R24, 0x4, RZ ;  /* 0x0000000418187824 */ /* 0x000fe200078e00ff */
[----:B------:R-:W-:Y:S01]  /*4d470*/  SHF.R.U32.HI R31, RZ, 0x1e, R25 ;  /* 0x0000001eff1f7819 */ /* 0x000fe20000011619 */
[----:B------:R-:W-:Y:S01]  /*4d480*/  IMAD.SHL.U32 R32, R26, 0x4, RZ ;  /* 0x000000041a207824 */ /* 0x000fe200078e00ff */
[----:B------:R-:W-:-:S02]  /*4d490*/  @P0 LOP3.LUT R27, R35, R42, RZ, 0xfc, !PT ;  /* 0x0000002a231b0212 */ /* 0x000fc400078efcff */
[----:B------:R-:W-:Y:S02]  /*4d4a0*/  IADD3 RZ, P0, RZ, -R24, RZ ;  /* 0x80000018ffff7210 */ /* 0x000fe40007f1e0ff */
[----:B------:R-:W-:Y:S02]  /*4d4b0*/  LOP3.LUT R35, RZ, R30, RZ, 0x33, !PT ;  /* 0x0000001eff237212 */ /* 0x000fe400078e33ff */
[----:B------:R-:W-:Y:S02]  /*4d4c0*/  LOP3.LUT R31, R31, R32, RZ, 0xfc, !PT ;  /* 0x000000201f1f7212 */ /* 0x000fe400078efcff */
[----:B------:R-:W-:Y:S02]  /*4d4d0*/  SHF.L.U64.HI R26, R26, 0x2, R27 ;  /* 0x000000021a1a7819 */ /* 0x000fe4000001021b */
[----:B------:R-:W-:Y:S02]  /*4d4e0*/  IADD3.X R35, P0, RZ, R35, RZ, P0, !PT ;  /* 0x00000023ff237210 */ /* 0x000fe4000071e4ff */
[----:B------:R-:W-:-:S02]  /*4d4f0*/  LOP3.LUT R32, RZ, R31, RZ, 0x33, !PT ;  /* 0x0000001fff207212 */ /* 0x000fc400078e33ff */
[----:B------:R-:W-:Y:S02]  /*4d500*/  LOP3.LUT R33, RZ, R26, RZ, 0x33, !PT ;  /* 0x0000001aff217212 */ /* 0x000fe400078e33ff */
[----:B------:R-:W-:Y:S02]  /*4d510*/  IADD3.X R32, P0, RZ, R32, RZ, P0, !PT ;  /* 0x00000020ff207210 */ /* 0x000fe4000071e4ff */
[----:B------:R-:W-:-:S03]  /*4d520*/  SHF.R.U32.HI R25, RZ, 0x1d, R27 ;  /* 0x0000001dff197819 */ /* 0x000fc6000001161b */
[----:B------:R-:W-:Y:S01]  /*4d530*/  IMAD.X R33, RZ, RZ, R33, P0 ;  /* 0x000000ffff217224 */ /* 0x000fe200000e0621 */
[----:B------:R-:W-:-:S04]  /*4d540*/  LOP3.LUT P0, RZ, R25, 0x1, RZ, 0xc0, !PT ;  /* 0x0000000119ff7812 */ /* 0x000fc8000780c0ff */
[----:B------:R-:W-:Y:S02]  /*4d550*/  SEL R26, R26, R33, !P0 ;  /* 0x000000211a1a7207 */ /* 0x000fe40004000000 */
[----:B------:R-:W-:Y:S02]  /*4d560*/  SEL R31, R31, R32, !P0 ;  /* 0x000000201f1f7207 */ /* 0x000fe40004000000 */
[----:B------:R-:W-:-:S04]  /*4d570*/  ISETP.NE.U32.AND P1, PT, R26, RZ, PT ;  /* 0x000000ff1a00720c */ /* 0x000fc80003f25070 */
[----:B------:R-:W-:Y:S01]  /*4d580*/  SEL R42, R31, R26, !P1 ;  /* 0x0000001a1f2a7207 */ /* 0x000fe20004800000 */
[----:B------:R-:W-:-:S03]  /*4d590*/  @P0 IMAD.MOV R24, RZ, RZ, -R24 ;  /* 0x000000ffff180224 */ /* 0x000fc600078e0a18 */
[----:B------:R-:W0:Y:S02]  /*4d5a0*/  FLO.U32 R32, R42 ;  /* 0x0000002a00207300 */ /* 0x000e2400000e0000 */
[C---:B0-----:R-:W-:Y:S02]  /*4d5b0*/  IADD3 R33, -R32.reuse, 0x1f, RZ ;  /* 0x0000001f20217810 */ /* 0x041fe40007ffe1ff */
[----:B------:R-:W-:-:S03]  /*4d5c0*/  IADD3 R32, -R32, 0x3f, RZ ;  /* 0x0000003f20207810 */ /* 0x000fc60007ffe1ff */
[----:B------:R-:W-:Y:S01]  /*4d5d0*/  @P1 IMAD.MOV R32, RZ, RZ, R33 ;  /* 0x000000ffff201224 */ /* 0x000fe200078e0221 */
[----:B------:R-:W-:-:S04]  /*4d5e0*/  SEL R33, R30, R35, !P0 ;  /* 0x000000231e217207 */ /* 0x000fc80004000000 */
[C---:B------:R-:W-:Y:S02]  /*4d5f0*/  ISETP.NE.U32.AND P1, PT, R32.reuse, RZ, PT ;  /* 0x000000ff2000720c */ /* 0x040fe40003f25070 */
[----:B------:R-:W-:Y:S02]  /*4d600*/  IADD3 R34, -R32, 0x40, RZ ;  /* 0x0000004020227810 */ /* 0x000fe40007ffe1ff */
[----:B------:R-:W-:Y:S02]  /*4d610*/  ISETP.NE.AND.EX P1, PT, RZ, RZ, PT, P1 ;  /* 0x000000ffff00720c */ /* 0x000fe40003f25310 */
[C---:B------:R-:W-:Y:S02]  /*4d620*/  SHF.L.U32 R30, R31.reuse, R32, RZ ;  /* 0x000000201f1e7219 */ /* 0x040fe400000006ff */
[----:B------:R-:W-:Y:S02]  /*4d630*/  SHF.R.U64 R35, R24, R34, R33 ;  /* 0x0000002218237219 */ /* 0x000fe40000001221 */
[----:B------:R-:W-:-:S02]  /*4d640*/  SHF.L.U64.HI R24, R31, R32, R26 ;  /* 0x000000201f187219 */ /* 0x000fc4000001021a */
[----:B------:R-:W-:-:S05]  /*4d650*/  SHF.R.U32.HI R33, RZ, R34, R33 ;  /* 0x00000022ff217219 */ /* 0x000fca0000011621 */
[----:B------:R-:W-:Y:S02]  /*4d660*/  @P1 LOP3.LUT R31, R35, R30, RZ, 0xfc, !PT ;  /* 0x0000001e231f1212 */ /* 0x000fe400078efcff */
[----:B------:R-:W-:Y:S02]  /*4d670*/  @P1 LOP3.LUT R26, R33, R24, RZ, 0xfc, !PT ;  /* 0x00000018211a1212 */ /* 0x000fe400078efcff */
[----:B------:R-:W-:Y:S01]  /*4d680*/  LOP3.LUT R30, R25, 0x1, RZ, 0xc0, !PT ;  /* 0x00000001191e7812 */ /* 0x000fe200078ec0ff */
[----:B------:R-:W-:-:S03]  /*4d690*/  IMAD.WIDE.U32 R34, R31, 0x2168c235, RZ ;  /* 0x2168c2351f227825 */ /* 0x000fc600078e00ff */
[----:B------:R-:W-:Y:S01]  /*4d6a0*/  LEA.HI R27, R27, R30, RZ, 0x2 ;  /* 0x0000001e1b1b7211 */ /* 0x000fe200078f10ff */
[----:B------:R-:W-:Y:S02]  /*4d6b0*/  IMAD.MOV.U32 R42, RZ, RZ, R35 ;  /* 0x000000ffff2a7224 */ /* 0x000fe400078e0023 */
[----:B------:R-:W-:Y:S02]  /*4d6c0*/  IMAD R33, R26, -0x36f0255e, RZ ;  /* 0xc90fdaa21a217824 */ /* 0x000fe400078e02ff */
[----:B------:R-:W-:-:S04]  /*4d6d0*/  IMAD.WIDE.U32 R42, R31, -0x36f0255e, R42 ;  /* 0xc90fdaa21f2a7825 */ /* 0x000fc800078e002a */
[----:B------:R-:W-:-:S04]  /*4d6e0*/  IMAD.HI.U32 R31, R26, -0x36f0255e, RZ ;  /* 0xc90fdaa21a1f7827 */ /* 0x000fc800078e00ff */
[----:B------:R-:W-:-:S04]  /*4d6f0*/  IMAD.WIDE.U32 R42, P1, R26, 0x2168c235, R42 ;  /* 0x2168c2351a2a7825 */ /* 0x000fc8000782002a */
[----:B------:R-:W-:Y:S01]  /*4d700*/  IMAD.X R31, RZ, RZ, R31, P1 ;  /* 0x000000ffff1f7224 */ /* 0x000fe200008e061f */
[----:B------:R-:W-:-:S05]  /*4d710*/  IADD3 R33, P1, R33, R43, RZ ;  /* 0x0000002b21217210 */ /* 0x000fca0007f3e0ff */
[----:B------:R-:W-:Y:S01]  /*4d720*/  IMAD.X R31, RZ, RZ, R31, P1 ;  /* 0x000000ffff1f7224 */ /* 0x000fe200008e061f */
[----:B------:R-:W-:-:S04]  /*4d730*/  IADD3 RZ, P1, R34, R34, RZ ;  /* 0x0000002222ff7210 */ /* 0x000fc80007f3e0ff */
[----:B------:R-:W-:-:S04]  /*4d740*/  IADD3.X RZ, P1, R42, R42, RZ, P1, !PT ;  /* 0x0000002a2aff7210 */ /* 0x000fc80000f3e4ff */
[----:B------:R-:W-:-:S05]  /*4d750*/  IADD3.X R26, P1, R33, R33, RZ, P1, !PT ;  /* 0x00000021211a7210 */ /* 0x000fca0000f3e4ff */
[----:B------:R-:W-:Y:S01]  /*4d760*/  IMAD.X R24, R31, 0x1, R31, P1 ;  /* 0x000000011f187824 */ /* 0x000fe200008e061f */
[----:B------:R-:W-:-:S04]  /*4d770*/  ISETP.GT.U32.AND P1, PT, R33, RZ, PT ;  /* 0x000000ff2100720c */ /* 0x000fc80003f24070 */
[----:B------:R-:W-:-:S04]  /*4d780*/  ISETP.GT.AND.EX P1, PT, R31, RZ, PT, P1 ;  /* 0x000000ff1f00720c */ /* 0x000fc80003f24310 */
[----:B------:R-:W-:Y:S02]  /*4d790*/  SEL R26, R26, R33, P1 ;  /* 0x000000211a1a7207 */ /* 0x000fe40000800000 */
[----:B------:R-:W-:Y:S02]  /*4d7a0*/  SEL R24, R24, R31, P1 ;  /* 0x0000001f18187207 */ /* 0x000fe40000800000 */
[----:B------:R-:W-:Y:S02]  /*4d7b0*/  IADD3 R26, P6, R26, 0x1, RZ ;  /* 0x000000011a1a7810 */ /* 0x000fe40007fde0ff */
[----:B------:R-:W-:-:S03]  /*4d7c0*/  SEL R31, RZ, 0x1, !P1 ;  /* 0x00000001ff1f7807 */ /* 0x000fc60004800000 */
[----:B------:R-:W-:Y:S02]  /*4d7d0*/  IMAD.X R33, RZ, RZ, R24, P6 ;  /* 0x000000ffff217224 */ /* 0x000fe400030e0618 */
[----:B------:R-:W-:-:S03]  /*4d7e0*/  IMAD.IADD R31, R31, 0x1, R32 ;  /* 0x000000011f1f7824 */ /* 0x000fc600078e0220 */
[----:B------:R-:W-:Y:S01]  /*4d7f0*/  SHF.R.U64 R26, R26, 0xa, R33 ;  /* 0x0000000a1a1a7819 */ /* 0x000fe20000001221 */
[----:B------:R-:W-:-:S03]  /*4d800*/  IMAD.SHL.U32 R31, R31, 0x100000, RZ ;  /* 0x001000001f1f7824 */ /* 0x000fc600078e00ff */
[----:B------:R-:W-:-:S04]  /*4d810*/  IADD3 R26, P1, R26, 0x1, RZ ;  /* 0x000000011a1a7810 */ /* 0x000fc80007f3e0ff */
[----:B------:R-:W-:-:S04]  /*4d820*/  LEA.HI.X R33, R33, RZ, RZ, 0x16, P1 ;  /* 0x000000ff21217211 */ /* 0x000fc800008fb4ff */
[--C-:B------:R-:W-:Y:S02]  /*4d830*/  SHF.R.U64 R26, R26, 0x1, R33.reuse ;  /* 0x000000011a1a7819 */ /* 0x100fe40000001221 */
[----:B------:R-:W-:Y:S02]  /*4d840*/  SHF.R.U32.HI R24, RZ, 0x1, R33 ;  /* 0x00000001ff187819 */ /* 0x000fe40000011621 */
[----:B------:R-:W-:-:S04]  /*4d850*/  IADD3 R26, P6, P1, R26, -UR6, RZ ;  /* 0x800000061a1a7c10 */ /* 0x000fc8000f9de0ff */
[----:B------:R-:W-:Y:S02]  /*4d860*/  IADD3.X R24, R24, 0x3fe00000, ~R31, P6, P1 ;  /* 0x3fe0000018187810 */ /* 0x000fe400037e2c1f */
[----:B------:R-:W-:-:S04]  /*4d870*/  LOP3.LUT P1, R29, R29, 0x80000000, RZ, 0xc0, !PT ;  /* 0x800000001d1d7812 */ /* 0x000fc8000782c0ff */
[----:B------:R-:W-:-:S04]  /*4d880*/  @P0 LOP3.LUT R29, R29, 0x80000000, RZ, 0x3c, !PT ;  /* 0x800000001d1d0812 */ /* 0x000fc800078e3cff */
[----:B------:R-:W-:-:S05]  /*4d890*/  LOP3.LUT R29, R24, R29, RZ, 0xfc, !PT ;  /* 0x0000001d181d7212 */ /* 0x000fca00078efcff */
[----:B------:R-:W-:-:S07]  /*4d8a0*/  @P1 IMAD.MOV R27, RZ, RZ, -R27 ;  /* 0x000000ffff1b1224 */ /* 0x000fce00078e0a1b */
.L_x_1285:
[----:B------:R-:W-:Y:S02]  /*4d8b0*/  IMAD.MOV.U32 R25, RZ, RZ, R29 ;  /* 0x000000ffff197224 */ /* 0x000fe400078e001d */
[----:B------:R-:W-:Y:S02]  /*4d8c0*/  IMAD.MOV.U32 R29, RZ, RZ, 0x0 ;  /* 0x00000000ff1d7424 */ /* 0x000fe400078e00ff */
[----:B------:R-:W-:Y:S02]  /*4d8d0*/  IMAD.MOV.U32 R24, RZ, RZ, R26 ;  /* 0x000000ffff187224 */ /* 0x000fe400078e001a */
[----:B------:R-:W-:Y:S05]  /*4d8e0*/  RET.REL.NODEC R28 `(_ZN2at6native57_GLOBAL__N__f3eca4a2_24_ForeachBinaryOpScalar_cu_86b9896c25multi_tensor_apply_kernelINS1_18TensorListMetadataILi2EEENS1_21BinaryOpScalarFunctorIN3c107complexIdEELi2ELi1ELi1EEEJNS1_21reverse_power_functorIS8_EES8_EEEvT_T0_DpT1_) ;  /* 0xfffffb241cc47950 */ /* 0x000fea0003c3ffff */
.L_x_1289:
        /* <DEDUP_REMOVED lines=9> */
.L_x_5363:


//--------------------- .text._ZN2at6native57_GLOBAL__N__f3eca4a2_24_ForeachBinaryOpScalar_cu_86b9896c25multi_tensor_apply_kernelINS1_18TensorListMetadataILi2EEENS1_21BinaryOpScalarFunctorIfLi2ELi1ELi1EEEJNS1_21reverse_power_functorIfEEfEEEvT_T0_DpT1_ --------------------------
	.section	.text._ZN2at6native57_GLOBAL__N__f3eca4a2_24_ForeachBinaryOpScalar_cu_86b9896c25multi_tensor_apply_kernelINS1_18TensorListMetadataILi2EEENS1_21BinaryOpScalarFunctorIfLi2ELi1ELi1EEEJNS1_21reverse_power_functorIfEEfEEEvT_T0_DpT1_,"ax",@progbits
	.align	128
.text._ZN2at6native57_GLOBAL__N__f3eca4a2_24_ForeachBinaryOpScalar_cu_86b9896c25multi_tensor_apply_kernelINS1_18TensorListMetadataILi2EEENS1_21BinaryOpScalarFunctorIfLi2ELi1ELi1EEEJNS1_21reverse_power_functorIfEEfEEEvT_T0_DpT1_:
        .type           _ZN2at6native57_GLOBAL__N__f3eca4a2_24_ForeachBinaryOpScalar_cu_86b9896c25multi_tensor_apply_kernelINS1_18TensorListMetadataILi2EEENS1_21BinaryOpScalarFunctorIfLi2ELi1ELi1EEEJNS1_21reverse_power_functorIfEEfEEEvT_T0_DpT1_,@function
        .size           _ZN2at6native57_GLOBAL__N__f3eca4a2_24_ForeachBinaryOpScalar_cu_86b9896c25multi_tensor_apply_kernelINS1_18TensorListMetadataILi2EEENS1_21BinaryOpScalarFunctorIfLi2ELi1ELi1EEEJNS1_21reverse_power_functorIfEEfEEEvT_T0_DpT1_,(.L_x_5366 - _ZN2at6native57_GLOBAL__N__f3eca4a2_24_ForeachBinaryOpScalar_cu_86b9896c25multi_tensor_apply_kernelINS1_18TensorListMetadataILi2EEENS1_21BinaryOpScalarFunctorIfLi2ELi1ELi1EEEJNS1_21reverse_power_functorIfEEfEEEvT_T0_DpT1_)
        .other          _ZN2at6native57_GLOBAL__N__f3eca4a2_24_ForeachBinaryOpScalar_cu_86b9896c25multi_tensor_apply_kernelINS1_18TensorListMetadataILi2EEENS1_21BinaryOpScalarFunctorIfLi2ELi1ELi1EEEJNS1_21reverse_power_functorIfEEfEEEvT_T0_DpT1_,@"STO_CUDA_ENTRY STV_DEFAULT"
_ZN2at6native57_GLOBAL__N__f3eca4a2_24_ForeachBinaryOpScalar_cu_86b9896c25multi_tensor_apply_kernelINS1_18TensorListMetadataILi2EEENS1_21BinaryOpScalarFunctorIfLi2ELi1ELi1EEEJNS1_21reverse_power_functorIfEEfEEEvT_T0_DpT1_:
        /* <DEDUP_REMOVED lines=25> */
[----:B------:R-:W-:Y:S01]  /*0190*/  ULDC UR6, c[0x0][0xe5c] ;  /* 0x0003970000067ab9 */ /* 0x000fe20000000800 */
[----:B------:R-:W-:Y:S01]  /*01a0*/  CS2R R6, SRZ ;  /* 0x0000000000067805 */ /* 0x000fe2000001ff00 */
[----:B------:R-:W2:Y:S06]  /*01b0*/  MUFU.LG2 R5, UR6 ;  /* 0x0000000600057d08 */ /* 0x000eac0008000c00 */
.L_x_1291:
[----:B0-----:R-:W-:Y:S01]  /*01c0*/  IADD3 R18, P0, R3, R6, RZ ;  /* 0x0000000603127210 */ /* 0x001fe20007f1e0ff */
[C---:B-1----:R-:W-:Y:S02]  /*01d0*/  IMAD R19, R4.reuse, 0x3, RZ ;  /* 0x0000000304137824 */ /* 0x042fe400078e02ff */
[----:B------:R-:W-:Y:S01]  /*01e0*/  IMAD.MOV.U32 R16, RZ, RZ, RZ ;  /* 0x000000ffff107224 */ /* 0x000fe200078e00ff */
[-C--:B------:R-:W-:Y:S01]  /*01f0*/  IADD3 R22, P3, R4, R18.reuse, RZ ;  /* 0x0000001204167210 */ /* 0x080fe20007f7e0ff */
[----:B------:R-:W-:Y:S01]  /*0200*/  IMAD.X R17, RZ, RZ, R7, P0 ;  /* 0x000000ffff117224 */ /* 0x000fe200000e0607 */
[----:B------:R-:W-:Y:S02]  /*0210*/  ISETP.GE.U32.AND P1, PT, R18, 0x10000, PT ;  /* 0x000100001200780c */ /* 0x000fe40003f26070 */
[----:B------:R-:W-:Y:S01]  /*0220*/  LEA R9, P4, R4, R18, 0x1 ;  /* 0x0000001204097211 */ /* 0x000fe200078808ff */
[----:B------:R-:W-:Y:S01]  /*0230*/  IMAD.X R8, RZ, RZ, R17, P3 ;  /* 0x000000ffff087224 */ /* 0x000fe200018e0611 */
[----:B------:R-:W-:-:S02]  /*0240*/  ISETP.LT.U32.AND P0, PT, R18, R0, PT ;  /* 0x000000001200720c */ /* 0x000fc40003f01070 */
[C---:B------:R-:W-:Y:S01]  /*0250*/  ISETP.GE.U32.AND.EX P1, PT, R17.reuse, RZ, PT, P1 ;  /* 0x000000ff1100720c */ /* 0x040fe20003f26110 */
[--C-:B------:R-:W-:Y:S01]  /*0260*/  IMAD.X R21, RZ, RZ, R17.reuse, P4 ;  /* 0x000000ffff157224 */ /* 0x100fe200020e0611 */
[C---:B------:R-:W-:Y:S02]  /*0270*/  ISETP.GE.U32.AND P2, PT, R22.reuse, 0x10000, PT ;  /* 0x000100001600780c */ /* 0x040fe40003f46070 */
[----:B------:R-:W-:Y:S02]  /*0280*/  ISETP.LT.AND.EX P1, PT, R17, R2, !P1, P0 ;  /* 0x000000021100720c */ /* 0x000fe40004f21300 */
[----:B------:R-:W-:Y:S02]  /*0290*/  IADD3 R19, P5, R19, R18, RZ ;  /* 0x0000001213137210 */ /* 0x000fe40007fbe0ff */
[----:B------:R-:W-:Y:S02]  /*02a0*/  ISETP.LT.U32.AND P0, PT, R22, R0, PT ;  /* 0x000000001600720c */ /* 0x000fe40003f01070 */
[----:B------:R-:W-:Y:S01]  /*02b0*/  ISETP.GE.U32.AND.EX P2, PT, R8, RZ, PT, P2 ;  /* 0x000000ff0800720c */ /* 0x000fe20003f46120 */
[----:B------:R-:W-:Y:S01]  /*02c0*/  IMAD.X R23, RZ, RZ, R17, P5 ;  /* 0x000000ffff177224 */ /* 0x000fe200028e0611 */
[----:B------:R-:W-:-:S02]  /*02d0*/  ISETP.GE.U32.AND P3, PT, R9, 0x10000, PT ;  /* 0x000100000900780c */ /* 0x000fc40003f66070 */
[----:B------:R-:W-:Y:S02]  /*02e0*/  ISETP.LT.AND.EX P0, PT, R8, R2, !P2, P0 ;  /* 0x000000020800720c */ /* 0x000fe40005701300 */
[----:B------:R-:W-:Y:S02]  /*02f0*/  ISETP.LT.U32.AND P4, PT, R9, R0, PT ;  /* 0x000000000900720c */ /* 0x000fe40003f81070 */
[----:B------:R-:W-:Y:S02]  /*0300*/  ISETP.GE.U32.AND.EX P3, PT, R21, RZ, PT, P3 ;  /* 0x000000ff1500720c */ /* 0x000fe40003f66130 */
[----:B------:R-:W-:Y:S02]  /*0310*/  ISETP.GE.U32.AND P2, PT, R19, 0x10000, PT ;  /* 0x000100001300780c */ /* 0x000fe40003f46070 */
[----:B------:R-:W-:Y:S02]  /*0320*/  ISETP.LT.AND.EX P4, PT, R21, R2, !P3, P4 ;  /* 0x000000021500720c */ /* 0x000fe40005f81340 */
[----:B------:R-:W-:-:S02]  /*0330*/  ISETP.LT.U32.AND P3, PT, R19, R0, PT ;  /* 0x000000001300720c */ /* 0x000fc40003f61070 */
[C---:B------:R-:W-:Y:S02]  /*0340*/  ISETP.GE.U32.AND.EX P2, PT, R23.reuse, RZ, PT, P2 ;  /* 0x000000ff1700720c */ /* 0x040fe40003f46120 */
[C---:B------:R-:W-:Y:S02]  /*0350*/  @P1 LEA R28, P5, R18.reuse, R10, 0x2 ;  /* 0x0000000a121c1211 */ /* 0x040fe400078a10ff */
[----:B------:R-:W-:Y:S02]  /*0360*/  ISETP.LT.AND.EX P2, PT, R23, R2, !P2, P3 ;  /* 0x000000021700720c */ /* 0x000fe40005741330 */
[-C--:B------:R-:W-:Y:S02]  /*0370*/  @P1 LEA.HI.X R29, R18, R11.reuse, R17, 0x2, P5 ;  /* 0x0000000b121d1211 */ /* 0x080fe400028f1411 */
[CC--:B------:R-:W-:Y:S01]  /*0380*/  @P0 LEA R26, P5, R22.reuse, R10.reuse, 0x2 ;  /* 0x0000000a161a0211 */ /* 0x0c0fe200078a10ff */
[----:B------:R-:W-:Y:S01]  /*0390*/  IMAD.MOV.U32 R20, RZ, RZ, RZ ;  /* 0x000000ffff147224 */ /* 0x000fe200078e00ff */
[----:B------:R-:W-:Y:S01]  /*03a0*/  @P4 LEA R24, P3, R9, R10, 0x2 ;  /* 0x0000000a09184211 */ /* 0x000fe200078610ff */
[----:B------:R0:W2:Y:S01]  /*03b0*/  @P1 LDG.E R16, desc[UR4][R28.64] ;  /* 0x000000041c101981 */ /* 0x0000a2000c1e1900 */
[----:B------:R-:W-:-:S02]  /*03c0*/  @P0 LEA.HI.X R27, R22, R11, R8, 0x2, P5 ;  /* 0x0000000b161b0211 */ /* 0x000fc400028f1408 */
[----:B------:R-:W-:-:S03]  /*03d0*/  @P4 LEA.HI.X R25, R9, R11, R21, 0x2, P3 ;  /* 0x0000000b09194211 */ /* 0x000fc600018f1415 */
[C---:B------:R-:W-:Y:S01]  /*03e0*/  @P2 LEA R14, P3, R19.reuse, R10, 0x2 ;  /* 0x0000000a130e2211 */ /* 0x040fe200078610ff */
[----:B------:R1:W3:Y:S01]  /*03f0*/  @P0 LDG.E R20, desc[UR4][R26.64] ;  /* 0x000000041a140981 */ /* 0x0002e2000c1e1900 */
[----:B0-----:R-:W-:Y:S02]  /*0400*/  IMAD.MOV.U32 R28, RZ, RZ, RZ ;  /* 0x000000ffff1c7224 */ /* 0x001fe400078e00ff */
[----:B------:R-:W-:-:S05]  /*0410*/  @P2 LEA.HI.X R15, R19, R11, R23, 0x2, P3 ;  /* 0x0000000b130f2211 */ /* 0x000fca00018f1417 */
[----:B------:R0:W4:Y:S01]  /*0420*/  @P2 LDG.E R28, desc[UR4][R14.64] ;  /* 0x000000040e1c2981 */ /* 0x000122000c1e1900 */
[----:B-1----:R-:W-:-:S06]  /*0430*/  IMAD.MOV.U32 R26, RZ, RZ, RZ ;  /* 0x000000ffff1a7224 */ /* 0x002fcc00078e00ff */
[----:B------:R2:W5:Y:S01]  /*0440*/  @P4 LDG.E R26, desc[UR4][R24.64] ;  /* 0x00000004181a4981 */ /* 0x000562000c1e1900 */
[----:B0-----:R-:W-:-:S04]  /*0450*/  @P1 LEA R14, P3, R18, R12, 0x2 ;  /* 0x0000000c120e1211 */ /* 0x001fc800078610ff */
[----:B------:R-:W-:Y:S01]  /*0460*/  @P1 LEA.HI.X R15, R18, R13, R17, 0x2, P3 ;  /* 0x0000000d120f1211 */ /* 0x000fe200018f1411 */
[----:B------:R-:W-:-:S04]  /*0470*/  IMAD.WIDE.U32 R6, R4, 0x4, R6 ;  /* 0x0000000404067825 */ /* 0x000fc800078e0006 */
[C---:B--2---:R-:W-:Y:S01]  /*0480*/  @P1 FMUL.FTZ R25, R5.reuse, R16 ;  /* 0x0000001005191220 */ /* 0x044fe20000410000 */
[----:B---3--:R-:W-:-:S05]  /*0490*/  @P0 FMUL.FTZ R20, R5, R20 ;  /* 0x0000001405140220 */ /* 0x008fca0000410000 */
[----:B------:R-:W0:Y:S01]  /*04a0*/  @P1 MUFU.EX2 R25, R25 ;  /* 0x0000001900191308 */ /* 0x000e220000000800 */
[----:B------:R-:W-:Y:S01]  /*04b0*/  @P0 LEA R16, P5, R22, R12, 0x2 ;  /* 0x0000000c16100211 */ /* 0x000fe200078a10ff */
[----:B----4-:R-:W-:-:S06]  /*04c0*/  @P2 FMUL.FTZ R28, R5, R28 ;  /* 0x0000001c051c2220 */ /* 0x010fcc0000410000 */
[----:B------:R-:W1:Y:S01]  /*04d0*/  @P0 MUFU.EX2 R27, R20 ;  /* 0x00000014001b0308 */ /* 0x000e620000000800 */
[----:B-----5:R-:W-:-:S07]  /*04e0*/  @P4 FMUL.FTZ R26, R5, R26 ;  /* 0x0000001a051a4220 */ /* 0x020fce0000410000 */
[----:B------:R-:W-:Y:S01]  /*04f0*/  @P2 MUFU.EX2 R20, R28 ;  /* 0x0000001c00142308 */ /* 0x000fe20000000800 */
[----:B------:R-:W-:-:S07]  /*0500*/  @P0 LEA.HI.X R17, R22, R13, R8, 0x2, P5 ;  /* 0x0000000d16110211 */ /* 0x000fce00028f1408 */
[----:B------:R-:W2:Y:S01]  /*0510*/  @P4 MUFU.EX2 R29, R26 ;  /* 0x0000001a001d4308 */ /* 0x000ea20000000800 */
[-C--:B------:R-:W-:Y:S02]  /*0520*/  @P4 LEA R8, P3, R9, R12.reuse, 0x2 ;  /* 0x0000000c09084211 */ /* 0x080fe400078610ff */
[----:B------:R-:W-:Y:S02]  /*0530*/  @P2 LEA R18, P5, R19, R12, 0x2 ;  /* 0x0000000c13122211 */ /* 0x000fe400078a10ff */
[-C--:B------:R-:W-:Y:S02]  /*0540*/  @P4 LEA.HI.X R9, R9, R13.reuse, R21, 0x2, P3 ;  /* 0x0000000d09094211 */ /* 0x080fe400018f1415 */
[----:B------:R-:W-:Y:S01]  /*0550*/  @P2 LEA.HI.X R19, R19, R13, R23, 0x2, P5 ;  /* 0x0000000d13132211 */ /* 0x000fe200028f1417 */
[----:B0-----:R3:W-:Y:S01]  /*0560*/  @P1 STG.E desc[UR4][R14.64], R25 ;  /* 0x000000190e001986 */ /* 0x0017e2000c101904 */
[----:B------:R-:W-:-:S03]  /*0570*/  ISETP.LT.U32.AND P1, PT, R6, R0, PT ;  /* 0x000000000600720c */ /* 0x000fc60003f21070 */
[----:B-1----:R3:W-:Y:S01]  /*0580*/  @P0 STG.E desc[UR4][R16.64], R27 ;  /* 0x0000001b10000986 */ /* 0x0027e2000c101904 */
[----:B------:R-:W-:-:S03]  /*0590*/  ISETP.GE.U32.AND P0, PT, R6, 0x10000, PT ;  /* 0x000100000600780c */ /* 0x000fc60003f06070 */
[----:B--2---:R3:W-:Y:S04]  /*05a0*/  @P4 STG.E desc[UR4][R8.64], R29 ;  /* 0x0000001d08004986 */ /* 0x0047e8000c101904 */
[----:B------:R3:W-:Y:S01]  /*05b0*/  @P2 STG.E desc[UR4][R18.64], R20 ;  /* 0x0000001412002986 */ /* 0x0007e2000c101904 */
[C---:B------:R-:W-:Y:S02]  /*05c0*/  ISETP.GE.U32.AND.EX P0, PT, R7.reuse, RZ, PT, P0 ;  /* 0x000000ff0700720c */ /* 0x040fe40003f06100 */
[----:B------:R-:W-:-:S13]  /*05d0*/  ISETP.LT.AND.EX P1, PT, R7, R2, PT, P1 ;  /* 0x000000020700720c */ /* 0x000fda0003f21310 */
[----:B---3--:R-:W-:Y:S05]  /*05e0*/  @!P0 BRA P1, `(.L_x_1291) ;  /* 0xfffffff800f48947 */ /* 0x008fea000083ffff */
[----:B------:R-:W-:Y:S05]  /*05f0*/  EXIT ;  /* 0x000000000000794d */ /* 0x000fea0003800000 */
.L_x_1290:
        /* <DEDUP_REMOVED lines=10> */
.L_x_1292:
[C---:B-1----:R-:W-:Y:S01]  /*06a0*/  IMAD.SHL.U32 R15, R16.reuse, 0x10, RZ ;  /* 0x00000010100f7824 */ /* 0x042fe200078e00ff */
[----:B------:R-:W-:-:S04]  /*06b0*/  SHF.L.U64.HI R17, R16, 0x4, R19 ;  /* 0x0000000410117819 */ /* 0x000fc80000010213 */
[----:B------:R-:W-:-:S05]  /*06c0*/  IADD3 R8, P0, R10, R15, RZ ;  /* 0x0000000f0a087210 */ /* 0x000fca0007f1e0ff */
[----:B------:R-:W-:-:S05]  /*06d0*/  IMAD.X R9, R11, 0x1, R17, P0 ;  /* 0x000000010b097824 */ /* 0x000fca00000e0611 */
[----:B------:R1:W0:Y:S01]  /*06e0*/  LDG.E.128 R4, desc[UR4][R8.64] ;  /* 0x0000000408047981 */ /* 0x000222000c1e1d00 */
[----:B------:R-:W-:-:S05]  /*06f0*/  IADD3 R14, P0, R12, R15, RZ ;  /* 0x0000000f0c0e7210 */ /* 0x000fca0007f1e0ff */
[----:B------:R-:W-:Y:S01]  /*0700*/  IMAD.X R15, R13, 0x1, R17, P0 ;  /* 0x000000010d0f7824 */ /* 0x000fe200000e0611 */
[----:B------:R-:W-:-:S04]  /*0710*/  IADD3 R16, P0, R16, UR6, RZ ;  /* 0x0000000610107c10 */ /* 0x000fc8000ff1e0ff */
[C---:B------:R-:W-:Y:S01]  /*0720*/  ISETP.LT.U32.AND P1, PT, R16.reuse, 0x4000, PT ;  /* 0x000040001000780c */ /* 0x040fe20003f21070 */
[----:B-1----:R-:W-:Y:S02]  /*0730*/  IMAD.SHL.U32 R9, R16, 0x4, RZ ;  /* 0x0000000410097824 */ /* 0x002fe400078e00ff */
[----:B------:R-:W-:-:S03]  /*0740*/  IMAD.X R19, RZ, RZ, R19, P0 ;  /* 0x000000ffff137224 */ /* 0x000fc600000e0613 */
[----:B------:R-:W-:Y:S02]  /*0750*/  ISETP.GE.U32.AND P0, PT, R9, R0, PT ;  /* 0x000000000900720c */ /* 0x000fe40003f06070 */
[----:B------:R-:W-:Y:S02]  /*0760*/  SHF.L.U64.HI R9, R16, 0x2, R19 ;  /* 0x0000000210097819 */ /* 0x000fe40000010213 */
[----:B------:R-:W-:Y:S02]  /*0770*/  ISETP.LT.U32.AND.EX P1, PT, R19, RZ, PT, P1 ;  /* 0x000000ff1300720c */ /* 0x000fe40003f21110 */
[----:B------:R-:W-:Y:S01]  /*0780*/  ISETP.GE.AND.EX P0, PT, R9, R2, PT, P0 ;  /* 0x000000020900720c */ /* 0x000fe20003f06300 */
[C---:B0-----:R-:W-:Y:S01]  /*0790*/  FMUL.FTZ R7, R3.reuse, R7 ;  /* 0x0000000703077220 */ /* 0x041fe20000410000 */
[C---:B------:R-:W-:Y:S01]  /*07a0*/  FMUL.FTZ R6, R3.reuse, R6 ;  /* 0x0000000603067220 */ /* 0x040fe20000410000 */
[C---:B------:R-:W-:Y:S01]  /*07b0*/  FMUL.FTZ R5, R3.reuse, R5 ;  /* 0x0000000503057220 */ /* 0x040fe20000410000 */
[----:B------:R-:W-:-:S03]  /*07c0*/  FMUL.FTZ R4, R3, R4 ;  /* 0x0000000403047220 */ /* 0x000fc60000410000 */
[----:B------:R-:W-:Y:S08]  /*07d0*/  MUFU.EX2 R7, R7 ;  /* 0x0000000700077308 */ /* 0x000ff00000000800 */
[----:B------:R-:W-:Y:S08]  /*07e0*/  MUFU.EX2 R6, R6 ;  /* 0x0000000600067308 */ /* 0x000ff00000000800 */
[----:B------:R-:W-:Y:S08]  /*07f0*/  MUFU.EX2 R5, R5 ;  /* 0x0000000500057308 */ /* 0x000ff00000000800 */
[----:B------:R-:W0:Y:S02]  /*0800*/  MUFU.EX2 R4, R4 ;  /* 0x0000000400047308 */ /* 0x000e240000000800 */
[----:B0-----:R1:W-:Y:S01]  /*0810*/  STG.E.128 desc[UR4][R14.64], R4 ;  /* 0x000000040e007986 */ /* 0x0013e2000c101d04 */
[----:B------:R-:W-:Y:S05]  /*0820*/  @!P0 BRA P1, `(.L_x_1292) ;  /* 0xfffffffc009c8947 */ /* 0x000fea000083ffff */
[----:B------:R-:W-:Y:S05]  /*0830*/  EXIT ;  /* 0x000000000000794d */ /* 0x000fea0003800000 */
.L_x_1293:
        /* <DEDUP_REMOVED lines=12> */
.L_x_5366:


//--------------------- .text._ZN2at6native57_GLOBAL__N__f3eca4a2_24_ForeachBinaryOpScalar_cu_86b9896c25multi_tensor_apply_kernelINS1_18TensorListMetadataILi2EEENS1_21BinaryOpScalarFunctorIdLi2ELi1ELi1EEEJNS1_21reverse_power_functorIdEEdEEEvT_T0_DpT1_ --------------------------
	.section	.text._ZN2at6native57_GLOBAL__N__f3eca4a2_24_ForeachBinaryOpScalar_cu_86b9896c25multi_tensor_apply_kernelINS1_18TensorListMetadataILi2EEENS1_21BinaryOpScalarFunctorIdLi2ELi1ELi1EEEJNS1_21reverse_power_functorIdEEdEEEvT_T0_DpT1_,"ax",@progbits
	.align	128
.text._ZN2at6native57_GLOBAL__N__f3eca4a2_24_ForeachBinaryOpScalar_cu_86b9896c25multi_tensor_apply_kernelINS1_18TensorListMetadataILi2EEENS1_21BinaryOpScalarFunctorIdLi2ELi1ELi1EEEJNS1_21reverse_power_functorIdEEdEEEvT_T0_DpT1_:
        .type           _ZN2at6native57_GLOBAL__N__f3eca4a2_24_ForeachBinaryOpScalar_cu_86b9896c25multi_tensor_apply_kernelINS1_18TensorListMetadataILi2EEENS1_21BinaryOpScalarFunctorIdLi2ELi1ELi1EEEJNS1_21reverse_power_functorIdEEdEEEvT_T0_DpT1_,@function
        .size           _ZN2at6native57_GLOBAL__N__f3eca4a2_24_ForeachBinaryOpScalar_cu_86b9896c25multi_tensor_apply_kernelINS1_18TensorListMetadataILi2EEENS1_21BinaryOpScalarFunctorIdLi2ELi1ELi1EEEJNS1_21reverse_power_functorIdEEdEEEvT_T0_DpT1_,(.L_x_5367 - _ZN2at6native57_GLOBAL__N__f3eca4a2_24_ForeachBinaryOpScalar_cu_86b9896c25multi_tensor_apply_kernelINS1_18TensorListMetadataILi2EEENS1_21BinaryOpScalarFunctorIdLi2ELi1ELi1EEEJNS1_21reverse_power_functorIdEEdEEEvT_T0_DpT1_)
        .other          _ZN2at6native57_GLOBAL__N__f3eca4a2_24_ForeachBinaryOpScalar_cu_86b9896c25multi_tensor_apply_kernelINS1_18TensorListMetadataILi2EEENS1_21BinaryOpScalarFunctorIdLi2ELi1ELi1EEEJNS1_21reverse_power_functorIdEEdEEEvT_T0_DpT1_,@"STO_CUDA_ENTRY STV_DEFAULT"
_ZN2at6native57_GLOBAL__N__f3eca4a2_24_ForeachBinaryOpScalar_cu_86b9896c25multi_tensor_apply_kernelINS1_18TensorListMetadataILi2EEENS1_21BinaryOpScalarFunctorIdLi2ELi1ELi1EEEJNS1_21reverse_power_functorIdEEdEEEvT_T0_DpT1_:
        /* <DEDUP_REMOVED lines=27> */
[----:B------:R-:W-:Y:S01]  /*01b0*/  ULDC UR16, c[0x0][0x0] ;  /* 0x0000000000107ab9 */ /* 0x000fe20000000800 */
[----:B------:R-:W-:Y:S01]  /*01c0*/  UMOV UR4, URZ ;  /* 0x0000003f00047c82 */ /* 0x000fe20008000000 */
[----:B------:R-:W-:Y:S01]  /*01d0*/  UMOV UR5, URZ ;  /* 0x0000003f00057c82 */ /* 0x000fe20008000000 */
[----:B------:R-:W-:Y:S01]  /*01e0*/  ULDC UR17, c[0x0][0xe64] ;  /* 0x0003990000117ab9 */ /* 0x000fe20000000800 */
[----:B0-----:R-:W-:-:S14]  /*01f0*/  DSETP.GT.AND P0, PT, |R2|, 1, PT ;  /* 0x3ff000000200742a */ /* 0x001fdc0003f04200 */
[----:B------:R-:W-:Y:S01]  /*0200*/  VOTEU.ANY UP0, P0 ;  /* 0x00000000003f7886 */ /* 0x000fe20000000100 */
[----:B------:R-:W-:-:S04]  /*0210*/  USEL UR11, URZ, 0x7ff00000, !UP0 ;  /* 0x7ff000003f0b7887 */ /* 0x000fc8000c000000 */
[----:B-1----:R-:W-:-:S12]  /*0220*/  ULOP3.LUT UR15, UR11, 0x7ff00000, URZ, 0x3c, !UPT ;  /* 0x7ff000000b0f7892 */ /* 0x002fd8000f8e3c3f */
.L_x_1354:
[----:B------:R-:W-:Y:S01]  /*0230*/  IADD3 R6, P0, R5, UR4, RZ ;  /* 0x0000000405067c10 */ /* 0x000fe2000ff1e0ff */
[----:B------:R-:W-:Y:S01]  /*0240*/  IMAD.U32 R3, RZ, RZ, UR16 ;  /* 0x00000010ff037e24 */ /* 0x000fe2000f8e00ff */
[----:B------:R-:W-:Y:S01]  /*0250*/  CS2R R14, SRZ ;  /* 0x00000000000e7805 */ /* 0x000fe2000001ff00 */
[----:B------:R-:W-:Y:S01]  /*0260*/  IMAD.U32 R23, RZ, RZ, UR16 ;  /* 0x00000010ff177e24 */ /* 0x000fe2000f8e00ff */
[C---:B------:R-:W-:Y:S01]  /*0270*/  IADD3 R22, P6, R6.reuse, UR16, RZ ;  /* 0x0000001006167c10 */ /* 0x040fe2000ffde0ff */
[----:B------:R-:W-:Y:S01]  /*0280*/  IMAD.X R7, RZ, RZ, UR5, P0 ;  /* 0x00000005ff077e24 */ /* 0x000fe200080e06ff */
[----:B------:R-:W-:Y:S01]  /*0290*/  ISETP.GE.U32.AND P2, PT, R6, 0x10000, PT ;  /* 0x000100000600780c */ /* 0x000fe20003f46070 */
[----:B------:R-:W-:Y:S01]  /*02a0*/  IMAD R3, R3, 0x3, RZ ;  /* 0x0000000303037824 */ /* 0x000fe200078e02ff */
[----:B------:R-:W-:Y:S01]  /*02b0*/  LEA R23, P0, R23, R6, 0x1 ;  /* 0x0000000617177211 */ /* 0x000fe200078008ff */
[----:B------:R-:W-:Y:S01]  /*02c0*/  IMAD.X R39, RZ, RZ, R7, P6 ;  /* 0x000000ffff277224 */ /* 0x000fe200030e0607 */
[----:B------:R-:W-:-:S02]  /*02d0*/  ISETP.GE.U32.AND P1, PT, R22, 0x10000, PT ;  /* 0x000100001600780c */ /* 0x000fc40003f26070 */
[----:B------:R-:W-:Y:S02]  /*02e0*/  CS2R R8, SRZ ;  /* 0x0000000000087805 */ /* 0x000fe4000001ff00 */
[----:B------:R-:W-:Y:S01]  /*02f0*/  IADD3 R38, P6, R3, R6, RZ ;  /* 0x0000000603267210 */ /* 0x000fe20007fde0ff */
[--C-:B------:R-:W-:Y:S01]  /*0300*/  IMAD.X R40, RZ, RZ, R7.reuse, P0 ;  /* 0x000000ffff287224 */ /* 0x100fe200000e0607 */
[----:B------:R-:W-:Y:S02]  /*0310*/  ISETP.LT.U32.AND P4, PT, R6, UR14, PT ;  /* 0x0000000e06007c0c */ /* 0x000fe4000bf81070 */
[----:B------:R-:W-:Y:S02]  /*0320*/  CS2R R20, SRZ ;  /* 0x0000000000147805 */ /* 0x000fe4000001ff00 */
[----:B------:R-:W-:Y:S01]  /*0330*/  ISETP.GE.U32.AND.EX P2, PT, R7, RZ, PT, P2 ;  /* 0x000000ff0700720c */ /* 0x000fe20003f46120 */
[----:B------:R-:W-:Y:S01]  /*0340*/  IMAD.X R41, RZ, RZ, R7, P6 ;  /* 0x000000ffff297224 */ /* 0x000fe200030e0607 */
[----:B------:R-:W-:-:S02]  /*0350*/  ISETP.LT.U32.AND P3, PT, R22, UR14, PT ;  /* 0x0000000e16007c0c */ /* 0x000fc4000bf61070 */
[----:B------:R-:W-:Y:S02]  /*0360*/  CS2R R18, SRZ ;  /* 0x0000000000127805 */ /* 0x000fe4000001ff00 */
[----:B------:R-:W-:Y:S01]  /*0370*/  ISETP.GE.U32.AND.EX P1, PT, R39, RZ, PT, P1 ;  /* 0x000000ff2700720c */ /* 0x000fe20003f26110 */
[----:B------:R-:W0:Y:S01]  /*0380*/  LDC.64 R16, c[0x0][0xe60] ;  /* 0x00039800ff107b82 */ /* 0x000e220000000a00 */
[----:B------:R-:W-:Y:S02]  /*0390*/  ISETP.GE.U32.AND P5, PT, R23, 0x10000, PT ;  /* 0x000100001700780c */ /* 0x000fe40003fa6070 */
[----:B------:R-:W-:Y:S02]  /*03a0*/  ISETP.GE.U32.AND P0, PT, R38, 0x10000, PT ;  /* 0x000100002600780c */ /* 0x000fe40003f06070 */
[----:B------:R-:W-:Y:S02]  /*03b0*/  ISETP.LT.AND.EX P4, PT, R7, UR10, !P2, P4 ;  /* 0x0000000a07007c0c */ /* 0x000fe4000d781340 */
[----:B------:R-:W-:-:S02]  /*03c0*/  ISETP.LT.AND.EX P3, PT, R39, UR10, !P1, P3 ;  /* 0x0000000a27007c0c */ /* 0x000fc4000cf61330 */
[----:B------:R-:W-:Y:S02]  /*03d0*/  ISETP.LT.U32.AND P2, PT, R23, UR14, PT ;  /* 0x0000000e17007c0c */ /* 0x000fe4000bf41070 */
[----:B------:R-:W-:Y:S02]  /*03e0*/  ISETP.GE.U32.AND.EX P5, PT, R40, RZ, PT, P5 ;  /* 0x000000ff2800720c */ /* 0x000fe40003fa6150 */
[----:B------:R-:W-:Y:S02]  /*03f0*/  ISETP.LT.U32.AND P1, PT, R38, UR14, PT ;  /* 0x0000000e26007c0c */ /* 0x000fe4000bf21070 */
[C---:B------:R-:W-:Y:S02]  /*0400*/  ISETP.GE.U32.AND.EX P0, PT, R41.reuse, RZ, PT, P0 ;  /* 0x000000ff2900720c */ /* 0x040fe40003f06100 */
[----:B------:R-:W-:Y:S02]  /*0410*/  ISETP.LT.AND.EX P2, PT, R40, UR10, !P5, P2 ;  /* 0x0000000a28007c0c */ /* 0x000fe4000ef41320 */
[----:B------:R-:W-:-:S02]  /*0420*/  ISETP.LT.AND.EX P1, PT, R41, UR10, !P0, P1 ;  /* 0x0000000a29007c0c */ /* 0x000fc4000c721310 */
[----:B------:R-:W-:Y:S02]  /*0430*/  @P4 LEA R2, P5, R6, UR6, 0x3 ;  /* 0x0000000606024c11 */ /* 0x000fe4000f8a18ff */
[----:B------:R-:W-:Y:S02]  /*0440*/  @P3 LEA R10, P0, R22, UR6, 0x3 ;  /* 0x00000006160a3c11 */ /* 0x000fe4000f8018ff */
[----:B------:R-:W-:Y:S02]  /*0450*/  @P4 LEA.HI.X R3, R6, UR7, R7, 0x3, P5 ;  /* 0x0000000706034c11 */ /* 0x000fe4000a8f1c07 */
[----:B------:R-:W-:-:S03]  /*0460*/  @P3 LEA.HI.X R11, R22, UR7, R39, 0x3, P0 ;  /* 0x00000007160b3c11 */ /* 0x000fc600080f1c27 */
[C---:B------:R-:W-:Y:S01]  /*0470*/  @P2 LEA R12, P5, R23.reuse, UR6, 0x3 ;  /* 0x00000006170c2c11 */ /* 0x040fe2000f8a18ff */
[----:B------:R1:W5:Y:S01]  /*0480*/  @P4 LDG.E.64 R14, desc[UR12][R2.64] ;  /* 0x0000000c020e4981 */ /* 0x000362000c1e1b00 */
[C---:B------:R-:W-:Y:S02]  /*0490*/  @P1 LEA R24, P0, R38.reuse, UR6, 0x3 ;  /* 0x0000000626181c11 */ /* 0x040fe4000f8018ff */
[----:B------:R-:W-:Y:S01]  /*04a0*/  @P2 LEA.HI.X R13, R23, UR7, R40, 0x3, P5 ;  /* 0x00000007170d2c11 */ /* 0x000fe2000a8f1c28 */
[----:B------:R1:W5:Y:S01]  /*04b0*/  @P3 LDG.E.64 R8, desc[UR12][R10.64] ;  /* 0x0000000c0a083981 */ /* 0x000362000c1e1b00 */
[----:B------:R-:W-:-:S03]  /*04c0*/  @P1 LEA.HI.X R25, R38, UR7, R41, 0x3, P0 ;  /* 0x0000000726191c11 */ /* 0x000fc600080f1c29 */
[----:B------:R1:W5:Y:S04]  /*04d0*/  @P2 LDG.E.64 R20, desc[UR12][R12.64] ;  /* 0x0000000c0c142981 */ /* 0x000368000c1e1b00 */
[----:B------:R1:W5:Y:S01]  /*04e0*/  @P1 LDG.E.64 R18, desc[UR12][R24.64] ;  /* 0x0000000c18121981 */ /* 0x000362000c1e1b00 */
[----:B0-----:R-:W-:-:S14]  /*04f0*/  DSETP.NEU.AND P0, PT, R16, RZ, PT ;  /* 0x000000ff1000722a */ /* 0x001fdc0003f0d000 */
[----:B-1----:R-:W-:Y:S05]  /*0500*/  @!P0 BRA `(.L_x_1295) ;  /* 0x0000001400908947 */ /* 0x002fea0003800000 */
[----:B------:R-:W-:-:S13]  /*0510*/  ISETP.LE.AND P0, PT, RZ, UR17, PT ;  /* 0x00000011ff007c0c */ /* 0x000fda000bf03270 */
[----:B------:R-:W-:Y:S05]  /*0520*/  @!P0 BRA `(.L_x_1296) ;  /* 0x0000000800508947 */ /* 0x000fea0003800000 */
[----:B------:R-:W-:Y:S01]  /*0530*/  DADD R12, -RZ, |R16| ;  /* 0x00000000ff0c7229 */ /* 0x000fe20000000510 */
[----:B------:R-:W-:Y:S01]  /*0540*/  BSSY B0, `(.L_x_1297) ;  /* 0x0000005000007945 */ /* 0x000fe20003800000 */
[----:B-----5:R-:W-:Y:S01]  /*0550*/  IMAD.MOV.U32 R2, RZ, RZ, R14 ;  /* 0x000000ffff027224 */ /* 0x020fe200078e000e */
[----:B------:R-:W-:Y:S01]  /*0560*/  MOV R0, 0x590 ;  /* 0x0000059000007802 */ /* 0x000fe20000000f00 */
[----:B------:R-:W-:-:S07]  /*0570*/  IMAD.MOV.U32 R3, RZ, RZ, R15 ;  /* 0x000000ffff037224 */ /* 0x000fce00078e000f */
[----:B------:R-:W-:Y:S05]  /*0580*/  CALL.REL.NOINC `($_ZN2at6native57_GLOBAL__N__f3eca4a2_24_ForeachBinaryOpScalar_cu_86b9896c25multi_tensor_apply_kernelINS1_18TensorListMetadataILi2EEENS1_21BinaryOpScalarFunctorIdLi2ELi1ELi1EEEJNS1_21reverse_power_functorIdEEdEEEvT_T0_DpT1_$__internal_accurate_pow) ;  /* 0x0000004400687944 */ /* 0x000fea0003c00000 */
[----:B------:R-:W-:Y:S05]  /*0590*/  BSYNC B0 ;  /* 0x0000000000007941 */ /* 0x000fea0003800000 */
.L_x_1297:
[----:B------:R-:W-:Y:S01]  /*05a0*/  DADD R2, R14, R16 ;  /* 0x000000000e027229 */ /* 0x000fe20000000010 */
[----:B------:R-:W-:Y:S09]  /*05b0*/  BSSY B0, `(.L_x_1298) ;  /* 0x0000019000007945 */ /* 0x000ff20003800000 */
[----:B------:R-:W-:Y:S01]  /*05c0*/  LOP3.LUT R2, R3, 0x7ff00000, RZ, 0xc0, !PT ;  /* 0x7ff0000003027812 */ /* 0x000fe200078ec0ff */
[----:B------:R-:W-:-:S03]  /*05d0*/  IMAD.MOV.U32 R3, RZ, RZ, R13 ;  /* 0x000000ffff037224 */ /* 0x000fc600078e000d */
[----:B------:R-:W-:Y:S01]  /*05e0*/  ISETP.NE.AND P0, PT, R2, 0x7ff00000, PT ;  /* 0x7ff000000200780c */ /* 0x000fe20003f05270 */
[----:B------:R-:W-:-:S12]  /*05f0*/  IMAD.MOV.U32 R2, RZ, RZ, R12 ;  /* 0x000000ffff027224 */ /* 0x000fd800078e000c */
[----:B------:R-:W-:Y:S05]  /*0600*/  @P0 BRA `(.L_x_1299) ;  /* 0x00000000004c0947 */ /* 0x000fea0003800000 */
[----:B------:R-:W-:-:S06]  /*0610*/  DSETP.GTU.AND P0, PT, |R14|, +INF , PT ;  /* 0x7ff000000e00742a */ /* 0x000fcc0003f0c200 */
[----:B------:R-:W-:-:S14]  /*0620*/  DSETP.GTU.OR P0, PT, |R16|, +INF , P0 ;  /* 0x7ff000001000742a */ /* 0x000fdc000070c600 */
[----:B------:R-:W-:Y:S05]  /*0630*/  @P0 BRA `(.L_x_1300) ;  /* 0x00000000003c0947 */ /* 0x000fea0003800000 */
[----:B------:R-:W-:-:S14]  /*0640*/  DSETP.NEU.AND P0, PT, |R14|, +INF , PT ;  /* 0x7ff000000e00742a */ /* 0x000fdc0003f0d200 */
[----:B------:R-:W-:Y:S05]  /*0650*/  @!P0 BRA `(.L_x_1301) ;  /* 0x0000000000188947 */ /* 0x000fea0003800000 */
[----:B------:R-:W-:-:S14]  /*0660*/  DSETP.NEU.AND P0, PT, |R16|, +INF , PT ;  /* 0x7ff000001000742a */ /* 0x000fdc0003f0d200 */
[----:B------:R-:W-:Y:S05]  /*0670*/  @P0 BRA `(.L_x_1299) ;  /* 0x0000000000300947 */ /* 0x000fea0003800000 */
[----:B------:R-:W-:Y:S01]  /*0680*/  ISETP.GT.AND P0, PT, R15, -0x1, PT ;  /* 0xffffffff0f00780c */ /* 0x000fe20003f04270 */
[----:B------:R-:W-:-:S03]  /*0690*/  IMAD.MOV.U32 R2, RZ, RZ, RZ ;  /* 0x000000ffff027224 */ /* 0x000fc600078e00ff */
[----:B------:R-:W-:Y:S01]  /*06a0*/  SEL R3, RZ, 0x7ff00000, !P0 ;  /* 0x7ff00000ff037807 */ /* 0x000fe20004000000 */
[----:B------:R-:W-:Y:S08]  /*06b0*/  BRA `(.L_x_1299) ;  /* 0x0000000000207947 */ /* 0x000ff00003800000 */
.L_x_1301:
[----:B------:R-:W-:Y:S01]  /*06c0*/  IMAD.U32 R2, RZ, RZ, UR15 ;  /* 0x0000000fff027e24 */ /* 0x000fe2000f8e00ff */
[----:B------:R-:W-:Y:S01]  /*06d0*/  ISETP.GE.AND P5, PT, R15, RZ, PT ;  /* 0x000000ff0f00720c */ /* 0x000fe20003fa6270 */
[----:B------:R-:W-:-:S03]  /*06e0*/  DSETP.NEU.AND P0, PT, R16, -1, PT ;  /* 0xbff000001000742a */ /* 0x000fc60003f0d000 */
[----:B------:R-:W-:-:S04]  /*06f0*/  SEL R2, R2, UR11, !P5 ;  /* 0x0000000b02027c07 */ /* 0x000fc8000e800000 */
[----:B------:R-:W-:Y:S01]  /*0700*/  SEL R3, R2, 0x3ff00000, P0 ;  /* 0x3ff0000002037807 */ /* 0x000fe20000000000 */
[----:B------:R-:W-:Y:S01]  /*0710*/  IMAD.MOV.U32 R2, RZ, RZ, RZ ;  /* 0x000000ffff027224 */ /* 0x000fe200078e00ff */
[----:B------:R-:W-:Y:S06]  /*0720*/  BRA `(.L_x_1299) ;  /* 0x0000000000047947 */ /* 0x000fec0003800000 */
.L_x_1300:
[----:B------:R-:W-:-:S11]  /*0730*/  DADD R2, R14, R16 ;  /* 0x000000000e027229 */ /* 0x000fd60000000010 */
.L_x_1299:
[----:B------:R-:W-:Y:S05]  /*0740*/  BSYNC B0 ;  /* 0x0000000000007941 */ /* 0x000fea0003800000 */
.L_x_1298:
[----:B------:R-:W-:Y:S01]  /*0750*/  DSETP.NEU.AND P0, PT, R16, 1, PT ;  /* 0x3ff000001000742a */ /* 0x000fe20003f0d000 */
[----:B------:R-:W-:Y:S01]  /*0760*/  BSSY B0, `(.L_x_1302) ;  /* 0x0000009000007945 */ /* 0x000fe20003800000 */
[----:B------:R-:W-:Y:S01]  /*0770*/  DADD R12, -RZ, |R16| ;  /* 0x00000000ff0c7229 */ /* 0x000fe20000000510 */
[----:B------:R-:W-:-:S03]  /*0780*/  MOV R0, 0x7f0 ;  /* 0x000007f000007802 */ /* 0x000fc60000000f00 */
[----:B------:R-:W-:-:S06]  /*0790*/  DSETP.EQ.OR P5, PT, R14, RZ, !P0 ;  /* 0x000000ff0e00722a */ /* 0x000fcc00047a2400 */
[----:B------:R-:W-:Y:S01]  /*07a0*/  FSEL R14, R2, RZ, !P5 ;  /* 0x000000ff020e7208 */ /* 0x000fe20006800000 */
[----:B------:R-:W-:Y:S01]  /*07b0*/  IMAD.MOV.U32 R2, RZ, RZ, R8 ;  /* 0x000000ffff027224 */ /* 0x000fe200078e0008 */
[----:B------:R-:W-:Y:S01]  /*07c0*/  FSEL R15, R3, 1.875, !P5 ;  /* 0x3ff00000030f7808 */ /* 0x000fe20006800000 */
[----:B------:R-:W-:-:S07]  /*07d0*/  IMAD.MOV.U32 R3, RZ, RZ, R9 ;  /* 0x000000ffff037224 */ /* 0x000fce00078e0009 */
[----:B------:R-:W-:Y:S05]  /*07e0*/  CALL.REL.NOINC `($_ZN2at6native57_GLOBAL__N__f3eca4a2_24_ForeachBinaryOpScalar_cu_86b9896c25multi_tensor_apply_kernelINS1_18TensorListMetadataILi2EEENS1_21BinaryOpScalarFunctorIdLi2ELi1ELi1EEEJNS1_21reverse_power_functorIdEEdEEEvT_T0_DpT1_$__internal_accurate_pow) ;  /* 0x0000004000d07944 */ /* 0x000fea0003c00000 */
[----:B------:R-:W-:Y:S05]  /*07f0*/  BSYNC B0 ;  /* 0x0000000000007941 */ /* 0x000fea0003800000 */
.L_x_1302:
[----:B------:R-:W-:Y:S01]  /*0800*/  DADD R2, R8, R16 ;  /* 0x0000000008027229 */ /* 0x000fe20000000010 */
[----:B------:R-:W-:Y:S09]  /*0810*/  BSSY B0, `(.L_x_1303) ;  /* 0x0000017000007945 */ /* 0x000ff20003800000 */
[----:B------:R-:W-:-:S04]  /*0820*/  LOP3.LUT R2, R3, 0x7ff00000, RZ, 0xc0, !PT ;  /* 0x7ff0000003027812 */ /* 0x000fc800078ec0ff */
[----:B------:R-:W-:-:S13]  /*0830*/  ISETP.NE.AND P5, PT, R2, 0x7ff00000, PT ;  /* 0x7ff000000200780c */ /* 0x000fda0003fa5270 */
        /* <DEDUP_REMOVED lines=12> */
.L_x_1306:
[----:B------:R-:W-:Y:S01]  /*0900*/  IMAD.U32 R12, RZ, RZ, UR15 ;  /* 0x0000000fff0c7e24 */ /* 0x000fe2000f8e00ff */
[----:B------:R-:W-:Y:S01]  /*0910*/  ISETP.GE.AND P5, PT, R9, RZ, PT ;  /* 0x000000ff0900720c */ /* 0x000fe20003fa6270 */
[----:B------:R-:W-:-:S03]  /*0920*/  DSETP.NEU.AND P6, PT, R16, -1, PT ;  /* 0xbff000001000742a */ /* 0x000fc60003fcd000 */
[----:B------:R-:W-:-:S04]  /*0930*/  SEL R12, R12, UR11, !P5 ;  /* 0x0000000b0c0c7c07 */ /* 0x000fc8000e800000 */
[----:B------:R-:W-:Y:S01]  /*0940*/  SEL R13, R12, 0x3ff00000, P6 ;  /* 0x3ff000000c0d7807 */ /* 0x000fe20003000000 */
[----:B------:R-:W-:Y:S01]  /*0950*/  IMAD.MOV.U32 R12, RZ, RZ, RZ ;  /* 0x000000ffff0c7224 */ /* 0x000fe200078e00ff */
[----:B------:R-:W-:Y:S06]  /*0960*/  BRA `(.L_x_1304) ;  /* 0x0000000000047947 */ /* 0x000fec0003800000 */
.L_x_1305:
[----:B------:R-:W-:-:S11]  /*0970*/  DADD R12, R8, R16 ;  /* 0x00000000080c7229 */ /* 0x000fd60000000010 */
.L_x_1304:
[----:B------:R-:W-:Y:S05]  /*0980*/  BSYNC B0 ;  /* 0x0000000000007941 */ /* 0x000fea0003800000 */
.L_x_1303:
[----:B------:R-:W-:Y:S01]  /*0990*/  DADD R2, -RZ, |R16| ;  /* 0x00000000ff027229 */ /* 0x000fe20000000510 */
[----:B------:R-:W-:Y:S01]  /*09a0*/  BSSY B0, `(.L_x_1307) ;  /* 0x000000a000007945 */ /* 0x000fe20003800000 */
[----:B------:R-:W-:Y:S01]  /*09b0*/  DSETP.EQ.OR P5, PT, R8, RZ, !P0 ;  /* 0x000000ff0800722a */ /* 0x000fe200047a2400 */
[----:B------:R-:W-:-:S05]  /*09c0*/  MOV R0, 0xa40 ;  /* 0x00000a4000007802 */ /* 0x000fca0000000f00 */
[----:B------:R-:W-:Y:S02]  /*09d0*/  FSEL R8, R12, RZ, !P5 ;  /* 0x000000ff0c087208 */ /* 0x000fe40006800000 */
[----:B------:R-:W-:Y:S01]  /*09e0*/  FSEL R9, R13, 1.875, !P5 ;  /* 0x3ff000000d097808 */ /* 0x000fe20006800000 */
[----:B------:R-:W-:Y:S02]  /*09f0*/  IMAD.MOV.U32 R12, RZ, RZ, R2 ;  /* 0x000000ffff0c7224 */ /* 0x000fe400078e0002 */
[----:B------:R-:W-:Y:S02]  /*0a00*/  IMAD.MOV.U32 R13, RZ, RZ, R3 ;  /* 0x000000ffff0d7224 */ /* 0x000fe400078e0003 */
[----:B------:R-:W-:Y:S02]  /*0a10*/  IMAD.MOV.U32 R2, RZ, RZ, R20 ;  /* 0x000000ffff027224 */ /* 0x000fe400078e0014 */
[----:B------:R-:W-:-:S07]  /*0a20*/  IMAD.MOV.U32 R3, RZ, RZ, R21 ;  /* 0x000000ffff037224 */ /* 0x000fce00078e0015 */
[----:B------:R-:W-:Y:S05]  /*0a30*/  CALL.REL.NOINC `($_ZN2at6native57_GLOBAL__N__f3eca4a2_24_ForeachBinaryOpScalar_cu_86b9896c25multi_tensor_apply_kernelINS1_18TensorListMetadataILi2EEENS1_21BinaryOpScalarFunctorIdLi2ELi1ELi1EEEJNS1_21reverse_power_functorIdEEdEEEvT_T0_DpT1_$__internal_accurate_pow) ;  /* 0x00000040003c7944 */ /* 0x000fea0003c00000 */
[----:B------:R-:W-:Y:S05]  /*0a40*/  BSYNC B0 ;  /* 0x0000000000007941 */ /* 0x000fea0003800000 */
.L_x_1307:
        /* <DEDUP_REMOVED lines=16> */
.L_x_1311:
[----:B------:R-:W-:Y:S01]  /*0b50*/  IMAD.U32 R12, RZ, RZ, UR15 ;  /* 0x0000000fff0c7e24 */ /* 0x000fe2000f8e00ff */
[----:B------:R-:W-:Y:S01]  /*0b60*/  ISETP.GE.AND P5, PT, R21, RZ, PT ;  /* 0x000000ff1500720c */ /* 0x000fe20003fa6270 */
[----:B------:R-:W-:-:S03]  /*0b70*/  DSETP.NEU.AND P6, PT, R16, -1, PT ;  /* 0xbff000001000742a */ /* 0x000fc60003fcd000 */
[----:B------:R-:W-:-:S04]  /*0b80*/  SEL R12, R12, UR11, !P5 ;  /* 0x0000000b0c0c7c07 */ /* 0x000fc8000e800000 */
[----:B------:R-:W-:Y:S01]  /*0b90*/  SEL R13, R12, 0x3ff00000, P6 ;  /* 0x3ff000000c0d7807 */ /* 0x000fe20003000000 */
[----:B------:R-:W-:Y:S01]  /*0ba0*/  IMAD.MOV.U32 R12, RZ, RZ, RZ ;  /* 0x000000ffff0c7224 */ /* 0x000fe200078e00ff */
[----:B------:R-:W-:Y:S06]  /*0bb0*/  BRA `(.L_x_1309) ;  /* 0x0000000000047947 */ /* 0x000fec0003800000 */
.L_x_1310:
[----:B------:R-:W-:-:S11]  /*0bc0*/  DADD R12, R20, R16 ;  /* 0x00000000140c7229 */ /* 0x000fd60000000010 */
.L_x_1309:
[----:B------:R-:W-:Y:S05]  /*0bd0*/  BSYNC B0 ;  /* 0x0000000000007941 */ /* 0x000fea0003800000 */
.L_x_1308:
        /* <DEDUP_REMOVED lines=12> */
.L_x_1312:
        /* <DEDUP_REMOVED lines=16> */
.L_x_1316:
[----:B------:R-:W-:Y:S01]  /*0da0*/  IMAD.U32 R12, RZ, RZ, UR15 ;  /* 0x0000000fff0c7e24 */ /* 0x000fe2000f8e00ff */
[----:B------:R-:W-:Y:S01]  /*0db0*/  ISETP.GE.AND P5, PT, R19, RZ, PT ;  /* 0x000000ff1300720c */ /* 0x000fe20003fa6270 */
[----:B------:R-:W-:-:S03]  /*0dc0*/  DSETP.NEU.AND P6, PT, R16, -1, PT ;  /* 0xbff000001000742a */ /* 0x000fc60003fcd000 */
[----:B------:R-:W-:-:S04]  /*0dd0*/  SEL R12, R12, UR11, !P5 ;  /* 0x0000000b0c0c7c07 */ /* 0x000fc8000e800000 */
[----:B------:R-:W-:Y:S01]  /*0de0*/  SEL R13, R12, 0x3ff00000, P6 ;  /* 0x3ff000000c0d7807 */ /* 0x000fe20003000000 */
[----:B------:R-:W-:Y:S01]  /*0df0*/  IMAD.MOV.U32 R12, RZ, RZ, RZ ;  /* 0x000000ffff0c7224 */ /* 0x000fe200078e00ff */
[----:B------:R-:W-:Y:S06]  /*0e00*/  BRA `(.L_x_1314) ;  /* 0x0000000000047947 */ /* 0x000fec0003800000 */
.L_x_1315:
[----:B------:R-:W-:-:S11]  /*0e10*/  DADD R12, R18, R16 ;  /* 0x00000000120c7229 */ /* 0x000fd60000000010 */
.L_x_1314:
[----:B------:R-:W-:Y:S05]  /*0e20*/  BSYNC B0 ;  /* 0x0000000000007941 */ /* 0x000fea0003800000 */
.L_x_1313:
[----:B------:R-:W-:-:S06]  /*0e30*/  DSETP.EQ.OR P0, PT, R18, RZ, !P0 ;  /* 0x000000ff1200722a */ /* 0x000fcc0004702400 */
[----:B------:R-:W-:Y:S02]  /*0e40*/  FSEL R2, R12, RZ, !P0 ;  /* 0x000000ff0c027208 */ /* 0x000fe40004000000 */
[----:B------:R-:W-:Y:S01]  /*0e50*/  FSEL R3, R13, 1.875, !P0 ;  /* 0x3ff000000d037808 */ /* 0x000fe20004000000 */
[----:B------:R-:W-:Y:S06]  /*0e60*/  BRA `(.L_x_1317) ;  /* 0x0000001400fc7947 */ /* 0x000fec0003800000 */
.L_x_1296:
[----:B-----5:R-:W-:Y:S01]  /*0e70*/  LOP3.LUT R0, R15, 0x7ff00000, RZ, 0xc0, !PT ;  /* 0x7ff000000f007812 */ /* 0x020fe200078ec0ff */
[----:B------:R-:W-:Y:S01]  /*0e80*/  DADD R12, -RZ, |R16| ;  /* 0x00000000ff0c7229 */ /* 0x000fe20000000510 */
[----:B------:R-:W-:Y:S01]  /*0e90*/  BSSY B0, `(.L_x_1318) ;  /* 0x000000a000007945 */ /* 0x000fe20003800000 */
[----:B------:R-:W-:Y:S01]  /*0ea0*/  IMAD.MOV.U32 R2, RZ, RZ, R14 ;  /* 0x000000ffff027224 */ /* 0x000fe200078e000e */
[----:B------:R-:W-:-:S04]  /*0eb0*/  LEA.HI R3, R0, 0xfffffc0c, RZ, 0xc ;  /* 0xfffffc0c00037811 */ /* 0x000fc800078f60ff */
[CC--:B------:R-:W-:Y:S02]  /*0ec0*/  SHF.L.U32 R0, R14.reuse, R3.reuse, RZ ;  /* 0x000000030e007219 */ /* 0x0c0fe400000006ff */
[--C-:B------:R-:W-:Y:S02]  /*0ed0*/  SHF.L.U64.HI R3, R14, R3, R15.reuse ;  /* 0x000000030e037219 */ /* 0x100fe4000001020f */
[----:B------:R-:W-:Y:S02]  /*0ee0*/  ISETP.NE.U32.AND P0, PT, R0, RZ, PT ;  /* 0x000000ff0000720c */ /* 0x000fe40003f05070 */
[----:B------:R-:W-:Y:S02]  /*0ef0*/  MOV R0, 0xf30 ;  /* 0x00000f3000007802 */ /* 0x000fe40000000f00 */
[----:B------:R-:W-:Y:S01]  /*0f00*/  ISETP.NE.AND.EX P0, PT, R3, -0x80000000, PT, P0 ;  /* 0x800000000300780c */ /* 0x000fe20003f05300 */
[----:B------:R-:W-:-:S12]  /*0f10*/  IMAD.MOV.U32 R3, RZ, RZ, R15 ;  /* 0x000000ffff037224 */ /* 0x000fd800078e000f */
[----:B------:R-:W-:Y:S05]  /*0f20*/  CALL.REL.NOINC `($_ZN2at6native57_GLOBAL__N__f3eca4a2_24_ForeachBinaryOpScalar_cu_86b9896c25multi_tensor_apply_kernelINS1_18TensorListMetadataILi2EEENS1_21BinaryOpScalarFunctorIdLi2ELi1ELi1EEEJNS1_21reverse_power_functorIdEEdEEEvT_T0_DpT1_$__internal_accurate_pow) ;  /* 0x0000003c00007944 */ /* 0x000fea0003c00000 */
[----:B------:R-:W-:Y:S05]  /*0f30*/  BSYNC B0 ;  /* 0x0000000000007941 */ /* 0x000fea0003800000 */
.L_x_1318:
[----:B------:R-:W-:Y:S01]  /*0f40*/  DADD R24, R14, R16 ;  /* 0x000000000e187229 */ /* 0x000fe20000000010 */
[----:B------:R-:W0:Y:S01]  /*0f50*/  FRND.F64.TRUNC R2, R14 ;  /* 0x0000000e00027313 */ /* 0x000e22000030d800 */
[----:B------:R-:W-:Y:S01]  /*0f60*/  DADD R10, -RZ, -R12 ;  /* 0x00000000ff0a7229 */ /* 0x000fe2000000090c */
[----:B------:R-:W-:Y:S07]  /*0f70*/  BSSY B0, `(.L_x_1319) ;  /* 0x000001f000007945 */ /* 0x000fee0003800000 */
[----:B------:R-:W-:-:S04]  /*0f80*/  LOP3.LUT R24, R25, 0x7ff00000, RZ, 0xc0, !PT ;  /* 0x7ff0000019187812 */ /* 0x000fc800078ec0ff */
[----:B------:R-:W-:Y:S01]  /*0f90*/  ISETP.NE.AND P6, PT, R24, 0x7ff00000, PT ;  /* 0x7ff000001800780c */ /* 0x000fe20003fc5270 */
[----:B0-----:R-:W-:Y:S01]  /*0fa0*/  DSETP.NEU.AND P5, PT, R2, R14, PT ;  /* 0x0000000e0200722a */ /* 0x001fe20003fad000 */
[----:B------:R-:W-:Y:S02]  /*0fb0*/  FSEL R2, R10, R12, !P0 ;  /* 0x0000000c0a027208 */ /* 0x000fe40004000000 */
[----:B------:R-:W-:-:S03]  /*0fc0*/  FSEL R10, R11, R13, !P0 ;  /* 0x0000000d0b0a7208 */ /* 0x000fc60004000000 */
[----:B------:R-:W-:Y:S02]  /*0fd0*/  FSEL R2, R2, RZ, !P5 ;  /* 0x000000ff02027208 */ /* 0x000fe40006800000 */
[----:B------:R-:W-:-:S04]  /*0fe0*/  FSEL R3, R10, -QNAN , !P5 ;  /* 0xfff800000a037808 */ /* 0x000fc80006800000 */
        /* <DEDUP_REMOVED lines=8> */
[C---:B------:R-:W-:Y:S01]  /*1070*/  LOP3.LUT R0, R15.reuse, 0x7fffffff, RZ, 0xc0, !PT ;  /* 0x7fffffff0f007812 */ /* 0x040fe200078ec0ff */
[----:B------:R-:W-:Y:S01]  /*1080*/  IMAD.MOV.U32 R2, RZ, RZ, RZ ;  /* 0x000000ffff027224 */ /* 0x000fe200078e00ff */
[----:B------:R-:W-:Y:S02]  /*1090*/  ISETP.GT.AND P5, PT, R15, -0x1, PT ;  /* 0xffffffff0f00780c */ /* 0x000fe40003fa4270 */
[----:B------:R-:W-:Y:S02]  /*10a0*/  ISETP.NE.AND P0, PT, R0, 0x3fe00000, !P0 ;  /* 0x3fe000000000780c */ /* 0x000fe40004705270 */
[----:B------:R-:W-:-:S11]  /*10b0*/  SEL R3, RZ, 0x7ff00000, !P5 ;  /* 0x7ff00000ff037807 */ /* 0x000fd60006800000 */
[----:B------:R-:W-:Y:S01]  /*10c0*/  @P0 VIADD R3, R3, 0x80000000 ;  /* 0x8000000003030836 */ /* 0x000fe20000000000 */
[----:B------:R-:W-:Y:S06]  /*10d0*/  BRA `(.L_x_1320) ;  /* 0x0000000000207947 */ /* 0x000fec0003800000 */
.L_x_1322:
[----:B------:R-:W-:Y:S01]  /*10e0*/  IMAD.U32 R2, RZ, RZ, UR15 ;  /* 0x0000000fff027e24 */ /* 0x000fe2000f8e00ff */
[----:B------:R-:W-:Y:S01]  /*10f0*/  ISETP.GE.AND P5, PT, R15, RZ, PT ;  /* 0x000000ff0f00720c */ /* 0x000fe20003fa6270 */
[----:B------:R-:W-:-:S03]  /*1100*/  DSETP.NEU.AND P0, PT, R16, -1, PT ;  /* 0xbff000001000742a */ /* 0x000fc60003f0d000 */
[----:B------:R-:W-:-:S04]  /*1110*/  SEL R2, R2, UR11, !P5 ;  /* 0x0000000b02027c07 */ /* 0x000fc8000e800000 */
[----:B------:R-:W-:Y:S01]  /*1120*/  SEL R3, R2, 0x3ff00000, P0 ;  /* 0x3ff0000002037807 */ /* 0x000fe20000000000 */
[----:B------:R-:W-:Y:S01]  /*1130*/  IMAD.MOV.U32 R2, RZ, RZ, RZ ;  /* 0x000000ffff027224 */ /* 0x000fe200078e00ff */
[----:B------:R-:W-:Y:S06]  /*1140*/  BRA `(.L_x_1320) ;  /* 0x0000000000047947 */ /* 0x000fec0003800000 */
.L_x_1321:
[----:B------:R-:W-:-:S11]  /*1150*/  DADD R2, R14, R16 ;  /* 0x000000000e027229 */ /* 0x000fd60000000010 */
.L_x_1320:
[----:B------:R-:W-:Y:S05]  /*1160*/  BSYNC B0 ;  /* 0x0000000000007941 */ /* 0x000fea0003800000 */
.L_x_1319:
[----:B------:R-:W-:Y:S01]  /*1170*/  LOP3.LUT R0, R9, 0x7ff00000, RZ, 0xc0, !PT ;  /* 0x7ff0000009007812 */ /* 0x000fe200078ec0ff */
[----:B------:R-:W-:Y:S01]  /*1180*/  DSETP.NEU.AND P0, PT, R16, 1, PT ;  /* 0x3ff000001000742a */ /* 0x000fe20003f0d000 */
[----:B------:R-:W-:Y:S01]  /*1190*/  BSSY B0, `(.L_x_1323) ;  /* 0x000000e000007945 */ /* 0x000fe20003800000 */
[----:B------:R-:W-:Y:S01]  /*11a0*/  DADD R12, -RZ, |R16| ;  /* 0x00000000ff0c7229 */ /* 0x000fe20000000510 */
[----:B------:R-:W-:-:S03]  /*11b0*/  LEA.HI R11, R0, 0xfffffc0c, RZ, 0xc ;  /* 0xfffffc0c000b7811 */ /* 0x000fc600078f60ff */
[----:B------:R-:W-:Y:S01]  /*11c0*/  DSETP.EQ.OR P5, PT, R14, RZ, !P0 ;  /* 0x000000ff0e00722a */ /* 0x000fe200047a2400 */
[CC--:B------:R-:W-:Y:S02]  /*11d0*/  SHF.L.U32 R0, R8.reuse, R11.reuse, RZ ;  /* 0x0000000b08007219 */ /* 0x0c0fe400000006ff */
[--C-:B------:R-:W-:Y:S02]  /*11e0*/  SHF.L.U64.HI R11, R8, R11, R9.reuse ;  /* 0x0000000b080b7219 */ /* 0x100fe40000010209 */
[----:B------:R-:W-:Y:S02]  /*11f0*/  ISETP.NE.U32.AND P6, PT, R0, RZ, PT ;  /* 0x000000ff0000720c */ /* 0x000fe40003fc5070 */
[----:B------:R-:W-:Y:S01]  /*1200*/  FSEL R14, R2, RZ, !P5 ;  /* 0x000000ff020e7208 */ /* 0x000fe20006800000 */
[----:B------:R-:W-:Y:S01]  /*1210*/  IMAD.MOV.U32 R2, RZ, RZ, R8 ;  /* 0x000000ffff027224 */ /* 0x000fe200078e0008 */
[----:B------:R-:W-:Y:S01]  /*1220*/  FSEL R15, R3, 1.875, !P5 ;  /* 0x3ff00000030f7808 */ /* 0x000fe20006800000 */
[----:B------:R-:W-:Y:S01]  /*1230*/  IMAD.MOV.U32 R3, RZ, RZ, R9 ;  /* 0x000000ffff037224 */ /* 0x000fe200078e0009 */
[----:B------:R-:W-:-:S02]  /*1240*/  ISETP.NE.AND.EX P6, PT, R11, -0x80000000, PT, P6 ;  /* 0x800000000b00780c */ /* 0x000fc40003fc5360 */
[----:B------:R-:W-:-:S11]  /*1250*/  MOV R0, 0x1270 ;  /* 0x0000127000007802 */ /* 0x000fd60000000f00 */
[----:B------:R-:W-:Y:S05]  /*1260*/  CALL.REL.NOINC `($_ZN2at6native57_GLOBAL__N__f3eca4a2_24_ForeachBinaryOpScalar_cu_86b9896c25multi_tensor_apply_kernelINS1_18TensorListMetadataILi2EEENS1_21BinaryOpScalarFunctorIdLi2ELi1ELi1EEEJNS1_21reverse_power_functorIdEEdEEEvT_T0_DpT1_$__internal_accurate_pow) ;  /* 0x0000003800307944 */ /* 0x000fea0003c00000 */
[----:B------:R-:W-:Y:S05]  /*1270*/  BSYNC B0 ;  /* 0x0000000000007941 */ /* 0x000fea0003800000 */
.L_x_1323:
[----:B------:R-:W0:Y:S01]  /*1280*/  FRND.F64.TRUNC R2, R8 ;  /* 0x0000000800027313 */ /* 0x000e22000030d800 */
[----:B------:R-:W-:Y:S01]  /*1290*/  DADD R10, -RZ, -R12 ;  /* 0x00000000ff0a7229 */ /* 0x000fe2000000090c */
[----:B------:R-:W-:Y:S01]  /*12a0*/  BSSY B0, `(.L_x_1324) ;  /* 0x0000020000007945 */ /* 0x000fe20003800000 */
[----:B------:R-:W-:-:S10]  /*12b0*/  DADD R24, R8, R16 ;  /* 0x0000000008187229 */ /* 0x000fd40000000010 */
[----:B------:R-:W-:Y:S01]  /*12c0*/  LOP3.LUT R24, R25, 0x7ff00000, RZ, 0xc0, !PT ;  /* 0x7ff0000019187812 */ /* 0x000fe200078ec0ff */
[----:B0-----:R-:W-:Y:S01]  /*12d0*/  DSETP.NEU.AND P5, PT, R2, R8, PT ;  /* 0x000000080200722a */ /* 0x001fe20003fad000 */
[----:B------:R-:W-:Y:S02]  /*12e0*/  FSEL R2, R10, R12, !P6 ;  /* 0x0000000c0a027208 */ /* 0x000fe40007000000 */
[----:B------:R-:W-:-:S03]  /*12f0*/  FSEL R10, R11, R13, !P6 ;  /* 0x0000000d0b0a7208 */ /* 0x000fc60007000000 */
[----:B------:R-:W-:Y:S02]  /*1300*/  FSEL R2, R2, RZ, !P5 ;  /* 0x000000ff02027208 */ /* 0x000fe40006800000 */
[----:B------:R-:W-:Y:S02]  /*1310*/  FSEL R3, R10, -QNAN , !P5 ;  /* 0xfff800000a037808 */ /* 0x000fe40006800000 */
        /* <DEDUP_REMOVED lines=16> */
.L_x_1327:
[----:B------:R-:W-:Y:S01]  /*1420*/  IMAD.U32 R2, RZ, RZ, UR15 ;  /* 0x0000000fff027e24 */ /* 0x000fe2000f8e00ff */
[----:B------:R-:W-:Y:S01]  /*1430*/  ISETP.GE.AND P6, PT, R9, RZ, PT ;  /* 0x000000ff0900720c */ /* 0x000fe20003fc6270 */
[----:B------:R-:W-:-:S03]  /*1440*/  DSETP.NEU.AND P5, PT, R16, -1, PT ;  /* 0xbff000001000742a */ /* 0x000fc60003fad000 */
[----:B------:R-:W-:-:S04]  /*1450*/  SEL R2, R2, UR11, !P6 ;  /* 0x0000000b02027c07 */ /* 0x000fc8000f000000 */
[----:B------:R-:W-:Y:S01]  /*1460*/  SEL R3, R2, 0x3ff00000, P5 ;  /* 0x3ff0000002037807 */ /* 0x000fe20002800000 */
[----:B------:R-:W-:Y:S01]  /*1470*/  IMAD.MOV.U32 R2, RZ, RZ, RZ ;  /* 0x000000ffff027224 */ /* 0x000fe200078e00ff */
[----:B------:R-:W-:Y:S06]  /*1480*/  BRA `(.L_x_1325) ;  /* 0x0000000000047947 */ /* 0x000fec0003800000 */
.L_x_1326:
[----:B------:R-:W-:-:S11]  /*1490*/  DADD R2, R8, R16 ;  /* 0x0000000008027229 */ /* 0x000fd60000000010 */
.L_x_1325:
[----:B------:R-:W-:Y:S05]  /*14a0*/  BSYNC B0 ;  /* 0x0000000000007941 */ /* 0x000fea0003800000 */
.L_x_1324:
[----:B------:R-:W-:Y:S01]  /*14b0*/  LOP3.LUT R0, R21, 0x7ff00000, RZ, 0xc0, !PT ;  /* 0x7ff0000015007812 */ /* 0x000fe200078ec0ff */
[----:B------:R-:W-:Y:S01]  /*14c0*/  DSETP.EQ.OR P5, PT, R8, RZ, !P0 ;  /* 0x000000ff0800722a */ /* 0x000fe200047a2400 */
[----:B------:R-:W-:Y:S01]  /*14d0*/  BSSY B0, `(.L_x_1328) ;  /* 0x000000d000007945 */ /* 0x000fe20003800000 */
[----:B------:R-:W-:Y:S01]  /*14e0*/  DADD R12, -RZ, |R16| ;  /* 0x00000000ff0c7229 */ /* 0x000fe20000000510 */
[----:B------:R-:W-:-:S03]  /*14f0*/  LEA.HI R11, R0, 0xfffffc0c, RZ, 0xc ;  /* 0xfffffc0c000b7811 */ /* 0x000fc600078f60ff */
[----:B------:R-:W-:Y:S01]  /*1500*/  FSEL R8, R2, RZ, !P5 ;  /* 0x000000ff02087208 */ /* 0x000fe20006800000 */
[----:B------:R-:W-:Y:S01]  /*1510*/  IMAD.MOV.U32 R2, RZ, RZ, R20 ;  /* 0x000000ffff027224 */ /* 0x000fe200078e0014 */
[CC--:B------:R-:W-:Y:S02]  /*1520*/  SHF.L.U32 R0, R20.reuse, R11.reuse, RZ ;  /* 0x0000000b14007219 */ /* 0x0c0fe400000006ff */
[--C-:B------:R-:W-:Y:S02]  /*1530*/  SHF.L.U64.HI R11, R20, R11, R21.reuse ;  /* 0x0000000b140b7219 */ /* 0x100fe40000010215 */
[----:B------:R-:W-:Y:S02]  /*1540*/  ISETP.NE.U32.AND P6, PT, R0, RZ, PT ;  /* 0x000000ff0000720c */ /* 0x000fe40003fc5070 */
[----:B------:R-:W-:Y:S01]  /*1550*/  FSEL R9, R3, 1.875, !P5 ;  /* 0x3ff0000003097808 */ /* 0x000fe20006800000 */
[----:B------:R-:W-:Y:S01]  /*1560*/  IMAD.MOV.U32 R3, RZ, RZ, R21 ;  /* 0x000000ffff037224 */ /* 0x000fe200078e0015 */
[----:B------:R-:W-:-:S02]  /*1570*/  ISETP.NE.AND.EX P6, PT, R11, -0x80000000, PT, P6 ;  /* 0x800000000b00780c */ /* 0x000fc40003fc5360 */
[----:B------:R-:W-:-:S11]  /*1580*/  MOV R0, 0x15a0 ;  /* 0x000015a000007802 */ /* 0x000fd60000000f00 */
[----:B------:R-:W-:Y:S05]  /*1590*/  CALL.REL.NOINC `($_ZN2at6native57_GLOBAL__N__f3eca4a2_24_ForeachBinaryOpScalar_cu_86b9896c25multi_tensor_apply_kernelINS1_18TensorListMetadataILi2EEENS1_21BinaryOpScalarFunctorIdLi2ELi1ELi1EEEJNS1_21reverse_power_functorIdEEdEEEvT_T0_DpT1_$__internal_accurate_pow) ;  /* 0x0000003400647944 */ /* 0x000fea0003c00000 */
[----:B------:R-:W-:Y:S05]  /*15a0*/  BSYNC B0 ;  /* 0x0000000000007941 */ /* 0x000fea0003800000 */
.L_x_1328:
        /* <DEDUP_REMOVED lines=26> */
.L_x_1332:
[----:B------:R-:W-:Y:S01]  /*1750*/  IMAD.U32 R2, RZ, RZ, UR15 ;  /* 0x0000000fff027e24 */ /* 0x000fe2000f8e00ff */
[----:B------:R-:W-:Y:S01]  /*1760*/  ISETP.GE.AND P6, PT, R21, RZ, PT ;  /* 0x000000ff1500720c */ /* 0x000fe20003fc6270 */
[----:B------:R-:W-:-:S03]  /*1770*/  DSETP.NEU.AND P5, PT, R16, -1, PT ;  /* 0xbff000001000742a */ /* 0x000fc60003fad000 */
[----:B------:R-:W-:-:S04]  /*1780*/  SEL R2, R2, UR11, !P6 ;  /* 0x0000000b02027c07 */ /* 0x000fc8000f000000 */
[----:B------:R-:W-:Y:S01]  /*1790*/  SEL R3, R2, 0x3ff00000, P5 ;  /* 0x3ff0000002037807 */ /* 0x000fe20002800000 */
[----:B------:R-:W-:Y:S01]  /*17a0*/  IMAD.MOV.U32 R2, RZ, RZ, RZ ;  /* 0x000000ffff027224 */ /* 0x000fe200078e00ff */
[----:B------:R-:W-:Y:S06]  /*17b0*/  BRA `(.L_x_1330) ;  /* 0x0000000000047947 */ /* 0x000fec0003800000 */
.L_x_1331:
[----:B------:R-:W-:-:S11]  /*17c0*/  DADD R2, R20, R16 ;  /* 0x0000000014027229 */ /* 0x000fd60000000010 */
.L_x_1330:
[----:B------:R-:W-:Y:S05]  /*17d0*/  BSYNC B0 ;  /* 0x0000000000007941 */ /* 0x000fea0003800000 */
.L_x_1329:
        /* <DEDUP_REMOVED lines=16> */
.L_x_1333:
        /* <DEDUP_REMOVED lines=26> */
.L_x_1337:
[----:B------:R-:W-:Y:S01]  /*1a80*/  IMAD.U32 R2, RZ, RZ, UR15 ;  /* 0x0000000fff027e24 */ /* 0x000fe2000f8e00ff */
[----:B------:R-:W-:Y:S01]  /*1a90*/  ISETP.GE.AND P6, PT, R19, RZ, PT ;  /* 0x000000ff1300720c */ /* 0x000fe20003fc6270 */
[----:B------:R-:W-:-:S03]  /*1aa0*/  DSETP.NEU.AND P5, PT, R16, -1, PT ;  /* 0xbff000001000742a */ /* 0x000fc60003fad000 */
[----:B------:R-:W-:-:S04]  /*1ab0*/  SEL R2, R2, UR11, !P6 ;  /* 0x0000000b02027c07 */ /* 0x000fc8000f000000 */
[----:B------:R-:W-:Y:S01]  /*1ac0*/  SEL R3, R2, 0x3ff00000, P5 ;  /* 0x3ff0000002037807 */ /* 0x000fe20002800000 */
[----:B------:R-:W-:Y:S01]  /*1ad0*/  IMAD.MOV.U32 R2, RZ, RZ, RZ ;  /* 0x000000ffff027224 */ /* 0x000fe200078e00ff */
[----:B------:R-:W-:Y:S06]  /*1ae0*/  BRA `(.L_x_1335) ;  /* 0x0000000000047947 */ /* 0x000fec0003800000 */
.L_x_1336:
[----:B------:R-:W-:-:S11]  /*1af0*/  DADD R2, R18, R16 ;  /* 0x0000000012027229 */ /* 0x000fd60000000010 */
.L_x_1335:
[----:B------:R-:W-:Y:S05]  /*1b00*/  BSYNC B0 ;  /* 0x0000000000007941 */ /* 0x000fea0003800000 */
.L_x_1334:
[----:B------:R-:W-:-:S06]  /*1b10*/  DSETP.EQ.OR P0, PT, R18, RZ, !P0 ;  /* 0x000000ff1200722a */ /* 0x000fcc0004702400 */
[----:B------:R-:W-:Y:S02]  /*1b20*/  FSEL R2, R2, RZ, !P0 ;  /* 0x000000ff02027208 */ /* 0x000fe40004000000 */
[----:B------:R-:W-:Y:S01]  /*1b30*/  FSEL R3, R3, 1.875, !P0 ;  /* 0x3ff0000003037808 */ /* 0x000fe20004000000 */
[----:B------:R-:W-:Y:S06]  /*1b40*/  BRA `(.L_x_1317) ;  /* 0x0000000800c47947 */ /* 0x000fec0003800000 */
.L_x_1295:
[C---:B-----5:R-:W-:Y:S01]  /*1b50*/  LOP3.LUT R0, R15.reuse, 0x7ff00000, RZ, 0xc0, !PT ;  /* 0x7ff000000f007812 */ /* 0x060fe200078ec0ff */
[C---:B------:R-:W-:Y:S01]  /*1b60*/  DADD R2, R14.reuse, R16 ;  /* 0x000000000e027229 */ /* 0x040fe20000000010 */
[----:B------:R-:W0:Y:S01]  /*1b70*/  LDC R10, c[0x0][0xe64] ;  /* 0x00039900ff0a7b82 */ /* 0x000e220000000800 */
[----:B------:R-:W-:Y:S01]  /*1b80*/  DSETP.NEU.AND P0, PT, |R14|, 0.5, PT ;  /* 0x3fe000000e00742a */ /* 0x000fe20003f0d200 */
[----:B------:R-:W-:Y:S01]  /*1b90*/  LEA.HI R11, R0, 0xfffffc0c, RZ, 0xc ;  /* 0xfffffc0c000b7811 */ /* 0x000fe200078f60ff */
[----:B------:R-:W-:Y:S01]  /*1ba0*/  BSSY B0, `(.L_x_1338) ;  /* 0x0000022000007945 */ /* 0x000fe20003800000 */
[----:B------:R-:W-:Y:S02]  /*1bb0*/  ISETP.GE.AND P5, PT, R15, RZ, PT ;  /* 0x000000ff0f00720c */ /* 0x000fe40003fa6270 */
[CC--:B------:R-:W-:Y:S02]  /*1bc0*/  SHF.L.U32 R0, R14.reuse, R11.reuse, RZ ;  /* 0x0000000b0e007219 */ /* 0x0c0fe400000006ff */
[----:B------:R-:W-:-:S02]  /*1bd0*/  SHF.L.U64.HI R11, R14, R11, R15 ;  /* 0x0000000b0e0b7219 */ /* 0x000fc4000001020f */
[----:B------:R-:W-:Y:S02]  /*1be0*/  ISETP.EQ.U32.AND P6, PT, R0, RZ, PT ;  /* 0x000000ff0000720c */ /* 0x000fe40003fc2070 */
[----:B------:R-:W-:Y:S02]  /*1bf0*/  LOP3.LUT R2, R3, 0x7ff00000, RZ, 0xc0, !PT ;  /* 0x7ff0000003027812 */ /* 0x000fe400078ec0ff */
[----:B------:R-:W-:Y:S02]  /*1c00*/  ISETP.EQ.AND.EX P0, PT, R11, -0x80000000, P0, P6 ;  /* 0x800000000b00780c */ /* 0x000fe40000702360 */
[----:B------:R-:W-:Y:S01]  /*1c10*/  ISETP.NE.AND P6, PT, R2, 0x7ff00000, PT ;  /* 0x7ff000000200780c */ /* 0x000fe20003fc5270 */
[----:B------:R-:W-:Y:S01]  /*1c20*/  IMAD.MOV.U32 R2, RZ, RZ, RZ ;  /* 0x000000ffff027224 */ /* 0x000fe200078e00ff */
[----:B0-----:R-:W-:-:S04]  /*1c30*/  SEL R3, R10, RZ, P0 ;  /* 0x000000ff0a037207 */ /* 0x001fc80000000000 */
[----:B------:R-:W-:-:S07]  /*1c40*/  @!P5 LOP3.LUT R3, R3, 0x7ff00000, RZ, 0xfc, !PT ;  /* 0x7ff000000303d812 */ /* 0x000fce00078efcff */
        /* <DEDUP_REMOVED lines=8> */
[----:B------:R-:W-:Y:S01]  /*1cd0*/  ISETP.LT.AND P0, PT, R10, RZ, P0 ;  /* 0x000000ff0a00720c */ /* 0x000fe20000701270 */
[----:B------:R-:W-:Y:S01]  /*1ce0*/  IMAD.MOV.U32 R2, RZ, RZ, RZ ;  /* 0x000000ffff027224 */ /* 0x000fe200078e00ff */
[C---:B------:R-:W-:Y:S02]  /*1cf0*/  LOP3.LUT R0, R15.reuse, 0x7fffffff, RZ, 0xc0, !PT ;  /* 0x7fffffff0f007812 */ /* 0x040fe400078ec0ff */
[----:B------:R-:W-:Y:S02]  /*1d00*/  ISETP.GT.AND P5, PT, R15, -0x1, PT ;  /* 0xffffffff0f00780c */ /* 0x000fe40003fa4270 */
[----:B------:R-:W-:Y:S02]  /*1d10*/  ISETP.NE.AND P0, PT, R0, 0x3fe00000, P0 ;  /* 0x3fe000000000780c */ /* 0x000fe40000705270 */
[----:B------:R-:W-:-:S11]  /*1d20*/  SEL R3, RZ, 0x7ff00000, !P5 ;  /* 0x7ff00000ff037807 */ /* 0x000fd60006800000 */
[----:B------:R-:W-:Y:S01]  /*1d30*/  @P0 VIADD R3, R3, 0x80000000 ;  /* 0x8000000003030836 */ /* 0x000fe20000000000 */
[----:B------:R-:W-:Y:S06]  /*1d40*/  BRA `(.L_x_1339) ;  /* 0x00000000001c7947 */ /* 0x000fec0003800000 */
.L_x_1341:
[----:B------:R-:W-:Y:S01]  /*1d50*/  IMAD.U32 R2, RZ, RZ, UR15 ;  /* 0x0000000fff027e24 */ /* 0x000fe2000f8e00ff */
[----:B------:R-:W-:-:S04]  /*1d60*/  DSETP.NEU.AND P0, PT, R16, -1, PT ;  /* 0xbff000001000742a */ /* 0x000fc80003f0d000 */
[----:B------:R-:W-:-:S04]  /*1d70*/  SEL R2, R2, UR11, !P5 ;  /* 0x0000000b02027c07 */ /* 0x000fc8000e800000 */
[----:B------:R-:W-:Y:S01]  /*1d80*/  SEL R3, R2, 0x3ff00000, P0 ;  /* 0x3ff0000002037807 */ /* 0x000fe20000000000 */
[----:B------:R-:W-:Y:S01]  /*1d90*/  IMAD.MOV.U32 R2, RZ, RZ, RZ ;  /* 0x000000ffff027224 */ /* 0x000fe200078e00ff */
[----:B------:R-:W-:Y:S06]  /*1da0*/  BRA `(.L_x_1339) ;  /* 0x0000000000047947 */ /* 0x000fec0003800000 */
.L_x_1340:
[----:B------:R-:W-:-:S11]  /*1db0*/  DADD R2, R14, R16 ;  /* 0x000000000e027229 */ /* 0x000fd60000000010 */
.L_x_1339:
[----:B------:R-:W-:Y:S05]  /*1dc0*/  BSYNC B0 ;  /* 0x0000000000007941 */ /* 0x000fea0003800000 */
.L_x_1338:
[----:B------:R-:W-:Y:S01]  /*1dd0*/  LOP3.LUT R0, R9, 0x7ff00000, RZ, 0xc0, !PT ;  /* 0x7ff0000009007812 */ /* 0x000fe200078ec0ff */
[----:B------:R-:W-:Y:S01]  /*1de0*/  DSETP.NEU.AND P0, PT, |R8|, 0.5, PT ;  /* 0x3fe000000800742a */ /* 0x000fe20003f0d200 */
[----:B------:R-:W-:Y:S01]  /*1df0*/  BSSY B0, `(.L_x_1342) ;  /* 0x000002a000007945 */ /* 0x000fe20003800000 */
[----:B------:R-:W-:Y:S01]  /*1e00*/  DSETP.NEU.AND P6, PT, R16, 1, PT ;  /* 0x3ff000001000742a */ /* 0x000fe20003fcd000 */
[----:B------:R-:W-:-:S04]  /*1e10*/  LEA.HI R11, R0, 0xfffffc0c, RZ, 0xc ;  /* 0xfffffc0c000b7811 */ /* 0x000fc800078f60ff */
[CC--:B------:R-:W-:Y:S02]  /*1e20*/  SHF.L.U32 R0, R8.reuse, R11.reuse, RZ ;  /* 0x0000000b08007219 */ /* 0x0c0fe400000006ff */
[----:B------:R-:W-:Y:S02]  /*1e30*/  SHF.L.U64.HI R11, R8, R11, R9 ;  /* 0x0000000b080b7219 */ /* 0x000fe40000010209 */
[----:B------:R-:W-:Y:S02]  /*1e40*/  ISETP.EQ.U32.AND P5, PT, R0, RZ, PT ;  /* 0x000000ff0000720c */ /* 0x000fe40003fa2070 */
[----:B------:R-:W-:Y:S02]  /*1e50*/  P2R R0, PR, RZ, 0x40 ;  /* 0x00000040ff007803 */ /* 0x000fe40000000000 */
[----:B------:R-:W-:-:S03]  /*1e60*/  ISETP.EQ.AND.EX P0, PT, R11, -0x80000000, P0, P5 ;  /* 0x800000000b00780c */ /* 0x000fc60000702350 */
[----:B------:R-:W-:Y:S01]  /*1e70*/  DSETP.EQ.OR P5, PT, R14, RZ, !P6 ;  /* 0x000000ff0e00722a */ /* 0x000fe200077a2400 */
[----:B------:R-:W-:-:S05]  /*1e80*/  SEL R0, R10, RZ, P0 ;  /* 0x000000ff0a007207 */ /* 0x000fca0000000000 */
[----:B------:R-:W-:Y:S02]  /*1e90*/  FSEL R14, R2, RZ, !P5 ;  /* 0x000000ff020e7208 */ /* 0x000fe40006800000 */
[----:B------:R-:W-:Y:S01]  /*1ea0*/  FSEL R15, R3, 1.875, !P5 ;  /* 0x3ff00000030f7808 */ /* 0x000fe20006800000 */
[----:B------:R-:W-:Y:S01]  /*1eb0*/  DADD R2, R8, R16 ;  /* 0x0000000008027229 */ /* 0x000fe20000000010 */
[----:B------:R-:W-:-:S05]  /*1ec0*/  ISETP.GE.AND P5, PT, R9, RZ, PT ;  /* 0x000000ff0900720c */ /* 0x000fca0003fa6270 */
[----:B------:R-:W-:-:S04]  /*1ed0*/  IMAD.MOV.U32 R2, RZ, RZ, RZ ;  /* 0x000000ffff027224 */ /* 0x000fc800078e00ff */
[----:B------:R-:W-:-:S04]  /*1ee0*/  LOP3.LUT R4, R3, 0x7ff00000, RZ, 0xc0, !PT ;  /* 0x7ff0000003047812 */ /* 0x000fc800078ec0ff */
[----:B------:R-:W-:Y:S02]  /*1ef0*/  ISETP.NE.AND P6, PT, R4, 0x7ff00000, PT ;  /* 0x7ff000000400780c */ /* 0x000fe40003fc5270 */
[----:B------:R-:W-:-:S05]  /*1f00*/  @!P5 LOP3.LUT R0, R0, 0x7ff00000, RZ, 0xfc, !PT ;  /* 0x7ff000000000d812 */ /* 0x000fca00078efcff */
[----:B------:R-:W-:-:S06]  /*1f10*/  IMAD.MOV.U32 R3, RZ, RZ, R0 ;  /* 0x000000ffff037224 */ /* 0x000fcc00078e0000 */
        /* <DEDUP_REMOVED lines=16> */
.L_x_1345:
[----:B------:R-:W-:Y:S01]  /*2020*/  IMAD.U32 R2, RZ, RZ, UR15 ;  /* 0x0000000fff027e24 */ /* 0x000fe2000f8e00ff */
[----:B------:R-:W-:-:S04]  /*2030*/  DSETP.NEU.AND P0, PT, R16, -1, PT ;  /* 0xbff000001000742a */ /* 0x000fc80003f0d000 */
[----:B------:R-:W-:-:S04]  /*2040*/  SEL R2, R2, UR11, !P5 ;  /* 0x0000000b02027c07 */ /* 0x000fc8000e800000 */
[----:B------:R-:W-:Y:S01]  /*2050*/  SEL R3, R2, 0x3ff00000, P0 ;  /* 0x3ff0000002037807 */ /* 0x000fe20000000000 */
[----:B------:R-:W-:Y:S01]  /*2060*/  IMAD.MOV.U32 R2, RZ, RZ, RZ ;  /* 0x000000ffff027224 */ /* 0x000fe200078e00ff */
[----:B------:R-:W-:Y:S06]  /*2070*/  BRA `(.L_x_1343) ;  /* 0x0000000000047947 */ /* 0x000fec0003800000 */
.L_x_1344:
[----:B------:R-:W-:-:S11]  /*2080*/  DADD R2, R8, R16 ;  /* 0x0000000008027229 */ /* 0x000fd60000000010 */
.L_x_1343:
[----:B------:R-:W-:Y:S05]  /*2090*/  BSYNC B0 ;  /* 0x0000000000007941 */ /* 0x000fea0003800000 */
.L_x_1342:
[----:B------:R-:W-:Y:S01]  /*20a0*/  LOP3.LUT R0, R21, 0x7ff00000, RZ, 0xc0, !PT ;  /* 0x7ff0000015007812 */ /* 0x000fe200078ec0ff */
[----:B------:R-:W-:Y:S01]  /*20b0*/  DSETP.NEU.AND P0, PT, |R20|, 0.5, PT ;  /* 0x3fe000001400742a */ /* 0x000fe20003f0d200 */
[----:B------:R-:W-:Y:S01]  /*20c0*/  BSSY B0, `(.L_x_1346) ;  /* 0x0000029000007945 */ /* 0x000fe20003800000 */
[----:B------:R-:W-:Y:S01]  /*20d0*/  DSETP.NEU.AND P6, PT, R16, 1, PT ;  /* 0x3ff000001000742a */ /* 0x000fe20003fcd000 */
[----:B------:R-:W-:-:S04]  /*20e0*/  LEA.HI R11, R0, 0xfffffc0c, RZ, 0xc ;  /* 0xfffffc0c000b7811 */ /* 0x000fc800078f60ff */
[CC--:B------:R-:W-:Y:S02]  /*20f0*/  SHF.L.U32 R0, R20.reuse, R11.reuse, RZ ;  /* 0x0000000b14007219 */ /* 0x0c0fe400000006ff */
[----:B------:R-:W-:Y:S02]  /*2100*/  SHF.L.U64.HI R11, R20, R11, R21 ;  /* 0x0000000b140b7219 */ /* 0x000fe40000010215 */
[----:B------:R-:W-:-:S04]  /*2110*/  ISETP.EQ.U32.AND P5, PT, R0, RZ, PT ;  /* 0x000000ff0000720c */ /* 0x000fc80003fa2070 */
        /* <DEDUP_REMOVED lines=28> */
.L_x_1349:
[----:B------:R-:W-:Y:S01]  /*22e0*/  IMAD.U32 R2, RZ, RZ, UR15 ;  /* 0x0000000fff027e24 */ /* 0x000fe2000f8e00ff */
[----:B------:R-:W-:-:S04]  /*22f0*/  DSETP.NEU.AND P0, PT, R16, -1, PT ;  /* 0xbff000001000742a */ /* 0x000fc80003f0d000 */
[----:B------:R-:W-:-:S04]  /*2300*/  SEL R2, R2, UR11, !P5 ;  /* 0x0000000b02027c07 */ /* 0x000fc8000e800000 */
[----:B------:R-:W-:Y:S01]  /*2310*/  SEL R3, R2, 0x3ff00000, P0 ;  /* 0x3ff0000002037807 */ /* 0x000fe20000000000 */
[----:B------:R-:W-:Y:S01]  /*2320*/  IMAD.MOV.U32 R2, RZ, RZ, RZ ;  /* 0x000000ffff027224 */ /* 0x000fe200078e00ff */
[----:B------:R-:W-:Y:S06]  /*2330*/  BRA `(.L_x_1347) ;  /* 0x0000000000047947 */ /* 0x000fec0003800000 */
.L_x_1348:
[----:B------:R-:W-:-:S11]  /*2340*/  DADD R2, R20, R16 ;  /* 0x0000000014027229 */ /* 0x000fd60000000010 */
.L_x_1347:
[----:B------:R-:W-:Y:S05]  /*2350*/  BSYNC B0 ;  /* 0x0000000000007941 */ /* 0x000fea0003800000 */
.L_x_1346:
        /* <DEDUP_REMOVED lines=36> */
.L_x_1353:
[----:B------:R-:W-:Y:S01]  /*25a0*/  IMAD.U32 R2, RZ, RZ, UR15 ;  /* 0x0000000fff027e24 */ /* 0x000fe2000f8e00ff */
[----:B------:R-:W-:-:S04]  /*25b0*/  DSETP.NEU.AND P0, PT, R16, -1, PT ;  /* 0xbff000001000742a */ /* 0x000fc80003f0d000 */
[----:B------:R-:W-:-:S04]  /*25c0*/  SEL R2, R2, UR11, !P5 ;  /* 0x0000000b02027c07 */ /* 0x000fc8000e800000 */
[----:B------:R-:W-:Y:S01]  /*25d0*/  SEL R3, R2, 0x3ff00000, P0 ;  /* 0x3ff0000002037807 */ /* 0x000fe20000000000 */
[----:B------:R-:W-:Y:S01]  /*25e0*/  IMAD.MOV.U32 R2, RZ, RZ, RZ ;  /* 0x000000ffff027224 */ /* 0x000fe200078e00ff */
[----:B------:R-:W-:Y:S06]  /*25f0*/  BRA `(.L_x_1351) ;  /* 0x0000000000047947 */ /* 0x000fec0003800000 */
.L_x_1352:
[----:B------:R-:W-:-:S11]  /*2600*/  DADD R2, R18, R16 ;  /* 0x0000000012027229 */ /* 0x000fd60000000010 */
.L_x_1351:
[----:B------:R-:W-:Y:S05]  /*2610*/  BSYNC B0 ;  /* 0x0000000000007941 */ /* 0x000fea0003800000 */
.L_x_1350:
[----:B------:R-:W-:-:S06]  /*2620*/  DSETP.NEU.AND P0, PT, R16, 1, PT ;  /* 0x3ff000001000742a */ /* 0x000fcc0003f0d000 */
[----:B------:R-:W-:-:S06]  /*2630*/  DSETP.EQ.OR P0, PT, R18, RZ, !P0 ;  /* 0x000000ff1200722a */ /* 0x000fcc0004702400 */
[----:B------:R-:W-:Y:S02]  /*2640*/  FSEL R2, R2, RZ, !P0 ;  /* 0x000000ff02027208 */ /* 0x000fe40004000000 */
[----:B------:R-:W-:-:S07]  /*2650*/  FSEL R3, R3, 1.875, !P0 ;  /* 0x3ff0000003037808 */ /* 0x000fce0004000000 */
.L_x_1317:
[----:B------:R-:W-:Y:S01]  /*2660*/  @P4 LEA R10, P6, R6, UR8, 0x3 ;  /* 0x00000008060a4c11 */ /* 0x000fe2000f8c18ff */
[----:B------:R-:W-:Y:S01]  /*2670*/  UIMAD.WIDE.U32 UR4, UR16, 0x4, UR4 ;  /* 0x00000004100478a5 */ /* 0x000fe2000f8e0004 */
[----:B------:R-:W-:Y:S02]  /*2680*/  @P3 LEA R12, P5, R22, UR8, 0x3 ;  /* 0x00000008160c3c11 */ /* 0x000fe4000f8a18ff */
[C---:B------:R-:W-:Y:S01]  /*2690*/  @P2 LEA R16, P0, R23.reuse, UR8, 0x3 ;  /* 0x0000000817102c11 */ /* 0x040fe2000f8018ff */
[----:B------:R-:W-:Y:S01]  /*26a0*/  UISETP.LT.U32.AND UP1, UPT, UR4, UR14, UPT ;  /* 0x0000000e0400728c */ /* 0x000fe2000bf21070 */
[----:B------:R-:W-:Y:S01]  /*26b0*/  @P4 LEA.HI.X R11, R6, UR9, R7, 0x3, P6 ;  /* 0x00000009060b4c11 */ /* 0x000fe2000b0f1c07 */
[----:B------:R-:W-:Y:S01]  /*26c0*/  UISETP.GE.U32.AND UP0, UPT, UR4, 0x10000, UPT ;  /* 0x000100000400788c */ /* 0x000fe2000bf06070 */
[----:B------:R-:W-:Y:S01]  /*26d0*/  @P1 LEA R6, P6, R38, UR8, 0x3 ;  /* 0x0000000826061c11 */ /* 0x000fe2000f8c18ff */
[----:B------:R-:W-:Y:S01]  /*26e0*/  IMAD.U32 R19, RZ, RZ, UR5 ;  /* 0x00000005ff137e24 */ /* 0x000fe2000f8e00ff */
[----:B------:R-:W-:Y:S01]  /*26f0*/  @P3 LEA.HI.X R13, R22, UR9, R39, 0x3, P5 ;  /* 0x00000009160d3c11 */ /* 0x000fe2000a8f1c27 */
[----:B------:R-:W-:Y:S01]  /*2700*/  UISETP.GE.U32.AND.EX UP0, UPT, UR5, URZ, UPT, UP0 ;  /* 0x0000003f0500728c */ /* 0x000fe2000bf06100 */
[----:B------:R-:W-:Y:S01]  /*2710*/  @P2 LEA.HI.X R17, R23, UR9, R40, 0x3, P0 ;  /* 0x0000000917112c11 */ /* 0x000fe200080f1c28 */
[----:B------:R0:W-:Y:S01]  /*2720*/  @P4 STG.E.64 desc[UR12][R10.64], R14 ;  /* 0x0000000e0a004986 */ /* 0x0001e2000c101b0c */
[----:B------:R-:W-:Y:S01]  /*2730*/  @P1 LEA.HI.X R7, R38, UR9, R41, 0x3, P6 ;  /* 0x0000000926071c11 */ /* 0x000fe2000b0f1c29 */
[----:B------:R-:W-:Y:S01]  /*2740*/  IMAD.U32 R18, RZ, RZ, UR4 ;  /* 0x00000004ff127e24 */ /* 0x000fe2000f8e00ff */
[----:B------:R-:W-:Y:S01]  /*2750*/  PLOP3.LUT P0, PT, PT, PT, UP1, 0x80, 0x0 ;  /* 0x000000000000781c */ /* 0x000fe20003f0f018 */
[----:B------:R0:W-:Y:S03]  /*2760*/  @P3 STG.E.64 desc[UR12][R12.64], R8 ;  /* 0x000000080c003986 */ /* 0x0001e6000c101b0c */
[----:B------:R-:W-:Y:S01]  /*2770*/  ISETP.LT.AND.EX P0, PT, R19, UR10, PT, P0 ;  /* 0x0000000a13007c0c */ /* 0x000fe2000bf01300 */
[----:B------:R0:W-:Y:S04]  /*2780*/  @P2 STG.E.64 desc[UR12][R16.64], R20 ;  /* 0x0000001410002986 */ /* 0x0001e8000c101b0c */
[----:B------:R0:W-:Y:S01]  /*2790*/  @P1 STG.E.64 desc[UR12][R6.64], R2 ;  /* 0x0000000206001986 */ /* 0x0001e2000c101b0c */
[----:B------:R-:W-:-:S13]  /*27a0*/  PLOP3.LUT P1, PT, PT, PT, UP0, 0x80, 0x0 ;  /* 0x000000000000781c */ /* 0x000fda0003f2f008 */
[----:B0-----:R-:W-:Y:S05]  /*27b0*/  @!P1 BRA P0, `(.L_x_1354) ;  /* 0xffffffd8009c9947 */ /* 0x001fea000003ffff */
[----:B------:R-:W-:Y:S05]  /*27c0*/  EXIT ;  /* 0x000000000000794d */ /* 0x000fea0003800000 */
.L_x_1294:
[----:B------:R-:W0:Y:S02]  /*27d0*/  S2R R6, SR_TID.X ;  /* 0x0000000000067919 */ /* 0x000e240000002100 */
[----:B0-----:R-:W-:-:S03]  /*27e0*/  IMAD.WIDE.U32 R2, R6, 0x4, RZ ;  /* 0x0000000406027825 */ /* 0x001fc600078e00ff */
[----:B------:R-:W-:-:S04]  /*27f0*/  ISETP.GE.U32.AND P0, PT, R2, UR14, PT ;  /* 0x0000000e02007c0c */ /* 0x000fc8000bf06070 */
[----:B------:R-:W-:-:S04]  /*2800*/  ISETP.GE.AND.EX P0, PT, R3, UR10, PT, P0 ;  /* 0x0000000a03007c0c */ /* 0x000fc8000bf06300 */
[----:B------:R-:W-:-:S13]  /*2810*/  ISETP.GT.U32.OR P0, PT, R6, 0x3fff, P0 ;  /* 0x00003fff0600780c */ /* 0x000fda0000704470 */
[----:B------:R-:W-:Y:S05]  /*2820*/  @P0 EXIT ;  /* 0x000000000000094d */ /* 0x000fea0003800000 */
[----:B------:R-:W0:Y:S01]  /*2830*/  LDC.64 R2, c[0x0][0xe60] ;  /* 0x00039800ff027b82 */ /* 0x000e220000000a00 */
[----:B------:R-:W-:Y:S01]  /*2840*/  IMAD.MOV.U32 R7, RZ, RZ, RZ ;  /* 0x000000ffff077224 */ /* 0x000fe200078e00ff */
[----:B------:R-:W-:Y:S01]  /*2850*/  ULDC UR4, c[0x0][0x0] ;  /* 0x0000000000047ab9 */ /* 0x000fe20000000800 */
[----:B------:R-:W-:-:S05]  /*2860*/  ULDC UR15, c[0x0][0xe64] ;  /* 0x00039900000f7ab9 */ /* 0x000fca0000000800 */
[----:B------:R-:W1:Y:S08]  /*2870*/  LDC R5, c[0x0][0xe64] ;  /* 0x00039900ff057b82 */ /* 0x000e700000000800 */
[----:B------:R-:W2:Y:S01]  /*2880*/  LDC.64 R14, c[0x0][0xe60] ;  /* 0x00039800ff0e7b82 */ /* 0x000ea20000000a00 */
[----:B0-----:R-:W-:-:S14]  /*2890*/  DSETP.GT.AND P0, PT, |R2|, 1, PT ;  /* 0x3ff000000200742a */ /* 0x001fdc0003f04200 */
[----:B------:R-:W-:Y:S01]  /*28a0*/  VOTEU.ANY UP0, P0 ;  /* 0x00000000003f7886 */ /* 0x000fe20000000100 */
[----:B------:R-:W-:-:S04]  /*28b0*/  USEL UR5, URZ, 0x7ff00000, !UP0 ;  /* 0x7ff000003f057887 */ /* 0x000fc8000c000000 */
[----:B-12---:R-:W-:-:S12]  /*28c0*/  ULOP3.LUT UR11, UR5, 0x7ff00000, URZ, 0x3c, !UPT ;  /* 0x7ff00000050b7892 */ /* 0x006fd8000f8e3c3f */
.L_x_1414:
[C---:B------:R-:W-:Y:S01]  /*28d0*/  IMAD.SHL.U32 R8, R6.reuse, 0x20, RZ ;  /* 0x0000002006087824 */ /* 0x040fe200078e00ff */
[----:B------:R-:W-:-:S04]  /*28e0*/  SHF.L.U64.HI R9, R6, 0x5, R7 ;  /* 0x0000000506097819 */ /* 0x000fc80000010207 */
[----:B------:R-:W-:-:S04]  /*28f0*/  IADD3 R2, P0, R8, UR6, RZ ;  /* 0x0000000608027c10 */ /* 0x000fc8000ff1e0ff */
[----:B------:R-:W-:-:S05]  /*2900*/  IADD3.X R3, R9, UR7, RZ, P0, !PT ;  /* 0x0000000709037c10 */ /* 0x000fca00087fe4ff */
[----:B------:R0:W5:Y:S04]  /*2910*/  LDG.E.128 R20, desc[UR12][R2.64] ;  /* 0x0000000c02147981 */ /* 0x000168000c1e1d00 */
[----:B------:R0:W5:Y:S01]  /*2920*/  LDG.E.128 R16, desc[UR12][R2.64+0x10] ;  /* 0x0000100c02107981 */ /* 0x000162000c1e1d00 */
[----:B------:R-:W-:-:S14]  /*2930*/  DSETP.NEU.AND P0, PT, R14, RZ, PT ;  /* 0x000000ff0e00722a */ /* 0x000fdc0003f0d000 */
[----:B0-----:R-:W-:Y:S05]  /*2940*/  @!P0 BRA `(.L_x_1355) ;  /* 0x0000001400908947 */ /* 0x001fea0003800000 */
        /* <DEDUP_REMOVED lines=9> */
.L_x_1357:
        /* <DEDUP_REMOVED lines=18> */
.L_x_1361:
[----:B------:R-:W-:Y:S01]  /*2b00*/  IMAD.U32 R2, RZ, RZ, UR11 ;  /* 0x0000000bff027e24 */ /* 0x000fe2000f8e00ff */
[----:B------:R-:W-:Y:S01]  /*2b10*/  ISETP.GE.AND P0, PT, R21, RZ, PT ;  /* 0x000000ff1500720c */ /* 0x000fe20003f06270 */
[----:B------:R-:W-:-:S03]  /*2b20*/  DSETP.NEU.AND P1, PT, R14, -1, PT ;  /* 0xbff000000e00742a */ /* 0x000fc60003f2d000 */
[----:B------:R-:W-:-:S04]  /*2b30*/  SEL R2, R2, UR5, !P0 ;  /* 0x0000000502027c07 */ /* 0x000fc8000c000000 */
[----:B------:R-:W-:Y:S01]  /*2b40*/  SEL R3, R2, 0x3ff00000, P1 ;  /* 0x3ff0000002037807 */ /* 0x000fe20000800000 */
[----:B------:R-:W-:Y:S01]  /*2b50*/  IMAD.MOV.U32 R2, RZ, RZ, RZ ;  /* 0x000000ffff027224 */ /* 0x000fe200078e00ff */
[----:B------:R-:W-:Y:S06]  /*2b60*/  BRA `(.L_x_1359) ;  /* 0x0000000000047947 */ /* 0x000fec0003800000 */
.L_x_1360:
[----:B------:R-:W-:-:S11]  /*2b70*/  DADD R2, R20, R14 ;  /* 0x0000000014027229 */ /* 0x000fd6000000000e */
.L_x_1359:
[----:B------:R-:W-:Y:S05]  /*2b80*/  BSYNC B0 ;  /* 0x0000000000007941 */ /* 0x000fea0003800000 */
.L_x_1358:
        /* <DEDUP_REMOVED lines=11> */
.L_x_1362:
        /* <DEDUP_REMOVED lines=16> */
.L_x_1366:
[----:B------:R-:W-:Y:S01]  /*2d40*/  IMAD.U32 R12, RZ, RZ, UR11 ;  /* 0x0000000bff0c7e24 */ /* 0x000fe2000f8e00ff */
[----:B------:R-:W-:Y:S01]  /*2d50*/  ISETP.GE.AND P1, PT, R23, RZ, PT ;  /* 0x000000ff1700720c */ /* 0x000fe20003f26270 */
[----:B------:R-:W-:-:S03]  /*2d60*/  DSETP.NEU.AND P2, PT, R14, -1, PT ;  /* 0xbff000000e00742a */ /* 0x000fc60003f4d000 */
[----:B------:R-:W-:-:S04]  /*2d70*/  SEL R12, R12, UR5, !P1 ;  /* 0x000000050c0c7c07 */ /* 0x000fc8000c800000 */
[----:B------:R-:W-:Y:S01]  /*2d80*/  SEL R13, R12, 0x3ff00000, P2 ;  /* 0x3ff000000c0d7807 */ /* 0x000fe20001000000 */
[----:B------:R-:W-:Y:S01]  /*2d90*/  IMAD.MOV.U32 R12, RZ, RZ, RZ ;  /* 0x000000ffff0c7224 */ /* 0x000fe200078e00ff */
[----:B------:R-:W-:Y:S06]  /*2da0*/  BRA `(.L_x_1364) ;  /* 0x0000000000047947 */ /* 0x000fec0003800000 */
.L_x_1365:
[----:B------:R-:W-:-:S11]  /*2db0*/  DADD R12, R22, R14 ;  /* 0x00000000160c7229 */ /* 0x000fd6000000000e */
.L_x_1364:
[----:B------:R-:W-:Y:S05]  /*2dc0*/  BSYNC B0 ;  /* 0x0000000000007941 */ /* 0x000fea0003800000 */
.L_x_1363:
        /* <DEDUP_REMOVED lines=12> */
.L_x_1367:
        /* <DEDUP_REMOVED lines=16> */
.L_x_1371:
[----:B------:R-:W-:Y:S01]  /*2f90*/  IMAD.U32 R12, RZ, RZ, UR11 ;  /* 0x0000000bff0c7e24 */ /* 0x000fe2000f8e00ff */
[----:B------:R-:W-:Y:S01]  /*2fa0*/  ISETP.GE.AND P1, PT, R17, RZ, PT ;  /* 0x000000ff1100720c */ /* 0x000fe20003f26270 */
[----:B------:R-:W-:-:S03]  /*2fb0*/  DSETP.NEU.AND P2, PT, R14, -1, PT ;  /* 0xbff000000e00742a */ /* 0x000fc60003f4d000 */
[----:B------:R-:W-:-:S04]  /*2fc0*/  SEL R12, R12, UR5, !P1 ;  /* 0x000000050c0c7c07 */ /* 0x000fc8000c800000 */
[----:B------:R-:W-:Y:S01]  /*2fd0*/  SEL R13, R12, 0x3ff00000, P2 ;  /* 0x3ff000000c0d7807 */ /* 0x000fe20001000000 */
[----:B------:R-:W-:Y:S01]  /*2fe0*/  IMAD.MOV.U32 R12, RZ, RZ, RZ ;  /* 0x000000ffff0c7224 */ /* 0x000fe200078e00ff */
[----:B------:R-:W-:Y:S06]  /*2ff0*/  BRA `(.L_x_1369) ;  /* 0x0000000000047947 */ /* 0x000fec0003800000 */
.L_x_1370:
[----:B------:R-:W-:-:S11]  /*3000*/  DADD R12, R16, R14 ;  /* 0x00000000100c7229 */ /* 0x000fd6000000000e */
.L_x_1369:
[----:B------:R-:W-:Y:S05]  /*3010*/  BSYNC B0 ;  /* 0x0000000000007941 */ /* 0x000fea0003800000 */
.L_x_1368:
        /* <DEDUP_REMOVED lines=12> */
.L_x_1372:
        /* <DEDUP_REMOVED lines=16> */
.L_x_1376:
[----:B------:R-:W-:Y:S01]  /*31e0*/  IMAD.U32 R12, RZ, RZ, UR11 ;  /* 0x0000000bff0c7e24 */ /* 0x000fe2000f8e00ff */
[----:B------:R-:W-:Y:S01]  /*31f0*/  ISETP.GE.AND P1, PT, R19, RZ, PT ;  /* 0x000000ff1300720c */ /* 0x000fe20003f26270 */
[----:B------:R-:W-:-:S03]  /*3200*/  DSETP.NEU.AND P2, PT, R14, -1, PT ;  /* 0xbff000000e00742a */ /* 0x000fc60003f4d000 */
[----:B------:R-:W-:-:S04]  /*3210*/  SEL R12, R12, UR5, !P1 ;  /* 0x000000050c0c7c07 */ /* 0x000fc8000c800000 */
[----:B------:R-:W-:Y:S01]  /*3220*/  SEL R13, R12, 0x3ff00000, P2 ;  /* 0x3ff000000c0d7807 */ /* 0x000fe20001000000 */
[----:B------:R-:W-:Y:S01]  /*3230*/  IMAD.MOV.U32 R12, RZ, RZ, RZ ;  /* 0x000000ffff0c7224 */ /* 0x000fe200078e00ff */
[----:B------:R-:W-:Y:S06]  /*3240*/  BRA `(.L_x_1374) ;  /* 0x0000000000047947 */ /* 0x000fec0003800000 */
.L_x_1375:
[----:B------:R-:W-:-:S11]  /*3250*/  DADD R12, R18, R14 ;  /* 0x00000000120c7229 */ /* 0x000fd6000000000e */
.L_x_1374:
[----:B------:R-:W-:Y:S05]  /*3260*/  BSYNC B0 ;  /* 0x0000000000007941 */ /* 0x000fea0003800000 */
.L_x_1373:
[----:B------:R-:W-:-:S06]  /*3270*/  DSETP.EQ.OR P0, PT, R18, RZ, !P0 ;  /* 0x000000ff1200722a */ /* 0x000fcc0004702400 */
[----:B------:R-:W-:Y:S02]  /*3280*/  FSEL R18, R12, RZ, !P0 ;  /* 0x000000ff0c127208 */ /* 0x000fe40004000000 */
[----:B------:R-:W-:Y:S01]  /*3290*/  FSEL R19, R13, 1.875, !P0 ;  /* 0x3ff000000d137808 */ /* 0x000fe20004000000 */
[----:B------:R-:W-:Y:S06]  /*32a0*/  BRA `(.L_x_1377) ;  /* 0x0000001400e87947 */ /* 0x000fec0003800000 */
.L_x_1356:
        /* <DEDUP_REMOVED lines=13> */
.L_x_1378:
        /* <DEDUP_REMOVED lines=26> */
.L_x_1382:
[----:B------:R-:W-:Y:S01]  /*3520*/  IMAD.U32 R2, RZ, RZ, UR11 ;  /* 0x0000000bff027e24 */ /* 0x000fe2000f8e00ff */
[----:B------:R-:W-:Y:S01]  /*3530*/  ISETP.GE.AND P1, PT, R21, RZ, PT ;  /* 0x000000ff1500720c */ /* 0x000fe20003f26270 */
[----:B------:R-:W-:-:S03]  /*3540*/  DSETP.NEU.AND P0, PT, R14, -1, PT ;  /* 0xbff000000e00742a */ /* 0x000fc60003f0d000 */
[----:B------:R-:W-:-:S04]  /*3550*/  SEL R2, R2, UR5, !P1 ;  /* 0x0000000502027c07 */ /* 0x000fc8000c800000 */
[----:B------:R-:W-:Y:S01]  /*3560*/  SEL R3, R2, 0x3ff00000, P0 ;  /* 0x3ff0000002037807 */ /* 0x000fe20000000000 */
[----:B------:R-:W-:Y:S01]  /*3570*/  IMAD.MOV.U32 R2, RZ, RZ, RZ ;  /* 0x000000ffff027224 */ /* 0x000fe200078e00ff */
[----:B------:R-:W-:Y:S06]  /*3580*/  BRA `(.L_x_1380) ;  /* 0x0000000000047947 */ /* 0x000fec0003800000 */
.L_x_1381:
[----:B------:R-:W-:-:S11]  /*3590*/  DADD R2, R20, R14 ;  /* 0x0000000014027229 */ /* 0x000fd6000000000e */
.L_x_1380:
[----:B------:R-:W-:Y:S05]  /*35a0*/  BSYNC B0 ;  /* 0x0000000000007941 */ /* 0x000fea0003800000 */
.L_x_1379:
        /* <DEDUP_REMOVED lines=17> */
.L_x_1383:
        /* <DEDUP_REMOVED lines=26> */
.L_x_1387:
[----:B------:R-:W-:Y:S01]  /*3860*/  IMAD.U32 R2, RZ, RZ, UR11 ;  /* 0x0000000bff027e24 */ /* 0x000fe2000f8e00ff */
[----:B------:R-:W-:Y:S01]  /*3870*/  ISETP.GE.AND P2, PT, R23, RZ, PT ;  /* 0x000000ff1700720c */ /* 0x000fe20003f46270 */
[----:B------:R-:W-:-:S03]  /*3880*/  DSETP.NEU.AND P1, PT, R14, -1, PT ;  /* 0xbff000000e00742a */ /* 0x000fc60003f2d000 */
[----:B------:R-:W-:-:S04]  /*3890*/  SEL R2, R2, UR5, !P2 ;  /* 0x0000000502027c07 */ /* 0x000fc8000d000000 */
[----:B------:R-:W-:Y:S01]  /*38a0*/  SEL R3, R2, 0x3ff00000, P1 ;  /* 0x3ff0000002037807 */ /* 0x000fe20000800000 */
[----:B------:R-:W-:Y:S01]  /*38b0*/  IMAD.MOV.U32 R2, RZ, RZ, RZ ;  /* 0x000000ffff027224 */ /* 0x000fe200078e00ff */
[----:B------:R-:W-:Y:S06]  /*38c0*/  BRA `(.L_x_1385) ;  /* 0x0000000000047947 */ /* 0x000fec0003800000 */
.L_x_1386:
[----:B------:R-:W-:-:S11]  /*38d0*/  DADD R2, R22, R14 ;  /* 0x0000000016027229 */ /* 0x000fd6000000000e */
.L_x_1385:
[----:B------:R-:W-:Y:S05]  /*38e0*/  BSYNC B0 ;  /* 0x0000000000007941 */ /* 0x000fea0003800000 */
.L_x_1384:
        /* <DEDUP_REMOVED lines=16> */
.L_x_1388:
        /* <DEDUP_REMOVED lines=26> */
.L_x_1392:
[----:B------:R-:W-:Y:S01]  /*3b90*/  IMAD.U32 R2, RZ, RZ, UR11 ;  /* 0x0000000bff027e24 */ /* 0x000fe2000f8e00ff */
[----:B------:R-:W-:Y:S01]  /*3ba0*/  ISETP.GE.AND P2, PT, R17, RZ, PT ;  /* 0x000000ff1100720c */ /* 0x000fe20003f46270 */
[----:B------:R-:W-:-:S03]  /*3bb0*/  DSETP.NEU.AND P1, PT, R14, -1, PT ;  /* 0xbff000000e00742a */ /* 0x000fc60003f2d000 */
[----:B------:R-:W-:-:S04]  /*3bc0*/  SEL R2, R2, UR5, !P2 ;  /* 0x0000000502027c07 */ /* 0x000fc8000d000000 */
[----:B------:R-:W-:Y:S01]  /*3bd0*/  SEL R3, R2, 0x3ff00000, P1 ;  /* 0x3ff0000002037807 */ /* 0x000fe20000800000 */
[----:B------:R-:W-:Y:S01]  /*3be0*/  IMAD.MOV.U32 R2, RZ, RZ, RZ ;  /* 0x000000ffff027224 */ /* 0x000fe200078e00ff */
[----:B------:R-:W-:Y:S06]  /*3bf0*/  BRA `(.L_x_1390) ;  /* 0x0000000000047947 */ /* 0x000fec0003800000 */
.L_x_1391:
[----:B------:R-:W-:-:S11]  /*3c00*/  DADD R2, R16, R14 ;  /* 0x0000000010027229 */ /* 0x000fd6000000000e */
.L_x_1390:
[----:B------:R-:W-:Y:S05]  /*3c10*/  BSYNC B0 ;  /* 0x0000000000007941 */ /* 0x000fea0003800000 */
.L_x_1389:
        /* <DEDUP_REMOVED lines=16> */
.L_x_1393:
        /* <DEDUP_REMOVED lines=26> */
.L_x_1397:
[----:B------:R-:W-:Y:S01]  /*3ec0*/  IMAD.U32 R2, RZ, RZ, UR11 ;  /* 0x0000000bff027e24 */ /* 0x000fe2000f8e00ff */
[----:B------:R-:W-:Y:S01]  /*3ed0*/  ISETP.GE.AND P2, PT, R19, RZ, PT ;  /* 0x000000ff1300720c */ /* 0x000fe20003f46270 */
[----:B------:R-:W-:-:S03]  /*3ee0*/  DSETP.NEU.AND P1, PT, R14, -1, PT ;  /* 0xbff000000e00742a */ /* 0x000fc60003f2d000 */
[----:B------:R-:W-:-:S04]  /*3ef0*/  SEL R2, R2, UR5, !P2 ;  /* 0x0000000502027c07 */ /* 0x000fc8000d000000 */
[----:B------:R-:W-:Y:S01]  /*3f00*/  SEL R3, R2, 0x3ff00000, P1 ;  /* 0x3ff0000002037807 */ /* 0x000fe20000800000 */
[----:B------:R-:W-:Y:S01]  /*3f10*/  IMAD.MOV.U32 R2, RZ, RZ, RZ ;  /* 0x000000ffff027224 */ /* 0x000fe200078e00ff */
[----:B------:R-:W-:Y:S06]  /*3f20*/  BRA `(.L_x_1395) ;  /* 0x0000000000047947 */ /* 0x000fec0003800000 */
.L_x_1396:
[----:B------:R-:W-:-:S11]  /*3f30*/  DADD R2, R18, R14 ;  /* 0x0000000012027229 */ /* 0x000fd6000000000e */
.L_x_1395:
[----:B------:R-:W-:Y:S05]  /*3f40*/  BSYNC B0 ;  /* 0x0000000000007941 */ /* 0x000fea0003800000 */
.L_x_1394:
[----:B------:R-:W-:-:S06]  /*3f50*/  DSETP.EQ.OR P0, PT, R18, RZ, !P0 ;  /* 0x000000ff1200722a */ /* 0x000fcc0004702400 */
[----:B------:R-:W-:Y:S02]  /*3f60*/  FSEL R18, R2, RZ, !P0 ;  /* 0x000000ff02127208 */ /* 0x000fe40004000000 */
[----:B------:R-:W-:Y:S01]  /*3f70*/  FSEL R19, R3, 1.875, !P0 ;  /* 0x3ff0000003137808 */ /* 0x000fe20004000000 */
[----:B------:R-:W-:Y:S06]  /*3f80*/  BRA `(.L_x_1377) ;  /* 0x0000000800b07947 */ /* 0x000fec0003800000 */
.L_x_1355:
[C---:B-----5:R-:W-:Y:S01]  /*3f90*/  LOP3.LUT R0, R21.reuse, 0x7ff00000, RZ, 0xc0, !PT ;  /* 0x7ff0000015007812 */ /* 0x060fe200078ec0ff */
[C---:B------:R-:W-:Y:S01]  /*3fa0*/  DADD R2, R20.reuse, R14 ;  /* 0x0000000014027229 */ /* 0x040fe2000000000e */
[----:B------:R-:W-:Y:S01]  /*3fb0*/  ISETP.GE.AND P2, PT, R21, RZ, PT ;  /* 0x000000ff1500720c */ /* 0x000fe20003f46270 */
[----:B------:R-:W-:Y:S01]  /*3fc0*/  DSETP.NEU.AND P0, PT, |R20|, 0.5, PT ;  /* 0x3fe000001400742a */ /* 0x000fe20003f0d200 */
[----:B------:R-:W-:Y:S01]  /*3fd0*/  LEA.HI R11, R0, 0xfffffc0c, RZ, 0xc ;  /* 0xfffffc0c000b7811 */ /* 0x000fe200078f60ff */
[----:B------:R-:W-:Y:S03]  /*3fe0*/  BSSY B0, `(.L_x_1398) ;  /* 0x0000021000007945 */ /* 0x000fe60003800000 */
[CC--:B------:R-:W-:Y:S02]  /*3ff0*/  SHF.L.U32 R0, R20.reuse, R11.reuse, RZ ;  /* 0x0000000b14007219 */ /* 0x0c0fe400000006ff */
[----:B------:R-:W-:-:S02]  /*4000*/  SHF.L.U64.HI R11, R20, R11, R21 ;  /* 0x0000000b140b7219 */ /* 0x000fc40000010215 */
[----:B------:R-:W-:Y:S02]  /*4010*/  ISETP.EQ.U32.AND P1, PT, R0, RZ, PT ;  /* 0x000000ff0000720c */ /* 0x000fe40003f22070 */
[----:B------:R-:W-:Y:S02]  /*4020*/  LOP3.LUT R2, R3, 0x7ff00000, RZ, 0xc0, !PT ;  /* 0x7ff0000003027812 */ /* 0x000fe400078ec0ff */
[----:B------:R-:W-:Y:S02]  /*4030*/  ISETP.EQ.AND.EX P1, PT, R11, -0x80000000, P0, P1 ;  /* 0x800000000b00780c */ /* 0x000fe40000722310 */
[----:B------:R-:W-:Y:S01]  /*4040*/  ISETP.NE.AND P0, PT, R2, 0x7ff00000, PT ;  /* 0x7ff000000200780c */ /* 0x000fe20003f05270 */
[----:B------:R-:W-:Y:S01]  /*4050*/  IMAD.MOV.U32 R2, RZ, RZ, RZ ;  /* 0x000000ffff027224 */ /* 0x000fe200078e00ff */
[----:B------:R-:W-:-:S04]  /*4060*/  SEL R3, R5, RZ, P1 ;  /* 0x000000ff05037207 */ /* 0x000fc80000800000 */
        /* <DEDUP_REMOVED lines=17> */
.L_x_1401:
[----:B------:R-:W-:Y:S01]  /*4180*/  IMAD.U32 R2, RZ, RZ, UR11 ;  /* 0x0000000bff027e24 */ /* 0x000fe2000f8e00ff */
[----:B------:R-:W-:-:S04]  /*4190*/  DSETP.NEU.AND P0, PT, R14, -1, PT ;  /* 0xbff000000e00742a */ /* 0x000fc80003f0d000 */
[----:B------:R-:W-:-:S04]  /*41a0*/  SEL R2, R2, UR5, !P2 ;  /* 0x0000000502027c07 */ /* 0x000fc8000d000000 */
[----:B------:R-:W-:Y:S01]  /*41b0*/  SEL R3, R2, 0x3ff00000, P0 ;  /* 0x3ff0000002037807 */ /* 0x000fe20000000000 */
[----:B------:R-:W-:Y:S01]  /*41c0*/  IMAD.MOV.U32 R2, RZ, RZ, RZ ;  /* 0x000000ffff027224 */ /* 0x000fe200078e00ff */
[----:B------:R-:W-:Y:S06]  /*41d0*/  BRA `(.L_x_1399) ;  /* 0x0000000000047947 */ /* 0x000fec0003800000 */
.L_x_1400:
[----:B------:R-:W-:-:S11]  /*41e0*/  DADD R2, R20, R14 ;  /* 0x0000000014027229 */ /* 0x000fd6000000000e */
.L_x_1399:
[----:B------:R-:W-:Y:S05]  /*41f0*/  BSYNC B0 ;  /* 0x0000000000007941 */ /* 0x000fea0003800000 */
.L_x_1398:
[C---:B------:R-:W-:Y:S01]  /*4200*/  LOP3.LUT R0, R23.reuse, 0x7ff00000, RZ, 0xc0, !PT ;  /* 0x7ff0000017007812 */ /* 0x040fe200078ec0ff */
[C---:B------:R-:W-:Y:S01]  /*4210*/  DADD R10, R22.reuse, R14 ;  /* 0x00000000160a7229 */ /* 0x040fe2000000000e */
[----:B------:R-:W-:Y:S01]  /*4220*/  ISETP.GE.AND P3, PT, R23, RZ, PT ;  /* 0x000000ff1700720c */ /* 0x000fe20003f66270 */
[----:B------:R-:W-:Y:S01]  /*4230*/  DSETP.NEU.AND P1, PT, |R22|, 0.5, PT ;  /* 0x3fe000001600742a */ /* 0x000fe20003f2d200 */
[----:B------:R-:W-:Y:S01]  /*4240*/  LEA.HI R13, R0, 0xfffffc0c, RZ, 0xc ;  /* 0xfffffc0c000d7811 */ /* 0x000fe200078f60ff */
[----:B------:R-:W-:Y:S01]  /*4250*/  DSETP.NEU.AND P0, PT, R14, 1, PT ;  /* 0x3ff000000e00742a */ /* 0x000fe20003f0d000 */
[----:B------:R-:W-:Y:S02]  /*4260*/  BSSY B0, `(.L_x_1402) ;  /* 0x0000025000007945 */ /* 0x000fe40003800000 */
[CC--:B------:R-:W-:Y:S02]  /*4270*/  SHF.L.U32 R0, R22.reuse, R13.reuse, RZ ;  /* 0x0000000d16007219 */ /* 0x0c0fe400000006ff */
[----:B------:R-:W-:Y:S01]  /*4280*/  SHF.L.U64.HI R13, R22, R13, R23 ;  /* 0x0000000d160d7219 */ /* 0x000fe20000010217 */
[----:B------:R-:W-:Y:S01]  /*4290*/  DSETP.EQ.OR P4, PT, R20, RZ, !P0 ;  /* 0x000000ff1400722a */ /* 0x000fe20004782400 */
[----:B------:R-:W-:-:S02]  /*42a0*/  ISETP.EQ.U32.AND P2, PT, R0, RZ, PT ;  /* 0x000000ff0000720c */ /* 0x000fc40003f42070 */
[----:B------:R-:W-:Y:S02]  /*42b0*/  LOP3.LUT R10, R11, 0x7ff00000, RZ, 0xc0, !PT ;  /* 0x7ff000000b0a7812 */ /* 0x000fe400078ec0ff */
[----:B------:R-:W-:Y:S02]  /*42c0*/  ISETP.EQ.AND.EX P1, PT, R13, -0x80000000, P1, P2 ;  /* 0x800000000d00780c */ /* 0x000fe40000f22320 */
[----:B------:R-:W-:Y:S02]  /*42d0*/  ISETP.NE.AND P2, PT, R10, 0x7ff00000, PT ;  /* 0x7ff000000a00780c */ /* 0x000fe40003f45270 */
[----:B------:R-:W-:Y:S02]  /*42e0*/  SEL R0, R5, RZ, P1 ;  /* 0x000000ff05007207 */ /* 0x000fe40000800000 */
[----:B------:R-:W-:Y:S01]  /*42f0*/  FSEL R20, R2, RZ, !P4 ;  /* 0x000000ff02147208 */ /* 0x000fe20006000000 */
[----:B------:R-:W-:Y:S01]  /*4300*/  IMAD.MOV.U32 R2, RZ, RZ, RZ ;  /* 0x000000ffff027224 */ /* 0x000fe200078e00ff */
[----:B------:R-:W-:-:S02]  /*4310*/  @!P3 LOP3.LUT R0, R0, 0x7ff00000, RZ, 0xfc, !PT ;  /* 0x7ff000000000b812 */ /* 0x000fc400078efcff */
[----:B------:R-:W-:-:S03]  /*4320*/  FSEL R21, R3, 1.875, !P4 ;  /* 0x3ff0000003157808 */ /* 0x000fc60006000000 */
[----:B------:R-:W-:Y:S02]  /*4330*/  IMAD.MOV.U32 R3, RZ, RZ, R0 ;  /* 0x000000ffff037224 */ /* 0x000fe400078e0000 */
        /* <DEDUP_REMOVED lines=16> */
.L_x_1405:
[----:B------:R-:W-:Y:S01]  /*4440*/  IMAD.U32 R2, RZ, RZ, UR11 ;  /* 0x0000000bff027e24 */ /* 0x000fe2000f8e00ff */
[----:B------:R-:W-:-:S04]  /*4450*/  DSETP.NEU.AND P1, PT, R14, -1, PT ;  /* 0xbff000000e00742a */ /* 0x000fc80003f2d000 */
[----:B------:R-:W-:-:S04]  /*4460*/  SEL R2, R2, UR5, !P3 ;  /* 0x0000000502027c07 */ /* 0x000fc8000d800000 */
[----:B------:R-:W-:Y:S01]  /*4470*/  SEL R3, R2, 0x3ff00000, P1 ;  /* 0x3ff0000002037807 */ /* 0x000fe20000800000 */
[----:B------:R-:W-:Y:S01]  /*4480*/  IMAD.MOV.U32 R2, RZ, RZ, RZ ;  /* 0x000000ffff027224 */ /* 0x000fe200078e00ff */
[----:B------:R-:W-:Y:S06]  /*4490*/  BRA `(.L_x_1403) ;  /* 0x0000000000047947 */ /* 0x000fec0003800000 */
.L_x_1404:
[----:B------:R-:W-:-:S11]  /*44a0*/  DADD R2, R22, R14 ;  /* 0x0000000016027229 */ /* 0x000fd6000000000e */
.L_x_1403:
[----:B------:R-:W-:Y:S05]  /*44b0*/  BSYNC B0 ;  /* 0x0000000000007941 */ /* 0x000fea0003800000 */
.L_x_1402:
[C---:B------:R-:W-:Y:S01]  /*44c0*/  LOP3.LUT R0, R17.reuse, 0x7ff00000, RZ, 0xc0, !PT ;  /* 0x7ff0000011007812 */ /* 0x040fe200078ec0ff */
[C---:B------:R-:W-:Y:S01]  /*44d0*/  DADD R10, R16.reuse, R14 ;  /* 0x00000000100a7229 */ /* 0x040fe2000000000e */
[----:B------:R-:W-:Y:S01]  /*44e0*/  ISETP.GE.AND P3, PT, R17, RZ, PT ;  /* 0x000000ff1100720c */ /* 0x000fe20003f66270 */
[----:B------:R-:W-:Y:S01]  /*44f0*/  DSETP.NEU.AND P1, PT, |R16|, 0.5, PT ;  /* 0x3fe000001000742a */ /* 0x000fe20003f2d200 */
[----:B------:R-:W-:Y:S01]  /*4500*/  LEA.HI R13, R0, 0xfffffc0c, RZ, 0xc ;  /* 0xfffffc0c000d7811 */ /* 0x000fe200078f60ff */
[----:B------:R-:W-:Y:S01]  /*4510*/  DSETP.EQ.OR P4, PT, R22, RZ, !P0 ;  /* 0x000000ff1600722a */ /* 0x000fe20004782400 */
[----:B------:R-:W-:Y:S02]  /*4520*/  BSSY B0, `(.L_x_1406) ;  /* 0x0000024000007945 */ /* 0x000fe40003800000 */
[CC--:B------:R-:W-:Y:S02]  /*4530*/  SHF.L.U32 R0, R16.reuse, R13.reuse, RZ ;  /* 0x0000000d10007219 */ /* 0x0c0fe400000006ff */
[----:B------:R-:W-:-:S02]  /*4540*/  SHF.L.U64.HI R13, R16, R13, R17 ;  /* 0x0000000d100d7219 */ /* 0x000fc40000010211 */
[----:B------:R-:W-:Y:S02]  /*4550*/  ISETP.EQ.U32.AND P2, PT, R0, RZ, PT ;  /* 0x000000ff0000720c */ /* 0x000fe40003f42070 */
        /* <DEDUP_REMOVED lines=25> */
.L_x_1409:
[----:B------:R-:W-:Y:S01]  /*46f0*/  IMAD.U32 R2, RZ, RZ, UR11 ;  /* 0x0000000bff027e24 */ /* 0x000fe2000f8e00ff */
[----:B------:R-:W-:-:S04]  /*4700*/  DSETP.NEU.AND P1, PT, R14, -1, PT ;  /* 0xbff000000e00742a */ /* 0x000fc80003f2d000 */
[----:B------:R-:W-:-:S04]  /*4710*/  SEL R2, R2, UR5, !P3 ;  /* 0x0000000502027c07 */ /* 0x000fc8000d800000 */
[----:B------:R-:W-:Y:S01]  /*4720*/  SEL R3, R2, 0x3ff00000, P1 ;  /* 0x3ff0000002037807 */ /* 0x000fe20000800000 */
[----:B------:R-:W-:Y:S01]  /*4730*/  IMAD.MOV.U32 R2, RZ, RZ, RZ ;  /* 0x000000ffff027224 */ /* 0x000fe200078e00ff */
[----:B------:R-:W-:Y:S06]  /*4740*/  BRA `(.L_x_1407) ;  /* 0x0000000000047947 */ /* 0x000fec0003800000 */
.L_x_1408:
[----:B------:R-:W-:-:S11]  /*4750*/  DADD R2, R16, R14 ;  /* 0x0000000010027229 */ /* 0x000fd6000000000e */
.L_x_1407:
[----:B------:R-:W-:Y:S05]  /*4760*/  BSYNC B0 ;  /* 0x0000000000007941 */ /* 0x000fea0003800000 */
.L_x_1406:
        /* <DEDUP_REMOVED lines=35> */
.L_x_1413:
[----:B------:R-:W-:Y:S01]  /*49a0*/  IMAD.U32 R2, RZ, RZ, UR11 ;  /* 0x0000000bff027e24 */ /* 0x000fe2000f8e00ff */
[----:B------:R-:W-:-:S04]  /*49b0*/  DSETP.NEU.AND P1, PT, R14, -1, PT ;  /* 0xbff000000e00742a */ /* 0x000fc80003f2d000 */
[----:B------:R-:W-:-:S04]  /*49c0*/  SEL R2, R2, UR5, !P3 ;  /* 0x0000000502027c07 */ /* 0x000fc8000d800000 */
[----:B------:R-:W-:Y:S01]  /*49d0*/  SEL R3, R2, 0x3ff00000, P1 ;  /* 0x3ff0000002037807 */ /* 0x000fe20000800000 */
[----:B------:R-:W-:Y:S01]  /*49e0*/  IMAD.MOV.U32 R2, RZ, RZ, RZ ;  /* 0x000000ffff027224 */ /* 0x000fe200078e00ff */
[----:B------:R-:W-:Y:S06]  /*49f0*/  BRA `(.L_x_1411) ;  /* 0x0000000000047947 */ /* 0x000fec0003800000 */
.L_x_1412:
[----:B------:R-:W-:-:S11]  /*4a00*/  DADD R2, R18, R14 ;  /* 0x0000000012027229 */ /* 0x000fd6000000000e */
.L_x_1411:
[----:B------:R-:W-:Y:S05]  /*4a10*/  BSYNC B0 ;  /* 0x0000000000007941 */ /* 0x000fea0003800000 */
.L_x_1410:
[----:B------:R-:W-:-:S06]  /*4a20*/  DSETP.EQ.OR P0, PT, R18, RZ, !P0 ;  /* 0x000000ff1200722a */ /* 0x000fcc0004702400 */
[----:B------:R-:W-:Y:S02]  /*4a30*/  FSEL R18, R2, RZ, !P0 ;  /* 0x000000ff02127208 */ /* 0x000fe40004000000 */
[----:B------:R-:W-:-:S07]  /*4a40*/  FSEL R19, R3, 1.875, !P0 ;  /* 0x3ff0000003137808 */ /* 0x000fce0004000000 */
.L_x_1377:
[----:B------:R-:W-:-:S04]  /*4a50*/  IADD3 R8, P0, R8, UR8, RZ ;  /* 0x0000000808087c10 */ /* 0x000fc8000ff1e0ff */
[----:B------:R-:W-:Y:S02]  /*4a60*/  IADD3.X R9, R9, UR9, RZ, P0, !PT ;  /* 0x0000000909097c10 */ /* 0x000fe400087fe4ff */
[----:B------:R-:W-:-:S03]  /*4a70*/  IADD3 R6, P0, R6, UR4, RZ ;  /* 0x0000000406067c10 */ /* 0x000fc6000ff1e0ff */
[----:B------:R0:W-:Y:S01]  /*4a80*/  STG.E.128 desc[UR12][R8.64], R20 ;  /* 0x0000001408007986 */ /* 0x0001e2000c101d0c */
[C---:B------:R-:W-:Y:S01]  /*4a90*/  ISETP.LT.U32.AND P1, PT, R6.reuse, 0x4000, PT ;  /* 0x000040000600780c */ /* 0x040fe20003f21070 */
[----:B------:R-:W-:Y:S02]  /*4aa0*/  IMAD.SHL.U32 R0, R6, 0x4, RZ ;  /* 0x0000000406007824 */ /* 0x000fe400078e00ff */
[----:B------:R-:W-:Y:S01]  /*4ab0*/  IMAD.X R7, RZ, RZ, R7, P0 ;  /* 0x000000ffff077224 */ /* 0x000fe200000e0607 */
[----:B------:R0:W-:Y:S02]  /*4ac0*/  STG.E.128 desc[UR12][R8.64+0x10], R16 ;  /* 0x0000101008007986 */ /* 0x0001e4000c101d0c */
[----:B------:R-:W-:Y:S02]  /*4ad0*/  ISETP.GE.U32.AND P0, PT, R0, UR14, PT ;  /* 0x0000000e00007c0c */ /* 0x000fe4000bf06070 */
[----:B------:R-:W-:Y:S02]  /*4ae0*/  SHF.L.U64.HI R0, R6, 0x2, R7 ;  /* 0x0000000206007819 */ /* 0x000fe40000010207 */
[----:B------:R-:W-:-:S02]  /*4af0*/  ISETP.LT.U32.AND.EX P1, PT, R7, RZ, PT, P1 ;  /* 0x000000ff0700720c */ /* 0x000fc40003f21110 */
[----:B------:R-:W-:-:S13]  /*4b00*/  ISETP.GE.AND.EX P0, PT, R0, UR10, PT, P0 ;  /* 0x0000000a00007c0c */ /* 0x000fda000bf06300 */
[----:B0-----:R-:W-:Y:S05]  /*4b10*/  @!P0 BRA P1, `(.L_x_1414) ;  /* 0xffffffdc006c8947 */ /* 0x001fea000083ffff */
[----:B------:R-:W-:Y:S05]  /*4b20*/  EXIT ;  /* 0x000000000000794d */ /* 0x000fea0003800000 */
        .type           $_ZN2at6native57_GLOBAL__N__f3eca4a2_24_ForeachBinaryOpScalar_cu_86b9896c25multi_tensor_apply_kernelINS1_18TensorListMetadataILi2EEENS1_21BinaryOpScalarFunctorIdLi2ELi1ELi1EEEJNS1_21reverse_power_functorIdEEdEEEvT_T0_DpT1_$__internal_accurate_pow,@function
        .size           $_ZN2at6native57_GLOBAL__N__f3eca4a2_24_ForeachBinaryOpScalar_cu_86b9896c25multi_tensor_apply_kernelINS1_18TensorListMetadataILi2EEENS1_21BinaryOpScalarFunctorIdLi2ELi1ELi1EEEJNS1_21reverse_power_functorIdEEdEEEvT_T0_DpT1_$__internal_accurate_pow,(.L_x_5367 - $_ZN2at6native57_GLOBAL__N__f3eca4a2_24_ForeachBinaryOpScalar_cu_86b9896c25multi_tensor_apply_kernelINS1_18TensorListMetadataILi2EEENS1_21BinaryOpScalarFunctorIdLi2ELi1ELi1EEEJNS1_21reverse_power_functorIdEEdEEEvT_T0_DpT1_$__internal_accurate_pow)
$_ZN2at6native57_GLOBAL__N__f3eca4a2_24_ForeachBinaryOpScalar_cu_86b9896c25multi_tensor_apply_kernelINS1_18TensorListMetadataILi2EEENS1_21BinaryOpScalarFunctorIdLi2ELi1ELi1EEEJNS1_21reverse_power_functorIdEEdEEEvT_T0_DpT1_$__internal_accurate_pow:
[--C-:B------:R-:W-:Y:S01]  /*4b30*/  SHF.R.U32.HI R4, RZ, 0x14, R13.reuse ;  /* 0x00000014ff047819 */ /* 0x100fe2000001160d */
[----:B------:R-:W-:Y:S01]  /*4b40*/  IMAD.MOV.U32 R10, RZ, RZ, R12 ;  /* 0x000000ffff0a7224 */ /* 0x000fe200078e000c */
[----:B------:R-:W-:Y:S01]  /*4b50*/  UMOV UR18, 0x7d2cafe2 ;  /* 0x7d2cafe200127882 */ /* 0x000fe20000000000 */
[----:B------:R-:W-:Y:S01]  /*4b60*/  IMAD.MOV.U32 R11, RZ, RZ, R13 ;  /* 0x000000ffff0b7224 */ /* 0x000fe200078e000d */
[----:B------:R-:W-:Y:S01]  /*4b70*/  ISETP.NE.AND P5, PT, R4, RZ, PT ;  /* 0x000000ff0400720c */ /* 0x000fe20003fa5270 */
[----:B------:R-:W-:-:S12]  /*4b80*/  UMOV UR19, 0x3eb0f5ff ;  /* 0x3eb0f5ff00137882 */ /* 0x000fd80000000000 */
[----:B------:R-:W-:-:S10]  /*4b90*/  @!P5 DMUL R10, R10, 1.80143985094819840000e+16 ;  /* 0x435000000a0ad828 */ /* 0x000fd40000000000 */
[----:B------:R-:W-:Y:S01]  /*4ba0*/  @!P5 IMAD.MOV.U32 R13, RZ, RZ, R11 ;  /* 0x000000ffff0dd224 */ /* 0x000fe200078e000b */
[----:B------:R-:W-:Y:S01]  /*4bb0*/  @!P5 LEA.HI R4, R11, 0xffffffca, RZ, 0xc ;  /* 0xffffffca0b04d811 */ /* 0x000fe200078f60ff */
[----:B------:R-:W-:Y:S02]  /*4bc0*/  @!P5 IMAD.MOV.U32 R12, RZ, RZ, R10 ;  /* 0x000000ffff0cd224 */ /* 0x000fe400078e000a */
[----:B------:R-:W-:Y:S01]  /*4bd0*/  IMAD.MOV.U32 R10, RZ, RZ, RZ ;  /* 0x000000ffff0a7224 */ /* 0x000fe200078e00ff */
[----:B------:R-:W-:Y:S01]  /*4be0*/  LOP3.LUT R13, R13, 0x800fffff, RZ, 0xc0, !PT ;  /* 0x800fffff0d0d7812 */ /* 0x000fe200078ec0ff */
[----:B------:R-:W-:Y:S02]  /*4bf0*/  IMAD.MOV.U32 R34, RZ, RZ, R12 ;  /* 0x000000ffff227224 */ /* 0x000fe400078e000c */
[----:B------:R-:W-:Y:S01]  /*4c00*/  IMAD.MOV.U32 R12, RZ, RZ, 0x41ad3b5a ;  /* 0x41ad3b5aff0c7424 */ /* 0x000fe200078e00ff */
[----:B------:R-:W-:Y:S01]  /*4c10*/  LOP3.LUT R35, R13, 0x3ff00000, RZ, 0xfc, !PT ;  /* 0x3ff000000d237812 */ /* 0x000fe200078efcff */
[----:B------:R-:W-:-:S03]  /*4c20*/  IMAD.MOV.U32 R13, RZ, RZ, 0x3ed0f5d2 ;  /* 0x3ed0f5d2ff0d7424 */ /* 0x000fc600078e00ff */
[----:B------:R-:W-:-:S13]  /*4c30*/  ISETP.GE.U32.AND P5, PT, R35, 0x3ff6a09f, PT ;  /* 0x3ff6a09f2300780c */ /* 0x000fda0003fa6070 */
[----:B------:R-:W-:-:S04]  /*4c40*/  @P5 VIADD R11, R35, 0xfff00000 ;  /* 0xfff00000230b5836 */ /* 0x000fc80000000000 */
        /* <DEDUP_REMOVED lines=18> */
[-C--:B------:R-:W-:Y:S02]  /*4d70*/  DFMA R24, R34, -R10.reuse, R24 ;  /* 0x8000000a2218722b */ /* 0x080fe40000000018 */
[----:B------:R-:W-:-:S03]  /*4d80*/  DMUL R34, R10, R10 ;  /* 0x0000000a0a227228 */ /* 0x000fc60000000000 */
[----:B------:R-:W-:Y:S01]  /*4d90*/  DFMA R30, R32, R30, UR18 ;  /* 0x00000012201e7e2b */ /* 0x000fe2000800001e */
[----:B------:R-:W-:Y:S01]  /*4da0*/  UMOV UR18, 0x258a578b ;  /* 0x258a578b00127882 */ /* 0x000fe20000000000 */
[----:B------:R-:W-:Y:S01]  /*4db0*/  UMOV UR19, 0x3f3c71c7 ;  /* 0x3f3c71c700137882 */ /* 0x000fe20000000000 */
[----:B------:R-:W-:Y:S02]  /*4dc0*/  DMUL R24, R26, R24 ;  /* 0x000000181a187228 */ /* 0x000fe40000000000 */
[----:B------:R-:W-:-:S03]  /*4dd0*/  DMUL R26, R10, R34 ;  /* 0x000000220a1a7228 */ /* 0x000fc60000000000 */
[----:B------:R-:W-:Y:S01]  /*4de0*/  DFMA R30, R32, R30, UR18 ;  /* 0x00000012201e7e2b */ /* 0x000fe2000800001e */
[----:B------:R-:W-:Y:S01]  /*4df0*/  UMOV UR18, 0x9242b910 ;  /* 0x9242b91000127882 */ /* 0x000fe20000000000 */
[----:B------:R-:W-:-:S03]  /*4e00*/  UMOV UR19, 0x3f624924 ;  /* 0x3f62492400137882 */ /* 0x000fc60000000000 */
[----:B------:R-:W-:-:S03]  /*4e10*/  DFMA R36, R10, R34, -R26 ;  /* 0x000000220a24722b */ /* 0x000fc6000000081a */
[----:B------:R-:W-:Y:S01]  /*4e20*/  DFMA R30, R32, R30, UR18 ;  /* 0x00000012201e7e2b */ /* 0x000fe2000800001e */
[----:B------:R-:W-:Y:S01]  /*4e30*/  UMOV UR18, 0x99999dfb ;  /* 0x99999dfb00127882 */ /* 0x000fe20000000000 */
[----:B------:R-:W-:-:S03]  /*4e40*/  UMOV UR19, 0x3f899999 ;  /* 0x3f89999900137882 */ /* 0x000fc60000000000 */
[----:B------:R-:W-:-:S03]  /*4e50*/  DFMA R36, R24, R34, R36 ;  /* 0x000000221824722b */ /* 0x000fc60000000024 */
[----:B------:R-:W-:Y:S01]  /*4e60*/  DFMA R30, R32, R30, UR18 ;  /* 0x00000012201e7e2b */ /* 0x000fe2000800001e */
[----:B------:R-:W-:Y:S01]  /*4e70*/  UMOV UR18, 0x55555555 ;  /* 0x5555555500127882 */ /* 0x000fe20000000000 */
[----:B------:R-:W-:-:S06]  /*4e80*/  UMOV UR19, 0x3fb55555 ;  /* 0x3fb5555500137882 */ /* 0x000fcc0000000000 */
[----:B------:R-:W-:-:S08]  /*4e90*/  DFMA R12, R32, R30, UR18 ;  /* 0x00000012200c7e2b */ /* 0x000fd0000800001e */
[----:B------:R-:W-:Y:S01]  /*4ea0*/  DADD R28, -R12, UR18 ;  /* 0x000000120c1c7e29 */ /* 0x000fe20008000100 */
[----:B------:R-:W-:Y:S01]  /*4eb0*/  UMOV UR18, 0xb9e7b0 ;  /* 0x00b9e7b000127882 */ /* 0x000fe20000000000 */
[----:B------:R-:W-:-:S06]  /*4ec0*/  UMOV UR19, 0x3c46a4cb ;  /* 0x3c46a4cb00137882 */ /* 0x000fcc0000000000 */
[----:B------:R-:W-:Y:S02]  /*4ed0*/  DFMA R28, R32, R30, R28 ;  /* 0x0000001e201c722b */ /* 0x000fe4000000001c */
[----:B------:R-:W-:Y:S01]  /*4ee0*/  DFMA R30, R10, R10, -R34 ;  /* 0x0000000a0a1e722b */ /* 0x000fe20000000822 */
[----:B------:R-:W-:Y:S02]  /*4ef0*/  VIADD R33, R25, 0x100000 ;  /* 0x0010000019217836 */ /* 0x000fe40000000000 */
[----:B------:R-:W-:-:S03]  /*4f00*/  IMAD.MOV.U32 R32, RZ, RZ, R24 ;  /* 0x000000ffff207224 */ /* 0x000fc600078e0018 */
[----:B------:R-:W-:-:S03]  /*4f10*/  DADD R28, RZ, R28 ;  /* 0x00000000ff1c7229 */ /* 0x000fc6000000001c */
[----:B------:R-:W-:-:S05]  /*4f20*/  DFMA R30, R10, R32, R30 ;  /* 0x000000200a1e722b */ /* 0x000fca000000001e */
[----:B------:R-:W-:Y:S01]  /*4f30*/  DADD R28, R28, -UR18 ;  /* 0x800000121c1c7e29 */ /* 0x000fe20008000000 */
[----:B------:R-:W-:Y:S01]  /*4f40*/  UMOV UR18, 0x80000000 ;  /* 0x8000000000127882 */ /* 0x000fe20000000000 */
[----:B------:R-:W-:Y:S01]  /*4f50*/  UMOV UR19, 0x43300000 ;  /* 0x4330000000137882 */ /* 0x000fe20000000000 */
[----:B------:R-:W-:-:S05]  /*4f60*/  DFMA R30, R10, R30, R36 ;  /* 0x0000001e0a1e722b */ /* 0x000fca0000000024 */
[----:B------:R-:W-:-:S08]  /*4f70*/  DADD R32, R12, R28 ;  /* 0x000000000c207229 */ /* 0x000fd0000000001c */
[----:B------:R-:W-:Y:S02]  /*4f80*/  DMUL R34, R32, R26 ;  /* 0x0000001a20227228 */ /* 0x000fe40000000000 */
[----:B------:R-:W-:-:S06]  /*4f90*/  DADD R36, R12, -R32 ;  /* 0x000000000c247229 */ /* 0x000fcc0000000820 */
[----:B------:R-:W-:Y:S02]  /*4fa0*/  DFMA R12, R32, R26, -R34 ;  /* 0x0000001a200c722b */ /* 0x000fe40000000822 */
[----:B------:R-:W-:-:S06]  /*4fb0*/  DADD R36, R28, R36 ;  /* 0x000000001c247229 */ /* 0x000fcc0000000024 */
[----:B------:R-:W-:-:S08]  /*4fc0*/  DFMA R12, R32, R30, R12 ;  /* 0x0000001e200c722b */ /* 0x000fd0000000000c */
[----:B------:R-:W-:-:S08]  /*4fd0*/  DFMA R36, R36, R26, R12 ;  /* 0x0000001a2424722b */ /* 0x000fd0000000000c */
[----:B------:R-:W-:-:S08]  /*4fe0*/  DADD R26, R34, R36 ;  /* 0x00000000221a7229 */ /* 0x000fd00000000024 */
[--C-:B------:R-:W-:Y:S02]  /*4ff0*/  DADD R12, R10, R26.reuse ;  /* 0x000000000a0c7229 */ /* 0x100fe4000000001a */
[----:B------:R-:W-:-:S06]  /*5000*/  DADD R34, R34, -R26 ;  /* 0x0000000022227229 */ /* 0x000fcc000000081a */
[----:B------:R-:W-:Y:S02]  /*5010*/  DADD R10, R10, -R12 ;  /* 0x000000000a0a7229 */ /* 0x000fe4000000080c */
[----:B------:R-:W-:-:S06]  /*5020*/  DADD R34, R36, R34 ;  /* 0x0000000024227229 */ /* 0x000fcc0000000022 */
[----:B------:R-:W-:Y:S01]  /*5030*/  DADD R10, R26, R10 ;  /* 0x000000001a0a7229 */ /* 0x000fe2000000000a */
[C---:B------:R-:W-:Y:S02]  /*5040*/  VIADD R26, R4.reuse, 0xfffffc01 ;  /* 0xfffffc01041a7836 */ /* 0x040fe40000000000 */
[----:B------:R-:W-:-:S05]  /*5050*/  @P5 VIADD R26, R4, 0xfffffc02 ;  /* 0xfffffc02041a5836 */ /* 0x000fca0000000000 */
[----:B------:R-:W-:-:S08]  /*5060*/  DADD R10, R34, R10 ;  /* 0x00000000220a7229 */ /* 0x000fd0000000000a */
[----:B------:R-:W-:Y:S01]  /*5070*/  DADD R28, R24, R10 ;  /* 0x00000000181c7229 */ /* 0x000fe2000000000a */
[----:B------:R-:W-:Y:S01]  /*5080*/  LOP3.LUT R24, R26, 0x80000000, RZ, 0x3c, !PT ;  /* 0x800000001a187812 */ /* 0x000fe200078e3cff */
[----:B------:R-:W-:-:S06]  /*5090*/  IMAD.MOV.U32 R25, RZ, RZ, 0x43300000 ;  /* 0x43300000ff197424 */ /* 0x000fcc00078e00ff */
[----:B------:R-:W-:Y:S02]  /*50a0*/  DADD R26, R12, R28 ;  /* 0x000000000c1a7229 */ /* 0x000fe4000000001c */
[----:B------:R-:W-:Y:S01]  /*50b0*/  DADD R24, R24, -UR18 ;  /* 0x8000001218187e29 */ /* 0x000fe20008000000 */
[----:B------:R-:W-:Y:S01]  /*50c0*/  UMOV UR18, 0xfefa39ef ;  /* 0xfefa39ef00127882 */ /* 0x000fe20000000000 */
[----:B------:R-:W-:-:S04]  /*50d0*/  UMOV UR19, 0x3fe62e42 ;  /* 0x3fe62e4200137882 */ /* 0x000fc80000000000 */
[--C-:B------:R-:W-:Y:S02]  /*50e0*/  DADD R30, R12, -R26.reuse ;  /* 0x000000000c1e7229 */ /* 0x100fe4000000081a */
[----:B------:R-:W-:-:S06]  /*50f0*/  DFMA R10, R24, UR18, R26 ;  /* 0x00000012180a7c2b */ /* 0x000fcc000800001a */
[----:B------:R-:W-:Y:S02]  /*5100*/  DADD R30, R28, R30 ;  /* 0x000000001c1e7229 */ /* 0x000fe4000000001e */
[----:B------:R-:W-:Y:S01]  /*5110*/  DFMA R12, -R24, UR18, R10 ;  /* 0x00000012180c7c2b */ /* 0x000fe2000800010a */
[----:B------:R-:W-:Y:S01]  /*5120*/  IMAD.MOV.U32 R29, RZ, RZ, R3 ;  /* 0x000000ffff1d7224 */ /* 0x000fe200078e0003 */
[----:B------:R-:W-:Y:S01]  /*5130*/  UMOV UR18, 0x3b39803f ;  /* 0x3b39803f00127882 */ /* 0x000fe20000000000 */
[----:B------:R-:W-:Y:S01]  /*5140*/  UMOV UR19, 0x3c7abc9e ;  /* 0x3c7abc9e00137882 */ /* 0x000fe20000000000 */
[----:B------:R-:W-:Y:S02]  /*5150*/  IMAD.MOV.U32 R28, RZ, RZ, R2 ;  /* 0x000000ffff1c7224 */ /* 0x000fe400078e0002 */
[----:B------:R-:W-:Y:S02]  /*5160*/  IMAD.SHL.U32 R2, R29, 0x2, RZ ;  /* 0x000000021d027824 */ /* 0x000fe400078e00ff */
[----:B------:R-:W-:-:S03]  /*5170*/  DADD R12, -R26, R12 ;  /* 0x000000001a0c7229 */ /* 0x000fc6000000010c */
[----:B------:R-:W-:-:S05]  /*5180*/  ISETP.GT.U32.AND P5, PT, R2, -0x2000001, PT ;  /* 0xfdffffff0200780c */ /* 0x000fca0003fa4070 */
[----:B------:R-:W-:-:S08]  /*5190*/  DADD R12, R30, -R12 ;  /* 0x000000001e0c7229 */ /* 0x000fd0000000080c */
[----:B------:R-:W-:Y:S01]  /*51a0*/  DFMA R24, R24, UR18, R12 ;  /* 0x0000001218187c2b */ /* 0x000fe2000800000c */
[----:B------:R-:W-:Y:S01]  /*51b0*/  UMOV UR18, 0xfefa39ef ;  /* 0xfefa39ef00127882 */ /* 0x000fe20000000000 */
[----:B------:R-:W-:Y:S01]  /*51c0*/  LOP3.LUT R13, R29, 0xff0fffff, RZ, 0xc0, !PT ;  /* 0xff0fffff1d0d7812 */ /* 0x000fe200078ec0ff */
[----:B------:R-:W-:-:S03]  /*51d0*/  UMOV UR19, 0x3fe62e42 ;  /* 0x3fe62e4200137882 */ /* 0x000fc60000000000 */
[----:B------:R-:W-:Y:S02]  /*51e0*/  SEL R29, R13, R29, P5 ;  /* 0x0000001d0d1d7207 */ /* 0x000fe40002800000 */
[----:B------:R-:W-:-:S08]  /*51f0*/  DADD R2, R10, R24 ;  /* 0x000000000a027229 */ /* 0x000fd00000000018 */
[----:B------:R-:W-:Y:S02]  /*5200*/  DADD R10, R10, -R2 ;  /* 0x000000000a0a7229 */ /* 0x000fe40000000802 */
[----:B------:R-:W-:-:S06]  /*5210*/  DMUL R26, R2, R28 ;  /* 0x0000001c021a7228 */ /* 0x000fcc0000000000 */
[----:B------:R-:W-:Y:S02]  /*5220*/  DADD R10, R24, R10 ;  /* 0x00000000180a7229 */ /* 0x000fe4000000000a */
[----:B------:R-:W-:Y:S01]  /*5230*/  DFMA R2, R2, R28, -R26 ;  /* 0x0000001c0202722b */ /* 0x000fe2000000081a */
[----:B------:R-:W-:Y:S02]  /*5240*/  IMAD.MOV.U32 R24, RZ, RZ, 0x652b82fe ;  /* 0x652b82feff187424 */ /* 0x000fe400078e00ff */
[----:B------:R-:W-:-:S05]  /*5250*/  IMAD.MOV.U32 R25, RZ, RZ, 0x3ff71547 ;  /* 0x3ff71547ff197424 */ /* 0x000fca00078e00ff */
[----:B------:R-:W-:-:S08]  /*5260*/  DFMA R28, R10, R28, R2 ;  /* 0x0000001c0a1c722b */ /* 0x000fd00000000002 */
[----:B------:R-:W-:-:S08]  /*5270*/  DADD R10, R26, R28 ;  /* 0x000000001a0a7229 */ /* 0x000fd0000000001c */
[----:B------:R-:W-:Y:S02]  /*5280*/  DFMA R24, R10, R24, 6.75539944105574400000e+15 ;  /* 0x433800000a18742b */ /* 0x000fe40000000018 */
[----:B------:R-:W-:Y:S01]  /*5290*/  FSETP.GEU.FTZ.AND P5, PT, |R11|, 4.1917929649353027344, PT ;  /* 0x4086232b0b00780b */ /* 0x000fe20003fbe200 */
[----:B------:R-:W-:-:S05]  /*52a0*/  DADD R26, R26, -R10 ;  /* 0x000000001a1a7229 */ /* 0x000fca000000080a */
        /* <DEDUP_REMOVED lines=39> */
[C---:B------:R-:W-:Y:S02]  /*5520*/  DADD R12, R10.reuse, +INF ;  /* 0x7ff000000a0c7429 */ /* 0x040fe40000000000 */
[----:B------:R-:W-:-:S08]  /*5530*/  DSETP.GEU.AND P5, PT, R10, RZ, PT ;  /* 0x000000ff0a00722a */ /* 0x000fd00003fae000 */
[----:B------:R-:W-:Y:S02]  /*5540*/  FSEL R12, R12, RZ, P5 ;  /* 0x000000ff0c0c7208 */ /* 0x000fe40002800000 */
[----:B------:R-:W-:Y:S02]  /*5550*/  FSEL R13, R13, RZ, P5 ;  /* 0x000000ff0d0d7208 */ /* 0x000fe40002800000 */
[----:B------:R-:W-:-:S13]  /*5560*/  FSETP.GEU.FTZ.AND P5, PT, |R11|, 4.2275390625, PT ;  /* 0x408748000b00780b */ /* 0x000fda0003fbe200 */
[----:B------:R-:W-:Y:S01]  /*5570*/  @!P5 LEA.HI R4, R24, R24, RZ, 0x1 ;  /* 0x000000181804d211 */ /* 0x000fe200078f08ff */
[----:B------:R-:W-:-:S03]  /*5580*/  @!P5 IMAD.MOV.U32 R10, RZ, RZ, RZ ;  /* 0x000000ffff0ad224 */ /* 0x000fc600078e00ff */
[----:B------:R-:W-:-:S05]  /*5590*/  @!P5 SHF.R.S32.HI R11, RZ, 0x1, R4 ;  /* 0x00000001ff0bd819 */ /* 0x000fca0000011404 */
[----:B------:R-:W-:Y:S02]  /*55a0*/  @!P5 IMAD R3, R11, 0x100000, R3 ;  /* 0x001000000b03d824 */ /* 0x000fe400078e0203 */
[----:B------:R-:W-:-:S05]  /*55b0*/  @!P5 IMAD.IADD R11, R24, 0x1, -R11 ;  /* 0x00000001180bd824 */ /* 0x000fca00078e0a0b */
[----:B------:R-:W-:-:S06]  /*55c0*/  @!P5 LEA R11, R11, 0x3ff00000, 0x14 ;  /* 0x3ff000000b0bd811 */ /* 0x000fcc00078ea0ff */
[----:B------:R-:W-:-:S11]  /*55d0*/  @!P5 DMUL R12, R2, R10 ;  /* 0x0000000a020cd228 */ /* 0x000fd60000000000 */
.L_x_1415:
[----:B------:R-:W-:Y:S01]  /*55e0*/  DSETP.NEU.AND P5, PT, |R12|, +INF , PT ;  /* 0x7ff000000c00742a */ /* 0x000fe20003fad200 */
[----:B------:R-:W-:Y:S01]  /*55f0*/  IMAD.MOV.U32 R2, RZ, RZ, R0 ;  /* 0x000000ffff027224 */ /* 0x000fe200078e0000 */
[----:B------:R-:W-:Y:S01]  /*5600*/  DADD R26, R28, R26 ;  /* 0x000000001c1a7229 */ /* 0x000fe2000000001a */
[----:B------:R-:W-:-:S11]  /*5610*/  IMAD.MOV.U32 R3, RZ, RZ, 0x0 ;  /* 0x00000000ff037424 */ /* 0x000fd600078e00ff */
[----:B------:R-:W-:Y:S01]  /*5620*/  @P5 DFMA R12, R26, R12, R12 ;  /* 0x0000000c1a0c522b */ /* 0x000fe2000000000c */
[----:B------:R-:W-:Y:S10]  /*5630*/  RET.REL.NODEC R2 `(_ZN2at6native57_GLOBAL__N__f3eca4a2_24_ForeachBinaryOpScalar_cu_86b9896c25multi_tensor_apply_kernelINS1_18TensorListMetadataILi2EEENS1_21BinaryOpScalarFunctorIdLi2ELi1ELi1EEEJNS1_21reverse_power_functorIdEEdEEEvT_T0_DpT1_) ;  /* 0xffffffa802707950 */ /* 0x000ff40003c3ffff */
.L_x_1416:
        /* <DEDUP_REMOVED lines=12> */
.L_x_5367:


//--------------------- .text._ZN2at6native57_GLOBAL__N__f3eca4a2_24_ForeachBinaryOpScalar_cu_86b9896c25multi_tensor_apply_kernelINS1_18TensorListMetadataILi2EEENS1_21BinaryOpScalarFunctorIsLi2ELi1ELi1EEEJNS1_21reverse_power_functorIsEEsEEEvT_T0_DpT1_ --------------------------
	.section	.text._ZN2at6native57_GLOBAL__N__f3eca4a2_24_ForeachBinaryOpScalar_cu_86b9896c25multi_tensor_apply_kernelINS1_18TensorListMetadataILi2EEENS1_21BinaryOpScalarFunctorIsLi2ELi1ELi1EEEJNS1_21reverse_power_functorIsEEsEEEvT_T0_DpT1_,"ax",@progbits
	.align	128
.text._ZN2at6native57_GLOBAL__N__f3eca4a2_24_ForeachBinaryOpScalar_cu_86b9896c25multi_tensor_apply_kernelINS1_18TensorListMetadataILi2EEENS1_21BinaryOpScalarFunctorIsLi2ELi1ELi1EEEJNS1_21reverse_power_functorIsEEsEEEvT_T0_DpT1_:
        .type           _ZN2at6native57_GLOBAL__N__f3eca4a2_24_ForeachBinaryOpScalar_cu_86b9896c25multi_tensor_apply_kernelINS1_18TensorListMetadataILi2EEENS1_21BinaryOpScalarFunctorIsLi2ELi1ELi1EEEJNS1_21reverse_power_functorIsEEsEEEvT_T0_DpT1_,@function
        .size           _ZN2at6native57_GLOBAL__N__f3eca4a2_24_ForeachBinaryOpScalar_cu_86b9896c25multi_tensor_apply_kernelINS1_18TensorListMetadataILi2EEENS1_21BinaryOpScalarFunctorIsLi2ELi1ELi1EEEJNS1_21reverse_power_functorIsEEsEEEvT_T0_DpT1_,(.L_x_5369 - _ZN2at6native57_GLOBAL__N__f3eca4a2_24_ForeachBinaryOpScalar_cu_86b9896c25multi_tensor_apply_kernelINS1_18TensorListMetadataILi2EEENS1_21BinaryOpScalarFunctorIsLi2ELi1ELi1EEEJNS1_21reverse_power_functorIsEEsEEEvT_T0_DpT1_)
        .other          _ZN2at6native57_GLOBAL__N__f3eca4a2_24_ForeachBinaryOpScalar_cu_86b9896c25multi_tensor_apply_kernelINS1_18TensorListMetadataILi2EEENS1_21BinaryOpScalarFunctorIsLi2ELi1ELi1EEEJNS1_21reverse_power_functorIsEEsEEEvT_T0_DpT1_,@"STO_CUDA_ENTRY STV_DEFAULT"
_ZN2at6native57_GLOBAL__N__f3eca4a2_24_ForeachBinaryOpScalar_cu_86b9896c25multi_tensor_apply_kernelINS1_18TensorListMetadataILi2EEENS1_21BinaryOpScalarFunctorIsLi2ELi1ELi1EEEJNS1_21reverse_power_functorIsEEsEEEvT_T0_DpT1_:
        /* <DEDUP_REMOVED lines=25> */
[----:B------:R-:W0:Y:S02]  /*0190*/  LDC.U16 R0, c[0x0][0xe5a] ;  /* 0x00039680ff007b82 */ /* 0x000e240000000400 */
[----:B0-----:R-:W-:-:S04]  /*01a0*/  PRMT R0, R0, 0x9910, RZ ;  /* 0x0000991000007816 */ /* 0x001fc800000000ff */
[----:B------:R-:W-:-:S13]  /*01b0*/  ISETP.NE.AND P0, PT, R0, 0x1, PT ;  /* 0x000000010000780c */ /* 0x000fda0003f05270 */
[----:B------:R-:W-:Y:S05]  /*01c0*/  @!P0 BRA `(.L_x_1418) ;  /* 0x0000001800208947 */ /* 0x000fea0003800000 */
[----:B------:R-:W0:Y:S01]  /*01d0*/  S2R R17, SR_TID.X ;  /* 0x0000000000117919 */ /* 0x000e220000002100 */
[----:B------:R-:W1:Y:S01]  /*01e0*/  LDC R16, c[0x0][RZ] ;  /* 0x00000000ff107b82 */ /* 0x000e620000000800 */
[----:B------:R-:W-:-:S07]  /*01f0*/  CS2R R14, SRZ ;  /* 0x00000000000e7805 */ /* 0x000fce000001ff00 */
.L_x_1456:
[----:B0-----:R-:W-:Y:S01]  /*0200*/  IADD3 R19, P0, R17, R14, RZ ;  /* 0x0000000e11137210 */ /* 0x001fe20007f1e0ff */
[C---:B-1----:R-:W-:Y:S01]  /*0210*/  IMAD R0, R16.reuse, 0x3, RZ ;  /* 0x0000000310007824 */ /* 0x042fe200078e02ff */
[----:B------:R-:W-:Y:S02]  /*0220*/  PRMT R22, RZ, 0x7610, R22 ;  /* 0x00007610ff167816 */ /* 0x000fe40000000016 */
[C---:B------:R-:W-:Y:S01]  /*0230*/  ISETP.GE.U32.AND P3, PT, R19.reuse, 0x10000, PT ;  /* 0x000100001300780c */ /* 0x040fe20003f66070 */
[----:B------:R-:W-:Y:S01]  /*0240*/  IMAD.X R8, RZ, RZ, R15, P0 ;  /* 0x000000ffff087224 */ /* 0x000fe200000e060f */
[-C--:B------:R-:W-:Y:S02]  /*0250*/  IADD3 R13, P1, R16, R19.reuse, RZ ;  /* 0x00000013100d7210 */ /* 0x080fe40007f3e0ff */
[-C--:B------:R-:W-:Y:S02]  /*0260*/  IADD3 R11, P2, R0, R19.reuse, RZ ;  /* 0x00000013000b7210 */ /* 0x080fe40007f5e0ff */
[----:B------:R-:W-:Y:S01]  /*0270*/  LEA R12, P6, R16, R19, 0x1 ;  /* 0x00000013100c7211 */ /* 0x000fe200078c08ff */
[--C-:B------:R-:W-:Y:S01]  /*0280*/  IMAD.X R10, RZ, RZ, R8.reuse, P1 ;  /* 0x000000ffff0a7224 */ /* 0x100fe200008e0608 */
[----:B------:R-:W-:Y:S01]  /*0290*/  ISETP.LT.U32.AND P0, PT, R19, UR12, PT ;  /* 0x0000000c13007c0c */ /* 0x000fe2000bf01070 */
[--C-:B------:R-:W-:Y:S01]  /*02a0*/  IMAD.X R0, RZ, RZ, R8.reuse, P2 ;  /* 0x000000ffff007224 */ /* 0x100fe200010e0608 */
[----:B------:R-:W-:Y:S01]  /*02b0*/  ISETP.GE.U32.AND.EX P3, PT, R8, RZ, PT, P3 ;  /* 0x000000ff0800720c */ /* 0x000fe20003f66130 */
[----:B------:R-:W-:Y:S01]  /*02c0*/  IMAD.X R9, RZ, RZ, R8, P6 ;  /* 0x000000ffff097224 */ /* 0x000fe200030e0608 */
[----:B------:R-:W-:-:S02]  /*02d0*/  ISETP.GE.U32.AND P4, PT, R13, 0x10000, PT ;  /* 0x000100000d00780c */ /* 0x000fc40003f86070 */
[----:B------:R-:W-:Y:S02]  /*02e0*/  ISETP.LT.AND.EX P0, PT, R8, UR4, !P3, P0 ;  /* 0x0000000408007c0c */ /* 0x000fe4000df01300 */
[C---:B------:R-:W-:Y:S02]  /*02f0*/  ISETP.GE.U32.AND P3, PT, R12.reuse, 0x10000, PT ;  /* 0x000100000c00780c */ /* 0x040fe40003f66070 */
[----:B------:R-:W-:Y:S02]  /*0300*/  ISETP.GE.U32.AND P6, PT, R11, 0x10000, PT ;  /* 0x000100000b00780c */ /* 0x000fe40003fc6070 */
[----:B------:R-:W-:Y:S02]  /*0310*/  ISETP.LT.U32.AND P5, PT, R13, UR12, PT ;  /* 0x0000000c0d007c0c */ /* 0x000fe4000bfa1070 */
[----:B------:R-:W-:Y:S02]  /*0320*/  ISETP.LT.U32.AND P1, PT, R12, UR12, PT ;  /* 0x0000000c0c007c0c */ /* 0x000fe4000bf21070 */
[----:B------:R-:W-:-:S02]  /*0330*/  ISETP.GE.U32.AND.EX P4, PT, R10, RZ, PT, P4 ;  /* 0x000000ff0a00720c */ /* 0x000fc40003f86140 */
[----:B------:R-:W-:Y:S02]  /*0340*/  ISETP.GE.U32.AND.EX P3, PT, R9, RZ, PT, P3 ;  /* 0x000000ff0900720c */ /* 0x000fe40003f66130 */
[----:B------:R-:W-:Y:S02]  /*0350*/  ISETP.LT.U32.AND P2, PT, R11, UR12, PT ;  /* 0x0000000c0b007c0c */ /* 0x000fe4000bf41070 */
[----:B------:R-:W-:Y:S02]  /*0360*/  ISETP.GE.U32.AND.EX P6, PT, R0, RZ, PT, P6 ;  /* 0x000000ff0000720c */ /* 0x000fe40003fc6160 */
[----:B------:R-:W-:Y:S02]  /*0370*/  ISETP.LT.AND.EX P4, PT, R10, UR4, !P4, P5 ;  /* 0x000000040a007c0c */ /* 0x000fe4000e781350 */
[----:B------:R-:W-:Y:S02]  /*0380*/  ISETP.LT.AND.EX P1, PT, R9, UR4, !P3, P1 ;  /* 0x0000000409007c0c */ /* 0x000fe4000df21310 */
[----:B------:R-:W-:-:S02]  /*0390*/  ISETP.LT.AND.EX P2, PT, R0, UR4, !P6, P2 ;  /* 0x0000000400007c0c */ /* 0x000fc4000f741320 */
[----:B------:R-:W-:-:S04]  /*03a0*/  @P0 LEA R26, P3, R19, UR6, 0x1 ;  /* 0x00000006131a0c11 */ /* 0x000fc8000f8608ff */
[----:B------:R-:W-:-:S03]  /*03b0*/  @P0 LEA.HI.X R27, R19, UR7, R8, 0x1, P3 ;  /* 0x00000007131b0c11 */ /* 0x000fc600098f0c08 */
[----:B------:R-:W-:Y:S02]  /*03c0*/  @P4 LEA R2, P3, R13, UR6, 0x1 ;  /* 0x000000060d024c11 */ /* 0x000fe4000f8608ff */
[----:B------:R-:W-:Y:S01]  /*03d0*/  @P1 LEA R4, P5, R12, UR6, 0x1 ;  /* 0x000000060c041c11 */ /* 0x000fe2000f8a08ff */
[----:B------:R0:W5:Y:S01]  /*03e0*/  @P0 LDG.E.U16 R22, desc[UR10][R26.64] ;  /* 0x0000000a1a160981 */ /* 0x000162000c1e1500 */
[----:B------:R-:W-:Y:S02]  /*03f0*/  @P2 LEA R6, P6, R11, UR6, 0x1 ;  /* 0x000000060b062c11 */ /* 0x000fe4000f8c08ff */
[----:B------:R-:W-:Y:S02]  /*0400*/  PRMT R24, RZ, 0x7610, R24 ;  /* 0x00007610ff187816 */ /* 0x000fe40000000018 */
[----:B------:R-:W-:Y:S02]  /*0410*/  PRMT R18, RZ, 0x7610, R18 ;  /* 0x00007610ff127816 */ /* 0x000fe40000000012 */
[----:B------:R-:W-:-:S02]  /*0420*/  PRMT R20, RZ, 0x7610, R20 ;  /* 0x00007610ff147816 */ /* 0x000fc40000000014 */
[----:B------:R-:W-:Y:S02]  /*0430*/  @P4 LEA.HI.X R3, R13, UR7, R10, 0x1, P3 ;  /* 0x000000070d034c11 */ /* 0x000fe400098f0c0a */
[----:B------:R-:W-:Y:S02]  /*0440*/  @P1 LEA.HI.X R5, R12, UR7, R9, 0x1, P5 ;  /* 0x000000070c051c11 */ /* 0x000fe4000a8f0c09 */
[----:B------:R-:W-:Y:S01]  /*0450*/  @P2 LEA.HI.X R7, R11, UR7, R0, 0x1, P6 ;  /* 0x000000070b072c11 */ /* 0x000fe2000b0f0c00 */
[----:B------:R1:W5:Y:S04]  /*0460*/  @P4 LDG.E.U16 R24, desc[UR10][R2.64] ;  /* 0x0000000a02184981 */ /* 0x000368000c1e1500 */
[----:B------:R1:W5:Y:S04]  /*0470*/  @P1 LDG.E.U16 R18, desc[UR10][R4.64] ;  /* 0x0000000a04121981 */ /* 0x000368000c1e1500 */
[----:B------:R1:W5:Y:S01]  /*0480*/  @P2 LDG.E.U16 R20, desc[UR10][R6.64] ;  /* 0x0000000a06142981 */ /* 0x000362000c1e1500 */
[----:B0-----:R-:W0:Y:S01]  /*0490*/  LDC.U16 R26, c[0x0][0xe5a] ;  /* 0x00039680ff1a7b82 */ /* 0x001e220000000400 */
[----:B------:R-:W-:Y:S01]  /*04a0*/  BSSY B0, `(.L_x_1419) ;  /* 0x0000147000007945 */ /* 0x000fe20003800000 */
[----:B0-----:R-:W-:-:S04]  /*04b0*/  PRMT R28, R26, 0x9910, RZ ;  /* 0x000099101a1c7816 */ /* 0x001fc800000000ff */
[----:B------:R-:W-:-:S13]  /*04c0*/  ISETP.NE.AND P3, PT, R28, -0x1, PT ;  /* 0xffffffff1c00780c */ /* 0x000fda0003f65270 */
[----:B-1----:R-:W-:Y:S05]  /*04d0*/  @!P3 BRA `(.L_x_1420) ;  /* 0x00000008001cb947 */ /* 0x002fea0003800000 */
[----:B-----5:R-:W-:Y:S01]  /*04e0*/  PRMT R2, R22, 0x9910, RZ ;  /* 0x0000991016027816 */ /* 0x020fe200000000ff */
[----:B------:R-:W-:Y:S01]  /*04f0*/  BSSY B1, `(.L_x_1421) ;  /* 0x000001e000017945 */ /* 0x000fe20003800000 */
[----:B------:R-:W-:Y:S02]  /*0500*/  PRMT R21, RZ, 0x7610, R21 ;  /* 0x00007610ff157816 */ /* 0x000fe40000000015 */
[----:B------:R-:W-:Y:S02]  /*0510*/  ISETP.GE.AND P3, PT, R2, RZ, PT ;  /* 0x000000ff0200720c */ /* 0x000fe40003f66270 */
[----:B------:R-:W-:-:S11]  /*0520*/  PRMT R23, RZ, 0x7610, R23 ;  /* 0x00007610ff177816 */ /* 0x000fd60000000017 */
[----:B------:R-:W-:Y:S05]  /*0530*/  @!P3 BRA `(.L_x_1422) ;  /* 0x000000000064b947 */ /* 0x000fea0003800000 */
[----:B------:R-:W-:Y:S01]  /*0540*/  ISETP.NE.AND P3, PT, R2, RZ, PT ;  /* 0x000000ff0200720c */ /* 0x000fe20003f65270 */
[----:B------:R-:W-:-:S12]  /*0550*/  IMAD.MOV.U32 R23, RZ, RZ, 0x1 ;  /* 0x00000001ff177424 */ /* 0x000fd800078e00ff */
[----:B------:R-:W-:Y:S05]  /*0560*/  @!P3 BRA `(.L_x_1422) ;  /* 0x000000000058b947 */ /* 0x000fea0003800000 */
[----:B------:R-:W-:Y:S02]  /*0570*/  IMAD.MOV.U32 R23, RZ, RZ, 0x1 ;  /* 0x00000001ff177424 */ /* 0x000fe400078e00ff */
[----:B------:R-:W-:-:S07]  /*0580*/  IMAD.MOV.U32 R2, RZ, RZ, R26 ;  /* 0x000000ffff027224 */ /* 0x000fce00078e001a */
.L_x_1423:
[C---:B------:R-:W-:Y:S02]  /*0590*/  LOP3.LUT R5, R22.reuse, 0xffff, RZ, 0xc0, !PT ;  /* 0x0000ffff16057812 */ /* 0x040fe400078ec0ff */
[C---:B------:R-:W-:Y:S02]  /*05a0*/  LOP3.LUT R3, R22.reuse, 0x1, RZ, 0xc0, !PT ;  /* 0x0000000116037812 */ /* 0x040fe400078ec0ff */
[----:B------:R-:W-:Y:S01]  /*05b0*/  LEA.HI R4, R5, R22, RZ, 0x11 ;  /* 0x0000001605047211 */ /* 0x000fe200078f88ff */
[----:B------:R-:W-:Y:S01]  /*05c0*/  VIADD R22, R22, 0x1 ;  /* 0x0000000116167836 */ /* 0x000fe20000000000 */
[----:B------:R-:W-:Y:S02]  /*05d0*/  ISETP.NE.U32.AND P3, PT, R3, 0x1, PT ;  /* 0x000000010300780c */ /* 0x000fe40003f65070 */
[----:B------:R-:W-:Y:S02]  /*05e0*/  PRMT R5, R4, 0x9910, RZ ;  /* 0x0000991004057816 */ /* 0x000fe400000000ff */
[----:B------:R-:W-:-:S02]  /*05f0*/  LOP3.LUT R4, R22, 0xffff, RZ, 0xc0, !PT ;  /* 0x0000ffff16047812 */ /* 0x000fc400078ec0ff */
[----:B------:R-:W-:Y:S01]  /*0600*/  PRMT R23, R23, 0x9910, RZ ;  /* 0x0000991017177816 */ /* 0x000fe200000000ff */
[----:B------:R-:W-:Y:S01]  /*0610*/  IMAD.MOV.U32 R22, RZ, RZ, R5 ;  /* 0x000000ffff167224 */ /* 0x000fe200078e0005 */
[----:B------:R-:W-:Y:S02]  /*0620*/  SEL R3, R2, 0x1, !P3 ;  /* 0x0000000102037807 */ /* 0x000fe40005800000 */
[----:B------:R-:W-:Y:S02]  /*0630*/  ISETP.GT.U32.AND P3, PT, R4, 0x2, PT ;  /* 0x000000020400780c */ /* 0x000fe40003f64070 */
[----:B------:R-:W-:Y:S01]  /*0640*/  PRMT R6, R2, 0x9910, RZ ;  /* 0x0000991002067816 */ /* 0x000fe200000000ff */
[----:B------:R-:W-:Y:S01]  /*0650*/  IMAD.MOV.U32 R2, RZ, RZ, R23 ;  /* 0x000000ffff027224 */ /* 0x000fe200078e0017 */
[----:B------:R-:W-:Y:S02]  /*0660*/  PRMT R23, R3, 0x9910, RZ ;  /* 0x0000991003177816 */ /* 0x000fe400000000ff */
[----:B------:R-:W-:Y:S01]  /*0670*/  SHF.R.S32.HI R22, RZ, 0x1, R22 ;  /* 0x00000001ff167819 */ /* 0x000fe20000011416 */
[----:B------:R-:W-:-:S02]  /*0680*/  IMAD.MOV.U32 R3, RZ, RZ, R6 ;  /* 0x000000ffff037224 */ /* 0x000fc400078e0006 */
[----:B------:R-:W-:Y:S02]  /*0690*/  IMAD R23, R2, R23, RZ ;  /* 0x0000001702177224 */ /* 0x000fe400078e02ff */
[----:B------:R-:W-:-:S05]  /*06a0*/  IMAD R3, R3, R3, RZ ;  /* 0x0000000303037224 */ /* 0x000fca00078e02ff */
[----:B------:R-:W-:Y:S01]  /*06b0*/  PRMT R2, R3, 0x7610, R2 ;  /* 0x0000761003027816 */ /* 0x000fe20000000002 */
[----:B------:R-:W-:Y:S06]  /*06c0*/  @P3 BRA `(.L_x_1423) ;  /* 0xfffffffc00b03947 */ /* 0x000fec000383ffff */
.L_x_1422:
[----:B------:R-:W-:Y:S05]  /*06d0*/  BSYNC B1 ;  /* 0x0000000000017941 */ /* 0x000fea0003800000 */
.L_x_1421:
[----:B------:R-:W-:Y:S01]  /*06e0*/  PRMT R2, R24, 0x9910, RZ ;  /* 0x0000991018027816 */ /* 0x000fe200000000ff */
[----:B------:R-:W-:Y:S03]  /*06f0*/  BSSY B1, `(.L_x_1424) ;  /* 0x000001a000017945 */ /* 0x000fe60003800000 */
[----:B------:R-:W-:-:S13]  /*0700*/  ISETP.GE.AND P3, PT, R2, RZ, PT ;  /* 0x000000ff0200720c */ /* 0x000fda0003f66270 */
[----:B------:R-:W-:Y:S05]  /*0710*/  @!P3 BRA `(.L_x_1425) ;  /* 0x00000000005cb947 */ /* 0x000fea0003800000 */
[----:B------:R-:W-:Y:S01]  /*0720*/  ISETP.NE.AND P3, PT, R2, RZ, PT ;  /* 0x000000ff0200720c */ /* 0x000fe20003f65270 */
[----:B------:R-:W-:-:S12]  /*0730*/  IMAD.MOV.U32 R21, RZ, RZ, 0x1 ;  /* 0x00000001ff157424 */ /* 0x000fd800078e00ff */
[----:B------:R-:W-:Y:S05]  /*0740*/  @!P3 BRA `(.L_x_1425) ;  /* 0x000000000050b947 */ /* 0x000fea0003800000 */
[----:B------:R-:W-:Y:S02]  /*0750*/  IMAD.MOV.U32 R21, RZ, RZ, 0x1 ;  /* 0x00000001ff157424 */ /* 0x000fe400078e00ff */
[----:B------:R-:W-:-:S07]  /*0760*/  IMAD.MOV.U32 R2, RZ, RZ, R26 ;  /* 0x000000ffff027224 */ /* 0x000fce00078e001a */
.L_x_1426:
[----:B------:R-:W-:Y:S02]  /*0770*/  LOP3.LUT R3, R24, 0x1, RZ, 0xc0, !PT ;  /* 0x0000000118037812 */ /* 0x000fe400078ec0ff */
[----:B------:R-:W-:Y:S02]  /*0780*/  PRMT R5, R2, 0x9910, RZ ;  /* 0x0000991002057816 */ /* 0x000fe400000000ff */
[----:B------:R-:W-:Y:S02]  /*0790*/  ISETP.NE.U32.AND P3, PT, R3, 0x1, PT ;  /* 0x000000010300780c */ /* 0x000fe40003f65070 */
[----:B------:R-:W-:Y:S02]  /*07a0*/  LOP3.LUT R3, R24, 0xffff, RZ, 0xc0, !PT ;  /* 0x0000ffff18037812 */ /* 0x000fe400078ec0ff */
[----:B------:R-:W-:Y:S02]  /*07b0*/  SEL R2, R2, 0x1, !P3 ;  /* 0x0000000102027807 */ /* 0x000fe40005800000 */
[----:B------:R-:W-:Y:S01]  /*07c0*/  LEA.HI R3, R3, R24, RZ, 0x11 ;  /* 0x0000001803037211 */ /* 0x000fe200078f88ff */
[----:B------:R-:W-:Y:S01]  /*07d0*/  VIADD R24, R24, 0x1 ;  /* 0x0000000118187836 */ /* 0x000fe20000000000 */
[----:B------:R-:W-:Y:S01]  /*07e0*/  PRMT R4, R2, 0x9910, RZ ;  /* 0x0000991002047816 */ /* 0x000fe200000000ff */
[----:B------:R-:W-:Y:S01]  /*07f0*/  IMAD.MOV.U32 R2, RZ, RZ, R5 ;  /* 0x000000ffff027224 */ /* 0x000fe200078e0005 */
[----:B------:R-:W-:-:S02]  /*0800*/  PRMT R5, R3, 0x9910, RZ ;  /* 0x0000991003057816 */ /* 0x000fc400000000ff */
[----:B------:R-:W-:Y:S01]  /*0810*/  LOP3.LUT R3, R24, 0xffff, RZ, 0xc0, !PT ;  /* 0x0000ffff18037812 */ /* 0x000fe200078ec0ff */
[----:B------:R-:W-:Y:S01]  /*0820*/  IMAD R2, R2, R2, RZ ;  /* 0x0000000202027224 */ /* 0x000fe200078e02ff */
[----:B------:R-:W-:Y:S01]  /*0830*/  PRMT R21, R21, 0x9910, RZ ;  /* 0x0000991015157816 */ /* 0x000fe200000000ff */
[----:B------:R-:W-:Y:S01]  /*0840*/  IMAD.MOV.U32 R24, RZ, RZ, R5 ;  /* 0x000000ffff187224 */ /* 0x000fe200078e0005 */
[----:B------:R-:W-:-:S03]  /*0850*/  ISETP.GT.U32.AND P3, PT, R3, 0x2, PT ;  /* 0x000000020300780c */ /* 0x000fc60003f64070 */
[----:B------:R-:W-:Y:S01]  /*0860*/  IMAD R21, R21, R4, RZ ;  /* 0x0000000415157224 */ /* 0x000fe200078e02ff */
[----:B------:R-:W-:-:S09]  /*0870*/  SHF.R.S32.HI R24, RZ, 0x1, R24 ;  /* 0x00000001ff187819 */ /* 0x000fd20000011418 */
[----:B------:R-:W-:Y:S05]  /*0880*/  @P3 BRA `(.L_x_1426) ;  /* 0xfffffffc00b83947 */ /* 0x000fea000383ffff */
.L_x_1425:
[----:B------:R-:W-:Y:S05]  /*0890*/  BSYNC B1 ;  /* 0x0000000000017941 */ /* 0x000fea0003800000 */
.L_x_1424:
[----:B------:R-:W-:Y:S01]  /*08a0*/  PRMT R2, R18, 0x9910, RZ ;  /* 0x0000991012027816 */ /* 0x000fe200000000ff */
        /* <DEDUP_REMOVED lines=10> */
.L_x_1429:
        /* <DEDUP_REMOVED lines=20> */
.L_x_1428:
[----:B------:R-:W-:Y:S05]  /*0a90*/  BSYNC B1 ;  /* 0x0000000000017941 */ /* 0x000fea0003800000 */
.L_x_1427:
[----:B------:R-:W-:Y:S01]  /*0aa0*/  PRMT R2, R20, 0x9910, RZ ;  /* 0x0000991014027816 */ /* 0x000fe200000000ff */
[----:B------:R-:W-:Y:S03]  /*0ab0*/  BSSY B1, `(.L_x_1430) ;  /* 0x0000028000017945 */ /* 0x000fe60003800000 */
[----:B------:R-:W-:-:S13]  /*0ac0*/  ISETP.GE.AND P3, PT, R2, RZ, PT ;  /* 0x000000ff0200720c */ /* 0x000fda0003f66270 */
[----:B------:R-:W-:Y:S05]  /*0ad0*/  @!P3 BRA `(.L_x_1431) ;  /* 0x000000000094b947 */ /* 0x000fea0003800000 */
[----:B------:R-:W-:Y:S01]  /*0ae0*/  ISETP.NE.AND P3, PT, R2, RZ, PT ;  /* 0x000000ff0200720c */ /* 0x000fe20003f65270 */
[----:B------:R-:W-:-:S12]  /*0af0*/  IMAD.MOV.U32 R25, RZ, RZ, 0x1 ;  /* 0x00000001ff197424 */ /* 0x000fd800078e00ff */
[----:B------:R-:W-:Y:S05]  /*0b00*/  @!P3 BRA `(.L_x_1431) ;  /* 0x000000000088b947 */ /* 0x000fea0003800000 */
[C---:B------:R-:W-:Y:S02]  /*0b10*/  LOP3.LUT R2, R20.reuse, 0x1, RZ, 0xc0, !PT ;  /* 0x0000000114027812 */ /* 0x040fe400078ec0ff */
[----:B------:R-:W-:Y:S02]  /*0b20*/  LOP3.LUT R3, R20, 0xffff, RZ, 0xc0, !PT ;  /* 0x0000ffff14037812 */ /* 0x000fe400078ec0ff */
[----:B------:R-:W-:Y:S01]  /*0b30*/  ISETP.NE.U32.AND P3, PT, R2, 0x1, PT ;  /* 0x000000010200780c */ /* 0x000fe20003f65070 */
[----:B------:R-:W-:Y:S01]  /*0b40*/  VIADD R2, R20, 0x1 ;  /* 0x0000000114027836 */ /* 0x000fe20000000000 */
[----:B------:R-:W-:Y:S02]  /*0b50*/  LEA.HI R20, R3, R20, RZ, 0x11 ;  /* 0x0000001403147211 */ /* 0x000fe400078f88ff */
[----:B------:R-:W-:Y:S02]  /*0b60*/  SEL R26, R26, 0x1, !P3 ;  /* 0x000000011a1a7807 */ /* 0x000fe40005800000 */
[----:B------:R-:W-:-:S02]  /*0b70*/  LOP3.LUT R2, R2, 0xffff, RZ, 0xc0, !PT ;  /* 0x0000ffff02027812 */ /* 0x000fc400078ec0ff */
[----:B------:R-:W-:Y:S02]  /*0b80*/  PRMT R25, R26, 0x9910, RZ ;  /* 0x000099101a197816 */ /* 0x000fe400000000ff */
[----:B------:R-:W-:Y:S01]  /*0b90*/  ISETP.GE.U32.AND P3, PT, R2, 0x3, PT ;  /* 0x000000030200780c */ /* 0x000fe20003f66070 */
[----:B------:R-:W-:-:S12]  /*0ba0*/  IMAD R2, R28, R28, RZ ;  /* 0x0000001c1c027224 */ /* 0x000fd800078e02ff */
[----:B------:R-:W-:Y:S05]  /*0bb0*/  @!P3 BRA `(.L_x_1431) ;  /* 0x00000000005cb947 */ /* 0x000fea0003800000 */
[----:B------:R-:W-:-:S04]  /*0bc0*/  PRMT R3, R20, 0x9910, RZ ;  /* 0x0000991014037816 */ /* 0x000fc800000000ff */
[----:B------:R-:W-:-:S04]  /*0bd0*/  SHF.R.S32.HI R3, RZ, 0x1, R3 ;  /* 0x00000001ff037819 */ /* 0x000fc80000011403 */
[----:B------:R-:W-:-:S07]  /*0be0*/  PRMT R6, R3, 0x7610, R6 ;  /* 0x0000761003067816 */ /* 0x000fce0000000006 */
.L_x_1432:
[----:B------:R-:W-:Y:S02]  /*0bf0*/  LOP3.LUT R3, R6, 0x1, RZ, 0xc0, !PT ;  /* 0x0000000106037812 */ /* 0x000fe400078ec0ff */
[----:B------:R-:W-:Y:S02]  /*0c00*/  PRMT R5, R2, 0x9910, RZ ;  /* 0x0000991002057816 */ /* 0x000fe400000000ff */
[----:B------:R-:W-:Y:S02]  /*0c10*/  ISETP.NE.U32.AND P3, PT, R3, 0x1, PT ;  /* 0x000000010300780c */ /* 0x000fe40003f65070 */
[----:B------:R-:W-:Y:S01]  /*0c20*/  LOP3.LUT R3, R6, 0xffff, RZ, 0xc0, !PT ;  /* 0x0000ffff06037812 */ /* 0x000fe200078ec0ff */
[----:B------:R-:W-:Y:S01]  /*0c30*/  IMAD R5, R5, R5, RZ ;  /* 0x0000000505057224 */ /* 0x000fe200078e02ff */
[----:B------:R-:W-:Y:S02]  /*0c40*/  SEL R2, R2, 0x1, !P3 ;  /* 0x0000000102027807 */ /* 0x000fe40005800000 */
[----:B------:R-:W-:Y:S01]  /*0c50*/  LEA.HI R4, R3, R6, RZ, 0x11 ;  /* 0x0000000603047211 */ /* 0x000fe200078f88ff */
[----:B------:R-:W-:Y:S01]  /*0c60*/  VIADD R6, R6, 0x1 ;  /* 0x0000000106067836 */ /* 0x000fe20000000000 */
[----:B------:R-:W-:-:S02]  /*0c70*/  PRMT R25, R25, 0x9910, RZ ;  /* 0x0000991019197816 */ /* 0x000fc400000000ff */
[----:B------:R-:W-:Y:S02]  /*0c80*/  PRMT R2, R2, 0x9910, RZ ;  /* 0x0000991002027816 */ /* 0x000fe400000000ff */
[----:B------:R-:W-:Y:S01]  /*0c90*/  LOP3.LUT R6, R6, 0xffff, RZ, 0xc0, !PT ;  /* 0x0000ffff06067812 */ /* 0x000fe200078ec0ff */
[----:B------:R-:W-:Y:S01]  /*0ca0*/  IMAD.MOV.U32 R3, RZ, RZ, R25 ;  /* 0x000000ffff037224 */ /* 0x000fe200078e0019 */
[----:B------:R-:W-:Y:S02]  /*0cb0*/  PRMT R4, R4, 0x9910, RZ ;  /* 0x0000991004047816 */ /* 0x000fe400000000ff */
[----:B------:R-:W-:Y:S01]  /*0cc0*/  ISETP.GE.U32.AND P3, PT, R6, 0x3, PT ;  /* 0x000000030600780c */ /* 0x000fe20003f66070 */
[----:B------:R-:W-:Y:S01]  /*0cd0*/  IMAD R3, R3, R2, RZ ;  /* 0x0000000203037224 */ /* 0x000fe200078e02ff */
[----:B------:R-:W-:Y:S02]  /*0ce0*/  SHF.R.S32.HI R4, RZ, 0x1, R4 ;  /* 0x00000001ff047819 */ /* 0x000fe40000011404 */
[----:B------:R-:W-:-:S02]  /*0cf0*/  PRMT R2, R5, 0x7610, R2 ;  /* 0x0000761005027816 */ /* 0x000fc40000000002 */
[----:B------:R-:W-:Y:S02]  /*0d00*/  PRMT R6, R4, 0x7610, R6 ;  /* 0x0000761004067816 */ /* 0x000fe40000000006 */
[----:B------:R-:W-:-:S05]  /*0d10*/  PRMT R25, R3, 0x7610, R25 ;  /* 0x0000761003197816 */ /* 0x000fca0000000019 */
[----:B------:R-:W-:Y:S05]  /*0d20*/  @P3 BRA `(.L_x_1432) ;  /* 0xfffffffc00b03947 */ /* 0x000fea000383ffff */
.L_x_1431:
[----:B------:R-:W-:Y:S05]  /*0d30*/  BSYNC B1 ;  /* 0x0000000000017941 */ /* 0x000fea0003800000 */
.L_x_1430:
[----:B------:R-:W-:Y:S05]  /*0d40*/  BRA `(.L_x_1433) ;  /* 0x0000000800f07947 */ /* 0x000fea0003800000 */
.L_x_1420:
[----:B-----5:R-:W-:Y:S01]  /*0d50*/  PRMT R3, R22, 0x9910, RZ ;  /* 0x0000991016037816 */ /* 0x020fe200000000ff */
[----:B------:R-:W-:Y:S01]  /*0d60*/  BSSY B1, `(.L_x_1434) ;  /* 0x000002e000017945 */ /* 0x000fe20003800000 */
[----:B------:R-:W-:Y:S02]  /*0d70*/  IMAD.MOV.U32 R2, RZ, RZ, 0x1 ;  /* 0x00000001ff027424 */ /* 0x000fe400078e00ff */
[----:B------:R-:W-:-:S13]  /*0d80*/  ISETP.GE.AND P3, PT, R3, RZ, PT ;  /* 0x000000ff0300720c */ /* 0x000fda0003f66270 */
[----:B------:R-:W-:Y:S05]  /*0d90*/  @!P3 BRA `(.L_x_1435) ;  /* 0x00000000009cb947 */ /* 0x000fea0003800000 */
[----:B------:R-:W-:Y:S01]  /*0da0*/  ISETP.NE.AND P3, PT, R3, RZ, PT ;  /* 0x000000ff0300720c */ /* 0x000fe20003f65270 */
[----:B------:R-:W-:Y:S01]  /*0db0*/  BSSY B2, `(.L_x_1436) ;  /* 0x0000024000027945 */ /* 0x000fe20003800000 */
[----:B------:R-:W-:-:S11]  /*0dc0*/  IMAD.MOV.U32 R23, RZ, RZ, 0x1 ;  /* 0x00000001ff177424 */ /* 0x000fd600078e00ff */
[----:B------:R-:W-:Y:S05]  /*0dd0*/  @!P3 BRA `(.L_x_1437) ;  /* 0x000000000084b947 */ /* 0x000fea0003800000 */
[C---:B------:R-:W-:Y:S01]  /*0de0*/  LOP3.LUT R3, R22.reuse, 0x1, RZ, 0xc0, !PT ;  /* 0x0000000116037812 */ /* 0x040fe200078ec0ff */
[----:B------:R-:W-:-:S03]  /*0df0*/  VIADD R4, R22, 0x1 ;  /* 0x0000000116047836 */ /* 0x000fc60000000000 */
[----:B------:R-:W-:Y:S02]  /*0e00*/  ISETP.NE.U32.AND P3, PT, R3, 0x1, PT ;  /* 0x000000010300780c */ /* 0x000fe40003f65070 */
[----:B------:R-:W-:Y:S02]  /*0e10*/  LOP3.LUT R4, R4, 0xffff, RZ, 0xc0, !PT ;  /* 0x0000ffff04047812 */ /* 0x000fe400078ec0ff */
[----:B------:R-:W-:Y:S02]  /*0e20*/  SEL R3, R2, 0xffff, P3 ;  /* 0x0000ffff02037807 */ /* 0x000fe40001800000 */
[----:B------:R-:W-:Y:S02]  /*0e30*/  ISETP.GE.U32.AND P3, PT, R4, 0x3, PT ;  /* 0x000000030400780c */ /* 0x000fe40003f66070 */
[----:B------:R-:W-:Y:S02]  /*0e40*/  PRMT R23, R3, 0x9910, RZ ;  /* 0x0000991003177816 */ /* 0x000fe400000000ff */
[----:B------:R-:W-:-:S04]  /*0e50*/  LOP3.LUT R3, R22, 0xffff, RZ, 0xc0, !PT ;  /* 0x0000ffff16037812 */ /* 0x000fc800078ec0ff */
[----:B------:R-:W-:-:S05]  /*0e60*/  LEA.HI R22, R3, R22, RZ, 0x11 ;  /* 0x0000001603167211 */ /* 0x000fca00078f88ff */
[----:B------:R-:W-:Y:S05]  /*0e70*/  @!P3 BRA `(.L_x_1437) ;  /* 0x00000000005cb947 */ /* 0x000fea0003800000 */
[----:B------:R-:W-:Y:S01]  /*0e80*/  PRMT R4, R22, 0x9910, RZ ;  /* 0x0000991016047816 */ /* 0x000fe200000000ff */
[----:B------:R-:W-:-:S03]  /*0e90*/  IMAD.MOV.U32 R3, RZ, RZ, 0x1 ;  /* 0x00000001ff037424 */ /* 0x000fc600078e00ff */
[----:B------:R-:W-:-:S04]  /*0ea0*/  SHF.R.S32.HI R4, RZ, 0x1, R4 ;  /* 0x00000001ff047819 */ /* 0x000fc80000011404 */
[----:B------:R-:W-:-:S07]  /*0eb0*/  PRMT R5, R4, 0x7610, R5 ;  /* 0x0000761004057816 */ /* 0x000fce0000000005 */
.L_x_1438:
[C---:B------:R-:W-:Y:S01]  /*0ec0*/  LOP3.LUT R4, R5.reuse, 0x1, RZ, 0xc0, !PT ;  /* 0x0000000105047812 */ /* 0x040fe200078ec0ff */
[----:B------:R-:W-:Y:S01]  /*0ed0*/  VIADD R6, R5, 0x1 ;  /* 0x0000000105067836 */ /* 0x000fe20000000000 */
[----:B------:R-:W-:Y:S02]  /*0ee0*/  PRMT R7, R3, 0x9910, RZ ;  /* 0x0000991003077816 */ /* 0x000fe400000000ff */
[----:B------:R-:W-:Y:S02]  /*0ef0*/  ISETP.NE.U32.AND P3, PT, R4, 0x1, PT ;  /* 0x000000010400780c */ /* 0x000fe40003f65070 */
[----:B------:R-:W-:Y:S02]  /*0f00*/  LOP3.LUT R6, R6, 0xffff, RZ, 0xc0, !PT ;  /* 0x0000ffff06067812 */ /* 0x000fe400078ec0ff */
[----:B------:R-:W-:Y:S02]  /*0f10*/  LOP3.LUT R4, R5, 0xffff, RZ, 0xc0, !PT ;  /* 0x0000ffff05047812 */ /* 0x000fe400078ec0ff */
[----:B------:R-:W-:-:S02]  /*0f20*/  SEL R3, R3, 0x1, !P3 ;  /* 0x0000000103037807 */ /* 0x000fc40005800000 */
[----:B------:R-:W-:Y:S02]  /*0f30*/  ISETP.GE.U32.AND P3, PT, R6, 0x3, PT ;  /* 0x000000030600780c */ /* 0x000fe40003f66070 */
[----:B------:R-:W-:Y:S01]  /*0f40*/  LEA.HI R4, R4, R5, RZ, 0x11 ;  /* 0x0000000504047211 */ /* 0x000fe200078f88ff */
[----:B------:R-:W-:Y:S01]  /*0f50*/  IMAD.MOV.U32 R5, RZ, RZ, R7 ;  /* 0x000000ffff057224 */ /* 0x000fe200078e0007 */
[----:B------:R-:W-:Y:S02]  /*0f60*/  PRMT R22, R23, 0x9910, RZ ;  /* 0x0000991017167816 */ /* 0x000fe400000000ff */
[----:B------:R-:W-:Y:S01]  /*0f70*/  PRMT R4, R4, 0x9910, RZ ;  /* 0x0000991004047816 */ /* 0x000fe200000000ff */
[----:B------:R-:W-:Y:S01]  /*0f80*/  IMAD R5, R5, R5, RZ ;  /* 0x0000000505057224 */ /* 0x000fe200078e02ff */
[----:B------:R-:W-:Y:S02]  /*0f90*/  PRMT R3, R3, 0x9910, RZ ;  /* 0x0000991003037816 */ /* 0x000fe400000000ff */
[----:B------:R-:W-:-:S03]  /*0fa0*/  SHF.R.S32.HI R4, RZ, 0x1, R4 ;  /* 0x00000001ff047819 */ /* 0x000fc60000011404 */
[----:B------:R-:W-:Y:S01]  /*0fb0*/  IMAD R23, R22, R3, RZ ;  /* 0x0000000316177224 */ /* 0x000fe200078e02ff */
[----:B------:R-:W-:Y:S02]  /*0fc0*/  PRMT R3, R5, 0x7610, R3 ;  /* 0x0000761005037816 */ /* 0x000fe40000000003 */
[----:B------:R-:W-:Y:S01]  /*0fd0*/  PRMT R5, R4, 0x7610, R5 ;  /* 0x0000761004057816 */ /* 0x000fe20000000005 */
[----:B------:R-:W-:Y:S06]  /*0fe0*/  @P3 BRA `(.L_x_1438) ;  /* 0xfffffffc00b43947 */ /* 0x000fec000383ffff */
.L_x_1437:
[----:B------:R-:W-:Y:S05]  /*0ff0*/  BSYNC B2 ;  /* 0x0000000000027941 */ /* 0x000fea0003800000 */
.L_x_1436:
[----:B------:R-:W-:Y:S05]  /*1000*/  BRA `(.L_x_1439) ;  /* 0x00000000000c7947 */ /* 0x000fea0003800000 */
.L_x_1435:
[----:B------:R-:W-:-:S04]  /*1010*/  LOP3.LUT R22, R22, 0x1, RZ, 0xc0, !PT ;  /* 0x0000000116167812 */ /* 0x000fc800078ec0ff */
[----:B------:R-:W-:-:S04]  /*1020*/  ISETP.NE.U32.AND P3, PT, R22, 0x1, PT ;  /* 0x000000011600780c */ /* 0x000fc80003f65070 */
[----:B------:R-:W-:-:S09]  /*1030*/  SEL R23, R2, 0xffff, P3 ;  /* 0x0000ffff02177807 */ /* 0x000fd20001800000 */
.L_x_1439:
[----:B------:R-:W-:Y:S05]  /*1040*/  BSYNC B1 ;  /* 0x0000000000017941 */ /* 0x000fea0003800000 */
.L_x_1434:
[----:B------:R-:W-:Y:S01]  /*1050*/  PRMT R3, R24, 0x9910, RZ ;  /* 0x0000991018037816 */ /* 0x000fe200000000ff */
[----:B------:R-:W-:Y:S03]  /*1060*/  BSSY B1, `(.L_x_1440) ;  /* 0x000002d000017945 */ /* 0x000fe60003800000 */
        /* <DEDUP_REMOVED lines=20> */
.L_x_1444:
        /* <DEDUP_REMOVED lines=19> */
.L_x_1443:
[----:B------:R-:W-:Y:S05]  /*12e0*/  BSYNC B2 ;  /* 0x0000000000027941 */ /* 0x000fea0003800000 */
.L_x_1442:
[----:B------:R-:W-:Y:S05]  /*12f0*/  BRA `(.L_x_1445) ;  /* 0x00000000000c7947 */ /* 0x000fea0003800000 */
.L_x_1441:
[----:B------:R-:W-:-:S04]  /*1300*/  LOP3.LUT R24, R24, 0x1, RZ, 0xc0, !PT ;  /* 0x0000000118187812 */ /* 0x000fc800078ec0ff */
[----:B------:R-:W-:-:S04]  /*1310*/  ISETP.NE.U32.AND P3, PT, R24, 0x1, PT ;  /* 0x000000011800780c */ /* 0x000fc80003f65070 */
[----:B------:R-:W-:-:S09]  /*1320*/  SEL R21, R2, 0xffff, P3 ;  /* 0x0000ffff02157807 */ /* 0x000fd20001800000 */
.L_x_1445:
[----:B------:R-:W-:Y:S05]  /*1330*/  BSYNC B1 ;  /* 0x0000000000017941 */ /* 0x000fea0003800000 */
.L_x_1440:
        /* <DEDUP_REMOVED lines=22> */
.L_x_1450:
        /* <DEDUP_REMOVED lines=19> */
.L_x_1449:
[----:B------:R-:W-:Y:S05]  /*15d0*/  BSYNC B2 ;  /* 0x0000000000027941 */ /* 0x000fea0003800000 */
.L_x_1448:
[----:B------:R-:W-:Y:S05]  /*15e0*/  BRA `(.L_x_1451) ;  /* 0x00000000000c7947 */ /* 0x000fea0003800000 */
.L_x_1447:
[----:B------:R-:W-:-:S04]  /*15f0*/  LOP3.LUT R18, R18, 0x1, RZ, 0xc0, !PT ;  /* 0x0000000112127812 */ /* 0x000fc800078ec0ff */
[----:B------:R-:W-:-:S04]  /*1600*/  ISETP.NE.U32.AND P3, PT, R18, 0x1, PT ;  /* 0x000000011200780c */ /* 0x000fc80003f65070 */
[----:B------:R-:W-:-:S09]  /*1610*/  SEL R27, R2, 0xffff, P3 ;  /* 0x0000ffff021b7807 */ /* 0x000fd20001800000 */
.L_x_1451:
[----:B------:R-:W-:Y:S05]  /*1620*/  BSYNC B1 ;  /* 0x0000000000017941 */ /* 0x000fea0003800000 */
.L_x_1446:
[----:B------:R-:W-:-:S04]  /*1630*/  PRMT R3, R20, 0x9910, RZ ;  /* 0x0000991014037816 */ /* 0x000fc800000000ff */
[----:B------:R-:W-:-:S13]  /*1640*/  ISETP.GE.AND P3, PT, R3, RZ, PT ;  /* 0x000000ff0300720c */ /* 0x000fda0003f66270 */
[----:B------:R-:W-:Y:S05]  /*1650*/  @!P3 BRA `(.L_x_1452) ;  /* 0x00000000009cb947 */ /* 0x000fea0003800000 */
[----:B------:R-:W-:Y:S01]  /*1660*/  ISETP.NE.AND P3, PT, R3, RZ, PT ;  /* 0x000000ff0300720c */ /* 0x000fe20003f65270 */
[----:B------:R-:W-:Y:S01]  /*1670*/  BSSY B1, `(.L_x_1453) ;  /* 0x0000024000017945 */ /* 0x000fe20003800000 */
[----:B------:R-:W-:-:S11]  /*1680*/  IMAD.MOV.U32 R25, RZ, RZ, 0x1 ;  /* 0x00000001ff197424 */ /* 0x000fd600078e00ff */
[----:B------:R-:W-:Y:S05]  /*1690*/  @!P3 BRA `(.L_x_1454) ;  /* 0x000000000084b947 */ /* 0x000fea0003800000 */
[----:B------:R-:W-:-:S04]  /*16a0*/  LOP3.LUT R3, R20, 0x1, RZ, 0xc0, !PT ;  /* 0x0000000114037812 */ /* 0x000fc800078ec0ff */
[----:B------:R-:W-:Y:S01]  /*16b0*/  ISETP.NE.U32.AND P3, PT, R3, 0x1, PT ;  /* 0x000000010300780c */ /* 0x000fe20003f65070 */
[----:B------:R-:W-:-:S03]  /*16c0*/  VIADD R3, R20, 0x1 ;  /* 0x0000000114037836 */ /* 0x000fc60000000000 */
[----:B------:R-:W-:Y:S02]  /*16d0*/  SEL R2, R2, 0xffff, P3 ;  /* 0x0000ffff02027807 */ /* 0x000fe40001800000 */
[----:B------:R-:W-:Y:S02]  /*16e0*/  LOP3.LUT R3, R3, 0xffff, RZ, 0xc0, !PT ;  /* 0x0000ffff03037812 */ /* 0x000fe400078ec0ff */
[----:B------:R-:W-:Y:S02]  /*16f0*/  PRMT R25, R2, 0x9910, RZ ;  /* 0x0000991002197816 */ /* 0x000fe400000000ff */
[----:B------:R-:W-:Y:S02]  /*1700*/  ISETP.GE.U32.AND P3, PT, R3, 0x3, PT ;  /* 0x000000030300780c */ /* 0x000fe40003f66070 */
[----:B------:R-:W-:-:S04]  /*1710*/  LOP3.LUT R3, R20, 0xffff, RZ, 0xc0, !PT ;  /* 0x0000ffff14037812 */ /* 0x000fc800078ec0ff */
[----:B------:R-:W-:-:S07]  /*1720*/  LEA.HI R3, R3, R20, RZ, 0x11 ;  /* 0x0000001403037211 */ /* 0x000fce00078f88ff */
[----:B------:R-:W-:Y:S05]  /*1730*/  @!P3 BRA `(.L_x_1454) ;  /* 0x00000000005cb947 */ /* 0x000fea0003800000 */
[----:B------:R-:W-:Y:S01]  /*1740*/  PRMT R2, R3, 0x9910, RZ ;  /* 0x0000991003027816 */ /* 0x000fe200000000ff */
[----:B------:R-:W-:-:S03]  /*1750*/  IMAD.MOV.U32 R3, RZ, RZ, 0x1 ;  /* 0x00000001ff037424 */ /* 0x000fc600078e00ff */
[--C-:B------:R-:W-:Y:S02]  /*1760*/  SHF.R.S32.HI R4, RZ, 0x1, R2.reuse ;  /* 0x00000001ff047819 */ /* 0x100fe40000011402 */
[----:B------:R-:W-:-:S07]  /*1770*/  PRMT R2, R3, 0x7610, R2 ;  /* 0x0000761003027816 */ /* 0x000fce0000000002 */
.L_x_1455:
        /* <DEDUP_REMOVED lines=19> */
.L_x_1454:
[----:B------:R-:W-:Y:S05]  /*18b0*/  BSYNC B1 ;  /* 0x0000000000017941 */ /* 0x000fea0003800000 */
.L_x_1453:
[----:B------:R-:W-:Y:S05]  /*18c0*/  BRA `(.L_x_1433) ;  /* 0x0000000000107947 */ /* 0x000fea0003800000 */
.L_x_1452:
[----:B------:R-:W-:-:S04]  /*18d0*/  LOP3.LUT R20, R20, 0x1, RZ, 0xc0, !PT ;  /* 0x0000000114147812 */ /* 0x000fc800078ec0ff */
[----:B------:R-:W-:-:S04]  /*18e0*/  ISETP.NE.U32.AND P3, PT, R20, 0x1, PT ;  /* 0x000000011400780c */ /* 0x000fc80003f65070 */
[----:B------:R-:W-:-:S04]  /*18f0*/  SEL R2, R2, 0xffff, P3 ;  /* 0x0000ffff02027807 */ /* 0x000fc80001800000 */
[----:B------:R-:W-:-:S07]  /*1900*/  PRMT R25, R2, 0x7610, R25 ;  /* 0x0000761002197816 */ /* 0x000fce0000000019 */
.L_x_1433:
[----:B------:R-:W-:Y:S05]  /*1910*/  BSYNC B0 ;  /* 0x0000000000007941 */ /* 0x000fea0003800000 */
.L_x_1419:
[----:B------:R-:W-:Y:S01]  /*1920*/  @P0 LEA R2, P6, R19, UR8, 0x1 ;  /* 0x0000000813020c11 */ /* 0x000fe2000f8c08ff */
[----:B------:R-:W-:Y:S01]  /*1930*/  IMAD.WIDE.U32 R14, R16, 0x4, R14 ;  /* 0x00000004100e7825 */ /* 0x000fe200078e000e */
[----:B------:R-:W-:Y:S02]  /*1940*/  @P4 LEA R4, P5, R13, UR8, 0x1 ;  /* 0x000000080d044c11 */ /* 0x000fe4000f8a08ff */
[C---:B------:R-:W-:Y:S02]  /*1950*/  @P1 LEA R6, P3, R12.reuse, UR8, 0x1 ;  /* 0x000000080c061c11 */ /* 0x040fe4000f8608ff */
[----:B------:R-:W-:Y:S02]  /*1960*/  @P0 LEA.HI.X R3, R19, UR9, R8, 0x1, P6 ;  /* 0x0000000913030c11 */ /* 0x000fe4000b0f0c08 */
[----:B------:R-:W-:Y:S02]  /*1970*/  @P2 LEA R8, P6, R11, UR8, 0x1 ;  /* 0x000000080b082c11 */ /* 0x000fe4000f8c08ff */
[----:B------:R-:W-:Y:S01]  /*1980*/  @P4 LEA.HI.X R5, R13, UR9, R10, 0x1, P5 ;  /* 0x000000090d054c11 */ /* 0x000fe2000a8f0c0a */
[----:B------:R2:W-:Y:S01]  /*1990*/  @P0 STG.E.U16 desc[UR10][R2.64], R23 ;  /* 0x0000001702000986 */ /* 0x0005e2000c10150a */
[----:B------:R-:W-:-:S02]  /*19a0*/  @P1 LEA.HI.X R7, R12, UR9, R9, 0x1, P3 ;  /* 0x000000090c071c11 */ /* 0x000fc400098f0c09 */
[----:B------:R-:W-:Y:S01]  /*19b0*/  @P2 LEA.HI.X R9, R11, UR9, R0, 0x1, P6 ;  /* 0x000000090b092c11 */ /* 0x000fe2000b0f0c00 */
[----:B------:R2:W-:Y:S01]  /*19c0*/  @P4 STG.E.U16 desc[UR10][R4.64], R21 ;  /* 0x0000001504004986 */ /* 0x0005e2000c10150a */
[----:B------:R-:W-:-:S03]  /*19d0*/  ISETP.GE.U32.AND P0, PT, R14, 0x10000, PT ;  /* 0x000100000e00780c */ /* 0x000fc60003f06070 */
[----:B------:R2:W-:Y:S01]  /*19e0*/  @P1 STG.E.U16 desc[UR10][R6.64], R27 ;  /* 0x0000001b06001986 */ /* 0x0005e2000c10150a */
[----:B------:R-:W-:Y:S02]  /*19f0*/  ISETP.LT.U32.AND P1, PT, R14, UR12, PT ;  /* 0x0000000c0e007c0c */ /* 0x000fe4000bf21070 */
[C---:B------:R-:W-:Y:S01]  /*1a00*/  ISETP.GE.U32.AND.EX P0, PT, R15.reuse, RZ, PT, P0 ;  /* 0x000000ff0f00720c */ /* 0x040fe20003f06100 */
[----:B------:R2:W-:Y:S01]  /*1a10*/  @P2 STG.E.U16 desc[UR10][R8.64], R25 ;  /* 0x0000001908002986 */ /* 0x0005e2000c10150a */
[----:B------:R-:W-:-:S13]  /*1a20*/  ISETP.LT.AND.EX P1, PT, R15, UR4, PT, P1 ;  /* 0x000000040f007c0c */ /* 0x000fda000bf21310 */
[----:B--2---:R-:W-:Y:S05]  /*1a30*/  @!P0 BRA P1, `(.L_x_1456) ;  /* 0xffffffe400f08947 */ /* 0x004fea000083ffff */
[----:B------:R-:W-:Y:S05]  /*1a40*/  EXIT ;  /* 0x000000000000794d */ /* 0x000fea0003800000 */
.L_x_1418:
[----:B------:R-:W0:Y:S01]  /*1a50*/  S2R R0, SR_TID.X ;  /* 0x0000000000007919 */ /* 0x000e220000002100 */
[----:B------:R-:W1:Y:S01]  /*1a60*/  LDC R10, c[0x0][RZ] ;  /* 0x00000000ff0a7b82 */ /* 0x000e620000000800 */
[----:B------:R-:W-:-:S07]  /*1a70*/  CS2R R12, SRZ ;  /* 0x00000000000c7805 */ /* 0x000fce000001ff00 */
.L_x_1457:
[----:B0-----:R-:W-:Y:S01]  /*1a80*/  IADD3 R3, P0, R0, R12, RZ ;  /* 0x0000000c00037210 */ /* 0x001fe20007f1e0ff */
[C---:B-1----:R-:W-:Y:S02]  /*1a90*/  IMAD R2, R10.reuse, 0x3, RZ ;  /* 0x000000030a027824 */ /* 0x042fe400078e02ff */
[----:B------:R-:W-:Y:S01]  /*1aa0*/  IMAD.MOV.U32 R15, RZ, RZ, 0x1 ;  /* 0x00000001ff0f7424 */ /* 0x000fe200078e00ff */
[CC--:B------:R-:W-:Y:S01]  /*1ab0*/  IADD3 R5, P1, R10.reuse, R3.reuse, RZ ;  /* 0x000000030a057210 */ /* 0x0c0fe20007f3e0ff */
[--C-:B------:R-:W-:Y:S01]  /*1ac0*/  IMAD.X R6, RZ, RZ, R13.reuse, P0 ;  /* 0x000000ffff067224 */ /* 0x100fe200000e060d */
[----:B------:R-:W-:Y:S01]  /*1ad0*/  ISETP.GE.U32.AND P5, PT, R3, 0x10000, PT ;  /* 0x000100000300780c */ /* 0x000fe20003fa6070 */
[----:B------:R-:W-:Y:S01]  /*1ae0*/  IMAD.MOV.U32 R17, RZ, RZ, 0x1 ;  /* 0x00000001ff117424 */ /* 0x000fe200078e00ff */
[-C--:B------:R-:W-:Y:S01]  /*1af0*/  LEA R7, P6, R10, R3.reuse, 0x1 ;  /* 0x000000030a077211 */ /* 0x080fe200078c08ff */
[----:B------:R-:W-:Y:S01]  /*1b00*/  IMAD.X R8, RZ, RZ, R6, P1 ;  /* 0x000000ffff087224 */ /* 0x000fe200008e0606 */
[----:B------:R-:W-:Y:S01]  /*1b10*/  IADD3 R11, P2, R2, R3, RZ ;  /* 0x00000003020b7210 */ /* 0x000fe20007f5e0ff */
[----:B------:R-:W-:Y:S01]  /*1b20*/  IMAD.WIDE.U32 R12, R10, 0x4, R12 ;  /* 0x000000040a0c7825 */ /* 0x000fe200078e000c */
[----:B------:R-:W-:-:S02]  /*1b30*/  ISETP.GE.U32.AND P3, PT, R5, 0x10000, PT ;  /* 0x000100000500780c */ /* 0x000fc40003f66070 */
[----:B------:R-:W-:Y:S01]  /*1b40*/  ISETP.LT.U32.AND P4, PT, R3, UR12, PT ;  /* 0x0000000c03007c0c */ /* 0x000fe2000bf81070 */
[--C-:B------:R-:W-:Y:S01]  /*1b50*/  IMAD.X R14, RZ, RZ, R6.reuse, P6 ;  /* 0x000000ffff0e7224 */ /* 0x100fe200030e0606 */
[----:B------:R-:W-:Y:S01]  /*1b60*/  ISETP.GE.U32.AND.EX P5, PT, R6, RZ, PT, P5 ;  /* 0x000000ff0600720c */ /* 0x000fe20003fa6150 */
[----:B------:R-:W-:Y:S01]  /*1b70*/  IMAD.X R16, RZ, RZ, R6, P2 ;  /* 0x000000ffff107224 */ /* 0x000fe200010e0606 */
[----:B------:R-:W-:Y:S02]  /*1b80*/  ISETP.LT.U32.AND P0, PT, R5, UR12, PT ;  /* 0x0000000c05007c0c */ /* 0x000fe4000bf01070 */
[----:B------:R-:W-:Y:S02]  /*1b90*/  ISETP.GE.U32.AND.EX P3, PT, R8, RZ, PT, P3 ;  /* 0x000000ff0800720c */ /* 0x000fe40003f66130 */
[----:B------:R-:W-:Y:S02]  /*1ba0*/  ISETP.GE.U32.AND P1, PT, R7, 0x10000, PT ;  /* 0x000100000700780c */ /* 0x000fe40003f26070 */
[----:B------:R-:W-:-:S02]  /*1bb0*/  ISETP.LT.AND.EX P4, PT, R6, UR4, !P5, P4 ;  /* 0x0000000406007c0c */ /* 0x000fc4000ef81340 */
[----:B------:R-:W-:Y:S02]  /*1bc0*/  ISETP.GE.U32.AND P5, PT, R11, 0x10000, PT ;  /* 0x000100000b00780c */ /* 0x000fe40003fa6070 */
[----:B------:R-:W-:Y:S02]  /*1bd0*/  ISETP.LT.AND.EX P0, PT, R8, UR4, !P3, P0 ;  /* 0x0000000408007c0c */ /* 0x000fe4000df01300 */
[----:B------:R-:W-:Y:S02]  /*1be0*/  ISETP.LT.U32.AND P2, PT, R7, UR12, PT ;  /* 0x0000000c07007c0c */ /* 0x000fe4000bf41070 */
[----:B------:R-:W-:Y:S02]  /*1bf0*/  ISETP.GE.U32.AND.EX P3, PT, R14, RZ, PT, P1 ;  /* 0x000000ff0e00720c */ /* 0x000fe40003f66110 */
[----:B------:R-:W-:Y:S02]  /*1c00*/  ISETP.LT.U32.AND P1, PT, R11, UR12, PT ;  /* 0x0000000c0b007c0c */ /* 0x000fe4000bf21070 */
[----:B------:R-:W-:-:S02]  /*1c10*/  ISETP.GE.U32.AND.EX P5, PT, R16, RZ, PT, P5 ;  /* 0x000000ff1000720c */ /* 0x000fc40003fa6150 */
[----:B------:R-:W-:Y:S02]  /*1c20*/  ISETP.LT.AND.EX P2, PT, R14, UR4, !P3, P2 ;  /* 0x000000040e007c0c */ /* 0x000fe4000df41320 */
[----:B------:R-:W-:Y:S02]  /*1c30*/  ISETP.LT.AND.EX P1, PT, R16, UR4, !P5, P1 ;  /* 0x0000000410007c0c */ /* 0x000fe4000ef21310 */
[----:B------:R-:W-:Y:S02]  /*1c40*/  @P4 LEA R2, P3, R3, UR8, 0x1 ;  /* 0x0000000803024c11 */ /* 0x000fe4000f8608ff */
[----:B------:R-:W-:Y:S02]  /*1c50*/  @P0 LEA R4, P5, R5, UR8, 0x1 ;  /* 0x0000000805040c11 */ /* 0x000fe4000f8a08ff */
[----:B------:R-:W-:Y:S02]  /*1c60*/  @P4 LEA.HI.X R3, R3, UR9, R6, 0x1, P3 ;  /* 0x0000000903034c11 */ /* 0x000fe400098f0c06 */
[----:B------:R-:W-:-:S03]  /*1c70*/  @P0 LEA.HI.X R5, R5, UR9, R8, 0x1, P5 ;  /* 0x0000000905050c11 */ /* 0x000fc6000a8f0c08 */
[----:B------:R-:W-:Y:S02]  /*1c80*/  @P2 LEA R8, P3, R7, UR8, 0x1 ;  /* 0x0000000807082c11 */ /* 0x000fe4000f8608ff */
[----:B------:R-:W-:Y:S02]  /*1c90*/  @P1 LEA R6, P5, R11, UR8, 0x1 ;  /* 0x000000080b061c11 */ /* 0x000fe4000f8a08ff */
[--C-:B------:R-:W-:Y:S02]  /*1ca0*/  @P2 LEA.HI.X R9, R7, UR9, R14.reuse, 0x1, P3 ;  /* 0x0000000907092c11 */ /* 0x100fe400098f0c0e */
[----:B------:R-:W-:Y:S02]  /*1cb0*/  @P4 PRMT R14, R15, 0x7610, R14 ;  /* 0x000076100f0e4816 */ /* 0x000fe4000000000e */
[----:B------:R-:W-:Y:S01]  /*1cc0*/  @P1 LEA.HI.X R7, R11, UR9, R16, 0x1, P5 ;  /* 0x000000090b071c11 */ /* 0x000fe2000a8f0c10 */
[----:B------:R-:W-:Y:S01]  /*1cd0*/  IMAD.MOV.U32 R16, RZ, RZ, 0x1 ;  /* 0x00000001ff107424 */ /* 0x000fe200078e00ff */
[----:B------:R-:W-:Y:S01]  /*1ce0*/  @P0 PRMT R11, R17, 0x7610, R11 ;  /* 0x00007610110b0816 */ /* 0x000fe2000000000b */
[----:B------:R0:W-:Y:S04]  /*1cf0*/  @P4 STG.E.U16 desc[UR10][R2.64], R14 ;  /* 0x0000000e02004986 */ /* 0x0001e8000c10150a */
[----:B------:R1:W-:Y:S01]  /*1d00*/  @P0 STG.E.U16 desc[UR10][R4.64], R11 ;  /* 0x0000000b04000986 */ /* 0x0003e2000c10150a */
[----:B------:R-:W-:-:S04]  /*1d10*/  ISETP.GE.U32.AND P0, PT, R12, 0x10000, PT ;  /* 0x000100000c00780c */ /* 0x000fc80003f06070 */
[----:B------:R-:W-:Y:S02]  /*1d20*/  ISETP.GE.U32.AND.EX P0, PT, R13, RZ, PT, P0 ;  /* 0x000000ff0d00720c */ /* 0x000fe40003f06100 */
[----:B0-----:R-:W-:Y:S02]  /*1d30*/  @P2 PRMT R3, R15, 0x7610, R3 ;  /* 0x000076100f032816 */ /* 0x001fe40000000003 */
[----:B-1----:R-:W-:-:S03]  /*1d40*/  @P1 PRMT R5, R16, 0x7610, R5 ;  /* 0x0000761010051816 */ /* 0x002fc60000000005 */
[----:B------:R2:W-:Y:S04]  /*1d50*/  @P2 STG.E.U16 desc[UR10][R8.64], R3 ;  /* 0x0000000308002986 */ /* 0x0005e8000c10150a */
[----:B------:R2:W-:Y:S01]  /*1d60*/  @P1 STG.E.U16 desc[UR10][R6.64], R5 ;  /* 0x0000000506001986 */ /* 0x0005e2000c10150a */
[----:B------:R-:W-:-:S04]  /*1d70*/  ISETP.LT.U32.AND P1, PT, R12, UR12, PT ;  /* 0x0000000c0c007c0c */ /* 0x000fc8000bf21070 */
[----:B------:R-:W-:-:S13]  /*1d80*/  ISETP.LT.AND.EX P1, PT, R13, UR4, PT, P1 ;  /* 0x000000040d007c0c */ /* 0x000fda000bf21310 */
[----:B--2---:R-:W-:Y:S05]  /*1d90*/  @!P0 BRA P1, `(.L_x_1457) ;  /* 0xfffffffc00388947 */ /* 0x004fea000083ffff */
[----:B------:R-:W-:Y:S05]  /*1da0*/  EXIT ;  /* 0x000000000000794d */ /* 0x000fea0003800000 */
.L_x_1417:
[----:B------:R-:W0:Y:S02]  /*1db0*/  S2R R5, SR_TID.X ;  /* 0x0000000000057919 */ /* 0x000e240000002100 */
[----:B0-----:R-:W-:-:S03]  /*1dc0*/  IMAD.WIDE.U32 R2, R5, 0x4, RZ ;  /* 0x0000000405027825 */ /* 0x001fc600078e00ff */
[----:B------:R-:W-:-:S04]  /*1dd0*/  ISETP.GE.U32.AND P0, PT, R2, UR12, PT ;  /* 0x0000000c02007c0c */ /* 0x000fc8000bf06070 */
[----:B------:R-:W-:-:S04]  /*1de0*/  ISETP.GE.AND.EX P0, PT, R3, UR4, PT, P0 ;  /* 0x0000000403007c0c */ /* 0x000fc8000bf06300 */
[----:B------:R-:W-:-:S13]  /*1df0*/  ISETP.GT.U32.OR P0, PT, R5, 0x3fff, P0 ;  /* 0x00003fff0500780c */ /* 0x000fda0000704470 */
[----:B------:R-:W-:Y:S05]  /*1e00*/  @P0 EXIT ;  /* 0x000000000000094d */ /* 0x000fea0003800000 */
[----:B------:R-:W0:Y:S01]  /*1e10*/  LDC.U16 R0, c[0x0][0xe5a] ;  /* 0x00039680ff007b82 */ /* 0x000e220000000400 */
[----:B------:R-:W-:Y:S01]  /*1e20*/  ULDC UR5, c[0x0][0x0] ;  /* 0x0000000000057ab9 */ /* 0x000fe20000000800 */
[----:B0-----:R-:W-:-:S04]  /*1e30*/  PRMT R0, R0, 0x9910, RZ ;  /* 0x0000991000007816 */ /* 0x001fc800000000ff */
[----:B------:R-:W-:Y:S01]  /*1e40*/  ISETP.NE.AND P0, PT, R0, 0x1, PT ;  /* 0x000000010000780c */ /* 0x000fe20003f05270 */
[----:B------:R-:W-:-:S12]  /*1e50*/  IMAD.MOV.U32 R0, RZ, RZ, RZ ;  /* 0x000000ffff007224 */ /* 0x000fd800078e00ff */
[----:B------:R-:W-:Y:S05]  /*1e60*/  @!P0 BRA `(.L_x_1458) ;  /* 0x00000014006c8947 */ /* 0x000fea0003800000 */
.L_x_1496:
[C---:B------:R-:W-:Y:S01]  /*1e70*/  IMAD.SHL.U32 R4, R5.reuse, 0x8, RZ ;  /* 0x0000000805047824 */ /* 0x040fe200078e00ff */
[----:B------:R-:W-:-:S04]  /*1e80*/  SHF.L.U64.HI R16, R5, 0x3, R0 ;  /* 0x0000000305107819 */ /* 0x000fc80000010200 */
[----:B------:R-:W-:-:S04]  /*1e90*/  IADD3 R14, P0, R4, UR6, RZ ;  /* 0x00000006040e7c10 */ /* 0x000fc8000ff1e0ff */
[----:B------:R-:W-:-:S05]  /*1ea0*/  IADD3.X R15, R16, UR7, RZ, P0, !PT ;  /* 0x00000007100f7c10 */ /* 0x000fca00087fe4ff */
[----:B------:R-:W2:Y:S01]  /*1eb0*/  LDG.E.64 R2, desc[UR10][R14.64] ;  /* 0x0000000a0e027981 */ /* 0x000ea2000c1e1b00 */
[----:B------:R-:W0:Y:S01]  /*1ec0*/  LDC.U16 R6, c[0x0][0xe5a] ;  /* 0x00039680ff067b82 */ /* 0x000e220000000400 */
[----:B------:R-:W-:Y:S01]  /*1ed0*/  BSSY B0, `(.L_x_1459) ;  /* 0x0000145000007945 */ /* 0x000fe20003800000 */
[----:B0-----:R-:W-:-:S04]  /*1ee0*/  PRMT R7, R6, 0x9910, RZ ;  /* 0x0000991006077816 */ /* 0x001fc800000000ff */
[----:B------:R-:W-:Y:S02]  /*1ef0*/  ISETP.NE.AND P0, PT, R7, -0x1, PT ;  /* 0xffffffff0700780c */ /* 0x000fe40003f05270 */
[C---:B--2---:R-:W-:Y:S02]  /*1f00*/  PRMT R12, R2.reuse, 0x7610, R12 ;  /* 0x00007610020c7816 */ /* 0x044fe4000000000c */
[----:B------:R-:W-:Y:S02]  /*1f10*/  PRMT R11, R2, 0x7632, R11 ;  /* 0x00007632020b7816 */ /* 0x000fe4000000000b */
[C---:B------:R-:W-:Y:S02]  /*1f20*/  PRMT R2, R3.reuse, 0x7610, R2 ;  /* 0x0000761003027816 */ /* 0x040fe40000000002 */
[----:B------:R-:W-:-:S05]  /*1f30*/  PRMT R8, R3, 0x7632, R8 ;  /* 0x0000763203087816 */ /* 0x000fca0000000008 */
[----:B------:R-:W-:Y:S05]  /*1f40*/  @!P0 BRA `(.L_x_1460) ;  /* 0x00000008000c8947 */ /* 0x000fea0003800000 */
        /* <DEDUP_REMOVED lines=11> */
.L_x_1463:
[C---:B------:R-:W-:Y:S02]  /*2000*/  LOP3.LUT R14, R12.reuse, 0x1, RZ, 0xc0, !PT ;  /* 0x000000010c0e7812 */ /* 0x040fe400078ec0ff */
[----:B------:R-:W-:Y:S02]  /*2010*/  LOP3.LUT R15, R12, 0xffff, RZ, 0xc0, !PT ;  /* 0x0000ffff0c0f7812 */ /* 0x000fe400078ec0ff */
[----:B------:R-:W-:Y:S02]  /*2020*/  ISETP.NE.U32.AND P0, PT, R14, 0x1, PT ;  /* 0x000000010e00780c */ /* 0x000fe40003f05070 */
[----:B------:R-:W-:Y:S02]  /*2030*/  PRMT R14, R10, 0x9910, RZ ;  /* 0x000099100a0e7816 */ /* 0x000fe400000000ff */
[C---:B------:R-:W-:Y:S02]  /*2040*/  PRMT R17, R13.reuse, 0x9910, RZ ;  /* 0x000099100d117816 */ /* 0x040fe400000000ff */
[----:B------:R-:W-:-:S02]  /*2050*/  SEL R10, R13, 0x1, !P0 ;  /* 0x000000010d0a7807 */ /* 0x000fc40004000000 */
[----:B------:R-:W-:Y:S01]  /*2060*/  LEA.HI R13, R15, R12, RZ, 0x11 ;  /* 0x0000000c0f0d7211 */ /* 0x000fe200078f88ff */
[----:B------:R-:W-:Y:S01]  /*2070*/  VIADD R12, R12, 0x1 ;  /* 0x000000010c0c7836 */ /* 0x000fe20000000000 */
[----:B------:R-:W-:Y:S01]  /*2080*/  PRMT R15, R10, 0x9910, RZ ;  /* 0x000099100a0f7816 */ /* 0x000fe200000000ff */
[----:B------:R-:W-:Y:S01]  /*2090*/  IMAD.MOV.U32 R10, RZ, RZ, R17 ;  /* 0x000000ffff0a7224 */ /* 0x000fe200078e0011 */
[----:B------:R-:W-:Y:S02]  /*20a0*/  PRMT R17, R13, 0x9910, RZ ;  /* 0x000099100d117816 */ /* 0x000fe400000000ff */
[----:B------:R-:W-:-:S03]  /*20b0*/  LOP3.LUT R13, R12, 0xffff, RZ, 0xc0, !PT ;  /* 0x0000ffff0c0d7812 */ /* 0x000fc600078ec0ff */
[----:B------:R-:W-:Y:S01]  /*20c0*/  IMAD.MOV.U32 R12, RZ, RZ, R17 ;  /* 0x000000ffff0c7224 */ /* 0x000fe200078e0011 */
[----:B------:R-:W-:Y:S01]  /*20d0*/  ISETP.GT.U32.AND P0, PT, R13, 0x2, PT ;  /* 0x000000020d00780c */ /* 0x000fe20003f04070 */
[----:B------:R-:W-:Y:S02]  /*20e0*/  IMAD R13, R10, R10, RZ ;  /* 0x0000000a0a0d7224 */ /* 0x000fe400078e02ff */
[----:B------:R-:W-:Y:S01]  /*20f0*/  IMAD R10, R14, R15, RZ ;  /* 0x0000000f0e0a7224 */ /* 0x000fe200078e02ff */
[----:B------:R-:W-:-:S09]  /*2100*/  SHF.R.S32.HI R12, RZ, 0x1, R12 ;  /* 0x00000001ff0c7819 */ /* 0x000fd2000001140c */
[----:B------:R-:W-:Y:S05]  /*2110*/  @P0 BRA `(.L_x_1463) ;  /* 0xfffffffc00b80947 */ /* 0x000fea000383ffff */
.L_x_1462:
[----:B------:R-:W-:Y:S05]  /*2120*/  BSYNC B1 ;  /* 0x0000000000017941 */ /* 0x000fea0003800000 */
.L_x_1461:
        /* <DEDUP_REMOVED lines=9> */
.L_x_1466:
        /* <DEDUP_REMOVED lines=18> */
.L_x_1465:
[----:B------:R-:W-:Y:S05]  /*22e0*/  BSYNC B1 ;  /* 0x0000000000017941 */ /* 0x000fea0003800000 */
.L_x_1464:
        /* <DEDUP_REMOVED lines=11> */
.L_x_1469:
        /* <DEDUP_REMOVED lines=18> */
.L_x_1468:
[----:B------:R-:W-:Y:S05]  /*24c0*/  BSYNC B1 ;  /* 0x0000000000017941 */ /* 0x000fea0003800000 */
.L_x_1467:
[----:B------:R-:W-:Y:S01]  /*24d0*/  PRMT R2, R3, 0xbb32, RZ ;  /* 0x0000bb3203027816 */ /* 0x000fe200000000ff */
[----:B------:R-:W-:Y:S03]  /*24e0*/  BSSY B1, `(.L_x_1470) ;  /* 0x0000028000017945 */ /* 0x000fe60003800000 */
[----:B------:R-:W-:-:S13]  /*24f0*/  ISETP.GE.AND P0, PT, R2, RZ, PT ;  /* 0x000000ff0200720c */ /* 0x000fda0003f06270 */
[----:B------:R-:W-:Y:S05]  /*2500*/  @!P0 BRA `(.L_x_1471) ;  /* 0x0000000000948947 */ /* 0x000fea0003800000 */
[----:B------:R-:W-:Y:S01]  /*2510*/  ISETP.NE.AND P0, PT, R2, RZ, PT ;  /* 0x000000ff0200720c */ /* 0x000fe20003f05270 */
[----:B------:R-:W-:-:S12]  /*2520*/  IMAD.MOV.U32 R11, RZ, RZ, 0x1 ;  /* 0x00000001ff0b7424 */ /* 0x000fd800078e00ff */
[----:B------:R-:W-:Y:S05]  /*2530*/  @!P0 BRA `(.L_x_1471) ;  /* 0x0000000000888947 */ /* 0x000fea0003800000 */
[----:B------:R-:W-:Y:S02]  /*2540*/  LOP3.LUT R2, R8, 0x1, RZ, 0xc0, !PT ;  /* 0x0000000108027812 */ /* 0x000fe400078ec0ff */
[----:B------:R-:W-:Y:S02]  /*2550*/  PRMT R3, R3, 0x7732, RZ ;  /* 0x0000773203037816 */ /* 0x000fe400000000ff */
        /* <DEDUP_REMOVED lines=12> */
.L_x_1472:
        /* <DEDUP_REMOVED lines=20> */
.L_x_1471:
[----:B------:R-:W-:Y:S05]  /*2760*/  BSYNC B1 ;  /* 0x0000000000017941 */ /* 0x000fea0003800000 */
.L_x_1470:
[----:B------:R-:W-:Y:S05]  /*2770*/  BRA `(.L_x_1473) ;  /* 0x0000000800e87947 */ /* 0x000fea0003800000 */
.L_x_1460:
[----:B------:R-:W-:Y:S01]  /*2780*/  PRMT R7, R12, 0x9910, RZ ;  /* 0x000099100c077816 */ /* 0x000fe200000000ff */
        /* <DEDUP_REMOVED lines=22> */
.L_x_1478:
[----:B------:R-:W-:Y:S02]  /*28f0*/  LOP3.LUT R9, R12, 0x1, RZ, 0xc0, !PT ;  /* 0x000000010c097812 */ /* 0x000fe400078ec0ff */
[----:B------:R-:W-:Y:S02]  /*2900*/  PRMT R14, R10, 0x9910, RZ ;  /* 0x000099100a0e7816 */ /* 0x000fe400000000ff */
[----:B------:R-:W-:Y:S02]  /*2910*/  ISETP.NE.U32.AND P0, PT, R9, 0x1, PT ;  /* 0x000000010900780c */ /* 0x000fe40003f05070 */
[C---:B------:R-:W-:Y:S02]  /*2920*/  LOP3.LUT R9, R12.reuse, 0xffff, RZ, 0xc0, !PT ;  /* 0x0000ffff0c097812 */ /* 0x040fe400078ec0ff */
[----:B------:R-:W-:Y:S02]  /*2930*/  PRMT R10, R7, 0x9910, RZ ;  /* 0x00009910070a7816 */ /* 0x000fe400000000ff */
[----:B------:R-:W-:Y:S01]  /*2940*/  LEA.HI R9, R9, R12, RZ, 0x11 ;  /* 0x0000000c09097211 */ /* 0x000fe200078f88ff */
[----:B------:R-:W-:Y:S01]  /*2950*/  VIADD R12, R12, 0x1 ;  /* 0x000000010c0c7836 */ /* 0x000fe20000000000 */
[----:B------:R-:W-:-:S02]  /*2960*/  SEL R7, R7, 0x1, !P0 ;  /* 0x0000000107077807 */ /* 0x000fc40004000000 */
[----:B------:R-:W-:Y:S02]  /*2970*/  PRMT R9, R9, 0x9910, RZ ;  /* 0x0000991009097816 */ /* 0x000fe400000000ff */
[----:B------:R-:W-:Y:S02]  /*2980*/  LOP3.LUT R12, R12, 0xffff, RZ, 0xc0, !PT ;  /* 0x0000ffff0c0c7812 */ /* 0x000fe400078ec0ff */
[----:B------:R-:W-:Y:S02]  /*2990*/  PRMT R7, R7, 0x9910, RZ ;  /* 0x0000991007077816 */ /* 0x000fe400000000ff */
[----:B------:R-:W-:Y:S01]  /*29a0*/  ISETP.GE.U32.AND P0, PT, R12, 0x3, PT ;  /* 0x000000030c00780c */ /* 0x000fe20003f06070 */
[----:B------:R-:W-:Y:S01]  /*29b0*/  IMAD R12, R10, R10, RZ ;  /* 0x0000000a0a0c7224 */ /* 0x000fe200078e02ff */
[----:B------:R-:W-:Y:S01]  /*29c0*/  SHF.R.S32.HI R9, RZ, 0x1, R9 ;  /* 0x00000001ff097819 */ /* 0x000fe20000011409 */
[----:B------:R-:W-:-:S03]  /*29d0*/  IMAD R10, R14, R7, RZ ;  /* 0x000000070e0a7224 */ /* 0x000fc600078e02ff */
[----:B------:R-:W-:Y:S02]  /*29e0*/  PRMT R7, R12, 0x7610, R7 ;  /* 0x000076100c077816 */ /* 0x000fe40000000007 */
[----:B------:R-:W-:-:S05]  /*29f0*/  PRMT R12, R9, 0x7610, R12 ;  /* 0x00007610090c7816 */ /* 0x000fca000000000c */
[----:B------:R-:W-:Y:S05]  /*2a00*/  @P0 BRA `(.L_x_1478) ;  /* 0xfffffffc00b80947 */ /* 0x000fea000383ffff */
.L_x_1477:
[----:B------:R-:W-:Y:S05]  /*2a10*/  BSYNC B2 ;  /* 0x0000000000027941 */ /* 0x000fea0003800000 */
.L_x_1476:
[----:B------:R-:W-:Y:S05]  /*2a20*/  BRA `(.L_x_1479) ;  /* 0x00000000000c7947 */ /* 0x000fea0003800000 */
.L_x_1475:
[----:B------:R-:W-:-:S04]  /*2a30*/  LOP3.LUT R12, R12, 0x1, RZ, 0xc0, !PT ;  /* 0x000000010c0c7812 */ /* 0x000fc800078ec0ff */
[----:B------:R-:W-:-:S04]  /*2a40*/  ISETP.NE.U32.AND P0, PT, R12, 0x1, PT ;  /* 0x000000010c00780c */ /* 0x000fc80003f05070 */
[----:B------:R-:W-:-:S09]  /*2a50*/  SEL R10, R6, 0xffff, P0 ;  /* 0x0000ffff060a7807 */ /* 0x000fd20000000000 */
.L_x_1479:
[----:B------:R-:W-:Y:S05]  /*2a60*/  BSYNC B1 ;  /* 0x0000000000017941 */ /* 0x000fea0003800000 */
.L_x_1474:
        /* <DEDUP_REMOVED lines=9> */
[C---:B------:R-:W-:Y:S01]  /*2b00*/  VIADD R9, R11.reuse, 0x1 ;  /* 0x000000010b097836 */ /* 0x040fe20000000000 */
[----:B------:R-:W-:Y:S02]  /*2b10*/  LOP3.LUT R12, R11, 0xffff, RZ, 0xc0, !PT ;  /* 0x0000ffff0b0c7812 */ /* 0x000fe400078ec0ff */
[----:B------:R-:W-:Y:S02]  /*2b20*/  ISETP.NE.U32.AND P0, PT, R7, 0x1, PT ;  /* 0x000000010700780c */ /* 0x000fe40003f05070 */
[----:B------:R-:W-:Y:S02]  /*2b30*/  LOP3.LUT R9, R9, 0xffff, RZ, 0xc0, !PT ;  /* 0x0000ffff09097812 */ /* 0x000fe400078ec0ff */
[----:B------:R-:W-:Y:S02]  /*2b40*/  SEL R7, R6, 0xffff, P0 ;  /* 0x0000ffff06077807 */ /* 0x000fe40000000000 */
[----:B------:R-:W-:-:S02]  /*2b50*/  ISETP.GE.U32.AND P0, PT, R9, 0x3, PT ;  /* 0x000000030900780c */ /* 0x000fc40003f06070 */
[----:B------:R-:W-:Y:S02]  /*2b60*/  PRMT R7, R7, 0x9910, RZ ;  /* 0x0000991007077816 */ /* 0x000fe400000000ff */
[----:B------:R-:W-:-:S03]  /*2b70*/  LEA.HI R11, R12, R11, RZ, 0x11 ;  /* 0x0000000b0c0b7211 */ /* 0x000fc600078f88ff */
[----:B------:R-:W-:-:S06]  /*2b80*/  IMAD.MOV.U32 R9, RZ, RZ, R7 ;  /* 0x000000ffff097224 */ /* 0x000fcc00078e0007 */
[----:B------:R-:W-:Y:S05]  /*2b90*/  @!P0 BRA `(.L_x_1483) ;  /* 0x0000000000588947 */ /* 0x000fea0003800000 */
[----:B------:R-:W-:Y:S01]  /*2ba0*/  PRMT R11, R11, 0x9910, RZ ;  /* 0x000099100b0b7816 */ /* 0x000fe200000000ff */
[----:B------:R-:W-:-:S03]  /*2bb0*/  IMAD.MOV.U32 R7, RZ, RZ, 0x1 ;  /* 0x00000001ff077424 */ /* 0x000fc600078e00ff */
[----:B------:R-:W-:-:S04]  /*2bc0*/  SHF.R.S32.HI R11, RZ, 0x1, R11 ;  /* 0x00000001ff0b7819 */ /* 0x000fc8000001140b */
[----:B------:R-:W-:-:S07]  /*2bd0*/  PRMT R12, R11, 0x7610, R12 ;  /* 0x000076100b0c7816 */ /* 0x000fce000000000c */
.L_x_1484:
[C---:B------:R-:W-:Y:S02]  /*2be0*/  LOP3.LUT R11, R12.reuse, 0x1, RZ, 0xc0, !PT ;  /* 0x000000010c0b7812 */ /* 0x040fe400078ec0ff */
        /* <DEDUP_REMOVED lines=17> */
.L_x_1483:
[----:B------:R-:W-:Y:S05]  /*2d00*/  BSYNC B2 ;  /* 0x0000000000027941 */ /* 0x000fea0003800000 */
.L_x_1482:
[----:B------:R-:W-:Y:S05]  /*2d10*/  BRA `(.L_x_1485) ;  /* 0x00000000000c7947 */ /* 0x000fea0003800000 */
.L_x_1481:
[----:B------:R-:W-:-:S04]  /*2d20*/  LOP3.LUT R11, R11, 0x1, RZ, 0xc0, !PT ;  /* 0x000000010b0b7812 */ /* 0x000fc800078ec0ff */
[----:B------:R-:W-:-:S04]  /*2d30*/  ISETP.NE.U32.AND P0, PT, R11, 0x1, PT ;  /* 0x000000010b00780c */ /* 0x000fc80003f05070 */
[----:B------:R-:W-:-:S09]  /*2d40*/  SEL R9, R6, 0xffff, P0 ;  /* 0x0000ffff06097807 */ /* 0x000fd20000000000 */
.L_x_1485:
[----:B------:R-:W-:Y:S05]  /*2d50*/  BSYNC B1 ;  /* 0x0000000000017941 */ /* 0x000fea0003800000 */
.L_x_1480:
        /* <DEDUP_REMOVED lines=22> */
.L_x_1490:
[----:B------:R-:W-:Y:S01]  /*2ec0*/  PRMT R13, R12, 0x9910, RZ ;  /* 0x000099100c0d7816 */ /* 0x000fe200000000ff */
[C---:B------:R-:W-:Y:S01]  /*2ed0*/  VIADD R12, R14.reuse, 0x1 ;  /* 0x000000010e0c7836 */ /* 0x040fe20000000000 */
[----:B------:R-:W-:Y:S02]  /*2ee0*/  LOP3.LUT R7, R14, 0x1, RZ, 0xc0, !PT ;  /* 0x000000010e077812 */ /* 0x000fe400078ec0ff */
[----:B------:R-:W-:Y:S02]  /*2ef0*/  PRMT R11, R2, 0x9910, RZ ;  /* 0x00009910020b7816 */ /* 0x000fe400000000ff */
[----:B------:R-:W-:Y:S02]  /*2f00*/  ISETP.NE.U32.AND P0, PT, R7, 0x1, PT ;  /* 0x000000010700780c */ /* 0x000fe40003f05070 */
[----:B------:R-:W-:Y:S01]  /*2f10*/  LOP3.LUT R12, R12, 0xffff, RZ, 0xc0, !PT ;  /* 0x0000ffff0c0c7812 */ /* 0x000fe200078ec0ff */
[----:B------:R-:W-:Y:S01]  /*2f20*/  IMAD R11, R11, R11, RZ ;  /* 0x0000000b0b0b7224 */ /* 0x000fe200078e02ff */
[----:B------:R-:W-:-:S02]  /*2f30*/  LOP3.LUT R7, R14, 0xffff, RZ, 0xc0, !PT ;  /* 0x0000ffff0e077812 */ /* 0x000fc400078ec0ff */
[----:B------:R-:W-:Y:S02]  /*2f40*/  SEL R2, R2, 0x1, !P0 ;  /* 0x0000000102027807 */ /* 0x000fe40004000000 */
[----:B------:R-:W-:Y:S02]  /*2f50*/  ISETP.GE.U32.AND P0, PT, R12, 0x3, PT ;  /* 0x000000030c00780c */ /* 0x000fe40003f06070 */
[----:B------:R-:W-:Y:S02]  /*2f60*/  LEA.HI R7, R7, R14, RZ, 0x11 ;  /* 0x0000000e07077211 */ /* 0x000fe400078f88ff */
[----:B------:R-:W-:Y:S02]  /*2f70*/  PRMT R2, R2, 0x9910, RZ ;  /* 0x0000991002027816 */ /* 0x000fe400000000ff */
[----:B------:R-:W-:-:S03]  /*2f80*/  PRMT R7, R7, 0x9910, RZ ;  /* 0x0000991007077816 */ /* 0x000fc600000000ff */
[----:B------:R-:W-:Y:S01]  /*2f90*/  IMAD R12, R13, R2, RZ ;  /* 0x000000020d0c7224 */ /* 0x000fe200078e02ff */
[----:B------:R-:W-:Y:S02]  /*2fa0*/  SHF.R.S32.HI R7, RZ, 0x1, R7 ;  /* 0x00000001ff077819 */ /* 0x000fe40000011407 */
[----:B------:R-:W-:Y:S02]  /*2fb0*/  PRMT R2, R11, 0x7610, R2 ;  /* 0x000076100b027816 */ /* 0x000fe40000000002 */
[----:B------:R-:W-:Y:S01]  /*2fc0*/  PRMT R14, R7, 0x7610, R14 ;  /* 0x00007610070e7816 */ /* 0x000fe2000000000e */
[----:B------:R-:W-:Y:S06]  /*2fd0*/  @P0 BRA `(.L_x_1490) ;  /* 0xfffffffc00b80947 */ /* 0x000fec000383ffff */
.L_x_1489:
[----:B------:R-:W-:Y:S05]  /*2fe0*/  BSYNC B2 ;  /* 0x0000000000027941 */ /* 0x000fea0003800000 */
.L_x_1488:
[----:B------:R-:W-:Y:S05]  /*2ff0*/  BRA `(.L_x_1491) ;  /* 0x00000000000c7947 */ /* 0x000fea0003800000 */
.L_x_1487:
[----:B------:R-:W-:-:S04]  /*3000*/  LOP3.LUT R2, R2, 0x1, RZ, 0xc0, !PT ;  /* 0x0000000102027812 */ /* 0x000fc800078ec0ff */
[----:B------:R-:W-:-:S04]  /*3010*/  ISETP.NE.U32.AND P0, PT, R2, 0x1, PT ;  /* 0x000000010200780c */ /* 0x000fc80003f05070 */
[----:B------:R-:W-:-:S09]  /*3020*/  SEL R12, R6, 0xffff, P0 ;  /* 0x0000ffff060c7807 */ /* 0x000fd20000000000 */
.L_x_1491:
[----:B------:R-:W-:Y:S05]  /*3030*/  BSYNC B1 ;  /* 0x0000000000017941 */ /* 0x000fea0003800000 */
.L_x_1486:
[----:B------:R-:W-:-:S04]  /*3040*/  PRMT R2, R3, 0xbb32, RZ ;  /* 0x0000bb3203027816 */ /* 0x000fc800000000ff */
[----:B------:R-:W-:-:S13]  /*3050*/  ISETP.GE.AND P0, PT, R2, RZ, PT ;  /* 0x000000ff0200720c */ /* 0x000fda0003f06270 */
[----:B------:R-:W-:Y:S05]  /*3060*/  @!P0 BRA `(.L_x_1492) ;  /* 0x00000000009c8947 */ /* 0x000fea0003800000 */
[----:B------:R-:W-:Y:S01]  /*3070*/  ISETP.NE.AND P0, PT, R2, RZ, PT ;  /* 0x000000ff0200720c */ /* 0x000fe20003f05270 */
[----:B------:R-:W-:Y:S01]  /*3080*/  BSSY B1, `(.L_x_1493) ;  /* 0x0000024000017945 */ /* 0x000fe20003800000 */
[----:B------:R-:W-:-:S11]  /*3090*/  IMAD.MOV.U32 R11, RZ, RZ, 0x1 ;  /* 0x00000001ff0b7424 */ /* 0x000fd600078e00ff */
[----:B------:R-:W-:Y:S05]  /*30a0*/  @!P0 BRA `(.L_x_1494) ;  /* 0x0000000000848947 */ /* 0x000fea0003800000 */
[----:B------:R-:W-:Y:S02]  /*30b0*/  LOP3.LUT R2, R8, 0x1, RZ, 0xc0, !PT ;  /* 0x0000000108027812 */ /* 0x000fe400078ec0ff */
[----:B------:R-:W-:Y:S02]  /*30c0*/  PRMT R3, R3, 0x7732, RZ ;  /* 0x0000773203037816 */ /* 0x000fe400000000ff */
[----:B------:R-:W-:Y:S01]  /*30d0*/  ISETP.NE.U32.AND P0, PT, R2, 0x1, PT ;  /* 0x000000010200780c */ /* 0x000fe20003f05070 */
[----:B------:R-:W-:Y:S01]  /*30e0*/  VIADD R2, R8, 0x1 ;  /* 0x0000000108027836 */ /* 0x000fe20000000000 */
[----:B------:R-:W-:Y:S02]  /*30f0*/  LEA.HI R3, R3, R8, RZ, 0x11 ;  /* 0x0000000803037211 */ /* 0x000fe400078f88ff */
[----:B------:R-:W-:Y:S02]  /*3100*/  SEL R6, R6, 0xffff, P0 ;  /* 0x0000ffff06067807 */ /* 0x000fe40000000000 */
[----:B------:R-:W-:-:S02]  /*3110*/  LOP3.LUT R2, R2, 0xffff, RZ, 0xc0, !PT ;  /* 0x0000ffff02027812 */ /* 0x000fc400078ec0ff */
[----:B------:R-:W-:Y:S02]  /*3120*/  PRMT R11, R6, 0x9910, RZ ;  /* 0x00009910060b7816 */ /* 0x000fe400000000ff */
[----:B------:R-:W-:-:S13]  /*3130*/  ISETP.GE.U32.AND P0, PT, R2, 0x3, PT ;  /* 0x000000030200780c */ /* 0x000fda0003f06070 */
[----:B------:R-:W-:Y:S05]  /*3140*/  @!P0 BRA `(.L_x_1494) ;  /* 0x00000000005c8947 */ /* 0x000fea0003800000 */
[----:B------:R-:W-:Y:S01]  /*3150*/  PRMT R2, R3, 0x9910, RZ ;  /* 0x0000991003027816 */ /* 0x000fe200000000ff */
[----:B------:R-:W-:-:S03]  /*3160*/  IMAD.MOV.U32 R3, RZ, RZ, 0x1 ;  /* 0x00000001ff037424 */ /* 0x000fc600078e00ff */
[--C-:B------:R-:W-:Y:S02]  /*3170*/  SHF.R.S32.HI R6, RZ, 0x1, R2.reuse ;  /* 0x00000001ff067819 */ /* 0x100fe40000011402 */
[----:B------:R-:W-:-:S07]  /*3180*/  PRMT R2, R3, 0x7610, R2 ;  /* 0x0000761003027816 */ /* 0x000fce0000000002 */
.L_x_1495:
        /* <DEDUP_REMOVED lines=19> */
.L_x_1494:
[----:B------:R-:W-:Y:S05]  /*32c0*/  BSYNC B1 ;  /* 0x0000000000017941 */ /* 0x000fea0003800000 */
.L_x_1493:
[----:B------:R-:W-:Y:S05]  /*32d0*/  BRA `(.L_x_1473) ;  /* 0x0000000000107947 */ /* 0x000fea0003800000 */
.L_x_1492:
[----:B------:R-:W-:-:S04]  /*32e0*/  LOP3.LUT R8, R8, 0x1, RZ, 0xc0, !PT ;  /* 0x0000000108087812 */ /* 0x000fc800078ec0ff */
[----:B------:R-:W-:-:S04]  /*32f0*/  ISETP.NE.U32.AND P0, PT, R8, 0x1, PT ;  /* 0x000000010800780c */ /* 0x000fc80003f05070 */
[----:B------:R-:W-:-:S04]  /*3300*/  SEL R6, R6, 0xffff, P0 ;  /* 0x0000ffff06067807 */ /* 0x000fc80000000000 */
[----:B------:R-:W-:-:S07]  /*3310*/  PRMT R11, R6, 0x7610, R11 ;  /* 0x00007610060b7816 */ /* 0x000fce000000000b */
.L_x_1473:
[----:B------:R-:W-:Y:S05]  /*3320*/  BSYNC B0 ;  /* 0x0000000000007941 */ /* 0x000fea0003800000 */
.L_x_1459:
[----:B------:R-:W-:Y:S02]  /*3330*/  IADD3 R2, P0, R4, UR8, RZ ;  /* 0x0000000804027c10 */ /* 0x000fe4000ff1e0ff */
[----:B------:R-:W-:Y:S02]  /*3340*/  PRMT R10, R10, 0x5410, R9 ;  /* 0x000054100a0a7816 */ /* 0x000fe40000000009 */
[----:B------:R-:W-:Y:S02]  /*3350*/  IADD3.X R3, R16, UR9, RZ, P0, !PT ;  /* 0x0000000910037c10 */ /* 0x000fe400087fe4ff */
[----:B------:R-:W-:Y:S02]  /*3360*/  IADD3 R5, P0, R5, UR5, RZ ;  /* 0x0000000505057c10 */ /* 0x000fe4000ff1e0ff */
[----:B------:R-:W-:Y:S02]  /*3370*/  PRMT R11, R12, 0x5410, R11 ;  /* 0x000054100c0b7816 */ /* 0x000fe4000000000b */
[C---:B------:R-:W-:Y:S01]  /*3380*/  ISETP.LT.U32.AND P1, PT, R5.reuse, 0x4000, PT ;  /* 0x000040000500780c */ /* 0x040fe20003f21070 */
[----:B------:R-:W-:-:S02]  /*3390*/  IMAD.SHL.U32 R4, R5, 0x4, RZ ;  /* 0x0000000405047824 */ /* 0x000fc400078e00ff */
[----:B------:R-:W-:Y:S01]  /*33a0*/  IMAD.X R0, RZ, RZ, R0, P0 ;  /* 0x000000ffff007224 */ /* 0x000fe200000e0600 */
[----:B------:R0:W-:Y:S02]  /*33b0*/  STG.E.64 desc[UR10][R2.64], R10 ;  /* 0x0000000a02007986 */ /* 0x0001e4000c101b0a */
[----:B------:R-:W-:Y:S02]  /*33c0*/  ISETP.GE.U32.AND P0, PT, R4, UR12, PT ;  /* 0x0000000c04007c0c */ /* 0x000fe4000bf06070 */
[----:B------:R-:W-:Y:S02]  /*33d0*/  SHF.L.U64.HI R4, R5, 0x2, R0 ;  /* 0x0000000205047819 */ /* 0x000fe40000010200 */
[----:B------:R-:W-:Y:S02]  /*33e0*/  ISETP.LT.U32.AND.EX P1, PT, R0, RZ, PT, P1 ;  /* 0x000000ff0000720c */ /* 0x000fe40003f21110 */
[----:B------:R-:W-:-:S13]  /*33f0*/  ISETP.GE.AND.EX P0, PT, R4, UR4, PT, P0 ;  /* 0x0000000404007c0c */ /* 0x000fda000bf06300 */
[----:B0-----:R-:W-:Y:S05]  /*3400*/  @!P0 BRA P1, `(.L_x_1496) ;  /* 0xffffffe800988947 */ /* 0x001fea000083ffff */
[----:B------:R-:W-:Y:S05]  /*3410*/  EXIT ;  /* 0x000000000000794d */ /* 0x000fea0003800000 */
.L_x_1458:
[----:B------:R-:W-:Y:S02]  /*3420*/  IMAD.MOV.U32 R6, RZ, RZ, 0x10001 ;  /* 0x00010001ff067424 */ /* 0x000fe400078e00ff */
[----:B------:R-:W-:-:S07]  /*3430*/  IMAD.MOV.U32 R7, RZ, RZ, 0x10001 ;  /* 0x00010001ff077424 */ /* 0x000fce00078e00ff */
.L_x_1497:
[----:B------:R-:W-:-:S04]  /*3440*/  LEA R2, P0, R5, UR8, 0x3 ;  /* 0x0000000805027c11 */ /* 0x000fc8000f8018ff */
[C---:B------:R-:W-:Y:S02]  /*3450*/  LEA.HI.X R3, R5.reuse, UR9, R0, 0x3, P0 ;  /* 0x0000000905037c11 */ /* 0x040fe400080f1c00 */
[----:B------:R-:W-:-:S03]  /*3460*/  IADD3 R5, P0, R5, UR5, RZ ;  /* 0x0000000505057c10 */ /* 0x000fc6000ff1e0ff */
[----:B------:R0:W-:Y:S01]  /*3470*/  STG.E.64 desc[UR10][R2.64], R6 ;  /* 0x0000000602007986 */ /* 0x0001e2000c101b0a */
[C---:B------:R-:W-:Y:S01]  /*3480*/  ISETP.LT.U32.AND P1, PT, R5.reuse, 0x4000, PT ;  /* 0x000040000500780c */ /* 0x040fe20003f21070 */
[----:B------:R-:W-:Y:S02]  /*3490*/  IMAD.SHL.U32 R4, R5, 0x4, RZ ;  /* 0x0000000405047824 */ /* 0x000fe400078e00ff */
[----:B------:R-:W-:-:S03]  /*34a0*/  IMAD.X R0, RZ, RZ, R0, P0 ;  /* 0x000000ffff007224 */ /* 0x000fc600000e0600 */
[----:B------:R-:W-:Y:S02]  /*34b0*/  ISETP.GE.U32.AND P0, PT, R4, UR12, PT ;  /* 0x0000000c04007c0c */ /* 0x000fe4000bf06070 */
[----:B------:R-:W-:Y:S02]  /*34c0*/  SHF.L.U64.HI R4, R5, 0x2, R0 ;  /* 0x0000000205047819 */ /* 0x000fe40000010200 */
[----:B------:R-:W-:Y:S02]  /*34d0*/  ISETP.LT.U32.AND.EX P1, PT, R0, RZ, PT, P1 ;  /* 0x000000ff0000720c */ /* 0x000fe40003f21110 */
[----:B------:R-:W-:-:S13]  /*34e0*/  ISETP.GE.AND.EX P0, PT, R4, UR4, PT, P0 ;  /* 0x0000000404007c0c */ /* 0x000fda000bf06300 */
[----:B0-----:R-:W-:Y:S05]  /*34f0*/  @!P0 BRA P1, `(.L_x_1497) ;  /* 0xfffffffc00d08947 */ /* 0x001fea000083ffff */
[----:B------:R-:W-:Y:S05]  /*3500*/  EXIT ;  /* 0x000000000000794d */ /* 0x000fea0003800000 */
.L_x_1498:
        /* <DEDUP_REMOVED lines=15> */
.L_x_5369:


//--------------------- .text._ZN2at6native57_GLOBAL__N__f3eca4a2_24_ForeachBinaryOpScalar_cu_86b9896c25multi_tensor_apply_kernelINS1_18TensorListMetadataILi2EEENS1_21BinaryOpScalarFunctorIlLi2ELi1ELi1EEEJNS1_21reverse_power_functorIlEElEEEvT_T0_DpT1_ --------------------------
	.section	.text._ZN2at6native57_GLOBAL__N__f3eca4a2_24_ForeachBinaryOpScalar_cu_86b9896c25multi_tensor_apply_kernelINS1_18TensorListMetadataILi2EEENS1_21BinaryOpScalarFunctorIlLi2ELi1ELi1EEEJNS1_21reverse_power_functorIlEElEEEvT_T0_DpT1_,"ax",@progbits
	.align	128
.text._ZN2at6native57_GLOBAL__N__f3eca4a2_24_ForeachBinaryOpScalar_cu_86b9896c25multi_tensor_apply_kernelINS1_18TensorListMetadataILi2EEENS1_21BinaryOpScalarFunctorIlLi2ELi1ELi1EEEJNS1_21reverse_power_functorIlEElEEEvT_T0_DpT1_:
        .type           _ZN2at6native57_GLOBAL__N__f3eca4a2_24_ForeachBinaryOpScalar_cu_86b9896c25multi_tensor_apply_kernelINS1_18TensorListMetadataILi2EEENS1_21BinaryOpScalarFunctorIlLi2ELi1ELi1EEEJNS1_21reverse_power_functorIlEElEEEvT_T0_DpT1_,@function
        .size           _ZN2at6native57_GLOBAL__N__f3eca4a2_24_ForeachBinaryOpScalar_cu_86b9896c25multi_tensor_apply_kernelINS1_18TensorListMetadataILi2EEENS1_21BinaryOpScalarFunctorIlLi2ELi1ELi1EEEJNS1_21reverse_power_functorIlEElEEEvT_T0_DpT1_,(.L_x_5370 - _ZN2at6native57_GLOBAL__N__f3eca4a2_24_ForeachBinaryOpScalar_cu_86b9896c25multi_tensor_apply_kernelINS1_18TensorListMetadataILi2EEENS1_21BinaryOpScalarFunctorIlLi2ELi1ELi1EEEJNS1_21reverse_power_functorIlEElEEEvT_T0_DpT1_)
        .other          _ZN2at6native57_GLOBAL__N__f3eca4a2_24_ForeachBinaryOpScalar_cu_86b9896c25multi_tensor_apply_kernelINS1_18TensorListMetadataILi2EEENS1_21BinaryOpScalarFunctorIlLi2ELi1ELi1EEEJNS1_21reverse_power_functorIlEElEEEvT_T0_DpT1_,@"STO_CUDA_ENTRY STV_DEFAULT"
_ZN2at6native57_GLOBAL__N__f3eca4a2_24_ForeachBinaryOpScalar_cu_86b9896c25multi_tensor_apply_kernelINS1_18TensorListMetadataILi2EEENS1_21BinaryOpScalarFunctorIlLi2ELi1ELi1EEEJNS1_21reverse_power_functorIlEElEEEvT_T0_DpT1_:
        /* <DEDUP_REMOVED lines=25> */
[----:B------:R-:W0:Y:S02]  /*0190*/  LDC.64 R2, c[0x0][0xe60] ;  /* 0x00039800ff027b82 */ /* 0x000e240000000a00 */
[----:B0-----:R-:W-:-:S04]  /*01a0*/  ISETP.NE.U32.AND P0, PT, R2, 0x1, PT ;  /* 0x000000010200780c */ /* 0x001fc80003f05070 */
[----:B------:R-:W-:-:S13]  /*01b0*/  ISETP.NE.AND.EX P0, PT, R3, RZ, PT, P0 ;  /* 0x000000ff0300720c */ /* 0x000fda0003f05300 */
[----:B------:R-:W-:Y:S05]  /*01c0*/  @!P0 BRA `(.L_x_1500) ;  /* 0x0000001c00808947 */ /* 0x000fea0003800000 */
[----:B------:R-:W0:Y:S01]  /*01d0*/  S2R R22, SR_TID.X ;  /* 0x0000000000167919 */ /* 0x000e220000002100 */
[----:B------:R-:W-:Y:S01]  /*01e0*/  ULDC UR11, c[0x0][0x0] ;  /* 0x00000000000b7ab9 */ /* 0x000fe20000000800 */
[----:B------:R-:W-:Y:S01]  /*01f0*/  UMOV UR4, URZ ;  /* 0x0000003f00047c82 */ /* 0x000fe20008000000 */
[----:B------:R-:W-:-:S05]  /*0200*/  UMOV UR5, URZ ;  /* 0x0000003f00057c82 */ /* 0x000fca0008000000 */
.L_x_1538:
[----:B------:R-:W-:Y:S01]  /*0210*/  IMAD.U32 R0, RZ, RZ, UR11 ;  /* 0x0000000bff007e24 */ /* 0x000fe2000f8e00ff */
[----:B0-----:R-:W-:Y:S02]  /*0220*/  IADD3 R23, P0, R22, UR4, RZ ;  /* 0x0000000416177c10 */ /* 0x001fe4000ff1e0ff */
[----:B------:R-:W-:Y:S01]  /*0230*/  CS2R R10, SRZ ;  /* 0x00000000000a7805 */ /* 0x000fe2000001ff00 */
[----:B------:R-:W-:Y:S01]  /*0240*/  IMAD R0, R0, 0x3, RZ ;  /* 0x0000000300007824 */ /* 0x000fe200078e02ff */
[----:B------:R-:W-:Y:S01]  /*0250*/  ISETP.GE.U32.AND P3, PT, R23, 0x10000, PT ;  /* 0x000100001700780c */ /* 0x000fe20003f66070 */
[----:B------:R-:W-:-:S03]  /*0260*/  IMAD.X R20, RZ, RZ, UR5, P0 ;  /* 0x00000005ff147e24 */ /* 0x000fc600080e06ff */
[----:B------:R-:W-:Y:S01]  /*0270*/  IADD3 R21, P2, R0, R23, RZ ;  /* 0x0000001700157210 */ /* 0x000fe20007f5e0ff */
[----:B------:R-:W-:Y:S01]  /*0280*/  IMAD.U32 R0, RZ, RZ, UR11 ;  /* 0x0000000bff007e24 */ /* 0x000fe2000f8e00ff */
[----:B------:R-:W-:Y:S02]  /*0290*/  ISETP.GE.U32.AND.EX P3, PT, R20, RZ, PT, P3 ;  /* 0x000000ff1400720c */ /* 0x000fe40003f66130 */
[C---:B------:R-:W-:Y:S01]  /*02a0*/  ISETP.GE.U32.AND P1, PT, R21.reuse, 0x10000, PT ;  /* 0x000100001500780c */ /* 0x040fe20003f26070 */
[----:B------:R-:W-:Y:S01]  /*02b0*/  IMAD.X R8, RZ, RZ, R20, P2 ;  /* 0x000000ffff087224 */ /* 0x000fe200010e0614 */
[----:B------:R-:W-:Y:S02]  /*02c0*/  ISETP.LT.U32.AND P0, PT, R21, UR14, PT ;  /* 0x0000000e15007c0c */ /* 0x000fe4000bf01070 */
[----:B------:R-:W-:Y:S02]  /*02d0*/  IADD3 R9, P2, R23, UR11, RZ ;  /* 0x0000000b17097c10 */ /* 0x000fe4000ff5e0ff */
[----:B------:R-:W-:-:S02]  /*02e0*/  ISETP.GE.U32.AND.EX P1, PT, R8, RZ, PT, P1 ;  /* 0x000000ff0800720c */ /* 0x000fc40003f26110 */
[----:B------:R-:W-:Y:S01]  /*02f0*/  LEA R7, P5, R0, R23, 0x1 ;  /* 0x0000001700077211 */ /* 0x000fe200078a08ff */
[--C-:B------:R-:W-:Y:S01]  /*0300*/  IMAD.X R6, RZ, RZ, R20.reuse, P2 ;  /* 0x000000ffff067224 */ /* 0x100fe200010e0614 */
[----:B------:R-:W-:Y:S02]  /*0310*/  ISETP.LT.AND.EX P1, PT, R8, UR10, !P1, P0 ;  /* 0x0000000a08007c0c */ /* 0x000fe4000cf21300 */
[----:B------:R-:W-:Y:S01]  /*0320*/  ISETP.LT.U32.AND P0, PT, R23, UR14, PT ;  /* 0x0000000e17007c0c */ /* 0x000fe2000bf01070 */
[----:B------:R-:W-:Y:S01]  /*0330*/  IMAD.X R0, RZ, RZ, R20, P5 ;  /* 0x000000ffff007224 */ /* 0x000fe200028e0614 */
[----:B------:R-:W-:Y:S02]  /*0340*/  ISETP.GE.U32.AND P4, PT, R9, 0x10000, PT ;  /* 0x000100000900780c */ /* 0x000fe40003f86070 */
[----:B------:R-:W-:Y:S02]  /*0350*/  ISETP.GE.U32.AND P5, PT, R7, 0x10000, PT ;  /* 0x000100000700780c */ /* 0x000fe40003fa6070 */
[----:B------:R-:W-:-:S02]  /*0360*/  ISETP.LT.AND.EX P0, PT, R20, UR10, !P3, P0 ;  /* 0x0000000a14007c0c */ /* 0x000fc4000df01300 */
[----:B------:R-:W-:Y:S02]  /*0370*/  ISETP.LT.U32.AND P2, PT, R9, UR14, PT ;  /* 0x0000000e09007c0c */ /* 0x000fe4000bf41070 */
[----:B------:R-:W-:Y:S02]  /*0380*/  ISETP.LT.U32.AND P3, PT, R7, UR14, PT ;  /* 0x0000000e07007c0c */ /* 0x000fe4000bf61070 */
[----:B------:R-:W-:Y:S02]  /*0390*/  ISETP.GE.U32.AND.EX P4, PT, R6, RZ, PT, P4 ;  /* 0x000000ff0600720c */ /* 0x000fe40003f86140 */
[----:B------:R-:W-:Y:S02]  /*03a0*/  ISETP.GE.U32.AND.EX P5, PT, R0, RZ, PT, P5 ;  /* 0x000000ff0000720c */ /* 0x000fe40003fa6150 */
[----:B------:R-:W-:Y:S02]  /*03b0*/  ISETP.LT.AND.EX P2, PT, R6, UR10, !P4, P2 ;  /* 0x0000000a06007c0c */ /* 0x000fe4000e741320 */
[----:B------:R-:W-:-:S02]  /*03c0*/  ISETP.LT.AND.EX P3, PT, R0, UR10, !P5, P3 ;  /* 0x0000000a00007c0c */ /* 0x000fc4000ef61330 */
[C---:B------:R-:W-:Y:S02]  /*03d0*/  @P0 LEA R24, P4, R23.reuse, UR6, 0x3 ;  /* 0x0000000617180c11 */ /* 0x040fe4000f8818ff */
[----:B------:R-:W-:Y:S02]  /*03e0*/  CS2R R12, SRZ ;  /* 0x00000000000c7805 */ /* 0x000fe4000001ff00 */
[----:B------:R-:W-:Y:S02]  /*03f0*/  CS2R R14, SRZ ;  /* 0x00000000000e7805 */ /* 0x000fe4000001ff00 */
[----:B------:R-:W-:Y:S02]  /*0400*/  CS2R R16, SRZ ;  /* 0x0000000000107805 */ /* 0x000fe4000001ff00 */
[----:B------:R-:W-:Y:S02]  /*0410*/  @P0 LEA.HI.X R25, R23, UR7, R20, 0x3, P4 ;  /* 0x0000000717190c11 */ /* 0x000fe4000a0f1c14 */
[----:B------:R-:W-:-:S02]  /*0420*/  @P1 LEA R18, P6, R21, UR6, 0x3 ;  /* 0x0000000615121c11 */ /* 0x000fc4000f8c18ff */
[----:B------:R-:W-:Y:S01]  /*0430*/  @P2 LEA R4, P5, R9, UR6, 0x3 ;  /* 0x0000000609042c11 */ /* 0x000fe2000f8a18ff */
[----:B------:R-:W5:Y:S01]  /*0440*/  @P0 LDG.E.64 R12, desc[UR12][R24.64] ;  /* 0x0000000c180c0981 */ /* 0x000f62000c1e1b00 */
[----:B------:R-:W-:Y:S02]  /*0450*/  @P3 LEA R2, P4, R7, UR6, 0x3 ;  /* 0x0000000607023c11 */ /* 0x000fe4000f8818ff */
[----:B------:R-:W-:Y:S02]  /*0460*/  @P2 LEA.HI.X R5, R9, UR7, R6, 0x3, P5 ;  /* 0x0000000709052c11 */ /* 0x000fe4000a8f1c06 */
[----:B------:R-:W-:Y:S02]  /*0470*/  @P3 LEA.HI.X R3, R7, UR7, R0, 0x3, P4 ;  /* 0x0000000707033c11 */ /* 0x000fe4000a0f1c00 */
[----:B------:R-:W-:Y:S01]  /*0480*/  @P1 LEA.HI.X R19, R21, UR7, R8, 0x3, P6 ;  /* 0x0000000715131c11 */ /* 0x000fe2000b0f1c08 */
[----:B------:R-:W5:Y:S04]  /*0490*/  @P2 LDG.E.64 R14, desc[UR12][R4.64] ;  /* 0x0000000c040e2981 */ /* 0x000f68000c1e1b00 */
[----:B------:R-:W5:Y:S04]  /*04a0*/  @P3 LDG.E.64 R16, desc[UR12][R2.64] ;  /* 0x0000000c02103981 */ /* 0x000f68000c1e1b00 */
[----:B------:R0:W5:Y:S02]  /*04b0*/  @P1 LDG.E.64 R10, desc[UR12][R18.64] ;  /* 0x0000000c120a1981 */ /* 0x000164000c1e1b00 */
[----:B0-----:R-:W0:Y:S01]  /*04c0*/  LDC.64 R18, c[0x0][0xe60] ;  /* 0x00039800ff127b82 */ /* 0x001e220000000a00 */
[----:B------:R-:W-:Y:S01]  /*04d0*/  BSSY B0, `(.L_x_1501) ;  /* 0x0000198000007945 */ /* 0x000fe20003800000 */
[----:B0-----:R-:W-:-:S04]  /*04e0*/  ISETP.NE.U32.AND P4, PT, R18, -0x1, PT ;  /* 0xffffffff1200780c */ /* 0x001fc80003f85070 */
[----:B------:R-:W-:-:S13]  /*04f0*/  ISETP.NE.AND.EX P4, PT, R19, -0x1, PT, P4 ;  /* 0xffffffff1300780c */ /* 0x000fda0003f85340 */
[----:B------:R-:W-:Y:S05]  /*0500*/  @!P4 BRA `(.L_x_1502) ;  /* 0x000000080098c947 */ /* 0x000fea0003800000 */
[----:B-----5:R-:W-:Y:S01]  /*0510*/  ISETP.GE.AND P4, PT, R13, RZ, PT ;  /* 0x000000ff0d00720c */ /* 0x020fe20003f86270 */
[----:B------:R-:W-:Y:S01]  /*0520*/  BSSY B1, `(.L_x_1503) ;  /* 0x0000024000017945 */ /* 0x000fe20003800000 */
[----:B------:R-:W-:Y:S02]  /*0530*/  CS2R R4, SRZ ;  /* 0x0000000000047805 */ /* 0x000fe4000001ff00 */
[----:B------:R-:W-:-:S09]  /*0540*/  CS2R R2, SRZ ;  /* 0x0000000000027805 */ /* 0x000fd2000001ff00 */
[----:B------:R-:W-:Y:S05]  /*0550*/  @!P4 BRA `(.L_x_1504) ;  /* 0x000000000080c947 */ /* 0x000fea0003800000 */
[----:B------:R-:W-:Y:S01]  /*0560*/  ISETP.NE.U32.AND P4, PT, R12, RZ, PT ;  /* 0x000000ff0c00720c */ /* 0x000fe20003f85070 */
[----:B------:R-:W-:Y:S02]  /*0570*/  IMAD.MOV.U32 R2, RZ, RZ, 0x1 ;  /* 0x00000001ff027424 */ /* 0x000fe400078e00ff */
[----:B------:R-:W-:Y:S01]  /*0580*/  IMAD.MOV.U32 R3, RZ, RZ, RZ ;  /* 0x000000ffff037224 */ /* 0x000fe200078e00ff */
[----:B------:R-:W-:-:S13]  /*0590*/  ISETP.NE.AND.EX P4, PT, R13, RZ, PT, P4 ;  /* 0x000000ff0d00720c */ /* 0x000fda0003f85340 */
[----:B------:R-:W-:Y:S05]  /*05a0*/  @!P4 BRA `(.L_x_1504) ;  /* 0x00000000006cc947 */ /* 0x000fea0003800000 */
[----:B------:R-:W-:Y:S01]  /*05b0*/  ULDC.64 UR16, c[0x0][0xe60] ;  /* 0x0003980000107ab9 */ /* 0x000fe20000000a00 */
[----:B------:R-:W-:Y:S02]  /*05c0*/  IMAD.MOV.U32 R2, RZ, RZ, 0x1 ;  /* 0x00000001ff027424 */ /* 0x000fe400078e00ff */
[----:B------:R-:W-:Y:S02]  /*05d0*/  IMAD.U32 R24, RZ, RZ, UR16 ;  /* 0x00000010ff187e24 */ /* 0x000fe4000f8e00ff */
[----:B------:R-:W-:Y:S02]  /*05e0*/  IMAD.U32 R25, RZ, RZ, UR17 ;  /* 0x00000011ff197e24 */ /* 0x000fe4000f8e00ff */
[----:B------:R-:W-:-:S07]  /*05f0*/  IMAD.MOV.U32 R3, RZ, RZ, RZ ;  /* 0x000000ffff037224 */ /* 0x000fce00078e00ff */
.L_x_1505:
[----:B------:R-:W-:Y:S01]  /*0600*/  IADD3 R26, P5, R12, 0x1, RZ ;  /* 0x000000010c1a7810 */ /* 0x000fe20007fbe0ff */
[----:B------:R-:W-:-:S03]  /*0610*/  IMAD R27, R25, R24, RZ ;  /* 0x00000018191b7224 */ /* 0x000fc600078e02ff */
[----:B------:R-:W-:Y:S01]  /*0620*/  ISETP.GT.U32.AND P4, PT, R26, 0x2, PT ;  /* 0x000000021a00780c */ /* 0x000fe20003f84070 */
[----:B------:R-:W-:Y:S02]  /*0630*/  IMAD.X R26, RZ, RZ, R13, P5 ;  /* 0x000000ffff1a7224 */ /* 0x000fe400028e060d */
[----:B------:R-:W-:-:S03]  /*0640*/  IMAD R27, R24, R25, R27 ;  /* 0x00000019181b7224 */ /* 0x000fc600078e021b */
[----:B------:R-:W-:Y:S02]  /*0650*/  ISETP.GT.U32.AND.EX P4, PT, R26, RZ, PT, P4 ;  /* 0x000000ff1a00720c */ /* 0x000fe40003f84140 */
[----:B------:R-:W-:-:S04]  /*0660*/  LOP3.LUT R26, R12, 0x1, RZ, 0xc0, !PT ;  /* 0x000000010c1a7812 */ /* 0x000fc800078ec0ff */
[----:B------:R-:W-:-:S04]  /*0670*/  ISETP.NE.U32.AND P5, PT, R26, 0x1, PT ;  /* 0x000000011a00780c */ /* 0x000fc80003fa5070 */
[----:B------:R-:W-:-:S04]  /*0680*/  ISETP.NE.U32.AND.EX P5, PT, RZ, RZ, PT, P5 ;  /* 0x000000ffff00720c */ /* 0x000fc80003fa5150 */
[----:B------:R-:W-:-:S05]  /*0690*/  SEL R25, R25, RZ, !P5 ;  /* 0x000000ff19197207 */ /* 0x000fca0006800000 */
[----:B------:R-:W-:Y:S01]  /*06a0*/  IMAD R26, R25, R2, RZ ;  /* 0x00000002191a7224 */ /* 0x000fe200078e02ff */
[----:B------:R-:W-:Y:S02]  /*06b0*/  SEL R25, R24, 0x1, !P5 ;  /* 0x0000000118197807 */ /* 0x000fe40006800000 */
[----:B------:R-:W-:-:S03]  /*06c0*/  LEA.HI R12, P5, R13, R12, RZ, 0x1 ;  /* 0x0000000c0d0c7211 */ /* 0x000fc600078b08ff */
[----:B------:R-:W-:Y:S02]  /*06d0*/  IMAD R29, R3, R25, R26 ;  /* 0x00000019031d7224 */ /* 0x000fe400078e021a */
[----:B------:R-:W-:Y:S02]  /*06e0*/  IMAD.X R13, RZ, RZ, R13, P5 ;  /* 0x000000ffff0d7224 */ /* 0x000fe400028e060d */
[----:B------:R-:W-:-:S03]  /*06f0*/  IMAD.WIDE.U32 R2, R25, R2, RZ ;  /* 0x0000000219027225 */ /* 0x000fc600078e00ff */
[--C-:B------:R-:W-:Y:S01]  /*0700*/  SHF.R.S64 R12, R12, 0x1, R13.reuse ;  /* 0x000000010c0c7819 */ /* 0x100fe2000000100d */
[----:B------:R-:W-:Y:S01]  /*0710*/  IMAD.WIDE.U32 R24, R24, R24, RZ ;  /* 0x0000001818187225 */ /* 0x000fe200078e00ff */
[----:B------:R-:W-:-:S03]  /*0720*/  SHF.R.S32.HI R13, RZ, 0x1, R13 ;  /* 0x00000001ff0d7819 */ /* 0x000fc6000001140d */
[----:B------:R-:W-:Y:S02]  /*0730*/  IMAD.IADD R3, R3, 0x1, R29 ;  /* 0x0000000103037824 */ /* 0x000fe400078e021d */
[----:B------:R-:W-:Y:S01]  /*0740*/  IMAD.IADD R25, R25, 0x1, R27 ;  /* 0x0000000119197824 */ /* 0x000fe200078e021b */
[----:B------:R-:W-:Y:S06]  /*0750*/  @P4 BRA `(.L_x_1505) ;  /* 0xfffffffc00a84947 */ /* 0x000fec000383ffff */
.L_x_1504:
[----:B------:R-:W-:Y:S05]  /*0760*/  BSYNC B1 ;  /* 0x0000000000017941 */ /* 0x000fea0003800000 */
.L_x_1503:
[----:B------:R-:W-:Y:S01]  /*0770*/  ISETP.GE.AND P4, PT, R15, RZ, PT ;  /* 0x000000ff0f00720c */ /* 0x000fe20003f86270 */
[----:B------:R-:W-:-:S12]  /*0780*/  BSSY B1, `(.L_x_1506) ;  /* 0x0000022000017945 */ /* 0x000fd80003800000 */
        /* <DEDUP_REMOVED lines=11> */
.L_x_1508:
[----:B------:R-:W-:Y:S01]  /*0840*/  LOP3.LUT R24, R14, 0x1, RZ, 0xc0, !PT ;  /* 0x000000010e187812 */ /* 0x000fe200078ec0ff */
[----:B------:R-:W-:-:S03]  /*0850*/  IMAD R27, R13, R12, RZ ;  /* 0x0000000c0d1b7224 */ /* 0x000fc600078e02ff */
[----:B------:R-:W-:Y:S01]  /*0860*/  ISETP.NE.U32.AND P4, PT, R24, 0x1, PT ;  /* 0x000000011800780c */ /* 0x000fe20003f85070 */
[----:B------:R-:W-:Y:S01]  /*0870*/  IMAD R27, R12, R13, R27 ;  /* 0x0000000d0c1b7224 */ /* 0x000fe200078e021b */
[----:B------:R-:W-:Y:S02]  /*0880*/  IADD3 R24, P6, R14, 0x1, RZ ;  /* 0x000000010e187810 */ /* 0x000fe40007fde0ff */
[----:B------:R-:W-:Y:S02]  /*0890*/  ISETP.NE.U32.AND.EX P4, PT, RZ, RZ, PT, P4 ;  /* 0x000000ffff00720c */ /* 0x000fe40003f85140 */
[----:B------:R-:W-:Y:S02]  /*08a0*/  ISETP.GT.U32.AND P5, PT, R24, 0x2, PT ;  /* 0x000000021800780c */ /* 0x000fe40003fa4070 */
[----:B------:R-:W-:Y:S01]  /*08b0*/  SEL R25, R13, RZ, !P4 ;  /* 0x000000ff0d197207 */ /* 0x000fe20006000000 */
[----:B------:R-:W-:Y:S01]  /*08c0*/  IMAD.X R13, RZ, RZ, R15, P6 ;  /* 0x000000ffff0d7224 */ /* 0x000fe200030e060f */
[----:B------:R-:W-:-:S03]  /*08d0*/  SEL R24, R12, 0x1, !P4 ;  /* 0x000000010c187807 */ /* 0x000fc60006000000 */
[----:B------:R-:W-:Y:S01]  /*08e0*/  IMAD R25, R25, R4, RZ ;  /* 0x0000000419197224 */ /* 0x000fe200078e02ff */
[----:B------:R-:W-:Y:S01]  /*08f0*/  ISETP.GT.U32.AND.EX P4, PT, R13, RZ, PT, P5 ;  /* 0x000000ff0d00720c */ /* 0x000fe20003f84150 */
[----:B------:R-:W-:Y:S01]  /*0900*/  IMAD.WIDE.U32 R12, R12, R12, RZ ;  /* 0x0000000c0c0c7225 */ /* 0x000fe200078e00ff */
[----:B------:R-:W-:-:S03]  /*0910*/  LEA.HI R14, P5, R15, R14, RZ, 0x1 ;  /* 0x0000000e0f0e7211 */ /* 0x000fc600078b08ff */
[----:B------:R-:W-:Y:S02]  /*0920*/  IMAD R25, R5, R24, R25 ;  /* 0x0000001805197224 */ /* 0x000fe400078e0219 */
[----:B------:R-:W-:Y:S02]  /*0930*/  IMAD.X R15, RZ, RZ, R15, P5 ;  /* 0x000000ffff0f7224 */ /* 0x000fe400028e060f */
[----:B------:R-:W-:-:S03]  /*0940*/  IMAD.WIDE.U32 R4, R24, R4, RZ ;  /* 0x0000000418047225 */ /* 0x000fc600078e00ff */
[----:B------:R-:W-:Y:S01]  /*0950*/  SHF.R.S64 R14, R14, 0x1, R15 ;  /* 0x000000010e0e7819 */ /* 0x000fe2000000100f */
[----:B------:R-:W-:Y:S01]  /*0960*/  IMAD.IADD R13, R13, 0x1, R27 ;  /* 0x000000010d0d7824 */ /* 0x000fe200078e021b */
[----:B------:R-:W-:Y:S01]  /*0970*/  SHF.R.S32.HI R15, RZ, 0x1, R15 ;  /* 0x00000001ff0f7819 */ /* 0x000fe2000001140f */
[----:B------:R-:W-:Y:S01]  /*0980*/  IMAD.IADD R5, R5, 0x1, R25 ;  /* 0x0000000105057824 */ /* 0x000fe200078e0219 */
[----:B------:R-:W-:Y:S06]  /*0990*/  @P4 BRA `(.L_x_1508) ;  /* 0xfffffffc00a84947 */ /* 0x000fec000383ffff */
.L_x_1507:
[----:B------:R-:W-:Y:S05]  /*09a0*/  BSYNC B1 ;  /* 0x0000000000017941 */ /* 0x000fea0003800000 */
.L_x_1506:
[----:B------:R-:W-:Y:S01]  /*09b0*/  ISETP.GE.AND P4, PT, R17, RZ, PT ;  /* 0x000000ff1100720c */ /* 0x000fe20003f86270 */
        /* <DEDUP_REMOVED lines=14> */
.L_x_1511:
        /* <DEDUP_REMOVED lines=22> */
.L_x_1510:
[----:B------:R-:W-:Y:S05]  /*0c00*/  BSYNC B1 ;  /* 0x0000000000017941 */ /* 0x000fea0003800000 */
.L_x_1509:
        /* <DEDUP_REMOVED lines=8> */
[----:B------:R-:W-:Y:S01]  /*0c90*/  LOP3.LUT R12, R10, 0x1, RZ, 0xc0, !PT ;  /* 0x000000010a0c7812 */ /* 0x000fe200078ec0ff */
[----:B------:R-:W-:-:S03]  /*0ca0*/  IMAD R16, R19, R18, RZ ;  /* 0x0000001213107224 */ /* 0x000fc600078e02ff */
[----:B------:R-:W-:Y:S01]  /*0cb0*/  ISETP.NE.U32.AND P4, PT, R12, 0x1, PT ;  /* 0x000000010c00780c */ /* 0x000fe20003f85070 */
[----:B------:R-:W-:Y:S01]  /*0cc0*/  IMAD R27, R18, R19, R16 ;  /* 0x00000013121b7224 */ /* 0x000fe200078e0210 */
[----:B------:R-:W-:Y:S02]  /*0cd0*/  IADD3 R12, P5, R10, 0x1, RZ ;  /* 0x000000010a0c7810 */ /* 0x000fe40007fbe0ff */
[----:B------:R-:W-:Y:S02]  /*0ce0*/  ISETP.NE.U32.AND.EX P4, PT, RZ, RZ, PT, P4 ;  /* 0x000000ffff00720c */ /* 0x000fe40003f85140 */
[----:B------:R-:W-:Y:S01]  /*0cf0*/  ISETP.GE.U32.AND P6, PT, R12, 0x3, PT ;  /* 0x000000030c00780c */ /* 0x000fe20003fc6070 */
[----:B------:R-:W-:Y:S01]  /*0d00*/  IMAD.X R12, RZ, RZ, R11, P5 ;  /* 0x000000ffff0c7224 */ /* 0x000fe200028e060b */
[C---:B------:R-:W-:Y:S02]  /*0d10*/  SEL R14, R18.reuse, 0x1, !P4 ;  /* 0x00000001120e7807 */ /* 0x040fe40006000000 */
[----:B------:R-:W-:Y:S01]  /*0d20*/  SEL R13, R19, RZ, !P4 ;  /* 0x000000ff130d7207 */ /* 0x000fe20006000000 */
[----:B------:R-:W-:Y:S01]  /*0d30*/  IMAD.WIDE.U32 R18, R18, R18, RZ ;  /* 0x0000001212127225 */ /* 0x000fe200078e00ff */
[----:B------:R-:W-:-:S02]  /*0d40*/  ISETP.GE.U32.AND.EX P5, PT, R12, RZ, PT, P6 ;  /* 0x000000ff0c00720c */ /* 0x000fc40003fa6160 */
[----:B------:R-:W-:Y:S01]  /*0d50*/  LEA.HI R12, P6, R11, R10, RZ, 0x1 ;  /* 0x0000000a0b0c7211 */ /* 0x000fe200078d08ff */
[----:B------:R-:W-:-:S04]  /*0d60*/  IMAD.WIDE.U32 R14, R14, 0x1, RZ ;  /* 0x000000010e0e7825 */ /* 0x000fc800078e00ff */
[----:B------:R-:W-:Y:S02]  /*0d70*/  IMAD.X R17, RZ, RZ, R11, P6 ;  /* 0x000000ffff117224 */ /* 0x000fe400030e060b */
[----:B------:R-:W-:-:S04]  /*0d80*/  IMAD.IADD R15, R15, 0x1, R13 ;  /* 0x000000010f0f7824 */ /* 0x000fc800078e020d */
[----:B------:R-:W-:Y:S05]  /*0d90*/  @!P5 BRA `(.L_x_1513) ;  /* 0x00000000006cd947 */ /* 0x000fea0003800000 */
[----:B------:R-:W-:Y:S01]  /*0da0*/  IMAD.IADD R11, R19, 0x1, R27 ;  /* 0x00000001130b7824 */ /* 0x000fe200078e021b */
[--C-:B------:R-:W-:Y:S01]  /*0db0*/  SHF.R.S64 R13, R12, 0x1, R17.reuse ;  /* 0x000000010c0d7819 */ /* 0x100fe20000001011 */
[----:B------:R-:W-:Y:S01]  /*0dc0*/  IMAD.MOV.U32 R10, RZ, RZ, R18 ;  /* 0x000000ffff0a7224 */ /* 0x000fe200078e0012 */
[----:B------:R-:W-:-:S07]  /*0dd0*/  SHF.R.S32.HI R16, RZ, 0x1, R17 ;  /* 0x00000001ff107819 */ /* 0x000fce0000011411 */
.L_x_1514:
        /* <DEDUP_REMOVED lines=8> */
[----:B------:R-:W-:Y:S02]  /*0e60*/  SEL R19, R11, RZ, !P5 ;  /* 0x000000ff0b137207 */ /* 0x000fe40006800000 */
[C---:B------:R-:W-:Y:S01]  /*0e70*/  SEL R18, R10.reuse, 0x1, !P5 ;  /* 0x000000010a127807 */ /* 0x040fe20006800000 */
[----:B------:R-:W-:Y:S01]  /*0e80*/  IMAD.WIDE.U32 R10, R10, R10, RZ ;  /* 0x0000000a0a0a7225 */ /* 0x000fe200078e00ff */
[----:B------:R-:W-:-:S02]  /*0e90*/  LEA.HI R12, P5, R16, R13, RZ, 0x1 ;  /* 0x0000000d100c7211 */ /* 0x000fc400078b08ff */
[----:B------:R-:W-:Y:S01]  /*0ea0*/  ISETP.GE.U32.AND.EX P4, PT, R26, RZ, PT, P4 ;  /* 0x000000ff1a00720c */ /* 0x000fe20003f86140 */
[----:B------:R-:W-:Y:S02]  /*0eb0*/  IMAD R19, R19, R14, RZ ;  /* 0x0000000e13137224 */ /* 0x000fe400078e02ff */
[----:B------:R-:W-:Y:S02]  /*0ec0*/  IMAD.IADD R11, R11, 0x1, R17 ;  /* 0x000000010b0b7824 */ /* 0x000fe400078e0211 */
[----:B------:R-:W-:Y:S02]  /*0ed0*/  IMAD R13, R15, R18, R19 ;  /* 0x000000120f0d7224 */ /* 0x000fe400078e0213 */
[----:B------:R-:W-:Y:S02]  /*0ee0*/  IMAD.X R19, RZ, RZ, R16, P5 ;  /* 0x000000ffff137224 */ /* 0x000fe400028e0610 */
[----:B------:R-:W-:-:S03]  /*0ef0*/  IMAD.WIDE.U32 R14, R18, R14, RZ ;  /* 0x0000000e120e7225 */ /* 0x000fc600078e00ff */
[----:B------:R-:W-:Y:S01]  /*0f00*/  SHF.R.S64 R12, R12, 0x1, R19 ;  /* 0x000000010c0c7819 */ /* 0x000fe20000001013 */
[----:B------:R-:W-:Y:S01]  /*0f10*/  IMAD.IADD R15, R15, 0x1, R13 ;  /* 0x000000010f0f7824 */ /* 0x000fe200078e020d */
[----:B------:R-:W-:-:S03]  /*0f20*/  SHF.R.S32.HI R16, RZ, 0x1, R19 ;  /* 0x00000001ff107819 */ /* 0x000fc60000011413 */
[----:B------:R-:W-:Y:S01]  /*0f30*/  IMAD.MOV.U32 R13, RZ, RZ, R12 ;  /* 0x000000ffff0d7224 */ /* 0x000fe200078e000c */
[----:B------:R-:W-:Y:S06]  /*0f40*/  @P4 BRA `(.L_x_1514) ;  /* 0xfffffffc00a44947 */ /* 0x000fec000383ffff */
.L_x_1513:
[----:B------:R-:W-:Y:S05]  /*0f50*/  BSYNC B1 ;  /* 0x0000000000017941 */ /* 0x000fea0003800000 */
.L_x_1512:
[----:B------:R-:W-:Y:S05]  /*0f60*/  BRA `(.L_x_1515) ;  /* 0x0000000c00b87947 */ /* 0x000fea0003800000 */
.L_x_1502:
[----:B-----5:R-:W-:Y:S01]  /*0f70*/  ISETP.GE.AND P4, PT, R13, RZ, PT ;  /* 0x000000ff0d00720c */ /* 0x020fe20003f86270 */
[----:B------:R-:W-:-:S12]  /*0f80*/  BSSY B1, `(.L_x_1516) ;  /* 0x000003a000017945 */ /* 0x000fd80003800000 */
[----:B------:R-:W-:Y:S05]  /*0f90*/  @!P4 BRA `(.L_x_1517) ;  /* 0x0000000000c8c947 */ /* 0x000fea0003800000 */
[----:B------:R-:W-:Y:S01]  /*0fa0*/  ISETP.NE.U32.AND P4, PT, R12, RZ, PT ;  /* 0x000000ff0c00720c */ /* 0x000fe20003f85070 */
[----:B------:R-:W-:Y:S01]  /*0fb0*/  BSSY B2, `(.L_x_1518) ;  /* 0x000002f000027945 */ /* 0x000fe20003800000 */
[----:B------:R-:W-:Y:S02]  /*0fc0*/  IMAD.MOV.U32 R2, RZ, RZ, 0x1 ;  /* 0x00000001ff027424 */ /* 0x000fe400078e00ff */
[----:B------:R-:W-:Y:S01]  /*0fd0*/  ISETP.NE.AND.EX P4, PT, R13, RZ, PT, P4 ;  /* 0x000000ff0d00720c */ /* 0x000fe20003f85340 */
[----:B------:R-:W-:-:S12]  /*0fe0*/  IMAD.MOV.U32 R3, RZ, RZ, RZ ;  /* 0x000000ffff037224 */ /* 0x000fd800078e00ff */
[----:B------:R-:W-:Y:S05]  /*0ff0*/  @!P4 BRA `(.L_x_1519) ;  /* 0x0000000000a8c947 */ /* 0x000fea0003800000 */
[C---:B------:R-:W-:Y:S02]  /*1000*/  IADD3 R3, P6, R12.reuse, 0x1, RZ ;  /* 0x000000010c037810 */ /* 0x040fe40007fde0ff */
[----:B------:R-:W-:Y:S02]  /*1010*/  LOP3.LUT R2, R12, 0x1, RZ, 0xc0, !PT ;  /* 0x000000010c027812 */ /* 0x000fe400078ec0ff */
[----:B------:R-:W-:Y:S01]  /*1020*/  ISETP.GE.U32.AND P5, PT, R3, 0x3, PT ;  /* 0x000000030300780c */ /* 0x000fe20003fa6070 */
[----:B------:R-:W-:Y:S01]  /*1030*/  IMAD.X R3, RZ, RZ, R13, P6 ;  /* 0x000000ffff037224 */ /* 0x000fe200030e060d */
[----:B------:R-:W-:Y:S01]  /*1040*/  ISETP.NE.U32.AND P4, PT, R2, 0x1, PT ;  /* 0x000000010200780c */ /* 0x000fe20003f85070 */
[----:B------:R-:W-:Y:S01]  /*1050*/  IMAD.MOV.U32 R2, RZ, RZ, 0x1 ;  /* 0x00000001ff027424 */ /* 0x000fe200078e00ff */
[----:B------:R-:W-:Y:S02]  /*1060*/  LEA.HI R12, P6, R13, R12, RZ, 0x1 ;  /* 0x0000000c0d0c7211 */ /* 0x000fe400078d08ff */
[----:B------:R-:W-:-:S02]  /*1070*/  ISETP.GE.U32.AND.EX P5, PT, R3, RZ, PT, P5 ;  /* 0x000000ff0300720c */ /* 0x000fc40003fa6150 */
[----:B------:R-:W-:-:S04]  /*1080*/  ISETP.NE.U32.AND.EX P4, PT, RZ, RZ, PT, P4 ;  /* 0x000000ffff00720c */ /* 0x000fc80003f85140 */
[----:B------:R-:W-:Y:S02]  /*1090*/  SEL R2, R2, 0xffffffff, P4 ;  /* 0xffffffff02027807 */ /* 0x000fe40002000000 */
[----:B------:R-:W-:-:S03]  /*10a0*/  SEL R5, RZ, 0xffffffff, P4 ;  /* 0xffffffffff057807 */ /* 0x000fc60002000000 */
[----:B------:R-:W-:-:S04]  /*10b0*/  IMAD.WIDE.U32 R2, R2, 0x1, RZ ;  /* 0x0000000102027825 */ /* 0x000fc800078e00ff */
[----:B------:R-:W-:Y:S02]  /*10c0*/  IMAD.IADD R3, R3, 0x1, R5 ;  /* 0x0000000103037824 */ /* 0x000fe400078e0205 */
[----:B------:R-:W-:Y:S01]  /*10d0*/  IMAD.X R5, RZ, RZ, R13, P6 ;  /* 0x000000ffff057224 */ /* 0x000fe200030e060d */
[----:B------:R-:W-:Y:S06]  /*10e0*/  @!P5 BRA `(.L_x_1519) ;  /* 0x00000000006cd947 */ /* 0x000fec0003800000 */
[--C-:B------:R-:W-:Y:S01]  /*10f0*/  SHF.R.S64 R13, R12, 0x1, R5.reuse ;  /* 0x000000010c0d7819 */ /* 0x100fe20000001005 */
[----:B------:R-:W-:Y:S01]  /*1100*/  IMAD.MOV.U32 R4, RZ, RZ, 0x1 ;  /* 0x00000001ff047424 */ /* 0x000fe200078e00ff */
[----:B------:R-:W-:Y:S01]  /*1110*/  SHF.R.S32.HI R18, RZ, 0x1, R5 ;  /* 0x00000001ff127819 */ /* 0x000fe20000011405 */
[----:B------:R-:W-:-:S07]  /*1120*/  IMAD.MOV.U32 R5, RZ, RZ, RZ ;  /* 0x000000ffff057224 */ /* 0x000fce00078e00ff */
.L_x_1520:
        /* <DEDUP_REMOVED lines=23> */
.L_x_1519:
[----:B------:R-:W-:Y:S05]  /*12a0*/  BSYNC B2 ;  /* 0x0000000000027941 */ /* 0x000fea0003800000 */
.L_x_1518:
[----:B------:R-:W-:Y:S05]  /*12b0*/  BRA `(.L_x_1521) ;  /* 0x0000000000187947 */ /* 0x000fea0003800000 */
.L_x_1517:
[----:B------:R-:W-:Y:S01]  /*12c0*/  LOP3.LUT R12, R12, 0x1, RZ, 0xc0, !PT ;  /* 0x000000010c0c7812 */ /* 0x000fe200078ec0ff */
[----:B------:R-:W-:-:S03]  /*12d0*/  IMAD.MOV.U32 R2, RZ, RZ, 0x1 ;  /* 0x00000001ff027424 */ /* 0x000fc600078e00ff */
[----:B------:R-:W-:-:S04]  /*12e0*/  ISETP.NE.U32.AND P4, PT, R12, 0x1, PT ;  /* 0x000000010c00780c */ /* 0x000fc80003f85070 */
[----:B------:R-:W-:-:S04]  /*12f0*/  ISETP.NE.U32.AND.EX P4, PT, RZ, RZ, PT, P4 ;  /* 0x000000ffff00720c */ /* 0x000fc80003f85140 */
[----:B------:R-:W-:Y:S02]  /*1300*/  SEL R2, R2, 0xffffffff, P4 ;  /* 0xffffffff02027807 */ /* 0x000fe40002000000 */
[----:B------:R-:W-:-:S07]  /*1310*/  SEL R3, RZ, 0xffffffff, P4 ;  /* 0xffffffffff037807 */ /* 0x000fce0002000000 */
.L_x_1521:
[----:B------:R-:W-:Y:S05]  /*1320*/  BSYNC B1 ;  /* 0x0000000000017941 */ /* 0x000fea0003800000 */
.L_x_1516:
[----:B------:R-:W-:Y:S01]  /*1330*/  ISETP.GE.AND P4, PT, R15, RZ, PT ;  /* 0x000000ff0f00720c */ /* 0x000fe20003f86270 */
        /* <DEDUP_REMOVED lines=27> */
.L_x_1526:
        /* <DEDUP_REMOVED lines=23> */
.L_x_1525:
[----:B------:R-:W-:Y:S05]  /*1660*/  BSYNC B2 ;  /* 0x0000000000027941 */ /* 0x000fea0003800000 */
.L_x_1524:
[----:B------:R-:W-:Y:S05]  /*1670*/  BRA `(.L_x_1527) ;  /* 0x0000000000187947 */ /* 0x000fea0003800000 */
.L_x_1523:
[----:B------:R-:W-:Y:S01]  /*1680*/  LOP3.LUT R14, R14, 0x1, RZ, 0xc0, !PT ;  /* 0x000000010e0e7812 */ /* 0x000fe200078ec0ff */
[----:B------:R-:W-:-:S03]  /*1690*/  IMAD.MOV.U32 R4, RZ, RZ, 0x1 ;  /* 0x00000001ff047424 */ /* 0x000fc600078e00ff */
[----:B------:R-:W-:-:S04]  /*16a0*/  ISETP.NE.U32.AND P4, PT, R14, 0x1, PT ;  /* 0x000000010e00780c */ /* 0x000fc80003f85070 */
[----:B------:R-:W-:-:S04]  /*16b0*/  ISETP.NE.U32.AND.EX P4, PT, RZ, RZ, PT, P4 ;  /* 0x000000ffff00720c */ /* 0x000fc80003f85140 */
[----:B------:R-:W-:Y:S02]  /*16c0*/  SEL R4, R4, 0xffffffff, P4 ;  /* 0xffffffff04047807 */ /* 0x000fe40002000000 */
[----:B------:R-:W-:-:S07]  /*16d0*/  SEL R5, RZ, 0xffffffff, P4 ;  /* 0xffffffffff057807 */ /* 0x000fce0002000000 */
.L_x_1527:
[----:B------:R-:W-:Y:S05]  /*16e0*/  BSYNC B1 ;  /* 0x0000000000017941 */ /* 0x000fea0003800000 */
.L_x_1522:
        /* <DEDUP_REMOVED lines=9> */
[----:B------:R-:W-:Y:S01]  /*1780*/  LOP3.LUT R12, R16, 0x1, RZ, 0xc0, !PT ;  /* 0x00000001100c7812 */ /* 0x000fe200078ec0ff */
[----:B------:R-:W-:-:S03]  /*1790*/  IMAD.MOV.U32 R24, RZ, RZ, 0x1 ;  /* 0x00000001ff187424 */ /* 0x000fc600078e00ff */
[----:B------:R-:W-:Y:S02]  /*17a0*/  ISETP.NE.U32.AND P4, PT, R12, 0x1, PT ;  /* 0x000000010c00780c */ /* 0x000fe40003f85070 */
[----:B------:R-:W-:Y:S02]  /*17b0*/  IADD3 R12, P6, R16, 0x1, RZ ;  /* 0x00000001100c7810 */ /* 0x000fe40007fde0ff */
[----:B------:R-:W-:Y:S02]  /*17c0*/  ISETP.NE.U32.AND.EX P4, PT, RZ, RZ, PT, P4 ;  /* 0x000000ffff00720c */ /* 0x000fe40003f85140 */
[----:B------:R-:W-:Y:S01]  /*17d0*/  ISETP.GE.U32.AND P5, PT, R12, 0x3, PT ;  /* 0x000000030c00780c */ /* 0x000fe20003fa6070 */
[----:B------:R-:W-:Y:S01]  /*17e0*/  IMAD.X R12, RZ, RZ, R17, P6 ;  /* 0x000000ffff0c7224 */ /* 0x000fe200030e0611 */
[----:B------:R-:W-:Y:S02]  /*17f0*/  SEL R24, R24, 0xffffffff, P4 ;  /* 0xffffffff18187807 */ /* 0x000fe40002000000 */
[----:B------:R-:W-:-:S02]  /*1800*/  LEA.HI R15, P6, R17, R16, RZ, 0x1 ;  /* 0x00000010110f7211 */ /* 0x000fc400078d08ff */
[----:B------:R-:W-:Y:S01]  /*1810*/  ISETP.GE.U32.AND.EX P5, PT, R12, RZ, PT, P5 ;  /* 0x000000ff0c00720c */ /* 0x000fe20003fa6150 */
[----:B------:R-:W-:Y:S01]  /*1820*/  IMAD.WIDE.U32 R24, R24, 0x1, RZ ;  /* 0x0000000118187825 */ /* 0x000fe200078e00ff */
[----:B------:R-:W-:-:S03]  /*1830*/  SEL R13, RZ, 0xffffffff, P4 ;  /* 0xffffffffff0d7807 */ /* 0x000fc60002000000 */
[----:B------:R-:W-:Y:S02]  /*1840*/  IMAD.X R16, RZ, RZ, R17, P6 ;  /* 0x000000ffff107224 */ /* 0x000fe400030e0611 */
[----:B------:R-:W-:-:S06]  /*1850*/  IMAD.IADD R25, R25, 0x1, R13 ;  /* 0x0000000119197824 */ /* 0x000fcc00078e020d */
[----:B------:R-:W-:Y:S05]  /*1860*/  @!P5 BRA `(.L_x_1531) ;  /* 0x00000000006cd947 */ /* 0x000fea0003800000 */
[--C-:B------:R-:W-:Y:S01]  /*1870*/  SHF.R.S64 R15, R15, 0x1, R16.reuse ;  /* 0x000000010f0f7819 */ /* 0x100fe20000001010 */
[----:B------:R-:W-:Y:S01]  /*1880*/  IMAD.MOV.U32 R12, RZ, RZ, 0x1 ;  /* 0x00000001ff0c7424 */ /* 0x000fe200078e00ff */
[----:B------:R-:W-:Y:S01]  /*1890*/  SHF.R.S32.HI R16, RZ, 0x1, R16 ;  /* 0x00000001ff107819 */ /* 0x000fe20000011410 */
[----:B------:R-:W-:-:S07]  /*18a0*/  IMAD.MOV.U32 R13, RZ, RZ, RZ ;  /* 0x000000ffff0d7224 */ /* 0x000fce00078e00ff */
.L_x_1532:
        /* <DEDUP_REMOVED lines=23> */
.L_x_1531:
[----:B------:R-:W-:Y:S05]  /*1a20*/  BSYNC B2 ;  /* 0x0000000000027941 */ /* 0x000fea0003800000 */
.L_x_1530:
[----:B------:R-:W-:Y:S05]  /*1a30*/  BRA `(.L_x_1533) ;  /* 0x0000000000187947 */ /* 0x000fea0003800000 */
.L_x_1529:
[----:B------:R-:W-:Y:S01]  /*1a40*/  LOP3.LUT R16, R16, 0x1, RZ, 0xc0, !PT ;  /* 0x0000000110107812 */ /* 0x000fe200078ec0ff */
[----:B------:R-:W-:-:S03]  /*1a50*/  IMAD.MOV.U32 R24, RZ, RZ, 0x1 ;  /* 0x00000001ff187424 */ /* 0x000fc600078e00ff */
[----:B------:R-:W-:-:S04]  /*1a60*/  ISETP.NE.U32.AND P4, PT, R16, 0x1, PT ;  /* 0x000000011000780c */ /* 0x000fc80003f85070 */
[----:B------:R-:W-:-:S04]  /*1a70*/  ISETP.NE.U32.AND.EX P4, PT, RZ, RZ, PT, P4 ;  /* 0x000000ffff00720c */ /* 0x000fc80003f85140 */
[----:B------:R-:W-:Y:S02]  /*1a80*/  SEL R24, R24, 0xffffffff, P4 ;  /* 0xffffffff18187807 */ /* 0x000fe40002000000 */
[----:B------:R-:W-:-:S07]  /*1a90*/  SEL R25, RZ, 0xffffffff, P4 ;  /* 0xffffffffff197807 */ /* 0x000fce0002000000 */
.L_x_1533:
[----:B------:R-:W-:Y:S05]  /*1aa0*/  BSYNC B1 ;  /* 0x0000000000017941 */ /* 0x000fea0003800000 */
.L_x_1528:
[----:B------:R-:W-:-:S13]  /*1ab0*/  ISETP.GE.AND P4, PT, R11, RZ, PT ;  /* 0x000000ff0b00720c */ /* 0x000fda0003f86270 */
        /* <DEDUP_REMOVED lines=26> */
.L_x_1537:
        /* <DEDUP_REMOVED lines=23> */
.L_x_1536:
[----:B------:R-:W-:Y:S05]  /*1dd0*/  BSYNC B1 ;  /* 0x0000000000017941 */ /* 0x000fea0003800000 */
.L_x_1535:
[----:B------:R-:W-:Y:S05]  /*1de0*/  BRA `(.L_x_1515) ;  /* 0x0000000000187947 */ /* 0x000fea0003800000 */
.L_x_1534:
[----:B------:R-:W-:Y:S01]  /*1df0*/  LOP3.LUT R10, R10, 0x1, RZ, 0xc0, !PT ;  /* 0x000000010a0a7812 */ /* 0x000fe200078ec0ff */
[----:B------:R-:W-:-:S03]  /*1e00*/  IMAD.MOV.U32 R14, RZ, RZ, 0x1 ;  /* 0x00000001ff0e7424 */ /* 0x000fc600078e00ff */
[----:B------:R-:W-:-:S04]  /*1e10*/  ISETP.NE.U32.AND P4, PT, R10, 0x1, PT ;  /* 0x000000010a00780c */ /* 0x000fc80003f85070 */
[----:B------:R-:W-:-:S04]  /*1e20*/  ISETP.NE.U32.AND.EX P4, PT, RZ, RZ, PT, P4 ;  /* 0x000000ffff00720c */ /* 0x000fc80003f85140 */
[----:B------:R-:W-:Y:S02]  /*1e30*/  SEL R14, R14, 0xffffffff, P4 ;  /* 0xffffffff0e0e7807 */ /* 0x000fe40002000000 */
[----:B------:R-:W-:-:S07]  /*1e40*/  SEL R15, RZ, 0xffffffff, P4 ;  /* 0xffffffffff0f7807 */ /* 0x000fce0002000000 */
.L_x_1515:
[----:B------:R-:W-:Y:S05]  /*1e50*/  BSYNC B0 ;  /* 0x0000000000007941 */ /* 0x000fea0003800000 */
.L_x_1501:
[----:B------:R-:W-:Y:S01]  /*1e60*/  @P0 LEA R16, P6, R23, UR8, 0x3 ;  /* 0x0000000817100c11 */ /* 0x000fe2000f8c18ff */
[----:B------:R-:W-:Y:S01]  /*1e70*/  UIMAD.WIDE.U32 UR4, UR11, 0x4, UR4 ;  /* 0x000000040b0478a5 */ /* 0x000fe2000f8e0004 */
[----:B------:R-:W-:Y:S02]  /*1e80*/  @P2 LEA R10, P5, R9, UR8, 0x3 ;  /* 0x00000008090a2c11 */ /* 0x000fe4000f8a18ff */
[----:B------:R-:W-:Y:S01]  /*1e90*/  @P3 LEA R12, P4, R7, UR8, 0x3 ;  /* 0x00000008070c3c11 */ /* 0x000fe2000f8818ff */
[----:B------:R-:W-:Y:S01]  /*1ea0*/  UISETP.LT.U32.AND UP1, UPT, UR4, UR14, UPT ;  /* 0x0000000e0400728c */ /* 0x000fe2000bf21070 */
[----:B------:R-:W-:Y:S01]  /*1eb0*/  @P0 LEA.HI.X R17, R23, UR9, R20, 0x3, P6 ;  /* 0x0000000917110c11 */ /* 0x000fe2000b0f1c14 */
[----:B------:R-:W-:Y:S01]  /*1ec0*/  UISETP.GE.U32.AND UP0, UPT, UR4, 0x10000, UPT ;  /* 0x000100000400788c */ /* 0x000fe2000bf06070 */
[----:B------:R-:W-:Y:S02]  /*1ed0*/  @P1 LEA R18, P6, R21, UR8, 0x3 ;  /* 0x0000000815121c11 */ /* 0x000fe4000f8c18ff */
[----:B------:R-:W-:Y:S01]  /*1ee0*/  @P2 LEA.HI.X R11, R9, UR9, R6, 0x3, P5 ;  /* 0x00000009090b2c11 */ /* 0x000fe2000a8f1c06 */
[----:B------:R0:W-:Y:S01]  /*1ef0*/  @P0 STG.E.64 desc[UR12][R16.64], R2 ;  /* 0x0000000210000986 */ /* 0x0001e2000c101b0c */
[----:B------:R-:W-:Y:S01]  /*1f00*/  @P3 LEA.HI.X R13, R7, UR9, R0, 0x3, P4 ;  /* 0x00000009070d3c11 */ /* 0x000fe2000a0f1c00 */
[----:B------:R-:W-:Y:S01]  /*1f10*/  UISETP.GE.U32.AND.EX UP0, UPT, UR5, URZ, UPT, UP0 ;  /* 0x0000003f0500728c */ /* 0x000fe2000bf06100 */
[----:B------:R-:W-:Y:S01]  /*1f20*/  @P1 LEA.HI.X R19, R21, UR9, R8, 0x3, P6 ;  /* 0x0000000915131c11 */ /* 0x000fe2000b0f1c08 */
[----:B------:R1:W-:Y:S01]  /*1f30*/  @P2 STG.E.64 desc[UR12][R10.64], R4 ;  /* 0x000000040a002986 */ /* 0x0003e2000c101b0c */
[----:B------:R-:W-:-:S03]  /*1f40*/  PLOP3.LUT P0, PT, PT, PT, UP1, 0x80, 0x0 ;  /* 0x000000000000781c */ /* 0x000fc60003f0f018 */
[----:B------:R1:W-:Y:S04]  /*1f50*/  @P3 STG.E.64 desc[UR12][R12.64], R24 ;  /* 0x000000180c003986 */ /* 0x0003e8000c101b0c */
[----:B------:R1:W-:Y:S01]  /*1f60*/  @P1 STG.E.64 desc[UR12][R18.64], R14 ;  /* 0x0000000e12001986 */ /* 0x0003e2000c101b0c */
[----:B------:R-:W-:Y:S01]  /*1f70*/  PLOP3.LUT P1, PT, PT, PT, UP0, 0x80, 0x0 ;  /* 0x000000000000781c */ /* 0x000fe20003f2f008 */
[----:B0-----:R-:W-:Y:S02]  /*1f80*/  IMAD.U32 R3, RZ, RZ, UR5 ;  /* 0x00000005ff037e24 */ /* 0x001fe4000f8e00ff */
[----:B------:R-:W-:-:S03]  /*1f90*/  IMAD.U32 R2, RZ, RZ, UR4 ;  /* 0x00000004ff027e24 */ /* 0x000fc6000f8e00ff */
[----:B------:R-:W-:-:S13]  /*1fa0*/  ISETP.LT.AND.EX P0, PT, R3, UR10, PT, P0 ;  /* 0x0000000a03007c0c */ /* 0x000fda000bf01300 */
[----:B-1----:R-:W-:Y:S05]  /*1fb0*/  @!P1 BRA P0, `(.L_x_1538) ;  /* 0xffffffe000949947 */ /* 0x002fea000003ffff */
[----:B------:R-:W-:Y:S05]  /*1fc0*/  EXIT ;  /* 0x000000000000794d */ /* 0x000fea0003800000 */
.L_x_1500:
[----:B------:R-:W0:Y:S01]  /*1fd0*/  S2R R0, SR_TID.X ;  /* 0x0000000000007919 */ /* 0x000e220000002100 */
[----:B------:R-:W1:Y:S01]  /*1fe0*/  LDC R10, c[0x0][RZ] ;  /* 0x00000000ff0a7b82 */ /* 0x000e620000000800 */
[----:B------:R-:W-:-:S07]  /*1ff0*/  CS2R R12, SRZ ;  /* 0x00000000000c7805 */ /* 0x000fce000001ff00 */
.L_x_1539:
[----:B0-----:R-:W-:Y:S01]  /*2000*/  IADD3 R3, P0, R0, R12, RZ ;  /* 0x0000000c00037210 */ /* 0x001fe20007f1e0ff */
[----:B-1----:R-:W-:-:S03]  /*2010*/  IMAD R2, R10, 0x3, RZ ;  /* 0x000000030a027824 */ /* 0x002fc600078e02ff */
[C---:B------:R-:W-:Y:S01]  /*2020*/  ISETP.GE.U32.AND P3, PT, R3.reuse, 0x10000, PT ;  /* 0x000100000300780c */ /* 0x040fe20003f66070 */
[--C-:B------:R-:W-:Y:S01]  /*2030*/  IMAD.X R4, RZ, RZ, R13.reuse, P0 ;  /* 0x000000ffff047224 */ /* 0x100fe200000e060d */
[CC--:B------:R-:W-:Y:S01]  /*2040*/  IADD3 R5, P1, R10.reuse, R3.reuse, RZ ;  /* 0x000000030a057210 */ /* 0x0c0fe20007f3e0ff */
[----:B------:R-:W-:Y:S01]  /*2050*/  IMAD.WIDE.U32 R12, R10, 0x4, R12 ;  /* 0x000000040a0c7825 */ /* 0x000fe200078e000c */
        /* <DEDUP_REMOVED lines=8> */
[----:B------:R-:W-:Y:S02]  /*20e0*/  ISETP.GE.U32.AND P6, PT, R9, 0x10000, PT ;  /* 0x000100000900780c */ /* 0x000fe40003fc6070 */
[----:B------:R-:W-:Y:S02]  /*20f0*/  ISETP.LT.AND.EX P2, PT, R4, UR10, !P3, P2 ;  /* 0x0000000a04007c0c */ /* 0x000fe4000df41320 */
[----:B------:R-:W-:Y:S02]  /*2100*/  ISETP.GE.U32.AND P3, PT, R11, 0x10000, PT ;  /* 0x000100000b00780c */ /* 0x000fe40003f66070 */
[----:B------:R-:W-:Y:S02]  /*2110*/  ISETP.LT.U32.AND P0, PT, R5, UR14, PT ;  /* 0x0000000e05007c0c */ /* 0x000fe4000bf01070 */
[----:B------:R-:W-:Y:S02]  /*2120*/  ISETP.GE.U32.AND.EX P4, PT, R14, RZ, PT, P4 ;  /* 0x000000ff0e00720c */ /* 0x000fe40003f86140 */
[----:B------:R-:W-:-:S02]  /*2130*/  ISETP.LT.U32.AND P1, PT, R9, UR14, PT ;  /* 0x0000000e09007c0c */ /* 0x000fc4000bf21070 */
[----:B------:R-:W-:Y:S02]  /*2140*/  ISETP.GE.U32.AND.EX P6, PT, R16, RZ, PT, P6 ;  /* 0x000000ff1000720c */ /* 0x000fe40003fc6160 */
[----:B------:R-:W-:Y:S01]  /*2150*/  ISETP.LT.U32.AND P5, PT, R11, UR14, PT ;  /* 0x0000000e0b007c0c */ /* 0x000fe2000bfa1070 */
[----:B------:R-:W-:Y:S01]  /*2160*/  @P2 IMAD.MOV.U32 R15, RZ, RZ, 0x0 ;  /* 0x00000000ff0f2424 */ /* 0x000fe200078e00ff */
[----:B------:R-:W-:Y:S02]  /*2170*/  ISETP.GE.U32.AND.EX P3, PT, R18, RZ, PT, P3 ;  /* 0x000000ff1200720c */ /* 0x000fe40003f66130 */
[----:B------:R-:W-:Y:S02]  /*2180*/  ISETP.LT.AND.EX P0, PT, R14, UR10, !P4, P0 ;  /* 0x0000000a0e007c0c */ /* 0x000fe4000e701300 */
[----:B------:R-:W-:Y:S02]  /*2190*/  ISETP.LT.AND.EX P1, PT, R16, UR10, !P6, P1 ;  /* 0x0000000a10007c0c */ /* 0x000fe4000f721310 */
[----:B------:R-:W-:-:S02]  /*21a0*/  ISETP.LT.AND.EX P3, PT, R18, UR10, !P3, P5 ;  /* 0x0000000a12007c0c */ /* 0x000fc4000df61350 */
[----:B------:R-:W-:-:S04]  /*21b0*/  @P2 LEA R6, P5, R3, UR8, 0x3 ;  /* 0x0000000803062c11 */ /* 0x000fc8000f8a18ff */
[----:B------:R-:W-:-:S03]  /*21c0*/  @P2 LEA.HI.X R7, R3, UR9, R4, 0x3, P5 ;  /* 0x0000000903072c11 */ /* 0x000fc6000a8f1c04 */
[----:B------:R-:W-:Y:S01]  /*21d0*/  @P0 LEA R2, P4, R5, UR8, 0x3 ;  /* 0x0000000805020c11 */ /* 0x000fe2000f8818ff */
[----:B------:R-:W-:Y:S01]  /*21e0*/  @P0 IMAD.MOV.U32 R17, RZ, RZ, 0x0 ;  /* 0x00000000ff110424 */ /* 0x000fe200078e00ff */
[----:B------:R-:W-:Y:S01]  /*21f0*/  @P1 LEA R8, P5, R9, UR8, 0x3 ;  /* 0x0000000809081c11 */ /* 0x000fe2000f8a18ff */
[----:B------:R-:W-:Y:S01]  /*2200*/  @P1 IMAD.MOV.U32 R19, RZ, RZ, 0x0 ;  /* 0x00000000ff131424 */ /* 0x000fe200078e00ff */
[----:B------:R-:W-:Y:S01]  /*2210*/  @P3 LEA R4, P6, R11, UR8, 0x3 ;  /* 0x000000080b043c11 */ /* 0x000fe2000f8c18ff */
[----:B------:R-:W-:Y:S01]  /*2220*/  @P3 IMAD.MOV.U32 R20, RZ, RZ, 0x1 ;  /* 0x00000001ff143424 */ /* 0x000fe200078e00ff */
[----:B------:R-:W-:Y:S01]  /*2230*/  @P0 LEA.HI.X R3, R5, UR9, R14, 0x3, P4 ;  /* 0x0000000905030c11 */ /* 0x000fe2000a0f1c0e */
[----:B------:R-:W-:Y:S01]  /*2240*/  @P2 IMAD.MOV.U32 R14, RZ, RZ, 0x1 ;  /* 0x00000001ff0e2424 */ /* 0x000fe200078e00ff */
[----:B------:R-:W-:Y:S01]  /*2250*/  @P1 LEA.HI.X R9, R9, UR9, R16, 0x3, P5 ;  /* 0x0000000909091c11 */ /* 0x000fe2000a8f1c10 */
[----:B------:R-:W-:Y:S01]  /*2260*/  @P0 IMAD.MOV.U32 R16, RZ, RZ, 0x1 ;  /* 0x00000001ff100424 */ /* 0x000fe200078e00ff */
[----:B------:R-:W-:Y:S01]  /*2270*/  @P3 LEA.HI.X R5, R11, UR9, R18, 0x3, P6 ;  /* 0x000000090b053c11 */ /* 0x000fe2000b0f1c12 */
[----:B------:R-:W-:Y:S01]  /*2280*/  @P1 IMAD.MOV.U32 R18, RZ, RZ, 0x1 ;  /* 0x00000001ff121424 */ /* 0x000fe200078e00ff */
[----:B------:R2:W-:Y:S01]  /*2290*/  @P2 STG.E.64 desc[UR12][R6.64], R14 ;  /* 0x0000000e06002986 */ /* 0x0005e2000c101b0c */
[----:B------:R-:W-:-:S03]  /*22a0*/  @P3 IMAD.MOV.U32 R21, RZ, RZ, 0x0 ;  /* 0x00000000ff153424 */ /* 0x000fc600078e00ff */
[----:B------:R2:W-:Y:S01]  /*22b0*/  @P0 STG.E.64 desc[UR12][R2.64], R16 ;  /* 0x0000001002000986 */ /* 0x0005e2000c101b0c */
[----:B------:R-:W-:-:S03]  /*22c0*/  ISETP.GE.U32.AND P0, PT, R12, 0x10000, PT ;  /* 0x000100000c00780c */ /* 0x000fc60003f06070 */
[----:B------:R2:W-:Y:S01]  /*22d0*/  @P1 STG.E.64 desc[UR12][R8.64], R18 ;  /* 0x0000001208001986 */ /* 0x0005e2000c101b0c */
[----:B------:R-:W-:Y:S02]  /*22e0*/  ISETP.LT.U32.AND P1, PT, R12, UR14, PT ;  /* 0x0000000e0c007c0c */ /* 0x000fe4000bf21070 */
[C---:B------:R-:W-:Y:S01]  /*22f0*/  ISETP.GE.U32.AND.EX P0, PT, R13.reuse, RZ, PT, P0 ;  /* 0x000000ff0d00720c */ /* 0x040fe20003f06100 */
[----:B------:R2:W-:Y:S01]  /*2300*/  @P3 STG.E.64 desc[UR12][R4.64], R20 ;  /* 0x0000001404003986 */ /* 0x0005e2000c101b0c */
[----:B------:R-:W-:-:S13]  /*2310*/  ISETP.LT.AND.EX P1, PT, R13, UR10, PT, P1 ;  /* 0x0000000a0d007c0c */ /* 0x000fda000bf21310 */
[----:B--2---:R-:W-:Y:S05]  /*2320*/  @!P0 BRA P1, `(.L_x_1539) ;  /* 0xfffffffc00348947 */ /* 0x004fea000083ffff */
[----:B------:R-:W-:Y:S05]  /*2330*/  EXIT ;  /* 0x000000000000794d */ /* 0x000fea0003800000 */
.L_x_1499:
[----:B------:R-:W0:Y:S02]  /*2340*/  S2R R3, SR_TID.X ;  /* 0x0000000000037919 */ /* 0x000e240000002100 */
[----:B0-----:R-:W-:-:S03]  /*2350*/  IMAD.WIDE.U32 R4, R3, 0x4, RZ ;  /* 0x0000000403047825 */ /* 0x001fc600078e00ff */
[----:B------:R-:W-:-:S04]  /*2360*/  ISETP.GE.U32.AND P0, PT, R4, UR14, PT ;  /* 0x0000000e04007c0c */ /* 0x000fc8000bf06070 */
[----:B------:R-:W-:-:S04]  /*2370*/  ISETP.GE.AND.EX P0, PT, R5, UR10, PT, P0 ;  /* 0x0000000a05007c0c */ /* 0x000fc8000bf06300 */
[----:B------:R-:W-:-:S13]  /*2380*/  ISETP.GT.U32.OR P0, PT, R3, 0x3fff, P0 ;  /* 0x00003fff0300780c */ /* 0x000fda0000704470 */
[----:B------:R-:W-:Y:S05]  /*2390*/  @P0 EXIT ;  /* 0x000000000000094d */ /* 0x000fea0003800000 */
[----:B------:R-:W0:Y:S01]  /*23a0*/  LDC.64 R4, c[0x0][0xe60] ;  /* 0x00039800ff047b82 */ /* 0x000e220000000a00 */
[----:B------:R-:W-:Y:S01]  /*23b0*/  ULDC UR4, c[0x0][0x0] ;  /* 0x0000000000047ab9 */ /* 0x000fe20000000800 */
[----:B------:R-:W-:Y:S01]  /*23c0*/  IMAD.MOV.U32 R0, RZ, RZ, RZ ;  /* 0x000000ffff007224 */ /* 0x000fe200078e00ff */
[----:B0-----:R-:W-:-:S04]  /*23d0*/  ISETP.NE.U32.AND P0, PT, R4, 0x1, PT ;  /* 0x000000010400780c */ /* 0x001fc80003f05070 */
[----:B------:R-:W-:-:S13]  /*23e0*/  ISETP.NE.AND.EX P0, PT, R5, RZ, PT, P0 ;  /* 0x000000ff0500720c */ /* 0x000fda0003f05300 */
[----:B------:R-:W-:Y:S05]  /*23f0*/  @!P0 BRA `(.L_x_1540) ;  /* 0x0000001c001c8947 */ /* 0x000fea0003800000 */
.L_x_1578:
[C---:B------:R-:W-:Y:S01]  /*2400*/  IMAD.SHL.U32 R17, R3.reuse, 0x20, RZ ;  /* 0x0000002003117824 */ /* 0x040fe200078e00ff */
[----:B------:R-:W-:Y:S01]  /*2410*/  SHF.L.U64.HI R21, R3, 0x5, R0 ;  /* 0x0000000503157819 */ /* 0x000fe20000010200 */
[----:B------:R-:W0:Y:S03]  /*2420*/  LDC.64 R12, c[0x0][0xe60] ;  /* 0x00039800ff0c7b82 */ /* 0x000e260000000a00 */
[----:B------:R-:W-:-:S04]  /*2430*/  IADD3 R14, P0, R17, UR6, RZ ;  /* 0x00000006110e7c10 */ /* 0x000fc8000ff1e0ff */
[----:B------:R-:W-:-:S05]  /*2440*/  IADD3.X R15, R21, UR7, RZ, P0, !PT ;  /* 0x00000007150f7c10 */ /* 0x000fca00087fe4ff */
[----:B------:R-:W2:Y:S04]  /*2450*/  LDG.E.128 R8, desc[UR12][R14.64+0x10] ;  /* 0x0000100c0e087981 */ /* 0x000ea8000c1e1d00 */
[----:B------:R1:W5:Y:S01]  /*2460*/  LDG.E.128 R4, desc[UR12][R14.64] ;  /* 0x0000000c0e047981 */ /* 0x000362000c1e1d00 */
[----:B------:R-:W-:Y:S01]  /*2470*/  BSSY B0, `(.L_x_1541) ;  /* 0x00001a9000007945 */ /* 0x000fe20003800000 */
[----:B0-----:R-:W-:-:S04]  /*2480*/  ISETP.NE.U32.AND P0, PT, R12, -0x1, PT ;  /* 0xffffffff0c00780c */ /* 0x001fc80003f05070 */
[----:B------:R-:W-:Y:S01]  /*2490*/  ISETP.NE.AND.EX P0, PT, R13, -0x1, PT, P0 ;  /* 0xffffffff0d00780c */ /* 0x000fe20003f05300 */
[----:B--2---:R-:W-:Y:S02]  /*24a0*/  IMAD.MOV.U32 R19, RZ, RZ, R8 ;  /* 0x000000ffff137224 */ /* 0x004fe400078e0008 */
[----:B------:R-:W-:-:S10]  /*24b0*/  IMAD.MOV.U32 R20, RZ, RZ, R9 ;  /* 0x000000ffff147224 */ /* 0x000fd400078e0009 */
[----:B-1----:R-:W-:Y:S05]  /*24c0*/  @!P0 BRA `(.L_x_1542) ;  /* 0x0000000800c88947 */ /* 0x002fea0003800000 */
[----:B-----5:R-:W-:Y:S01]  /*24d0*/  ISETP.GE.AND P0, PT, R5, RZ, PT ;  /* 0x000000ff0500720c */ /* 0x020fe20003f06270 */
[----:B------:R-:W-:Y:S01]  /*24e0*/  BSSY B1, `(.L_x_1543) ;  /* 0x0000028000017945 */ /* 0x000fe20003800000 */
[----:B------:R-:W-:Y:S01]  /*24f0*/  IMAD.MOV.U32 R16, RZ, RZ, RZ ;  /* 0x000000ffff107224 */ /* 0x000fe200078e00ff */
[----:B------:R-:W-:Y:S01]  /*2500*/  CS2R R14, SRZ ;  /* 0x00000000000e7805 */ /* 0x000fe2000001ff00 */
[----:B------:R-:W-:-:S09]  /*2510*/  IMAD.MOV.U32 R2, RZ, RZ, RZ ;  /* 0x000000ffff027224 */ /* 0x000fd200078e00ff */
        /* <DEDUP_REMOVED lines=11> */
.L_x_1545:
[----:B------:R-:W-:Y:S01]  /*25d0*/  LOP3.LUT R18, R4, 0x1, RZ, 0xc0, !PT ;  /* 0x0000000104127812 */ /* 0x000fe200078ec0ff */
[----:B------:R-:W-:-:S03]  /*25e0*/  IMAD R23, R9, R8, RZ ;  /* 0x0000000809177224 */ /* 0x000fc600078e02ff */
[----:B------:R-:W-:Y:S01]  /*25f0*/  ISETP.NE.U32.AND P0, PT, R18, 0x1, PT ;  /* 0x000000011200780c */ /* 0x000fe20003f05070 */
[----:B------:R-:W-:Y:S01]  /*2600*/  IMAD R23, R8, R9, R23 ;  /* 0x0000000908177224 */ /* 0x000fe200078e0217 */
[----:B------:R-:W-:Y:S02]  /*2610*/  IADD3 R18, P2, R4, 0x1, RZ ;  /* 0x0000000104127810 */ /* 0x000fe40007f5e0ff */
[----:B------:R-:W-:Y:S02]  /*2620*/  ISETP.NE.U32.AND.EX P0, PT, RZ, RZ, PT, P0 ;  /* 0x000000ffff00720c */ /* 0x000fe40003f05100 */
[----:B------:R-:W-:Y:S01]  /*2630*/  ISETP.GT.U32.AND P1, PT, R18, 0x2, PT ;  /* 0x000000021200780c */ /* 0x000fe20003f24070 */
[----:B------:R-:W-:Y:S01]  /*2640*/  IMAD.X R22, RZ, RZ, R5, P2 ;  /* 0x000000ffff167224 */ /* 0x000fe200010e0605 */
[----:B------:R-:W-:Y:S02]  /*2650*/  SEL R25, R9, RZ, !P0 ;  /* 0x000000ff09197207 */ /* 0x000fe40004000000 */
[C---:B------:R-:W-:Y:S01]  /*2660*/  SEL R27, R8.reuse, 0x1, !P0 ;  /* 0x00000001081b7807 */ /* 0x040fe20004000000 */
[----:B------:R-:W-:Y:S01]  /*2670*/  IMAD.WIDE.U32 R8, R8, R8, RZ ;  /* 0x0000000808087225 */ /* 0x000fe200078e00ff */
[----:B------:R-:W-:-:S02]  /*2680*/  LEA.HI R18, P2, R5, R4, RZ, 0x1 ;  /* 0x0000000405127211 */ /* 0x000fc400078508ff */
[----:B------:R-:W-:Y:S01]  /*2690*/  ISETP.GT.U32.AND.EX P0, PT, R22, RZ, PT, P1 ;  /* 0x000000ff1600720c */ /* 0x000fe20003f04110 */
[-C--:B------:R-:W-:Y:S02]  /*26a0*/  IMAD R25, R25, R14.reuse, RZ ;  /* 0x0000000e19197224 */ /* 0x080fe400078e02ff */
[----:B------:R-:W-:Y:S02]  /*26b0*/  IMAD.IADD R9, R9, 0x1, R23 ;  /* 0x0000000109097824 */ /* 0x000fe400078e0217 */
[----:B------:R-:W-:Y:S02]  /*26c0*/  IMAD R29, R2, R27, R25 ;  /* 0x0000001b021d7224 */ /* 0x000fe400078e0219 */
[----:B------:R-:W-:Y:S02]  /*26d0*/  IMAD.X R25, RZ, RZ, R5, P2 ;  /* 0x000000ffff197224 */ /* 0x000fe400010e0605 */
[----:B------:R-:W-:-:S03]  /*26e0*/  IMAD.WIDE.U32 R4, R27, R14, RZ ;  /* 0x0000000e1b047225 */ /* 0x000fc600078e00ff */
[--C-:B------:R-:W-:Y:S01]  /*26f0*/  SHF.R.S64 R18, R18, 0x1, R25.reuse ;  /* 0x0000000112127819 */ /* 0x100fe20000001019 */
[----:B------:R-:W-:Y:S01]  /*2700*/  IMAD.MOV.U32 R14, RZ, RZ, R4 ;  /* 0x000000ffff0e7224 */ /* 0x000fe200078e0004 */
[----:B------:R-:W-:Y:S01]  /*2710*/  SHF.R.S32.HI R22, RZ, 0x1, R25 ;  /* 0x00000001ff167819 */ /* 0x000fe20000011419 */
[----:B------:R-:W-:Y:S02]  /*2720*/  IMAD.IADD R2, R5, 0x1, R29 ;  /* 0x0000000105027824 */ /* 0x000fe400078e021d */
[----:B------:R-:W-:Y:S02]  /*2730*/  IMAD.MOV.U32 R4, RZ, RZ, R18 ;  /* 0x000000ffff047224 */ /* 0x000fe400078e0012 */
[----:B------:R-:W-:Y:S01]  /*2740*/  IMAD.MOV.U32 R5, RZ, RZ, R22 ;  /* 0x000000ffff057224 */ /* 0x000fe200078e0016 */
[----:B------:R-:W-:Y:S06]  /*2750*/  @P0 BRA `(.L_x_1545) ;  /* 0xfffffffc009c0947 */ /* 0x000fec000383ffff */
.L_x_1544:
[----:B------:R-:W-:Y:S05]  /*2760*/  BSYNC B1 ;  /* 0x0000000000017941 */ /* 0x000fea0003800000 */
.L_x_1543:
        /* <DEDUP_REMOVED lines=13> */
.L_x_1548:
[C---:B------:R-:W-:Y:S02]  /*2840*/  LOP3.LUT R8, R6.reuse, 0x1, RZ, 0xc0, !PT ;  /* 0x0000000106087812 */ /* 0x040fe400078ec0ff */
[----:B------:R-:W-:Y:S02]  /*2850*/  IADD3 R9, P3, R6, 0x1, RZ ;  /* 0x0000000106097810 */ /* 0x000fe40007f7e0ff */
[----:B------:R-:W-:Y:S01]  /*2860*/  ISETP.NE.U32.AND P0, PT, R8, 0x1, PT ;  /* 0x000000010800780c */ /* 0x000fe20003f05070 */
[----:B------:R-:W-:Y:S01]  /*2870*/  IMAD R8, R5, R4, RZ ;  /* 0x0000000405087224 */ /* 0x000fe200078e02ff */
[----:B------:R-:W-:Y:S01]  /*2880*/  ISETP.GT.U32.AND P1, PT, R9, 0x2, PT ;  /* 0x000000020900780c */ /* 0x000fe20003f24070 */
[----:B------:R-:W-:Y:S01]  /*2890*/  IMAD.X R22, RZ, RZ, R7, P3 ;  /* 0x000000ffff167224 */ /* 0x000fe200018e0607 */
[----:B------:R-:W-:Y:S01]  /*28a0*/  ISETP.NE.U32.AND.EX P0, PT, RZ, RZ, PT, P0 ;  /* 0x000000ffff00720c */ /* 0x000fe20003f05100 */
[----:B------:R-:W-:Y:S01]  /*28b0*/  IMAD R23, R4, R5, R8 ;  /* 0x0000000504177224 */ /* 0x000fe200078e0208 */
[----:B------:R-:W-:-:S02]  /*28c0*/  LEA.HI R8, P2, R7, R6, RZ, 0x1 ;  /* 0x0000000607087211 */ /* 0x000fc400078508ff */
[----:B------:R-:W-:Y:S02]  /*28d0*/  SEL R9, R5, RZ, !P0 ;  /* 0x000000ff05097207 */ /* 0x000fe40004000000 */
[C---:B------:R-:W-:Y:S01]  /*28e0*/  SEL R6, R4.reuse, 0x1, !P0 ;  /* 0x0000000104067807 */ /* 0x040fe20004000000 */
[----:B------:R-:W-:Y:S01]  /*28f0*/  IMAD.WIDE.U32 R4, R4, R4, RZ ;  /* 0x0000000404047225 */ /* 0x000fe200078e00ff */
[----:B------:R-:W-:-:S03]  /*2900*/  ISETP.GT.U32.AND.EX P0, PT, R22, RZ, PT, P1 ;  /* 0x000000ff1600720c */ /* 0x000fc60003f04110 */
[----:B------:R-:W-:Y:S02]  /*2910*/  IMAD R18, R9, R16, RZ ;  /* 0x0000001009127224 */ /* 0x000fe400078e02ff */
[----:B------:R-:W-:Y:S02]  /*2920*/  IMAD.X R9, RZ, RZ, R7, P2 ;  /* 0x000000ffff097224 */ /* 0x000fe400010e0607 */
[----:B------:R-:W-:Y:S02]  /*2930*/  IMAD R15, R15, R6, R18 ;  /* 0x000000060f0f7224 */ /* 0x000fe400078e0212 */
[----:B------:R-:W-:Y:S01]  /*2940*/  IMAD.WIDE.U32 R6, R6, R16, RZ ;  /* 0x0000001006067225 */ /* 0x000fe200078e00ff */
[--C-:B------:R-:W-:Y:S02]  /*2950*/  SHF.R.S64 R8, R8, 0x1, R9.reuse ;  /* 0x0000000108087819 */ /* 0x100fe40000001009 */
[----:B------:R-:W-:Y:S01]  /*2960*/  SHF.R.S32.HI R9, RZ, 0x1, R9 ;  /* 0x00000001ff097819 */ /* 0x000fe20000011409 */
[----:B------:R-:W-:-:S02]  /*2970*/  IMAD.MOV.U32 R16, RZ, RZ, R6 ;  /* 0x000000ffff107224 */ /* 0x000fc400078e0006 */
[----:B------:R-:W-:Y:S02]  /*2980*/  IMAD.IADD R15, R7, 0x1, R15 ;  /* 0x00000001070f7824 */ /* 0x000fe400078e020f */
[----:B------:R-:W-:Y:S02]  /*2990*/  IMAD.IADD R5, R5, 0x1, R23 ;  /* 0x0000000105057824 */ /* 0x000fe400078e0217 */
[----:B------:R-:W-:Y:S02]  /*29a0*/  IMAD.MOV.U32 R6, RZ, RZ, R8 ;  /* 0x000000ffff067224 */ /* 0x000fe400078e0008 */
[----:B------:R-:W-:Y:S01]  /*29b0*/  IMAD.MOV.U32 R7, RZ, RZ, R9 ;  /* 0x000000ffff077224 */ /* 0x000fe200078e0009 */
[----:B------:R-:W-:Y:S06]  /*29c0*/  @P0 BRA `(.L_x_1548) ;  /* 0xfffffffc009c0947 */ /* 0x000fec000383ffff */
.L_x_1547:
[----:B------:R-:W-:Y:S05]  /*29d0*/  BSYNC B1 ;  /* 0x0000000000017941 */ /* 0x000fea0003800000 */
.L_x_1546:
[----:B------:R-:W-:Y:S01]  /*29e0*/  ISETP.GE.AND P0, PT, R20, RZ, PT ;  /* 0x000000ff1400720c */ /* 0x000fe20003f06270 */
[----:B------:R-:W-:Y:S01]  /*29f0*/  BSSY B1, `(.L_x_1549) ;  /* 0x0000026000017945 */ /* 0x000fe20003800000 */
[----:B------:R-:W-:Y:S01]  /*2a00*/  CS2R R22, SRZ ;  /* 0x0000000000167805 */ /* 0x000fe2000001ff00 */
[----:B------:R-:W-:Y:S02]  /*2a10*/  IMAD.MOV.U32 R25, RZ, RZ, RZ ;  /* 0x000000ffff197224 */ /* 0x000fe400078e00ff */
[----:B------:R-:W-:-:S08]  /*2a20*/  IMAD.MOV.U32 R18, RZ, RZ, RZ ;  /* 0x000000ffff127224 */ /* 0x000fd000078e00ff */
        /* <DEDUP_REMOVED lines=11> */
.L_x_1551:
        /* <DEDUP_REMOVED lines=14> */
[----:B------:R-:W-:-:S04]  /*2bc0*/  IMAD.WIDE.U32 R18, R8, R18, RZ ;  /* 0x0000001208127225 */ /* 0x000fc800078e00ff */
[----:B------:R-:W-:Y:S02]  /*2bd0*/  IMAD R23, R23, R8, R9 ;  /* 0x0000000817177224 */ /* 0x000fe400078e0209 */
[----:B------:R-:W-:Y:S02]  /*2be0*/  IMAD.X R9, RZ, RZ, R20, P2 ;  /* 0x000000ffff097224 */ /* 0x000fe400010e0614 */
[----:B------:R-:W-:Y:S02]  /*2bf0*/  IMAD.IADD R23, R19, 0x1, R23 ;  /* 0x0000000113177824 */ /* 0x000fe400078e0217 */
[----:B------:R-:W-:Y:S01]  /*2c00*/  IMAD.IADD R5, R5, 0x1, R7 ;  /* 0x0000000105057824 */ /* 0x000fe200078e0207 */
[--C-:B------:R-:W-:Y:S02]  /*2c10*/  SHF.R.S64 R6, R6, 0x1, R9.reuse ;  /* 0x0000000106067819 */ /* 0x100fe40000001009 */
[----:B------:R-:W-:-:S03]  /*2c20*/  SHF.R.S32.HI R20, RZ, 0x1, R9 ;  /* 0x00000001ff147819 */ /* 0x000fc60000011409 */
[----:B------:R-:W-:Y:S01]  /*2c30*/  IMAD.MOV.U32 R19, RZ, RZ, R6 ;  /* 0x000000ffff137224 */ /* 0x000fe200078e0006 */
[----:B------:R-:W-:Y:S06]  /*2c40*/  @P0 BRA `(.L_x_1551) ;  /* 0xfffffffc00a40947 */ /* 0x000fec000383ffff */
.L_x_1550:
[----:B------:R-:W-:Y:S05]  /*2c50*/  BSYNC B1 ;  /* 0x0000000000017941 */ /* 0x000fea0003800000 */
.L_x_1549:
        /* <DEDUP_REMOVED lines=16> */
[----:B------:R-:W-:Y:S02]  /*2d60*/  SEL R4, R12, 0x1, !P0 ;  /* 0x000000010c047807 */ /* 0x000fe40004000000 */
[----:B------:R-:W-:-:S02]  /*2d70*/  LEA.HI R6, P2, R11, R10, RZ, 0x1 ;  /* 0x0000000a0b067211 */ /* 0x000fc400078508ff */
[----:B------:R-:W-:Y:S01]  /*2d80*/  ISETP.GE.U32.AND.EX P1, PT, R5, RZ, PT, P1 ;  /* 0x000000ff0500720c */ /* 0x000fe20003f26110 */
[----:B------:R-:W-:Y:S01]  /*2d90*/  IMAD.WIDE.U32 R4, R4, 0x1, RZ ;  /* 0x0000000104047825 */ /* 0x000fe200078e00ff */
[----:B------:R-:W-:-:S03]  /*2da0*/  SEL R25, R13, RZ, !P0 ;  /* 0x000000ff0d197207 */ /* 0x000fc60004000000 */
[----:B------:R-:W-:Y:S02]  /*2db0*/  IMAD.X R7, RZ, RZ, R11, P2 ;  /* 0x000000ffff077224 */ /* 0x000fe400010e060b */
[----:B------:R-:W-:Y:S02]  /*2dc0*/  IMAD.IADD R25, R5, 0x1, R25 ;  /* 0x0000000105197824 */ /* 0x000fe400078e0219 */
[----:B------:R-:W-:Y:S02]  /*2dd0*/  IMAD.MOV.U32 R22, RZ, RZ, R4 ;  /* 0x000000ffff167224 */ /* 0x000fe400078e0004 */
[----:B------:R-:W-:Y:S02]  /*2de0*/  IMAD.WIDE.U32 R12, R12, R12, RZ ;  /* 0x0000000c0c0c7225 */ /* 0x000fe400078e00ff */
[----:B------:R-:W-:Y:S05]  /*2df0*/  @!P1 BRA `(.L_x_1553) ;  /* 0x0000000000749947 */ /* 0x000fea0003800000 */
[----:B------:R-:W-:Y:S01]  /*2e00*/  SHF.R.S64 R6, R6, 0x1, R7 ;  /* 0x0000000106067819 */ /* 0x000fe20000001007 */
[----:B------:R-:W-:Y:S01]  /*2e10*/  IMAD.IADD R5, R13, 0x1, R9 ;  /* 0x000000010d057824 */ /* 0x000fe200078e0209 */
[----:B------:R-:W-:Y:S01]  /*2e20*/  SHF.R.S32.HI R7, RZ, 0x1, R7 ;  /* 0x00000001ff077819 */ /* 0x000fe20000011407 */
[----:B------:R-:W-:-:S07]  /*2e30*/  IMAD.MOV.U32 R4, RZ, RZ, R12 ;  /* 0x000000ffff047224 */ /* 0x000fce00078e000c */
.L_x_1554:
[C---:B------:R-:W-:Y:S02]  /*2e40*/  LOP3.LUT R8, R6.reuse, 0x1, RZ, 0xc0, !PT ;  /* 0x0000000106087812 */ /* 0x040fe400078ec0ff */
[----:B------:R-:W-:Y:S02]  /*2e50*/  IADD3 R10, P2, R6, 0x1, RZ ;  /* 0x00000001060a7810 */ /* 0x000fe40007f5e0ff */
[----:B------:R-:W-:Y:S01]  /*2e60*/  ISETP.NE.U32.AND P0, PT, R8, 0x1, PT ;  /* 0x000000010800780c */ /* 0x000fe20003f05070 */
[----:B------:R-:W-:Y:S01]  /*2e70*/  IMAD R8, R5, R4, RZ ;  /* 0x0000000405087224 */ /* 0x000fe200078e02ff */
[----:B------:R-:W-:Y:S01]  /*2e80*/  ISETP.GE.U32.AND P1, PT, R10, 0x3, PT ;  /* 0x000000030a00780c */ /* 0x000fe20003f26070 */
[----:B------:R-:W-:Y:S01]  /*2e90*/  IMAD.X R12, RZ, RZ, R7, P2 ;  /* 0x000000ffff0c7224 */ /* 0x000fe200010e0607 */
[----:B------:R-:W-:Y:S01]  /*2ea0*/  ISETP.NE.U32.AND.EX P0, PT, RZ, RZ, PT, P0 ;  /* 0x000000ffff00720c */ /* 0x000fe20003f05100 */
[----:B------:R-:W-:Y:S01]  /*2eb0*/  IMAD R11, R4, R5, R8 ;  /* 0x00000005040b7224 */ /* 0x000fe200078e0208 */
[----:B------:R-:W-:-:S02]  /*2ec0*/  LEA.HI R8, P2, R7, R6, RZ, 0x1 ;  /* 0x0000000607087211 */ /* 0x000fc400078508ff */
[----:B------:R-:W-:Y:S02]  /*2ed0*/  SEL R9, R5, RZ, !P0 ;  /* 0x000000ff05097207 */ /* 0x000fe40004000000 */
[C---:B------:R-:W-:Y:S01]  /*2ee0*/  SEL R10, R4.reuse, 0x1, !P0 ;  /* 0x00000001040a7807 */ /* 0x040fe20004000000 */
[----:B------:R-:W-:Y:S01]  /*2ef0*/  IMAD.WIDE.U32 R4, R4, R4, RZ ;  /* 0x0000000404047225 */ /* 0x000fe200078e00ff */
[----:B------:R-:W-:-:S03]  /*2f00*/  ISETP.GE.U32.AND.EX P0, PT, R12, RZ, PT, P1 ;  /* 0x000000ff0c00720c */ /* 0x000fc60003f06110 */
[----:B------:R-:W-:Y:S02]  /*2f10*/  IMAD R9, R9, R22, RZ ;  /* 0x0000001609097224 */ /* 0x000fe400078e02ff */
        /* <DEDUP_REMOVED lines=11> */
.L_x_1553:
[----:B------:R-:W-:Y:S05]  /*2fd0*/  BSYNC B1 ;  /* 0x0000000000017941 */ /* 0x000fea0003800000 */
.L_x_1552:
[----:B------:R-:W-:Y:S05]  /*2fe0*/  BRA `(.L_x_1555) ;  /* 0x0000000c00c47947 */ /* 0x000fea0003800000 */
.L_x_1542:
        /* <DEDUP_REMOVED lines=17> */
[----:B------:R-:W-:-:S02]  /*3100*/  SEL R9, RZ, 0xffffffff, P0 ;  /* 0xffffffffff097807 */ /* 0x000fc40000000000 */
[----:B------:R-:W-:Y:S01]  /*3110*/  ISETP.GE.U32.AND.EX P1, PT, R2, RZ, PT, P1 ;  /* 0x000000ff0200720c */ /* 0x000fe20003f26110 */
[----:B------:R-:W-:Y:S01]  /*3120*/  IMAD.WIDE.U32 R14, R14, 0x1, RZ ;  /* 0x000000010e0e7825 */ /* 0x000fe200078e00ff */
[----:B------:R-:W-:-:S03]  /*3130*/  LEA.HI R4, P2, R5, R4, RZ, 0x1 ;  /* 0x0000000405047211 */ /* 0x000fc600078508ff */
[----:B------:R-:W-:Y:S02]  /*3140*/  IMAD.IADD R2, R15, 0x1, R9 ;  /* 0x000000010f027824 */ /* 0x000fe400078e0209 */
[----:B------:R-:W-:-:S06]  /*3150*/  IMAD.X R9, RZ, RZ, R5, P2 ;  /* 0x000000ffff097224 */ /* 0x000fcc00010e0605 */
[----:B------:R-:W-:Y:S05]  /*3160*/  @!P1 BRA `(.L_x_1559) ;  /* 0x0000000000689947 */ /* 0x000fea0003800000 */
[--C-:B------:R-:W-:Y:S01]  /*3170*/  SHF.R.S64 R5, R4, 0x1, R9.reuse ;  /* 0x0000000104057819 */ /* 0x100fe20000001009 */
[----:B------:R-:W-:Y:S01]  /*3180*/  IMAD.MOV.U32 R4, RZ, RZ, 0x1 ;  /* 0x00000001ff047424 */ /* 0x000fe200078e00ff */
[----:B------:R-:W-:Y:S01]  /*3190*/  SHF.R.S32.HI R8, RZ, 0x1, R9 ;  /* 0x00000001ff087819 */ /* 0x000fe20000011409 */
[----:B------:R-:W-:-:S07]  /*31a0*/  IMAD.MOV.U32 R13, RZ, RZ, RZ ;  /* 0x000000ffff0d7224 */ /* 0x000fce00078e00ff */
.L_x_1560:
[----:B------:R-:W-:Y:S01]  /*31b0*/  LOP3.LUT R9, R5, 0x1, RZ, 0xc0, !PT ;  /* 0x0000000105097812 */ /* 0x000fe200078ec0ff */
[----:B------:R-:W-:Y:S01]  /*31c0*/  IMAD R12, R13, R4, RZ ;  /* 0x000000040d0c7224 */ /* 0x000fe200078e02ff */
[----:B------:R-:W-:Y:S02]  /*31d0*/  IADD3 R15, P2, R5, 0x1, RZ ;  /* 0x00000001050f7810 */ /* 0x000fe40007f5e0ff */
[----:B------:R-:W-:Y:S02]  /*31e0*/  ISETP.NE.U32.AND P0, PT, R9, 0x1, PT ;  /* 0x000000010900780c */ /* 0x000fe40003f05070 */
[----:B------:R-:W-:Y:S01]  /*31f0*/  ISETP.GE.U32.AND P1, PT, R15, 0x3, PT ;  /* 0x000000030f00780c */ /* 0x000fe20003f26070 */
[----:B------:R-:W-:Y:S01]  /*3200*/  IMAD.X R16, RZ, RZ, R8, P2 ;  /* 0x000000ffff107224 */ /* 0x000fe200010e0608 */
[----:B------:R-:W-:-:S04]  /*3210*/  ISETP.NE.U32.AND.EX P0, PT, RZ, RZ, PT, P0 ;  /* 0x000000ffff00720c */ /* 0x000fc80003f05100 */
[----:B------:R-:W-:Y:S01]  /*3220*/  SEL R9, R13, RZ, !P0 ;  /* 0x000000ff0d097207 */ /* 0x000fe20004000000 */
[C---:B------:R-:W-:Y:S01]  /*3230*/  IMAD R13, R4.reuse, R13, R12 ;  /* 0x0000000d040d7224 */ /* 0x040fe200078e020c */
[----:B------:R-:W-:Y:S02]  /*3240*/  SEL R15, R4, 0x1, !P0 ;  /* 0x00000001040f7807 */ /* 0x000fe40004000000 */
[----:B------:R-:W-:Y:S01]  /*3250*/  ISETP.GE.U32.AND.EX P0, PT, R16, RZ, PT, P1 ;  /* 0x000000ff1000720c */ /* 0x000fe20003f06110 */
[----:B------:R-:W-:Y:S01]  /*3260*/  IMAD R12, R9, R14, RZ ;  /* 0x0000000e090c7224 */ /* 0x000fe200078e02ff */
[----:B------:R-:W-:Y:S01]  /*3270*/  LEA.HI R9, P2, R8, R5, RZ, 0x1 ;  /* 0x0000000508097211 */ /* 0x000fe200078508ff */
[----:B------:R-:W-:-:S04]  /*3280*/  IMAD.WIDE.U32 R4, R4, R4, RZ ;  /* 0x0000000404047225 */ /* 0x000fc800078e00ff */
[----:B------:R-:W-:Y:S02]  /*3290*/  IMAD.X R8, RZ, RZ, R8, P2 ;  /* 0x000000ffff087224 */ /* 0x000fe400010e0608 */
[----:B------:R-:W-:Y:S02]  /*32a0*/  IMAD R23, R2, R15, R12 ;  /* 0x0000000f02177224 */ /* 0x000fe400078e020c */
[----:B------:R-:W-:-:S04]  /*32b0*/  IMAD.WIDE.U32 R14, R15, R14, RZ ;  /* 0x0000000e0f0e7225 */ /* 0x000fc800078e00ff */
[----:B------:R-:W-:Y:S01]  /*32c0*/  IMAD.IADD R13, R5, 0x1, R13 ;  /* 0x00000001050d7824 */ /* 0x000fe200078e020d */
[--C-:B------:R-:W-:Y:S01]  /*32d0*/  SHF.R.S64 R5, R9, 0x1, R8.reuse ;  /* 0x0000000109057819 */ /* 0x100fe20000001008 */
[----:B------:R-:W-:Y:S01]  /*32e0*/  IMAD.IADD R2, R15, 0x1, R23 ;  /* 0x000000010f027824 */ /* 0x000fe200078e0217 */
[----:B------:R-:W-:Y:S01]  /*32f0*/  SHF.R.S32.HI R8, RZ, 0x1, R8 ;  /* 0x00000001ff087819 */ /* 0x000fe20000011408 */
[----:B------:R-:W-:Y:S06]  /*3300*/  @P0 BRA `(.L_x_1560) ;  /* 0xfffffffc00a80947 */ /* 0x000fec000383ffff */
.L_x_1559:
[----:B------:R-:W-:Y:S05]  /*3310*/  BSYNC B2 ;  /* 0x0000000000027941 */ /* 0x000fea0003800000 */
.L_x_1558:
[----:B------:R-:W-:Y:S05]  /*3320*/  BRA `(.L_x_1561) ;  /* 0x0000000000187947 */ /* 0x000fea0003800000 */
.L_x_1557:
[----:B------:R-:W-:Y:S01]  /*3330*/  LOP3.LUT R4, R4, 0x1, RZ, 0xc0, !PT ;  /* 0x0000000104047812 */ /* 0x000fe200078ec0ff */
[----:B------:R-:W-:-:S03]  /*3340*/  IMAD.MOV.U32 R14, RZ, RZ, 0x1 ;  /* 0x00000001ff0e7424 */ /* 0x000fc600078e00ff */
[----:B------:R-:W-:-:S04]  /*3350*/  ISETP.NE.U32.AND P0, PT, R4, 0x1, PT ;  /* 0x000000010400780c */ /* 0x000fc80003f05070 */
[----:B------:R-:W-:-:S04]  /*3360*/  ISETP.NE.U32.AND.EX P0, PT, RZ, RZ, PT, P0 ;  /* 0x000000ffff00720c */ /* 0x000fc80003f05100 */
[----:B------:R-:W-:Y:S02]  /*3370*/  SEL R14, R14, 0xffffffff, P0 ;  /* 0xffffffff0e0e7807 */ /* 0x000fe40000000000 */
[----:B------:R-:W-:-:S07]  /*3380*/  SEL R2, RZ, 0xffffffff, P0 ;  /* 0xffffffffff027807 */ /* 0x000fce0000000000 */
.L_x_1561:
[----:B------:R-:W-:Y:S05]  /*3390*/  BSYNC B1 ;  /* 0x0000000000017941 */ /* 0x000fea0003800000 */
.L_x_1556:
        /* <DEDUP_REMOVED lines=17> */
[----:B------:R-:W-:Y:S01]  /*34b0*/  ISETP.NE.U32.AND.EX P0, PT, RZ, RZ, PT, P0 ;  /* 0x000000ffff00720c */ /* 0x000fe20003f05100 */
[----:B------:R-:W-:-:S03]  /*34c0*/  IMAD.X R7, RZ, RZ, R7, P2 ;  /* 0x000000ffff077224 */ /* 0x000fc600010e0607 */
[----:B------:R-:W-:Y:S02]  /*34d0*/  SEL R4, R4, 0xffffffff, P0 ;  /* 0xffffffff04047807 */ /* 0x000fe40000000000 */
[----:B------:R-:W-:-:S03]  /*34e0*/  SEL R15, RZ, 0xffffffff, P0 ;  /* 0xffffffffff0f7807 */ /* 0x000fc60000000000 */
[----:B------:R-:W-:-:S04]  /*34f0*/  IMAD.WIDE.U32 R4, R4, 0x1, RZ ;  /* 0x0000000104047825 */ /* 0x000fc800078e00ff */
[----:B------:R-:W-:Y:S02]  /*3500*/  IMAD.IADD R15, R5, 0x1, R15 ;  /* 0x00000001050f7824 */ /* 0x000fe400078e020f */
[----:B------:R-:W-:Y:S01]  /*3510*/  IMAD.MOV.U32 R16, RZ, RZ, R4 ;  /* 0x000000ffff107224 */ /* 0x000fe200078e0004 */
[----:B------:R-:W-:Y:S06]  /*3520*/  @!P1 BRA `(.L_x_1565) ;  /* 0x0000000000749947 */ /* 0x000fec0003800000 */
[--C-:B------:R-:W-:Y:S01]  /*3530*/  SHF.R.S64 R4, R6, 0x1, R7.reuse ;  /* 0x0000000106047819 */ /* 0x100fe20000001007 */
[----:B------:R-:W-:Y:S01]  /*3540*/  IMAD.MOV.U32 R6, RZ, RZ, 0x1 ;  /* 0x00000001ff067424 */ /* 0x000fe200078e00ff */
[----:B------:R-:W-:Y:S01]  /*3550*/  SHF.R.S32.HI R5, RZ, 0x1, R7 ;  /* 0x00000001ff057819 */ /* 0x000fe20000011407 */
[----:B------:R-:W-:-:S07]  /*3560*/  IMAD.MOV.U32 R13, RZ, RZ, RZ ;  /* 0x000000ffff0d7224 */ /* 0x000fce00078e00ff */
.L_x_1566:
[C---:B------:R-:W-:Y:S01]  /*3570*/  LOP3.LUT R7, R4.reuse, 0x1, RZ, 0xc0, !PT ;  /* 0x0000000104077812 */ /* 0x040fe200078ec0ff */
        /* <DEDUP_REMOVED lines=9> */
[----:B------:R-:W-:Y:S01]  /*3610*/  LEA.HI R8, P2, R5, R4, RZ, 0x1 ;  /* 0x0000000405087211 */ /* 0x000fe200078508ff */
[----:B------:R-:W-:Y:S01]  /*3620*/  IMAD R9, R7, R16, RZ ;  /* 0x0000001007097224 */ /* 0x000fe200078e02ff */
[----:B------:R-:W-:Y:S01]  /*3630*/  ISETP.GE.U32.AND.EX P0, PT, R18, RZ, PT, P1 ;  /* 0x000000ff1200720c */ /* 0x000fe20003f06110 */
[----:B------:R-:W-:-:S04]  /*3640*/  IMAD.WIDE.U32 R6, R6, R6, RZ ;  /* 0x0000000606067225 */ /* 0x000fc800078e00ff */
[----:B------:R-:W-:Y:S02]  /*3650*/  IMAD R15, R15, R12, R9 ;  /* 0x0000000c0f0f7224 */ /* 0x000fe400078e0209 */
[----:B------:R-:W-:Y:S02]  /*3660*/  IMAD.X R9, RZ, RZ, R5, P2 ;  /* 0x000000ffff097224 */ /* 0x000fe400010e0605 */
[----:B------:R-:W-:Y:S02]  /*3670*/  IMAD.IADD R13, R7, 0x1, R13 ;  /* 0x00000001070d7824 */ /* 0x000fe400078e020d */
[----:B------:R-:W-:Y:S01]  /*3680*/  IMAD.WIDE.U32 R4, R12, R16, RZ ;  /* 0x000000100c047225 */ /* 0x000fe200078e00ff */
[--C-:B------:R-:W-:Y:S02]  /*3690*/  SHF.R.S64 R7, R8, 0x1, R9.reuse ;  /* 0x0000000108077819 */ /* 0x100fe40000001009 */
[----:B------:R-:W-:Y:S01]  /*36a0*/  SHF.R.S32.HI R8, RZ, 0x1, R9 ;  /* 0x00000001ff087819 */ /* 0x000fe20000011409 */
[----:B------:R-:W-:-:S02]  /*36b0*/  IMAD.MOV.U32 R16, RZ, RZ, R4 ;  /* 0x000000ffff107224 */ /* 0x000fc400078e0004 */
[----:B------:R-:W-:Y:S02]  /*36c0*/  IMAD.IADD R15, R5, 0x1, R15 ;  /* 0x00000001050f7824 */ /* 0x000fe400078e020f */
[----:B------:R-:W-:Y:S02]  /*36d0*/  IMAD.MOV.U32 R4, RZ, RZ, R7 ;  /* 0x000000ffff047224 */ /* 0x000fe400078e0007 */
[----:B------:R-:W-:Y:S01]  /*36e0*/  IMAD.MOV.U32 R5, RZ, RZ, R8 ;  /* 0x000000ffff057224 */ /* 0x000fe200078e0008 */
[----:B------:R-:W-:Y:S06]  /*36f0*/  @P0 BRA `(.L_x_1566) ;  /* 0xfffffffc009c0947 */ /* 0x000fec000383ffff */
.L_x_1565:
[----:B------:R-:W-:Y:S05]  /*3700*/  BSYNC B2 ;  /* 0x0000000000027941 */ /* 0x000fea0003800000 */
.L_x_1564:
[----:B------:R-:W-:Y:S05]  /*3710*/  BRA `(.L_x_1567) ;  /* 0x0000000000187947 */ /* 0x000fea0003800000 */
.L_x_1563:
[----:B------:R-:W-:Y:S01]  /*3720*/  LOP3.LUT R6, R6, 0x1, RZ, 0xc0, !PT ;  /* 0x0000000106067812 */ /* 0x000fe200078ec0ff */
[----:B------:R-:W-:-:S03]  /*3730*/  IMAD.MOV.U32 R16, RZ, RZ, 0x1 ;  /* 0x00000001ff107424 */ /* 0x000fc600078e00ff */
[----:B------:R-:W-:-:S04]  /*3740*/  ISETP.NE.U32.AND P0, PT, R6, 0x1, PT ;  /* 0x000000010600780c */ /* 0x000fc80003f05070 */
[----:B------:R-:W-:-:S04]  /*3750*/  ISETP.NE.U32.AND.EX P0, PT, RZ, RZ, PT, P0 ;  /* 0x000000ffff00720c */ /* 0x000fc80003f05100 */
[----:B------:R-:W-:Y:S02]  /*3760*/  SEL R16, R16, 0xffffffff, P0 ;  /* 0xffffffff10107807 */ /* 0x000fe40000000000 */
[----:B------:R-:W-:-:S07]  /*3770*/  SEL R15, RZ, 0xffffffff, P0 ;  /* 0xffffffffff0f7807 */ /* 0x000fce0000000000 */
.L_x_1567:
[----:B------:R-:W-:Y:S05]  /*3780*/  BSYNC B1 ;  /* 0x0000000000017941 */ /* 0x000fea0003800000 */
.L_x_1562:
        /* <DEDUP_REMOVED lines=28> */
.L_x_1572:
        /* <DEDUP_REMOVED lines=22> */
.L_x_1571:
[----:B------:R-:W-:Y:S05]  /*3ab0*/  BSYNC B2 ;  /* 0x0000000000027941 */ /* 0x000fea0003800000 */
.L_x_1570:
[----:B------:R-:W-:Y:S05]  /*3ac0*/  BRA `(.L_x_1573) ;  /* 0x0000000000187947 */ /* 0x000fea0003800000 */
.L_x_1569:
[----:B------:R-:W-:Y:S01]  /*3ad0*/  LOP3.LUT R19, R19, 0x1, RZ, 0xc0, !PT ;  /* 0x0000000113137812 */ /* 0x000fe200078ec0ff */
[----:B------:R-:W-:-:S03]  /*3ae0*/  IMAD.MOV.U32 R18, RZ, RZ, 0x1 ;  /* 0x00000001ff127424 */ /* 0x000fc600078e00ff */
[----:B------:R-:W-:-:S04]  /*3af0*/  ISETP.NE.U32.AND P0, PT, R19, 0x1, PT ;  /* 0x000000011300780c */ /* 0x000fc80003f05070 */
[----:B------:R-:W-:-:S04]  /*3b00*/  ISETP.NE.U32.AND.EX P0, PT, RZ, RZ, PT, P0 ;  /* 0x000000ffff00720c */ /* 0x000fc80003f05100 */
[----:B------:R-:W-:Y:S02]  /*3b10*/  SEL R18, R18, 0xffffffff, P0 ;  /* 0xffffffff12127807 */ /* 0x000fe40000000000 */
[----:B------:R-:W-:-:S07]  /*3b20*/  SEL R23, RZ, 0xffffffff, P0 ;  /* 0xffffffffff177807 */ /* 0x000fce0000000000 */
.L_x_1573:
[----:B------:R-:W-:Y:S05]  /*3b30*/  BSYNC B1 ;  /* 0x0000000000017941 */ /* 0x000fea0003800000 */
.L_x_1568:
        /* <DEDUP_REMOVED lines=28> */
.L_x_1577:
[C---:B------:R-:W-:Y:S02]  /*3d00*/  LOP3.LUT R7, R5.reuse, 0x1, RZ, 0xc0, !PT ;  /* 0x0000000105077812 */ /* 0x040fe400078ec0ff */
[----:B------:R-:W-:Y:S02]  /*3d10*/  IADD3 R8, P2, R5, 0x1, RZ ;  /* 0x0000000105087810 */ /* 0x000fe40007f5e0ff */
[----:B------:R-:W-:Y:S01]  /*3d20*/  ISETP.NE.U32.AND P0, PT, R7, 0x1, PT ;  /* 0x000000010700780c */ /* 0x000fe20003f05070 */
[----:B------:R-:W-:Y:S01]  /*3d30*/  IMAD R7, R11, R4, RZ ;  /* 0x000000040b077224 */ /* 0x000fe200078e02ff */
[----:B------:R-:W-:Y:S01]  /*3d40*/  ISETP.GE.U32.AND P1, PT, R8, 0x3, PT ;  /* 0x000000030800780c */ /* 0x000fe20003f26070 */
[----:B------:R-:W-:Y:S01]  /*3d50*/  IMAD.X R12, RZ, RZ, R6, P2 ;  /* 0x000000ffff0c7224 */ /* 0x000fe200010e0606 */
[----:B------:R-:W-:Y:S02]  /*3d60*/  ISETP.NE.U32.AND.EX P0, PT, RZ, RZ, PT, P0 ;  /* 0x000000ffff00720c */ /* 0x000fe40003f05100 */
[----:B------:R-:W-:-:S02]  /*3d70*/  LEA.HI R8, P2, R6, R5, RZ, 0x1 ;  /* 0x0000000506087211 */ /* 0x000fc400078508ff */
[----:B------:R-:W-:Y:S01]  /*3d80*/  SEL R9, R11, RZ, !P0 ;  /* 0x000000ff0b097207 */ /* 0x000fe20004000000 */
[C---:B------:R-:W-:Y:S01]  /*3d90*/  IMAD R11, R4.reuse, R11, R7 ;  /* 0x0000000b040b7224 */ /* 0x040fe200078e0207 */
[C---:B------:R-:W-:Y:S01]  /*3da0*/  SEL R7, R4.reuse, 0x1, !P0 ;  /* 0x0000000104077807 */ /* 0x040fe20004000000 */
[----:B------:R-:W-:Y:S01]  /*3db0*/  IMAD.WIDE.U32 R4, R4, R4, RZ ;  /* 0x0000000404047225 */ /* 0x000fe200078e00ff */
[----:B------:R-:W-:-:S03]  /*3dc0*/  ISETP.GE.U32.AND.EX P0, PT, R12, RZ, PT, P1 ;  /* 0x000000ff0c00720c */ /* 0x000fc60003f06110 */
[-C--:B------:R-:W-:Y:S02]  /*3dd0*/  IMAD R10, R9, R22.reuse, RZ ;  /* 0x00000016090a7224 */ /* 0x080fe400078e02ff */
[----:B------:R-:W-:Y:S02]  /*3de0*/  IMAD.X R9, RZ, RZ, R6, P2 ;  /* 0x000000ffff097224 */ /* 0x000fe400010e0606 */
[----:B------:R-:W-:Y:S02]  /*3df0*/  IMAD.IADD R11, R5, 0x1, R11 ;  /* 0x00000001050b7824 */ /* 0x000fe400078e020b */
[----:B------:R-:W-:Y:S01]  /*3e00*/  IMAD R25, R25, R7, R10 ;  /* 0x0000000719197224 */ /* 0x000fe200078e020a */
[--C-:B------:R-:W-:Y:S01]  /*3e10*/  SHF.R.S64 R5, R8, 0x1, R9.reuse ;  /* 0x0000000108057819 */ /* 0x100fe20000001009 */
[----:B------:R-:W-:Y:S01]  /*3e20*/  IMAD.WIDE.U32 R6, R7, R22, RZ ;  /* 0x0000001607067225 */ /* 0x000fe200078e00ff */
[----:B------:R-:W-:-:S03]  /*3e30*/  SHF.R.S32.HI R8, RZ, 0x1, R9 ;  /* 0x00000001ff087819 */ /* 0x000fc60000011409 */
[----:B------:R-:W-:Y:S02]  /*3e40*/  IMAD.MOV.U32 R22, RZ, RZ, R6 ;  /* 0x000000ffff167224 */ /* 0x000fe400078e0006 */
[----:B------:R-:W-:Y:S02]  /*3e50*/  IMAD.IADD R25, R7, 0x1, R25 ;  /* 0x0000000107197824 */ /* 0x000fe400078e0219 */
[----:B------:R-:W-:Y:S01]  /*3e60*/  IMAD.MOV.U32 R6, RZ, RZ, R8 ;  /* 0x000000ffff067224 */ /* 0x000fe200078e0008 */
[----:B------:R-:W-:Y:S06]  /*3e70*/  @P0 BRA `(.L_x_1577) ;  /* 0xfffffffc00a00947 */ /* 0x000fec000383ffff */
.L_x_1576:
[----:B------:R-:W-:Y:S05]  /*3e80*/  BSYNC B1 ;  /* 0x0000000000017941 */ /* 0x000fea0003800000 */
.L_x_1575:
[----:B------:R-:W-:Y:S05]  /*3e90*/  BRA `(.L_x_1555) ;  /* 0x0000000000187947 */ /* 0x000fea0003800000 */
.L_x_1574:
[----:B------:R-:W-:Y:S01]  /*3ea0*/  LOP3.LUT R10, R10, 0x1, RZ, 0xc0, !PT ;  /* 0x000000010a0a7812 */ /* 0x000fe200078ec0ff */
[----:B------:R-:W-:-:S03]  /*3eb0*/  IMAD.MOV.U32 R22, RZ, RZ, 0x1 ;  /* 0x00000001ff167424 */ /* 0x000fc600078e00ff */
[----:B------:R-:W-:-:S04]  /*3ec0*/  ISETP.NE.U32.AND P0, PT, R10, 0x1, PT ;  /* 0x000000010a00780c */ /* 0x000fc80003f05070 */
[----:B------:R-:W-:-:S04]  /*3ed0*/  ISETP.NE.U32.AND.EX P0, PT, RZ, RZ, PT, P0 ;  /* 0x000000ffff00720c */ /* 0x000fc80003f05100 */
[----:B------:R-:W-:Y:S02]  /*3ee0*/  SEL R22, R22, 0xffffffff, P0 ;  /* 0xffffffff16167807 */ /* 0x000fe40000000000 */
[----:B------:R-:W-:-:S07]  /*3ef0*/  SEL R25, RZ, 0xffffffff, P0 ;  /* 0xffffffffff197807 */ /* 0x000fce0000000000 */
.L_x_1555:
[----:B------:R-:W-:Y:S05]  /*3f00*/  BSYNC B0 ;  /* 0x0000000000007941 */ /* 0x000fea0003800000 */
.L_x_1541:
[----:B------:R-:W-:Y:S01]  /*3f10*/  IADD3 R8, P0, R17, UR8, RZ ;  /* 0x0000000811087c10 */ /* 0x000fe2000ff1e0ff */
[----:B------:R-:W-:Y:S02]  /*3f20*/  IMAD.MOV.U32 R7, RZ, RZ, R15 ;  /* 0x000000ffff077224 */ /* 0x000fe400078e000f */
[----:B------:R-:W-:Y:S01]  /*3f30*/  IMAD.MOV.U32 R4, RZ, RZ, R14 ;  /* 0x000000ffff047224 */ /* 0x000fe200078e000e */
[----:B------:R-:W-:Y:S01]  /*3f40*/  IADD3.X R9, R21, UR9, RZ, P0, !PT ;  /* 0x0000000915097c10 */ /* 0x000fe200087fe4ff */
[----:B------:R-:W-:Y:S01]  /*3f50*/  IMAD.MOV.U32 R5, RZ, RZ, R2 ;  /* 0x000000ffff057224 */ /* 0x000fe200078e0002 */
[----:B------:R-:W-:Y:S01]  /*3f60*/  IADD3 R3, P0, R3, UR4, RZ ;  /* 0x0000000403037c10 */ /* 0x000fe2000ff1e0ff */
[----:B------:R-:W-:Y:S02]  /*3f70*/  IMAD.MOV.U32 R6, RZ, RZ, R16 ;  /* 0x000000ffff067224 */ /* 0x000fe400078e0010 */
[----:B------:R-:W-:Y:S01]  /*3f80*/  IMAD.MOV.U32 R14, RZ, RZ, R22 ;  /* 0x000000ffff0e7224 */ /* 0x000fe200078e0016 */
[----:B------:R-:W-:Y:S01]  /*3f90*/  ISETP.LT.U32.AND P1, PT, R3, 0x4000, PT ;  /* 0x000040000300780c */ /* 0x000fe20003f21070 */
[----:B------:R-:W-:Y:S01]  /*3fa0*/  IMAD.MOV.U32 R15, RZ, RZ, R25 ;  /* 0x000000ffff0f7224 */ /* 0x000fe200078e0019 */
[----:B------:R0:W-:Y:S01]  /*3fb0*/  STG.E.128 desc[UR12][R8.64], R4 ;  /* 0x0000000408007986 */ /* 0x0001e2000c101d0c */
[----:B------:R-:W-:-:S02]  /*3fc0*/  IMAD.MOV.U32 R12, RZ, RZ, R18 ;  /* 0x000000ffff0c7224 */ /* 0x000fc400078e0012 */
[----:B------:R-:W-:Y:S02]  /*3fd0*/  IMAD.MOV.U32 R13, RZ, RZ, R23 ;  /* 0x000000ffff0d7224 */ /* 0x000fe400078e0017 */
[C---:B------:R-:W-:Y:S02]  /*3fe0*/  IMAD.SHL.U32 R2, R3.reuse, 0x4, RZ ;  /* 0x0000000403027824 */ /* 0x040fe400078e00ff */
        /* <DEDUP_REMOVED lines=8> */
.L_x_1540:
[C---:B------:R-:W-:Y:S01]  /*4070*/  LEA R4, P0, R3.reuse, UR8, 0x5 ;  /* 0x0000000803047c11 */ /* 0x040fe2000f8028ff */
[----:B------:R-:W-:Y:S02]  /*4080*/  IMAD.MOV.U32 R8, RZ, RZ, 0x1 ;  /* 0x00000001ff087424 */ /* 0x000fe400078e00ff */
[----:B------:R-:W-:Y:S01]  /*4090*/  IMAD.MOV.U32 R9, RZ, RZ, 0x0 ;  /* 0x00000000ff097424 */ /* 0x000fe200078e00ff */
[C---:B------:R-:W-:Y:S01]  /*40a0*/  LEA.HI.X R5, R3.reuse, UR9, R0, 0x5, P0 ;  /* 0x0000000903057c11 */ /* 0x040fe200080f2c00 */
[----:B------:R-:W-:Y:S01]  /*40b0*/  IMAD.MOV.U32 R10, RZ, RZ, 0x1 ;  /* 0x00000001ff0a7424 */ /* 0x000fe200078e00ff */
[----:B------:R-:W-:Y:S01]  /*40c0*/  IADD3 R3, P0, R3, UR4, RZ ;  /* 0x0000000403037c10 */ /* 0x000fe2000ff1e0ff */
[----:B------:R-:W-:-:S03]  /*40d0*/  IMAD.MOV.U32 R11, RZ, RZ, 0x0 ;  /* 0x00000000ff0b7424 */ /* 0x000fc600078e00ff */
[C---:B------:R-:W-:Y:S01]  /*40e0*/  ISETP.LT.U32.AND P1, PT, R3.reuse, 0x4000, PT ;  /* 0x000040000300780c */ /* 0x040fe20003f21070 */
[----:B------:R-:W-:Y:S01]  /*40f0*/  IMAD.SHL.U32 R2, R3, 0x4, RZ ;  /* 0x0000000403027824 */ /* 0x000fe200078e00ff */
[----:B------:R0:W-:Y:S01]  /*4100*/  STG.E.128 desc[UR12][R4.64], R8 ;  /* 0x0000000804007986 */ /* 0x0001e2000c101d0c */
[----:B------:R-:W-:-:S03]  /*4110*/  IMAD.X R0, RZ, RZ, R0, P0 ;  /* 0x000000ffff007224 */ /* 0x000fc600000e0600 */
[----:B------:R0:W-:Y:S01]  /*4120*/  STG.E.128 desc[UR12][R4.64+0x10], R8 ;  /* 0x0000100804007986 */ /* 0x0001e2000c101d0c */
[----:B------:R-:W-:Y:S02]  /*4130*/  ISETP.GE.U32.AND P0, PT, R2, UR14, PT ;  /* 0x0000000e02007c0c */ /* 0x000fe4000bf06070 */
[----:B------:R-:W-:Y:S02]  /*4140*/  SHF.L.U64.HI R2, R3, 0x2, R0 ;  /* 0x0000000203027819 */ /* 0x000fe40000010200 */
[----:B------:R-:W-:Y:S02]  /*4150*/  ISETP.LT.U32.AND.EX P1, PT, R0, RZ, PT, P1 ;  /* 0x000000ff0000720c */ /* 0x000fe40003f21110 */
[----:B------:R-:W-:-:S13]  /*4160*/  ISETP.GE.AND.EX P0, PT, R2, UR10, PT, P0 ;  /* 0x0000000a02007c0c */ /* 0x000fda000bf06300 */
[----:B0-----:R-:W-:Y:S05]  /*4170*/  @!P0 BRA P1, `(.L_x_1540) ;  /* 0xfffffffc00bc8947 */ /* 0x001fea000083ffff */
[----:B------:R-:W-:Y:S05]  /*4180*/  EXIT ;  /* 0x000000000000794d */ /* 0x000fea0003800000 */
.L_x_1579:
        /* <DEDUP_REMOVED lines=15> */
.L_x_5370:


//--------------------- .text._ZN2at6native57_GLOBAL__N__f3eca4a2_24_ForeachBinaryOpScalar_cu_86b9896c25multi_tensor_apply_kernelINS1_18TensorListMetadataILi2EEENS1_21BinaryOpScalarFunctorIiLi2ELi1ELi1EEEJNS1_21reverse_power_functorIiEEiEEEvT_T0_DpT1_ --------------------------
	.section	.text._ZN2at6native57_GLOBAL__N__f3eca4a2_24_ForeachBinaryOpScalar_cu_86b9896c25multi_tensor_apply_kernelINS1_18TensorListMetadataILi2EEENS1_21BinaryOpScalarFunctorIiLi2ELi1ELi1EEEJNS1_21reverse_power_functorIiEEiEEEvT_T0_DpT1_,"ax",@progbits
	.align	128
.text._ZN2at6native57_GLOBAL__N__f3eca4a2_24_ForeachBinaryOpScalar_cu_86b9896c25multi_tensor_apply_kernelINS1_18TensorListMetadataILi2EEENS1_21BinaryOpScalarFunctorIiLi2ELi1ELi1EEEJNS1_21reverse_power_functorIiEEiEEEvT_T0_DpT1_:
        .type           _ZN2at6native57_GLOBAL__N__f3eca4a2_24_ForeachBinaryOpScalar_cu_86b9896c25multi_tensor_apply_kernelINS1_18TensorListMetadataILi2EEENS1_21BinaryOpScalarFunctorIiLi2ELi1ELi1EEEJNS1_21reverse_power_functorIiEEiEEEvT_T0_DpT1_,@function
        .size           _ZN2at6native57_GLOBAL__N__f3eca4a2_24_ForeachBinaryOpScalar_cu_86b9896c25multi_tensor_apply_kernelINS1_18TensorListMetadataILi2EEENS1_21BinaryOpScalarFunctorIiLi2ELi1ELi1EEEJNS1_21reverse_power_functorIiEEiEEEvT_T0_DpT1_,(.L_x_5371 - _ZN2at6native57_GLOBAL__N__f3eca4a2_24_ForeachBinaryOpScalar_cu_86b9896c25multi_tensor_apply_kernelINS1_18TensorListMetadataILi2EEENS1_21BinaryOpScalarFunctorIiLi2ELi1ELi1EEEJNS1_21reverse_power_functorIiEEiEEEvT_T0_DpT1_)
        .other          _ZN2at6native57_GLOBAL__N__f3eca4a2_24_ForeachBinaryOpScalar_cu_86b9896c25multi_tensor_apply_kernelINS1_18TensorListMetadataILi2EEENS1_21BinaryOpScalarFunctorIiLi2ELi1ELi1EEEJNS1_21reverse_power_functorIiEEiEEEvT_T0_DpT1_,@"STO_CUDA_ENTRY STV_DEFAULT"
_ZN2at6native57_GLOBAL__N__f3eca4a2_24_ForeachBinaryOpScalar_cu_86b9896c25multi_tensor_apply_kernelINS1_18TensorListMetadataILi2EEENS1_21BinaryOpScalarFunctorIiLi2ELi1ELi1EEEJNS1_21reverse_power_functorIiEEiEEEvT_T0_DpT1_:
        /* <DEDUP_REMOVED lines=25> */
[----:B------:R-:W0:Y:S02]  /*0190*/  LDC R0, c[0x0][0xe5c] ;  /* 0x00039700ff007b82 */ /* 0x000e240000000800 */
[----:B0-----:R-:W-:-:S13]  /*01a0*/  ISETP.NE.AND P0, PT, R0, 0x1, PT ;  /* 0x000000010000780c */ /* 0x001fda0003f05270 */
[----:B------:R-:W-:Y:S05]  /*01b0*/  @!P0 BRA `(.L_x_1581) ;  /* 0x0000001000908947 */ /* 0x000fea0003800000 */
[----:B------:R-:W0:Y:S01]  /*01c0*/  S2R R17, SR_TID.X ;  /* 0x0000000000117919 */ /* 0x000e220000002100 */
[----:B------:R-:W1:Y:S01]  /*01d0*/  LDC R16, c[0x0][RZ] ;  /* 0x00000000ff107b82 */ /* 0x000e620000000800 */
[----:B------:R-:W-:-:S07]  /*01e0*/  CS2R R14, SRZ ;  /* 0x00000000000e7805 */ /* 0x000fce000001ff00 */
.L_x_1619:
[----:B0-----:R-:W-:Y:S01]  /*01f0*/  IADD3 R19, P0, R17, R14, RZ ;  /* 0x0000000e11137210 */ /* 0x001fe20007f1e0ff */
[C---:B-1----:R-:W-:Y:S01]  /*0200*/  IMAD R0, R16.reuse, 0x3, RZ ;  /* 0x0000000310007824 */ /* 0x042fe200078e02ff */
[----:B------:R-:W-:Y:S02]  /*0210*/  CS2R R24, SRZ ;  /* 0x0000000000187805 */ /* 0x000fe4000001ff00 */
        /* <DEDUP_REMOVED lines=26> */
[C---:B------:R-:W-:Y:S01]  /*03c0*/  @P1 LEA R4, P5, R12.reuse, UR6, 0x2 ;  /* 0x000000060c041c11 */ /* 0x040fe2000f8a10ff */
[----:B------:R-:W-:Y:S01]  /*03d0*/  IMAD.MOV.U32 R18, RZ, RZ, RZ ;  /* 0x000000ffff127224 */ /* 0x000fe200078e00ff */
[----:B------:R-:W-:Y:S01]  /*03e0*/  @P2 LEA R6, P6, R11, UR6, 0x2 ;  /* 0x000000060b062c11 */ /* 0x000fe2000f8c10ff */
[----:B------:R-:W-:Y:S01]  /*03f0*/  IMAD.MOV.U32 R20, RZ, RZ, RZ ;  /* 0x000000ffff147224 */ /* 0x000fe200078e00ff */
[----:B------:R-:W-:Y:S01]  /*0400*/  @P4 LEA.HI.X R3, R13, UR7, R10, 0x2, P3 ;  /* 0x000000070d034c11 */ /* 0x000fe200098f140a */
[----:B------:R0:W5:Y:S01]  /*0410*/  @P0 LDG.E R25, desc[UR10][R22.64] ;  /* 0x0000000a16190981 */ /* 0x000162000c1e1900 */
[----:B------:R-:W-:Y:S02]  /*0420*/  @P1 LEA.HI.X R5, R12, UR7, R9, 0x2, P5 ;  /* 0x000000070c051c11 */ /* 0x000fe4000a8f1409 */
[----:B------:R-:W-:Y:S01]  /*0430*/  @P2 LEA.HI.X R7, R11, UR7, R0, 0x2, P6 ;  /* 0x000000070b072c11 */ /* 0x000fe2000b0f1400 */
[----:B------:R1:W5:Y:S04]  /*0440*/  @P4 LDG.E R24, desc[UR10][R2.64] ;  /* 0x0000000a02184981 */ /* 0x000368000c1e1900 */
[----:B------:R1:W5:Y:S01]  /*0450*/  @P1 LDG.E R18, desc[UR10][R4.64] ;  /* 0x0000000a04121981 */ /* 0x000362000c1e1900 */
[----:B0-----:R-:W0:Y:S03]  /*0460*/  LDC R22, c[0x0][0xe5c] ;  /* 0x00039700ff167b82 */ /* 0x001e260000000800 */
[----:B------:R1:W5:Y:S01]  /*0470*/  @P2 LDG.E R20, desc[UR10][R6.64] ;  /* 0x0000000a06142981 */ /* 0x000362000c1e1900 */
[----:B------:R-:W-:Y:S01]  /*0480*/  BSSY B0, `(.L_x_1582) ;  /* 0x00000e4000007945 */ /* 0x000fe20003800000 */
[----:B0-----:R-:W-:-:S13]  /*0490*/  ISETP.NE.AND P3, PT, R22, -0x1, PT ;  /* 0xffffffff1600780c */ /* 0x001fda0003f65270 */
[----:B-1----:R-:W-:Y:S05]  /*04a0*/  @!P3 BRA `(.L_x_1583) ;  /* 0x00000004006cb947 */ /* 0x002fea0003800000 */
[----:B-----5:R-:W-:Y:S01]  /*04b0*/  ISETP.GE.AND P3, PT, R25, RZ, PT ;  /* 0x000000ff1900720c */ /* 0x020fe20003f66270 */
[----:B------:R-:W-:Y:S01]  /*04c0*/  BSSY B1, `(.L_x_1584) ;  /* 0x0000014000017945 */ /* 0x000fe20003800000 */
[----:B------:R-:W-:Y:S02]  /*04d0*/  IMAD.MOV.U32 R23, RZ, RZ, RZ ;  /* 0x000000ffff177224 */ /* 0x000fe400078e00ff */
[----:B------:R-:W-:-:S09]  /*04e0*/  IMAD.MOV.U32 R21, RZ, RZ, RZ ;  /* 0x000000ffff157224 */ /* 0x000fd200078e00ff */
[----:B------:R-:W-:Y:S05]  /*04f0*/  @!P3 BRA `(.L_x_1585) ;  /* 0x000000000040b947 */ /* 0x000fea0003800000 */
[----:B------:R-:W-:Y:S01]  /*0500*/  ISETP.NE.AND P3, PT, R25, RZ, PT ;  /* 0x000000ff1900720c */ /* 0x000fe20003f65270 */
[----:B------:R-:W-:-:S12]  /*0510*/  IMAD.MOV.U32 R21, RZ, RZ, 0x1 ;  /* 0x00000001ff157424 */ /* 0x000fd800078e00ff */
[----:B------:R-:W-:Y:S05]  /*0520*/  @!P3 BRA `(.L_x_1585) ;  /* 0x000000000034b947 */ /* 0x000fea0003800000 */
[----:B------:R-:W-:Y:S01]  /*0530*/  ULDC UR5, c[0x0][0xe5c] ;  /* 0x0003970000057ab9 */ /* 0x000fe20000000800 */
[----:B------:R-:W-:Y:S02]  /*0540*/  IMAD.MOV.U32 R21, RZ, RZ, 0x1 ;  /* 0x00000001ff157424 */ /* 0x000fe400078e00ff */
[----:B------:R-:W-:-:S07]  /*0550*/  IMAD.U32 R3, RZ, RZ, UR5 ;  /* 0x00000005ff037e24 */ /* 0x000fce000f8e00ff */
.L_x_1586:
[C---:B------:R-:W-:Y:S01]  /*0560*/  VIADD R4, R25.reuse, 0x1 ;  /* 0x0000000119047836 */ /* 0x040fe20000000000 */
[C---:B------:R-:W-:Y:S02]  /*0570*/  LOP3.LUT R2, R25.reuse, 0x1, RZ, 0xc0, !PT ;  /* 0x0000000119027812 */ /* 0x040fe400078ec0ff */
[----:B------:R-:W-:Y:S02]  /*0580*/  LEA.HI R25, R25, R25, RZ, 0x1 ;  /* 0x0000001919197211 */ /* 0x000fe400078f08ff */
[----:B------:R-:W-:Y:S02]  /*0590*/  ISETP.GT.U32.AND P5, PT, R4, 0x2, PT ;  /* 0x000000020400780c */ /* 0x000fe40003fa4070 */
[----:B------:R-:W-:Y:S02]  /*05a0*/  ISETP.NE.U32.AND P3, PT, R2, 0x1, PT ;  /* 0x000000010200780c */ /* 0x000fe40003f65070 */
[----:B------:R-:W-:Y:S02]  /*05b0*/  SHF.R.S32.HI R25, RZ, 0x1, R25 ;  /* 0x00000001ff197819 */ /* 0x000fe40000011419 */
[C---:B------:R-:W-:Y:S01]  /*05c0*/  SEL R2, R3.reuse, 0x1, !P3 ;  /* 0x0000000103027807 */ /* 0x040fe20005800000 */
[----:B------:R-:W-:-:S04]  /*05d0*/  IMAD R3, R3, R3, RZ ;  /* 0x0000000303037224 */ /* 0x000fc800078e02ff */
[----:B------:R-:W-:Y:S02]  /*05e0*/  IMAD R21, R2, R21, RZ ;  /* 0x0000001502157224 */ /* 0x000fe400078e02ff */
[----:B------:R-:W-:Y:S05]  /*05f0*/  @P5 BRA `(.L_x_1586) ;  /* 0xfffffffc00d85947 */ /* 0x000fea000383ffff */
.L_x_1585:
[----:B------:R-:W-:Y:S05]  /*0600*/  BSYNC B1 ;  /* 0x0000000000017941 */ /* 0x000fea0003800000 */
.L_x_1584:
[----:B------:R-:W-:Y:S01]  /*0610*/  ISETP.GE.AND P3, PT, R24, RZ, PT ;  /* 0x000000ff1800720c */ /* 0x000fe20003f66270 */
[----:B------:R-:W-:-:S12]  /*0620*/  BSSY B1, `(.L_x_1587) ;  /* 0x0000012000017945 */ /* 0x000fd80003800000 */
[----:B------:R-:W-:Y:S05]  /*0630*/  @!P3 BRA `(.L_x_1588) ;  /* 0x000000000040b947 */ /* 0x000fea0003800000 */
[----:B------:R-:W-:Y:S01]  /*0640*/  ISETP.NE.AND P3, PT, R24, RZ, PT ;  /* 0x000000ff1800720c */ /* 0x000fe20003f65270 */
[----:B------:R-:W-:-:S12]  /*0650*/  IMAD.MOV.U32 R23, RZ, RZ, 0x1 ;  /* 0x00000001ff177424 */ /* 0x000fd800078e00ff */
[----:B------:R-:W-:Y:S05]  /*0660*/  @!P3 BRA `(.L_x_1588) ;  /* 0x000000000034b947 */ /* 0x000fea0003800000 */
[----:B------:R-:W-:Y:S01]  /*0670*/  ULDC UR5, c[0x0][0xe5c] ;  /* 0x0003970000057ab9 */ /* 0x000fe20000000800 */
[----:B------:R-:W-:Y:S02]  /*0680*/  IMAD.MOV.U32 R23, RZ, RZ, 0x1 ;  /* 0x00000001ff177424 */ /* 0x000fe400078e00ff */
[----:B------:R-:W-:-:S07]  /*0690*/  IMAD.U32 R3, RZ, RZ, UR5 ;  /* 0x00000005ff037e24 */ /* 0x000fce000f8e00ff */
.L_x_1589:
        /* <DEDUP_REMOVED lines=10> */
.L_x_1588:
[----:B------:R-:W-:Y:S05]  /*0740*/  BSYNC B1 ;  /* 0x0000000000017941 */ /* 0x000fea0003800000 */
.L_x_1587:
[----:B------:R-:W-:Y:S01]  /*0750*/  ISETP.GE.AND P3, PT, R18, RZ, PT ;  /* 0x000000ff1200720c */ /* 0x000fe20003f66270 */
        /* <DEDUP_REMOVED lines=10> */
.L_x_1592:
        /* <DEDUP_REMOVED lines=10> */
.L_x_1591:
[----:B------:R-:W-:Y:S05]  /*08a0*/  BSYNC B1 ;  /* 0x0000000000017941 */ /* 0x000fea0003800000 */
.L_x_1590:
[----:B------:R-:W-:Y:S01]  /*08b0*/  ISETP.GE.AND P3, PT, R20, RZ, PT ;  /* 0x000000ff1400720c */ /* 0x000fe20003f66270 */
[----:B------:R-:W-:-:S12]  /*08c0*/  BSSY B1, `(.L_x_1593) ;  /* 0x0000018000017945 */ /* 0x000fd80003800000 */
[----:B------:R-:W-:Y:S05]  /*08d0*/  @!P3 BRA `(.L_x_1594) ;  /* 0x000000000058b947 */ /* 0x000fea0003800000 */
[----:B------:R-:W-:Y:S01]  /*08e0*/  ISETP.NE.AND P3, PT, R20, RZ, PT ;  /* 0x000000ff1400720c */ /* 0x000fe20003f65270 */
[----:B------:R-:W-:-:S12]  /*08f0*/  IMAD.MOV.U32 R27, RZ, RZ, 0x1 ;  /* 0x00000001ff1b7424 */ /* 0x000fd800078e00ff */
[----:B------:R-:W-:Y:S05]  /*0900*/  @!P3 BRA `(.L_x_1594) ;  /* 0x00000000004cb947 */ /* 0x000fea0003800000 */
[C---:B------:R-:W-:Y:S01]  /*0910*/  VIADD R3, R20.reuse, 0x1 ;  /* 0x0000000114037836 */ /* 0x040fe20000000000 */
[C---:B------:R-:W-:Y:S02]  /*0920*/  LOP3.LUT R2, R20.reuse, 0x1, RZ, 0xc0, !PT ;  /* 0x0000000114027812 */ /* 0x040fe400078ec0ff */
[----:B------:R-:W-:Y:S02]  /*0930*/  LEA.HI R20, R20, R20, RZ, 0x1 ;  /* 0x0000001414147211 */ /* 0x000fe400078f08ff */
[----:B------:R-:W-:Y:S02]  /*0940*/  ISETP.GE.U32.AND P5, PT, R3, 0x3, PT ;  /* 0x000000030300780c */ /* 0x000fe40003fa6070 */
[----:B------:R-:W-:Y:S01]  /*0950*/  ISETP.NE.U32.AND P3, PT, R2, 0x1, PT ;  /* 0x000000010200780c */ /* 0x000fe20003f65070 */
[----:B------:R-:W-:-:S03]  /*0960*/  IMAD R2, R22, R22, RZ ;  /* 0x0000001616027224 */ /* 0x000fc600078e02ff */
[----:B------:R-:W-:-:S07]  /*0970*/  SEL R27, R22, 0x1, !P3 ;  /* 0x00000001161b7807 */ /* 0x000fce0005800000 */
[----:B------:R-:W-:Y:S05]  /*0980*/  @!P5 BRA `(.L_x_1594) ;  /* 0x00000000002cd947 */ /* 0x000fea0003800000 */
[----:B------:R-:W-:-:S07]  /*0990*/  SHF.R.S32.HI R3, RZ, 0x1, R20 ;  /* 0x00000001ff037819 */ /* 0x000fce0000011414 */
.L_x_1595:
[C---:B------:R-:W-:Y:S01]  /*09a0*/  VIADD R5, R3.reuse, 0x1 ;  /* 0x0000000103057836 */ /* 0x040fe20000000000 */
[C---:B------:R-:W-:Y:S02]  /*09b0*/  LOP3.LUT R4, R3.reuse, 0x1, RZ, 0xc0, !PT ;  /* 0x0000000103047812 */ /* 0x040fe400078ec0ff */
[----:B------:R-:W-:Y:S02]  /*09c0*/  LEA.HI R3, R3, R3, RZ, 0x1 ;  /* 0x0000000303037211 */ /* 0x000fe400078f08ff */
[----:B------:R-:W-:Y:S02]  /*09d0*/  ISETP.GE.U32.AND P5, PT, R5, 0x3, PT ;  /* 0x000000030500780c */ /* 0x000fe40003fa6070 */
[----:B------:R-:W-:Y:S02]  /*09e0*/  ISETP.NE.U32.AND P3, PT, R4, 0x1, PT ;  /* 0x000000010400780c */ /* 0x000fe40003f65070 */
[----:B------:R-:W-:Y:S02]  /*09f0*/  SHF.R.S32.HI R3, RZ, 0x1, R3 ;  /* 0x00000001ff037819 */ /* 0x000fe40000011403 */
[C---:B------:R-:W-:Y:S01]  /*0a00*/  SEL R4, R2.reuse, 0x1, !P3 ;  /* 0x0000000102047807 */ /* 0x040fe20005800000 */
[----:B------:R-:W-:-:S04]  /*0a10*/  IMAD R2, R2, R2, RZ ;  /* 0x0000000202027224 */ /* 0x000fc800078e02ff */
[----:B------:R-:W-:Y:S02]  /*0a20*/  IMAD R27, R4, R27, RZ ;  /* 0x0000001b041b7224 */ /* 0x000fe400078e02ff */
[----:B------:R-:W-:Y:S05]  /*0a30*/  @P5 BRA `(.L_x_1595) ;  /* 0xfffffffc00d85947 */ /* 0x000fea000383ffff */
.L_x_1594:
[----:B------:R-:W-:Y:S05]  /*0a40*/  BSYNC B1 ;  /* 0x0000000000017941 */ /* 0x000fea0003800000 */
.L_x_1593:
[----:B------:R-:W-:Y:S05]  /*0a50*/  BRA `(.L_x_1596) ;  /* 0x0000000800187947 */ /* 0x000fea0003800000 */
.L_x_1583:
[----:B-----5:R-:W-:Y:S01]  /*0a60*/  ISETP.GE.AND P3, PT, R25, RZ, PT ;  /* 0x000000ff1900720c */ /* 0x020fe20003f66270 */
[----:B------:R-:W-:-:S12]  /*0a70*/  BSSY B1, `(.L_x_1597) ;  /* 0x0000020000017945 */ /* 0x000fd80003800000 */
[----:B------:R-:W-:Y:S05]  /*0a80*/  @!P3 BRA `(.L_x_1598) ;  /* 0x000000000068b947 */ /* 0x000fea0003800000 */
[----:B------:R-:W-:Y:S01]  /*0a90*/  ISETP.NE.AND P3, PT, R25, RZ, PT ;  /* 0x000000ff1900720c */ /* 0x000fe20003f65270 */
[----:B------:R-:W-:Y:S01]  /*0aa0*/  BSSY B2, `(.L_x_1599) ;  /* 0x0000017000027945 */ /* 0x000fe20003800000 */
[----:B------:R-:W-:-:S11]  /*0ab0*/  IMAD.MOV.U32 R21, RZ, RZ, 0x1 ;  /* 0x00000001ff157424 */ /* 0x000fd600078e00ff */
[----:B------:R-:W-:Y:S05]  /*0ac0*/  @!P3 BRA `(.L_x_1600) ;  /* 0x000000000050b947 */ /* 0x000fea0003800000 */
[C---:B------:R-:W-:Y:S01]  /*0ad0*/  VIADD R3, R25.reuse, 0x1 ;  /* 0x0000000119037836 */ /* 0x040fe20000000000 */
[C---:B------:R-:W-:Y:S01]  /*0ae0*/  LOP3.LUT R2, R25.reuse, 0x1, RZ, 0xc0, !PT ;  /* 0x0000000119027812 */ /* 0x040fe200078ec0ff */
[----:B------:R-:W-:Y:S01]  /*0af0*/  IMAD.MOV.U32 R21, RZ, RZ, 0x1 ;  /* 0x00000001ff157424 */ /* 0x000fe200078e00ff */
[----:B------:R-:W-:Y:S02]  /*0b00*/  LEA.HI R25, R25, R25, RZ, 0x1 ;  /* 0x0000001919197211 */ /* 0x000fe400078f08ff */
[----:B------:R-:W-:Y:S02]  /*0b10*/  ISETP.GE.U32.AND P5, PT, R3, 0x3, PT ;  /* 0x000000030300780c */ /* 0x000fe40003fa6070 */
[----:B------:R-:W-:-:S04]  /*0b20*/  ISETP.NE.U32.AND P3, PT, R2, 0x1, PT ;  /* 0x000000010200780c */ /* 0x000fc80003f65070 */
[----:B------:R-:W-:-:S07]  /*0b30*/  SEL R21, R21, 0xffffffff, P3 ;  /* 0xffffffff15157807 */ /* 0x000fce0001800000 */
[----:B------:R-:W-:Y:S05]  /*0b40*/  @!P5 BRA `(.L_x_1600) ;  /* 0x000000000030d947 */ /* 0x000fea0003800000 */
[----:B------:R-:W-:Y:S01]  /*0b50*/  SHF.R.S32.HI R3, RZ, 0x1, R25 ;  /* 0x00000001ff037819 */ /* 0x000fe20000011419 */
[----:B------:R-:W-:-:S07]  /*0b60*/  IMAD.MOV.U32 R4, RZ, RZ, 0x1 ;  /* 0x00000001ff047424 */ /* 0x000fce00078e00ff */
.L_x_1601:
        /* <DEDUP_REMOVED lines=10> */
.L_x_1600:
[----:B------:R-:W-:Y:S05]  /*0c10*/  BSYNC B2 ;  /* 0x0000000000027941 */ /* 0x000fea0003800000 */
.L_x_1599:
[----:B------:R-:W-:Y:S05]  /*0c20*/  BRA `(.L_x_1602) ;  /* 0x0000000000107947 */ /* 0x000fea0003800000 */
.L_x_1598:
[----:B------:R-:W-:Y:S01]  /*0c30*/  LOP3.LUT R25, R25, 0x1, RZ, 0xc0, !PT ;  /* 0x0000000119197812 */ /* 0x000fe200078ec0ff */
[----:B------:R-:W-:-:S03]  /*0c40*/  IMAD.MOV.U32 R21, RZ, RZ, 0x1 ;  /* 0x00000001ff157424 */ /* 0x000fc600078e00ff */
[----:B------:R-:W-:-:S04]  /*0c50*/  ISETP.NE.U32.AND P3, PT, R25, 0x1, PT ;  /* 0x000000011900780c */ /* 0x000fc80003f65070 */
[----:B------:R-:W-:-:S09]  /*0c60*/  SEL R21, R21, 0xffffffff, P3 ;  /* 0xffffffff15157807 */ /* 0x000fd20001800000 */
.L_x_1602:
[----:B------:R-:W-:Y:S05]  /*0c70*/  BSYNC B1 ;  /* 0x0000000000017941 */ /* 0x000fea0003800000 */
.L_x_1597:
[----:B------:R-:W-:Y:S01]  /*0c80*/  ISETP.GE.AND P3, PT, R24, RZ, PT ;  /* 0x000000ff1800720c */ /* 0x000fe20003f66270 */
        /* <DEDUP_REMOVED lines=16> */
.L_x_1607:
        /* <DEDUP_REMOVED lines=10> */
.L_x_1606:
[----:B------:R-:W-:Y:S05]  /*0e30*/  BSYNC B2 ;  /* 0x0000000000027941 */ /* 0x000fea0003800000 */
.L_x_1605:
[----:B------:R-:W-:Y:S05]  /*0e40*/  BRA `(.L_x_1608) ;  /* 0x0000000000107947 */ /* 0x000fea0003800000 */
.L_x_1604:
[----:B------:R-:W-:Y:S01]  /*0e50*/  LOP3.LUT R24, R24, 0x1, RZ, 0xc0, !PT ;  /* 0x0000000118187812 */ /* 0x000fe200078ec0ff */
[----:B------:R-:W-:-:S03]  /*0e60*/  IMAD.MOV.U32 R23, RZ, RZ, 0x1 ;  /* 0x00000001ff177424 */ /* 0x000fc600078e00ff */
[----:B------:R-:W-:-:S04]  /*0e70*/  ISETP.NE.U32.AND P3, PT, R24, 0x1, PT ;  /* 0x000000011800780c */ /* 0x000fc80003f65070 */
[----:B------:R-:W-:-:S09]  /*0e80*/  SEL R23, R23, 0xffffffff, P3 ;  /* 0xffffffff17177807 */ /* 0x000fd20001800000 */
.L_x_1608:
[----:B------:R-:W-:Y:S05]  /*0e90*/  BSYNC B1 ;  /* 0x0000000000017941 */ /* 0x000fea0003800000 */
.L_x_1603:
        /* <DEDUP_REMOVED lines=17> */
.L_x_1613:
        /* <DEDUP_REMOVED lines=10> */
.L_x_1612:
[----:B------:R-:W-:Y:S05]  /*1050*/  BSYNC B2 ;  /* 0x0000000000027941 */ /* 0x000fea0003800000 */
.L_x_1611:
[----:B------:R-:W-:Y:S05]  /*1060*/  BRA `(.L_x_1614) ;  /* 0x0000000000107947 */ /* 0x000fea0003800000 */
.L_x_1610:
[----:B------:R-:W-:Y:S01]  /*1070*/  LOP3.LUT R18, R18, 0x1, RZ, 0xc0, !PT ;  /* 0x0000000112127812 */ /* 0x000fe200078ec0ff */
[----:B------:R-:W-:-:S03]  /*1080*/  IMAD.MOV.U32 R25, RZ, RZ, 0x1 ;  /* 0x00000001ff197424 */ /* 0x000fc600078e00ff */
[----:B------:R-:W-:-:S04]  /*1090*/  ISETP.NE.U32.AND P3, PT, R18, 0x1, PT ;  /* 0x000000011200780c */ /* 0x000fc80003f65070 */
[----:B------:R-:W-:-:S09]  /*10a0*/  SEL R25, R25, 0xffffffff, P3 ;  /* 0xffffffff19197807 */ /* 0x000fd20001800000 */
.L_x_1614:
[----:B------:R-:W-:Y:S05]  /*10b0*/  BSYNC B1 ;  /* 0x0000000000017941 */ /* 0x000fea0003800000 */
.L_x_1609:
[----:B------:R-:W-:-:S13]  /*10c0*/  ISETP.GE.AND P3, PT, R20, RZ, PT ;  /* 0x000000ff1400720c */ /* 0x000fda0003f66270 */
[----:B------:R-:W-:Y:S05]  /*10d0*/  @!P3 BRA `(.L_x_1615) ;  /* 0x000000000068b947 */ /* 0x000fea0003800000 */
[----:B------:R-:W-:Y:S01]  /*10e0*/  ISETP.NE.AND P3, PT, R20, RZ, PT ;  /* 0x000000ff1400720c */ /* 0x000fe20003f65270 */
[----:B------:R-:W-:Y:S01]  /*10f0*/  BSSY B1, `(.L_x_1616) ;  /* 0x0000017000017945 */ /* 0x000fe20003800000 */
[----:B------:R-:W-:-:S11]  /*1100*/  IMAD.MOV.U32 R27, RZ, RZ, 0x1 ;  /* 0x00000001ff1b7424 */ /* 0x000fd600078e00ff */
[----:B------:R-:W-:Y:S05]  /*1110*/  @!P3 BRA `(.L_x_1617) ;  /* 0x000000000050b947 */ /* 0x000fea0003800000 */
[C---:B------:R-:W-:Y:S01]  /*1120*/  VIADD R3, R20.reuse, 0x1 ;  /* 0x0000000114037836 */ /* 0x040fe20000000000 */
[----:B------:R-:W-:Y:S01]  /*1130*/  LOP3.LUT R2, R20, 0x1, RZ, 0xc0, !PT ;  /* 0x0000000114027812 */ /* 0x000fe200078ec0ff */
[----:B------:R-:W-:-:S03]  /*1140*/  IMAD.MOV.U32 R27, RZ, RZ, 0x1 ;  /* 0x00000001ff1b7424 */ /* 0x000fc600078e00ff */
[----:B------:R-:W-:Y:S02]  /*1150*/  ISETP.GE.U32.AND P5, PT, R3, 0x3, PT ;  /* 0x000000030300780c */ /* 0x000fe40003fa6070 */
[----:B------:R-:W-:Y:S02]  /*1160*/  ISETP.NE.U32.AND P3, PT, R2, 0x1, PT ;  /* 0x000000010200780c */ /* 0x000fe40003f65070 */
[----:B------:R-:W-:Y:S02]  /*1170*/  LEA.HI R3, R20, R20, RZ, 0x1 ;  /* 0x0000001414037211 */ /* 0x000fe400078f08ff */
[----:B------:R-:W-:-:S07]  /*1180*/  SEL R27, R27, 0xffffffff, P3 ;  /* 0xffffffff1b1b7807 */ /* 0x000fce0001800000 */
[----:B------:R-:W-:Y:S05]  /*1190*/  @!P5 BRA `(.L_x_1617) ;  /* 0x000000000030d947 */ /* 0x000fea0003800000 */
[----:B------:R-:W-:Y:S01]  /*11a0*/  SHF.R.S32.HI R3, RZ, 0x1, R3 ;  /* 0x00000001ff037819 */ /* 0x000fe20000011403 */
[----:B------:R-:W-:-:S07]  /*11b0*/  IMAD.MOV.U32 R4, RZ, RZ, 0x1 ;  /* 0x00000001ff047424 */ /* 0x000fce00078e00ff */
.L_x_1618:
        /* <DEDUP_REMOVED lines=10> */
.L_x_1617:
[----:B------:R-:W-:Y:S05]  /*1260*/  BSYNC B1 ;  /* 0x0000000000017941 */ /* 0x000fea0003800000 */
.L_x_1616:
[----:B------:R-:W-:Y:S05]  /*1270*/  BRA `(.L_x_1596) ;  /* 0x0000000000107947 */ /* 0x000fea0003800000 */
.L_x_1615:
[----:B------:R-:W-:Y:S01]  /*1280*/  LOP3.LUT R20, R20, 0x1, RZ, 0xc0, !PT ;  /* 0x0000000114147812 */ /* 0x000fe200078ec0ff */
[----:B------:R-:W-:-:S03]  /*1290*/  IMAD.MOV.U32 R27, RZ, RZ, 0x1 ;  /* 0x00000001ff1b7424 */ /* 0x000fc600078e00ff */
[----:B------:R-:W-:-:S04]  /*12a0*/  ISETP.NE.U32.AND P3, PT, R20, 0x1, PT ;  /* 0x000000011400780c */ /* 0x000fc80003f65070 */
[----:B------:R-:W-:-:S09]  /*12b0*/  SEL R27, R27, 0xffffffff, P3 ;  /* 0xffffffff1b1b7807 */ /* 0x000fd20001800000 */
.L_x_1596:
[----:B------:R-:W-:Y:S05]  /*12c0*/  BSYNC B0 ;  /* 0x0000000000007941 */ /* 0x000fea0003800000 */
.L_x_1582:
[----:B------:R-:W-:Y:S01]  /*12d0*/  @P0 LEA R2, P6, R19, UR8, 0x2 ;  /* 0x0000000813020c11 */ /* 0x000fe2000f8c10ff */
[----:B------:R-:W-:Y:S01]  /*12e0*/  IMAD.WIDE.U32 R14, R16, 0x4, R14 ;  /* 0x00000004100e7825 */ /* 0x000fe200078e000e */
[----:B------:R-:W-:Y:S02]  /*12f0*/  @P4 LEA R4, P5, R13, UR8, 0x2 ;  /* 0x000000080d044c11 */ /* 0x000fe4000f8a10ff */
[C---:B------:R-:W-:Y:S02]  /*1300*/  @P1 LEA R6, P3, R12.reuse, UR8, 0x2 ;  /* 0x000000080c061c11 */ /* 0x040fe4000f8610ff */
[----:B------:R-:W-:Y:S02]  /*1310*/  @P0 LEA.HI.X R3, R19, UR9, R8, 0x2, P6 ;  /* 0x0000000913030c11 */ /* 0x000fe4000b0f1408 */
[----:B------:R-:W-:Y:S02]  /*1320*/  @P2 LEA R8, P6, R11, UR8, 0x2 ;  /* 0x000000080b082c11 */ /* 0x000fe4000f8c10ff */
[----:B------:R-:W-:Y:S01]  /*1330*/  @P4 LEA.HI.X R5, R13, UR9, R10, 0x2, P5 ;  /* 0x000000090d054c11 */ /* 0x000fe2000a8f140a */
[----:B------:R2:W-:Y:S01]  /*1340*/  @P0 STG.E desc[UR10][R2.64], R21 ;  /* 0x0000001502000986 */ /* 0x0005e2000c10190a */
[----:B------:R-:W-:-:S02]  /*1350*/  @P1 LEA.HI.X R7, R12, UR9, R9, 0x2, P3 ;  /* 0x000000090c071c11 */ /* 0x000fc400098f1409 */
[----:B------:R-:W-:Y:S01]  /*1360*/  @P2 LEA.HI.X R9, R11, UR9, R0, 0x2, P6 ;  /* 0x000000090b092c11 */ /* 0x000fe2000b0f1400 */
[----:B------:R2:W-:Y:S01]  /*1370*/  @P4 STG.E desc[UR10][R4.64], R23 ;  /* 0x0000001704004986 */ /* 0x0005e2000c10190a */
[----:B------:R-:W-:-:S03]  /*1380*/  ISETP.GE.U32.AND P0, PT, R14, 0x10000, PT ;  /* 0x000100000e00780c */ /* 0x000fc60003f06070 */
[----:B------:R2:W-:Y:S01]  /*1390*/  @P1 STG.E desc[UR10][R6.64], R25 ;  /* 0x0000001906001986 */ /* 0x0005e2000c10190a */
[----:B------:R-:W-:Y:S02]  /*13a0*/  ISETP.LT.U32.AND P1, PT, R14, UR12, PT ;  /* 0x0000000c0e007c0c */ /* 0x000fe4000bf21070 */
[C---:B------:R-:W-:Y:S01]  /*13b0*/  ISETP.GE.U32.AND.EX P0, PT, R15.reuse, RZ, PT, P0 ;  /* 0x000000ff0f00720c */ /* 0x040fe20003f06100 */
[----:B------:R2:W-:Y:S01]  /*13c0*/  @P2 STG.E desc[UR10][R8.64], R27 ;  /* 0x0000001b08002986 */ /* 0x0005e2000c10190a */
[----:B------:R-:W-:-:S13]  /*13d0*/  ISETP.LT.AND.EX P1, PT, R15, UR4, PT, P1 ;  /* 0x000000040f007c0c */ /* 0x000fda000bf21310 */
[----:B--2---:R-:W-:Y:S05]  /*13e0*/  @!P0 BRA P1, `(.L_x_1619) ;  /* 0xffffffec00808947 */ /* 0x004fea000083ffff */
[----:B------:R-:W-:Y:S05]  /*13f0*/  EXIT ;  /* 0x000000000000794d */ /* 0x000fea0003800000 */
.L_x_1581:
[----:B------:R-:W0:Y:S01]  /*1400*/  S2R R17, SR_TID.X ;  /* 0x0000000000117919 */ /* 0x000e220000002100 */
[----:B------:R-:W1:Y:S01]  /*1410*/  LDC R13, c[0x0][RZ] ;  /* 0x00000000ff0d7b82 */ /* 0x000e620000000800 */
[----:B------:R-:W-:-:S07]  /*1420*/  CS2R R10, SRZ ;  /* 0x00000000000a7805 */ /* 0x000fce000001ff00 */
.L_x_1620:
[----:B0-----:R-:W-:Y:S01]  /*1430*/  IADD3 R0, P0, R17, R10, RZ ;  /* 0x0000000a11007210 */ /* 0x001fe20007f1e0ff */
[----:B-1----:R-:W-:-:S03]  /*1440*/  IMAD R15, R13, 0x3, RZ ;  /* 0x000000030d0f7824 */ /* 0x002fc600078e02ff */
[C---:B------:R-:W-:Y:S01]  /*1450*/  ISETP.GE.U32.AND P3, PT, R0.reuse, 0x10000, PT ;  /* 0x000100000000780c */ /* 0x040fe20003f66070 */
[--C-:B------:R-:W-:Y:S01]  /*1460*/  IMAD.X R3, RZ, RZ, R11.reuse, P0 ;  /* 0x000000ffff037224 */ /* 0x100fe200000e060b */
[-C--:B------:R-:W-:Y:S01]  /*1470*/  IADD3 R15, P6, R15, R0.reuse, RZ ;  /* 0x000000000f0f7210 */ /* 0x080fe20007fde0ff */
[C---:B------:R-:W-:Y:S01]  /*1480*/  IMAD.WIDE.U32 R10, R13.reuse, 0x4, R10 ;  /* 0x000000040d0a7825 */ /* 0x040fe200078e000a */
[CC--:B------:R-:W-:Y:S02]  /*1490*/  LEA R7, P5, R13.reuse, R0.reuse, 0x1 ;  /* 0x000000000d077211 */ /* 0x0c0fe400078a08ff */
        /* <DEDUP_REMOVED lines=8> */
[----:B------:R-:W-:Y:S02]  /*1520*/  ISETP.GE.U32.AND P3, PT, R15, 0x10000, PT ;  /* 0x000100000f00780c */ /* 0x000fe40003f66070 */
[----:B------:R-:W-:Y:S02]  /*1530*/  ISETP.GE.U32.AND P4, PT, R5, 0x10000, PT ;  /* 0x000100000500780c */ /* 0x000fe40003f86070 */
[----:B------:R-:W-:Y:S02]  /*1540*/  ISETP.LT.U32.AND P1, PT, R7, UR12, PT ;  /* 0x0000000c07007c0c */ /* 0x000fe4000bf21070 */
[----:B------:R-:W-:-:S02]  /*1550*/  ISETP.GE.U32.AND.EX P6, PT, R14, RZ, PT, P6 ;  /* 0x000000ff0e00720c */ /* 0x000fc40003fc6160 */
[----:B------:R-:W-:Y:S02]  /*1560*/  ISETP.LT.U32.AND P5, PT, R15, UR12, PT ;  /* 0x0000000c0f007c0c */ /* 0x000fe4000bfa1070 */
[----:B------:R-:W-:Y:S01]  /*1570*/  ISETP.GE.U32.AND.EX P3, PT, R16, RZ, PT, P3 ;  /* 0x000000ff1000720c */ /* 0x000fe20003f66130 */
[----:B------:R-:W-:Y:S01]  /*1580*/  @P2 IMAD.MOV.U32 R19, RZ, RZ, 0x1 ;  /* 0x00000001ff132424 */ /* 0x000fe200078e00ff */
[----:B------:R-:W-:Y:S02]  /*1590*/  ISETP.LT.U32.AND P0, PT, R5, UR12, PT ;  /* 0x0000000c05007c0c */ /* 0x000fe4000bf01070 */
[----:B------:R-:W-:Y:S02]  /*15a0*/  ISETP.GE.U32.AND.EX P4, PT, R12, RZ, PT, P4 ;  /* 0x000000ff0c00720c */ /* 0x000fe40003f86140 */
[----:B------:R-:W-:Y:S02]  /*15b0*/  ISETP.LT.AND.EX P1, PT, R14, UR4, !P6, P1 ;  /* 0x000000040e007c0c */ /* 0x000fe4000f721310 */
[----:B------:R-:W-:-:S02]  /*15c0*/  ISETP.LT.AND.EX P3, PT, R16, UR4, !P3, P5 ;  /* 0x0000000410007c0c */ /* 0x000fc4000df61350 */
[----:B------:R-:W-:Y:S02]  /*15d0*/  ISETP.LT.AND.EX P0, PT, R12, UR4, !P4, P0 ;  /* 0x000000040c007c0c */ /* 0x000fe4000e701300 */
[----:B------:R-:W-:-:S04]  /*15e0*/  @P2 LEA R2, P5, R0, UR8, 0x2 ;  /* 0x0000000800022c11 */ /* 0x000fc8000f8a10ff */
[----:B------:R-:W-:-:S03]  /*15f0*/  @P2 LEA.HI.X R3, R0, UR9, R3, 0x2, P5 ;  /* 0x0000000900032c11 */ /* 0x000fc6000a8f1403 */
[----:B------:R-:W-:Y:S01]  /*1600*/  @P1 LEA R8, P5, R7, UR8, 0x2 ;  /* 0x0000000807081c11 */ /* 0x000fe2000f8a10ff */
[----:B------:R-:W-:Y:S01]  /*1610*/  @P1 IMAD.MOV.U32 R21, RZ, RZ, 0x1 ;  /* 0x00000001ff151424 */ /* 0x000fe200078e00ff */
[----:B------:R-:W-:Y:S01]  /*1620*/  @P3 LEA R6, P6, R15, UR8, 0x2 ;  /* 0x000000080f063c11 */ /* 0x000fe2000f8c10ff */
[----:B------:R-:W-:Y:S01]  /*1630*/  @P3 IMAD.MOV.U32 R23, RZ, RZ, 0x1 ;  /* 0x00000001ff173424 */ /* 0x000fe200078e00ff */
[----:B------:R-:W-:Y:S01]  /*1640*/  @P0 LEA R4, P4, R5, UR8, 0x2 ;  /* 0x0000000805040c11 */ /* 0x000fe2000f8810ff */
[----:B------:R2:W-:Y:S01]  /*1650*/  @P2 STG.E desc[UR10][R2.64], R19 ;  /* 0x0000001302002986 */ /* 0x0005e2000c10190a */
[----:B------:R-:W-:Y:S02]  /*1660*/  @P1 LEA.HI.X R9, R7, UR9, R14, 0x2, P5 ;  /* 0x0000000907091c11 */ /* 0x000fe4000a8f140e */
[----:B------:R-:W-:Y:S01]  /*1670*/  @P3 LEA.HI.X R7, R15, UR9, R16, 0x2, P6 ;  /* 0x000000090f073c11 */ /* 0x000fe2000b0f1410 */
[----:B------:R-:W-:Y:S01]  /*1680*/  @P0 IMAD.MOV.U32 R15, RZ, RZ, 0x1 ;  /* 0x00000001ff0f0424 */ /* 0x000fe200078e00ff */
[----:B------:R-:W-:-:S05]  /*1690*/  @P0 LEA.HI.X R5, R5, UR9, R12, 0x2, P4 ;  /* 0x0000000905050c11 */ /* 0x000fca000a0f140c */
        /* <DEDUP_REMOVED lines=9> */
.L_x_1580:
[----:B------:R-:W0:Y:S02]  /*1730*/  S2R R3, SR_TID.X ;  /* 0x0000000000037919 */ /* 0x000e240000002100 */
[----:B0-----:R-:W-:-:S03]  /*1740*/  IMAD.WIDE.U32 R4, R3, 0x4, RZ ;  /* 0x0000000403047825 */ /* 0x001fc600078e00ff */
[----:B------:R-:W-:-:S04]  /*1750*/  ISETP.GE.U32.AND P0, PT, R4, UR12, PT ;  /* 0x0000000c04007c0c */ /* 0x000fc8000bf06070 */
[----:B------:R-:W-:-:S04]  /*1760*/  ISETP.GE.AND.EX P0, PT, R5, UR4, PT, P0 ;  /* 0x0000000405007c0c */ /* 0x000fc8000bf06300 */
[----:B------:R-:W-:-:S13]  /*1770*/  ISETP.GT.U32.OR P0, PT, R3, 0x3fff, P0 ;  /* 0x00003fff0300780c */ /* 0x000fda0000704470 */
[----:B------:R-:W-:Y:S05]  /*1780*/  @P0 EXIT ;  /* 0x000000000000094d */ /* 0x000fea0003800000 */
[----:B------:R-:W0:Y:S01]  /*1790*/  LDC R0, c[0x0][0xe5c] ;  /* 0x00039700ff007b82 */ /* 0x000e220000000800 */
[----:B------:R-:W-:Y:S01]  /*17a0*/  ULDC UR5, c[0x0][0x0] ;  /* 0x0000000000057ab9 */ /* 0x000fe20000000800 */
[----:B0-----:R-:W-:Y:S01]  /*17b0*/  ISETP.NE.AND P0, PT, R0, 0x1, PT ;  /* 0x000000010000780c */ /* 0x001fe20003f05270 */
[----:B------:R-:W-:-:S12]  /*17c0*/  IMAD.MOV.U32 R0, RZ, RZ, RZ ;  /* 0x000000ffff007224 */ /* 0x000fd800078e00ff */
[----:B------:R-:W-:Y:S05]  /*17d0*/  @!P0 BRA `(.L_x_1621) ;  /* 0x0000000c00d88947 */ /* 0x000fea0003800000 */
.L_x_1659:
[C---:B------:R-:W-:Y:S01]  /*17e0*/  IMAD.SHL.U32 R2, R3.reuse, 0x10, RZ ;  /* 0x0000001003027824 */ /* 0x040fe200078e00ff */
[----:B------:R-:W-:Y:S01]  /*17f0*/  SHF.L.U64.HI R13, R3, 0x4, R0 ;  /* 0x00000004030d7819 */ /* 0x000fe20000010200 */
[----:B------:R-:W0:Y:S03]  /*1800*/  LDC R12, c[0x0][0xe5c] ;  /* 0x00039700ff0c7b82 */ /* 0x000e260000000800 */
[----:B------:R-:W-:-:S04]  /*1810*/  IADD3 R8, P0, R2, UR6, RZ ;  /* 0x0000000602087c10 */ /* 0x000fc8000ff1e0ff */
[----:B------:R-:W-:-:S06]  /*1820*/  IADD3.X R9, R13, UR7, RZ, P0, !PT ;  /* 0x000000070d097c10 */ /* 0x000fcc00087fe4ff */
[----:B------:R-:W5:Y:S01]  /*1830*/  LDG.E.128 R8, desc[UR10][R8.64] ;  /* 0x0000000a08087981 */ /* 0x000f62000c1e1d00 */
[----:B------:R-:W-:Y:S01]  /*1840*/  BSSY B0, `(.L_x_1622) ;  /* 0x00000e2000007945 */ /* 0x000fe20003800000 */
[----:B0-----:R-:W-:-:S13]  /*1850*/  ISETP.NE.AND P0, PT, R12, -0x1, PT ;  /* 0xffffffff0c00780c */ /* 0x001fda0003f05270 */
[----:B------:R-:W-:Y:S05]  /*1860*/  @!P0 BRA `(.L_x_1623) ;  /* 0x0000000400648947 */ /* 0x000fea0003800000 */
[----:B-----5:R-:W-:Y:S01]  /*1870*/  ISETP.GE.AND P0, PT, R8, RZ, PT ;  /* 0x000000ff0800720c */ /* 0x020fe20003f06270 */
[----:B------:R-:W-:Y:S01]  /*1880*/  BSSY B1, `(.L_x_1624) ;  /* 0x0000013000017945 */ /* 0x000fe20003800000 */
[----:B------:R-:W-:-:S11]  /*1890*/  CS2R R4, SRZ ;  /* 0x0000000000047805 */ /* 0x000fd6000001ff00 */
[----:B------:R-:W-:Y:S05]  /*18a0*/  @!P0 BRA `(.L_x_1625) ;  /* 0x0000000000408947 */ /* 0x000fea0003800000 */
[----:B------:R-:W-:Y:S01]  /*18b0*/  ISETP.NE.AND P0, PT, R8, RZ, PT ;  /* 0x000000ff0800720c */ /* 0x000fe20003f05270 */
[----:B------:R-:W-:-:S12]  /*18c0*/  IMAD.MOV.U32 R4, RZ, RZ, 0x1 ;  /* 0x00000001ff047424 */ /* 0x000fd800078e00ff */
[----:B------:R-:W-:Y:S05]  /*18d0*/  @!P0 BRA `(.L_x_1625) ;  /* 0x0000000000348947 */ /* 0x000fea0003800000 */
[----:B------:R-:W-:Y:S01]  /*18e0*/  ULDC UR13, c[0x0][0xe5c] ;  /* 0x00039700000d7ab9 */ /* 0x000fe20000000800 */
[----:B------:R-:W-:Y:S02]  /*18f0*/  IMAD.MOV.U32 R4, RZ, RZ, 0x1 ;  /* 0x00000001ff047424 */ /* 0x000fe400078e00ff */
[----:B------:R-:W-:-:S07]  /*1900*/  IMAD.U32 R6, RZ, RZ, UR13 ;  /* 0x0000000dff067e24 */ /* 0x000fce000f8e00ff */
.L_x_1626:
        /* <DEDUP_REMOVED lines=10> */
.L_x_1625:
[----:B------:R-:W-:Y:S05]  /*19b0*/  BSYNC B1 ;  /* 0x0000000000017941 */ /* 0x000fea0003800000 */
.L_x_1624:
        /* <DEDUP_REMOVED lines=9> */
.L_x_1629:
        /* <DEDUP_REMOVED lines=10> */
.L_x_1628:
[----:B------:R-:W-:Y:S05]  /*1af0*/  BSYNC B1 ;  /* 0x0000000000017941 */ /* 0x000fea0003800000 */
.L_x_1627:
[----:B------:R-:W-:Y:S01]  /*1b00*/  ISETP.GE.AND P0, PT, R10, RZ, PT ;  /* 0x000000ff0a00720c */ /* 0x000fe20003f06270 */
        /* <DEDUP_REMOVED lines=9> */
.L_x_1632:
        /* <DEDUP_REMOVED lines=10> */
.L_x_1631:
[----:B------:R-:W-:Y:S05]  /*1c40*/  BSYNC B1 ;  /* 0x0000000000017941 */ /* 0x000fea0003800000 */
.L_x_1630:
        /* <DEDUP_REMOVED lines=9> */
[----:B------:R-:W-:Y:S01]  /*1ce0*/  ISETP.GE.U32.AND P1, PT, R8, 0x3, PT ;  /* 0x000000030800780c */ /* 0x000fe20003f26070 */
[----:B------:R-:W-:Y:S01]  /*1cf0*/  IMAD R8, R12, R12, RZ ;  /* 0x0000000c0c087224 */ /* 0x000fe200078e02ff */
[----:B------:R-:W-:-:S04]  /*1d00*/  ISETP.NE.U32.AND P0, PT, R7, 0x1, PT ;  /* 0x000000010700780c */ /* 0x000fc80003f05070 */
[----:B------:R-:W-:-:S07]  /*1d10*/  SEL R7, R12, 0x1, !P0 ;  /* 0x000000010c077807 */ /* 0x000fce0004000000 */
[----:B------:R-:W-:Y:S05]  /*1d20*/  @!P1 BRA `(.L_x_1634) ;  /* 0x00000000002c9947 */ /* 0x000fea0003800000 */
[----:B------:R-:W-:-:S07]  /*1d30*/  SHF.R.S32.HI R9, RZ, 0x1, R11 ;  /* 0x00000001ff097819 */ /* 0x000fce000001140b */
.L_x_1635:
        /* <DEDUP_REMOVED lines=10> */
.L_x_1634:
[----:B------:R-:W-:Y:S05]  /*1de0*/  BSYNC B1 ;  /* 0x0000000000017941 */ /* 0x000fea0003800000 */
.L_x_1633:
[----:B------:R-:W-:Y:S05]  /*1df0*/  BRA `(.L_x_1636) ;  /* 0x0000000800187947 */ /* 0x000fea0003800000 */
.L_x_1623:
        /* <DEDUP_REMOVED lines=8> */
[C---:B------:R-:W-:Y:S02]  /*1e80*/  LOP3.LUT R4, R8.reuse, 0x1, RZ, 0xc0, !PT ;  /* 0x0000000108047812 */ /* 0x040fe400078ec0ff */
[----:B------:R-:W-:Y:S02]  /*1e90*/  LEA.HI R8, R8, R8, RZ, 0x1 ;  /* 0x0000000808087211 */ /* 0x000fe400078f08ff */
[----:B------:R-:W-:Y:S02]  /*1ea0*/  ISETP.GE.U32.AND P1, PT, R5, 0x3, PT ;  /* 0x000000030500780c */ /* 0x000fe40003f26070 */
[----:B------:R-:W-:Y:S01]  /*1eb0*/  ISETP.NE.U32.AND P0, PT, R4, 0x1, PT ;  /* 0x000000010400780c */ /* 0x000fe20003f05070 */
[----:B------:R-:W-:-:S05]  /*1ec0*/  IMAD.MOV.U32 R4, RZ, RZ, 0x1 ;  /* 0x00000001ff047424 */ /* 0x000fca00078e00ff */
[----:B------:R-:W-:-:S05]  /*1ed0*/  SEL R4, R4, 0xffffffff, P0 ;  /* 0xffffffff04047807 */ /* 0x000fca0000000000 */
[----:B------:R-:W-:Y:S05]  /*1ee0*/  @!P1 BRA `(.L_x_1640) ;  /* 0x0000000000309947 */ /* 0x000fea0003800000 */
[----:B------:R-:W-:Y:S01]  /*1ef0*/  SHF.R.S32.HI R6, RZ, 0x1, R8 ;  /* 0x00000001ff067819 */ /* 0x000fe20000011408 */
[----:B------:R-:W-:-:S07]  /*1f00*/  IMAD.MOV.U32 R7, RZ, RZ, 0x1 ;  /* 0x00000001ff077424 */ /* 0x000fce00078e00ff */
.L_x_1641:
        /* <DEDUP_REMOVED lines=10> */
.L_x_1640:
[----:B------:R-:W-:Y:S05]  /*1fb0*/  BSYNC B2 ;  /* 0x0000000000027941 */ /* 0x000fea0003800000 */
.L_x_1639:
[----:B------:R-:W-:Y:S05]  /*1fc0*/  BRA `(.L_x_1642) ;  /* 0x0000000000107947 */ /* 0x000fea0003800000 */
.L_x_1638:
[----:B------:R-:W-:Y:S01]  /*1fd0*/  LOP3.LUT R8, R8, 0x1, RZ, 0xc0, !PT ;  /* 0x0000000108087812 */ /* 0x000fe200078ec0ff */
[----:B------:R-:W-:-:S03]  /*1fe0*/  IMAD.MOV.U32 R4, RZ, RZ, 0x1 ;  /* 0x00000001ff047424 */ /* 0x000fc600078e00ff */
[----:B------:R-:W-:-:S04]  /*1ff0*/  ISETP.NE.U32.AND P0, PT, R8, 0x1, PT ;  /* 0x000000010800780c */ /* 0x000fc80003f05070 */
[----:B------:R-:W-:-:S09]  /*2000*/  SEL R4, R4, 0xffffffff, P0 ;  /* 0xffffffff04047807 */ /* 0x000fd20000000000 */
.L_x_1642:
[----:B------:R-:W-:Y:S05]  /*2010*/  BSYNC B1 ;  /* 0x0000000000017941 */ /* 0x000fea0003800000 */
.L_x_1637:
        /* <DEDUP_REMOVED lines=17> */
.L_x_1647:
        /* <DEDUP_REMOVED lines=10> */
.L_x_1646:
[----:B------:R-:W-:Y:S05]  /*21d0*/  BSYNC B2 ;  /* 0x0000000000027941 */ /* 0x000fea0003800000 */
.L_x_1645:
[----:B------:R-:W-:Y:S05]  /*21e0*/  BRA `(.L_x_1648) ;  /* 0x0000000000107947 */ /* 0x000fea0003800000 */
.L_x_1644:
[----:B------:R-:W-:Y:S01]  /*21f0*/  LOP3.LUT R9, R9, 0x1, RZ, 0xc0, !PT ;  /* 0x0000000109097812 */ /* 0x000fe200078ec0ff */
[----:B------:R-:W-:-:S03]  /*2200*/  IMAD.MOV.U32 R5, RZ, RZ, 0x1 ;  /* 0x00000001ff057424 */ /* 0x000fc600078e00ff */
[----:B------:R-:W-:-:S04]  /*2210*/  ISETP.NE.U32.AND P0, PT, R9, 0x1, PT ;  /* 0x000000010900780c */ /* 0x000fc80003f05070 */
[----:B------:R-:W-:-:S09]  /*2220*/  SEL R5, R5, 0xffffffff, P0 ;  /* 0xffffffff05057807 */ /* 0x000fd20000000000 */
.L_x_1648:
[----:B------:R-:W-:Y:S05]  /*2230*/  BSYNC B1 ;  /* 0x0000000000017941 */ /* 0x000fea0003800000 */
.L_x_1643:
        /* <DEDUP_REMOVED lines=17> */
.L_x_1653:
        /* <DEDUP_REMOVED lines=10> */
.L_x_1652:
[----:B------:R-:W-:Y:S05]  /*23f0*/  BSYNC B2 ;  /* 0x0000000000027941 */ /* 0x000fea0003800000 */
.L_x_1651:
[----:B------:R-:W-:Y:S05]  /*2400*/  BRA `(.L_x_1654) ;  /* 0x0000000000107947 */ /* 0x000fea0003800000 */
.L_x_1650:
[----:B------:R-:W-:Y:S01]  /*2410*/  LOP3.LUT R10, R10, 0x1, RZ, 0xc0, !PT ;  /* 0x000000010a0a7812 */ /* 0x000fe200078ec0ff */
[----:B------:R-:W-:-:S03]  /*2420*/  IMAD.MOV.U32 R6, RZ, RZ, 0x1 ;  /* 0x00000001ff067424 */ /* 0x000fc600078e00ff */
[----:B------:R-:W-:-:S04]  /*2430*/  ISETP.NE.U32.AND P0, PT, R10, 0x1, PT ;  /* 0x000000010a00780c */ /* 0x000fc80003f05070 */
[----:B------:R-:W-:-:S09]  /*2440*/  SEL R6, R6, 0xffffffff, P0 ;  /* 0xffffffff06067807 */ /* 0x000fd20000000000 */
.L_x_1654:
[----:B------:R-:W-:Y:S05]  /*2450*/  BSYNC B1 ;  /* 0x0000000000017941 */ /* 0x000fea0003800000 */
.L_x_1649:
[----:B------:R-:W-:-:S13]  /*2460*/  ISETP.GE.AND P0, PT, R11, RZ, PT ;  /* 0x000000ff0b00720c */ /* 0x000fda0003f06270 */
        /* <DEDUP_REMOVED lines=15> */
.L_x_1658:
        /* <DEDUP_REMOVED lines=10> */
.L_x_1657:
[----:B------:R-:W-:Y:S05]  /*2600*/  BSYNC B1 ;  /* 0x0000000000017941 */ /* 0x000fea0003800000 */
.L_x_1656:
[----:B------:R-:W-:Y:S05]  /*2610*/  BRA `(.L_x_1636) ;  /* 0x0000000000107947 */ /* 0x000fea0003800000 */
.L_x_1655:
[----:B------:R-:W-:Y:S01]  /*2620*/  LOP3.LUT R11, R11, 0x1, RZ, 0xc0, !PT ;  /* 0x000000010b0b7812 */ /* 0x000fe200078ec0ff */
[----:B------:R-:W-:-:S03]  /*2630*/  IMAD.MOV.U32 R7, RZ, RZ, 0x1 ;  /* 0x00000001ff077424 */ /* 0x000fc600078e00ff */
[----:B------:R-:W-:-:S04]  /*2640*/  ISETP.NE.U32.AND P0, PT, R11, 0x1, PT ;  /* 0x000000010b00780c */ /* 0x000fc80003f05070 */
[----:B------:R-:W-:-:S09]  /*2650*/  SEL R7, R7, 0xffffffff, P0 ;  /* 0xffffffff07077807 */ /* 0x000fd20000000000 */
.L_x_1636:
[----:B------:R-:W-:Y:S05]  /*2660*/  BSYNC B0 ;  /* 0x0000000000007941 */ /* 0x000fea0003800000 */
.L_x_1622:
[----:B------:R-:W-:-:S04]  /*2670*/  IADD3 R8, P0, R2, UR8, RZ ;  /* 0x0000000802087c10 */ /* 0x000fc8000ff1e0ff */
[----:B------:R-:W-:Y:S02]  /*2680*/  IADD3.X R9, R13, UR9, RZ, P0, !PT ;  /* 0x000000090d097c10 */ /* 0x000fe400087fe4ff */
[----:B------:R-:W-:-:S03]  /*2690*/  IADD3 R3, P0, R3, UR5, RZ ;  /* 0x0000000503037c10 */ /* 0x000fc6000ff1e0ff */
[----:B------:R0:W-:Y:S01]  /*26a0*/  STG.E.128 desc[UR10][R8.64], R4 ;  /* 0x0000000408007986 */ /* 0x0001e2000c101d0a */
        /* <DEDUP_REMOVED lines=9> */
.L_x_1621:
[----:B------:R-:W-:Y:S02]  /*2740*/  IMAD.MOV.U32 R8, RZ, RZ, 0x1 ;  /* 0x00000001ff087424 */ /* 0x000fe400078e00ff */
[----:B------:R-:W-:Y:S02]  /*2750*/  IMAD.MOV.U32 R9, RZ, RZ, 0x1 ;  /* 0x00000001ff097424 */ /* 0x000fe400078e00ff */
[----:B------:R-:W-:Y:S02]  /*2760*/  IMAD.MOV.U32 R10, RZ, RZ, 0x1 ;  /* 0x00000001ff0a7424 */ /* 0x000fe400078e00ff */
[----:B------:R-:W-:-:S07]  /*2770*/  IMAD.MOV.U32 R11, RZ, RZ, 0x1 ;  /* 0x00000001ff0b7424 */ /* 0x000fce00078e00ff */
.L_x_1660:
[----:B------:R-:W-:-:S04]  /*2780*/  LEA R4, P0, R3, UR8, 0x4 ;  /* 0x0000000803047c11 */ /* 0x000fc8000f8020ff */
[C---:B------:R-:W-:Y:S02]  /*2790*/  LEA.HI.X R5, R3.reuse, UR9, R0, 0x4, P0 ;  /* 0x0000000903057c11 */ /* 0x040fe400080f2400 */
        /* <DEDUP_REMOVED lines=11> */
.L_x_1661:
        /* <DEDUP_REMOVED lines=11> */
.L_x_5371:


//--------------------- .text._ZN2at6native57_GLOBAL__N__f3eca4a2_24_ForeachBinaryOpScalar_cu_86b9896c25multi_tensor_apply_kernelINS1_18TensorListMetadataILi2EEENS1_21BinaryOpScalarFunctorIaLi2ELi1ELi1EEEJNS1_21reverse_power_functorIaEEaEEEvT_T0_DpT1_ --------------------------
	.section	.text._ZN2at6native57_GLOBAL__N__f3eca4a2_24_ForeachBinaryOpScalar_cu_86b9896c25multi_tensor_apply_kernelINS1_18TensorListMetadataILi2EEENS1_21BinaryOpScalarFunctorIaLi2ELi1ELi1EEEJNS1_21reverse_power_functorIaEEaEEEvT_T0_DpT1_,"ax",@progbits
	.align	128
.text._ZN2at6native57_GLOBAL__N__f3eca4a2_24_ForeachBinaryOpScalar_cu_86b9896c25multi_tensor_apply_kernelINS1_18TensorListMetadataILi2EEENS1_21BinaryOpScalarFunctorIaLi2ELi1ELi1EEEJNS1_21reverse_power_functorIaEEaEEEvT_T0_DpT1_:
        .type           _ZN2at6native57_GLOBAL__N__f3eca4a2_24_ForeachBinaryOpScalar_cu_86b9896c25multi_tensor_apply_kernelINS1_18TensorListMetadataILi2EEENS1_21BinaryOpScalarFunctorIaLi2ELi1ELi1EEEJNS1_21reverse_power_functorIaEEaEEEvT_T0_DpT1_,@function
        .size           _ZN2at6native57_GLOBAL__N__f3eca4a2_24_ForeachBinaryOpScalar_cu_86b9896c25multi_tensor_apply_kernelINS1_18TensorListMetadataILi2EEENS1_21BinaryOpScalarFunctorIaLi2ELi1ELi1EEEJNS1_21reverse_power_functorIaEEaEEEvT_T0_DpT1_,(.L_x_5372 - _ZN2at6native57_GLOBAL__N__f3eca4a2_24_ForeachBinaryOpScalar_cu_86b9896c25multi_tensor_apply_kernelINS1_18TensorListMetadataILi2EEENS1_21BinaryOpScalarFunctorIaLi2ELi1ELi1EEEJNS1_21reverse_power_functorIaEEaEEEvT_T0_DpT1_)
        .other          _ZN2at6native57_GLOBAL__N__f3eca4a2_24_ForeachBinaryOpScalar_cu_86b9896c25multi_tensor_apply_kernelINS1_18TensorListMetadataILi2EEENS1_21BinaryOpScalarFunctorIaLi2ELi1ELi1EEEJNS1_21reverse_power_functorIaEEaEEEvT_T0_DpT1_,@"STO_CUDA_ENTRY STV_DEFAULT"
_ZN2at6native57_GLOBAL__N__f3eca4a2_24_ForeachBinaryOpScalar_cu_86b9896c25multi_tensor_apply_kernelINS1_18TensorListMetadataILi2EEENS1_21BinaryOpScalarFunctorIaLi2ELi1ELi1EEEJNS1_21reverse_power_functorIaEEaEEEvT_T0_DpT1_:
[----:B------:R-:W-:Y:S08]  /*0000*/  LDC R1, c[0x0][0x28] ;  /* 0x00000a00ff017b82 */ /* 0x000ff00000000800 */
[----:B------:R-:W0:Y:S01]  /*0010*/  S2UR UR4, SR_CTAID.X ;  /* 0x00000000000479c3 */ /* 0x000e220000002500 */
[----:B------:R-:W-:-:S07]  /*0020*/  UMOV UR5, 0x740 ;  /* 0x0000074000057882 */ /* 0x000fce0000000000 */
[----:B------:R-:W1:Y:S01]  /*0030*/  LDC.U8 R2, c[0x0][0xe5a] ;  /* 0x00039680ff027b82 */ /* 0x000e620000000000 */
[----:B0-----:R-:W-:-:S03]  /*0040*/  ULEA UR5, UR4, UR5, 0x2 ;  /* 0x0000000504057291 */ /* 0x001fc6000f8e103f */
[----:B------:R-:W-:Y:S02]  /*0050*/  ULDC.U8 UR4, c[0x0][UR4+0x810] ;  /* 0x0002040004047abb */ /* 0x000fe40008000000 */
[----:B------:R-:W-:Y:S01]  /*0060*/  USHF.L.U32 UR10, UR4, 0x3, URZ ;  /* 0x00000003040a7899 */ /* 0x000fe2000800063f */
[----:B-1----:R-:W-:-:S06]  /*0070*/  PRMT R0, R2, 0x8880, RZ ;  /* 0x0000888002007816 */ /* 0x002fcc00000000ff */
[----:B------:R-:W-:Y:S01]  /*0080*/  ULDC UR5, c[0x0][UR5+0x210] ;  /* 0x0000840005057abb */ /* 0x000fe20008000800 */
[----:B------:R-:W-:Y:S01]  /*0090*/  PRMT R0, R0, 0x7710, RZ ;  /* 0x0000771000007816 */ /* 0x000fe200000000ff */
[----:B------:R-:W-:-:S03]  /*00a0*/  UIMAD.WIDE UR4, UR5, 0x10000, URZ ;  /* 0x00010000050478a5 */ /* 0x000fc6000f8e023f */
[----:B------:R-:W-:Y:S01]  /*00b0*/  ULDC.64 UR6, c[0x0][UR10+0x210] ;  /* 0x000084000a067abb */ /* 0x000fe20008000a00 */
[----:B------:R-:W-:Y:S01]  /*00c0*/  ULDC.64 UR8, c[0x0][UR10+0x410] ;  /* 0x000104000a087abb */ /* 0x000fe20008000a00 */
[----:B------:R-:W-:Y:S01]  /*00d0*/  ULDC.64 UR10, c[0x0][UR10+0x610] ;  /* 0x000184000a0a7abb */ /* 0x000fe20008000a00 */
[----:B------:R-:W-:Y:S02]  /*00e0*/  UIADD3 UR14, UP1, UR4, UR6, URZ ;  /* 0x00000006040e7290 */ /* 0x000fe4000ff3e03f */
[----:B------:R-:W-:Y:S02]  /*00f0*/  UIADD3 UR13, UP2, UR4, UR8, URZ ;  /* 0x00000008040d7290 */ /* 0x000fe4000ff5e03f */
[----:B------:R-:W-:Y:S02]  /*0100*/  UIADD3 UR12, UP3, -UR4, UR10, URZ ;  /* 0x0000000a040c7290 */ /* 0x000fe4000ff7e13f */
[----:B------:R-:W-:Y:S02]  /*0110*/  UIADD3.X UR6, UR5, UR7, URZ, UP1, !UPT ;  /* 0x0000000705067290 */ /* 0x000fe40008ffe43f */
[----:B------:R-:W-:-:S02]  /*0120*/  ULOP3.LUT UR4, UR12, UR13, UR14, 0xfe, !UPT ;  /* 0x0000000d0c047292 */ /* 0x000fc4000f8efe0e */
[----:B------:R-:W-:Y:S02]  /*0130*/  UIADD3.X UR8, UR5, UR9, URZ, UP2, !UPT ;  /* 0x0000000905087290 */ /* 0x000fe400097fe43f */
[----:B------:R-:W-:Y:S02]  /*0140*/  ULOP3.LUT UP0, URZ, UR4, 0x3, URZ, 0xc0, !UPT ;  /* 0x00000003043f7892 */ /* 0x000fe4000f80c03f */
[----:B------:R-:W-:-:S03]  /*0150*/  UIADD3.X UR4, ~UR5, UR11, URZ, UP3, !UPT ;  /* 0x0000000b05047290 */ /* 0x000fc60009ffe53f */
[----:B------:R-:W-:Y:S01]  /*0160*/  ULDC.64 UR10, c[0x0][0x208] ;  /* 0x00008200000a7ab9 */ /* 0x000fe20000000a00 */
[----:B------:R-:W-:-:S13]  /*0170*/  PLOP3.LUT P0, PT, PT, PT, UP0, 0x80, 0x0 ;  /* 0x000000000000781c */ /* 0x000fda0003f0f008 */
[----:B------:R-:W-:Y:S05]  /*0180*/  @!P0 BRA `(.L_x_1662) ;  /* 0x0000001800f88947 */ /* 0x000fea0003800000 */
[----:B------:R-:W-:-:S04]  /*0190*/  UISETP.GE.U32.AND UP0, UPT, UR12, 0x1, UPT ;  /* 0x000000010c00788c */ /* 0x000fc8000bf06070 */
[----:B------:R-:W-:-:S06]  /*01a0*/  UISETP.GE.AND.EX UP0, UPT, UR4, URZ, UPT, UP0 ;  /* 0x0000003f0400728c */ /* 0x000fcc000bf06300 */
[----:B------:R-:W-:-:S13]  /*01b0*/  PLOP3.LUT P0, PT, PT, PT, UP0, 0x80, 0x0 ;  /* 0x000000000000781c */ /* 0x000fda0003f0f008 */
[----:B------:R-:W-:Y:S05]  /*01c0*/  @!P0 EXIT ;  /* 0x000000000000894d */ /* 0x000fea0003800000 */
[----:B------:R-:W-:-:S04]  /*01d0*/  PRMT R2, R2, 0x8880, RZ ;  /* 0x0000888002027816 */ /* 0x000fc800000000ff */
[----:B------:R-:W-:-:S13]  /*01e0*/  ISETP.NE.AND P0, PT, R2, 0x1, PT ;  /* 0x000000010200780c */ /* 0x000fda0003f05270 */
[----:B------:R-:W-:Y:S05]  /*01f0*/  @!P0 BRA `(.L_x_1663) ;  /* 0x0000001800088947 */ /* 0x000fea0003800000 */
[----:B------:R-:W0:Y:S01]  /*0200*/  S2R R8, SR_TID.X ;  /* 0x0000000000087919 */ /* 0x000e220000002100 */
[----:B------:R-:W1:Y:S01]  /*0210*/  LDC R9, c[0x0][RZ] ;  /* 0x00000000ff097b82 */ /* 0x000e620000000800 */
[----:B------:R-:W-:-:S07]  /*0220*/  CS2R R10, SRZ ;  /* 0x00000000000a7805 */ /* 0x000fce000001ff00 */
.L_x_1701:
        /* <DEDUP_REMOVED lines=26> */
[----:B------:R-:W-:-:S04]  /*03d0*/  @P0 IADD3 R16, P3, R18, UR14, RZ ;  /* 0x0000000e12100c10 */ /* 0x000fc8000ff7e0ff */
[----:B------:R-:W-:-:S03]  /*03e0*/  @P0 IADD3.X R17, R24, UR6, RZ, P3, !PT ;  /* 0x0000000618110c10 */ /* 0x000fc60009ffe4ff */
[----:B------:R-:W-:Y:S02]  /*03f0*/  @P4 IADD3 R2, P3, R14, UR14, RZ ;  /* 0x0000000e0e024c10 */ /* 0x000fe4000ff7e0ff */
[----:B------:R-:W-:Y:S01]  /*0400*/  @P1 IADD3 R4, P5, R13, UR14, RZ ;  /* 0x0000000e0d041c10 */ /* 0x000fe2000ffbe0ff */
[----:B------:R0:W5:Y:S01]  /*0410*/  @P0 LDG.E.U8 R25, desc[UR10][R16.64] ;  /* 0x0000000a10190981 */ /* 0x000162000c1e1100 */
[----:B------:R-:W-:Y:S02]  /*0420*/  @P2 IADD3 R6, P6, R12, UR14, RZ ;  /* 0x0000000e0c062c10 */ /* 0x000fe4000ffde0ff */
[----:B------:R-:W-:Y:S02]  /*0430*/  PRMT R26, RZ, 0x7610, R26 ;  /* 0x00007610ff1a7816 */ /* 0x000fe4000000001a */
[----:B------:R-:W-:Y:S02]  /*0440*/  PRMT R22, RZ, 0x7610, R22 ;  /* 0x00007610ff167816 */ /* 0x000fe40000000016 */
[----:B------:R-:W-:-:S02]  /*0450*/  PRMT R23, RZ, 0x7610, R23 ;  /* 0x00007610ff177816 */ /* 0x000fc40000000017 */
[----:B------:R-:W-:Y:S02]  /*0460*/  @P4 IADD3.X R3, R19, UR6, RZ, P3, !PT ;  /* 0x0000000613034c10 */ /* 0x000fe40009ffe4ff */
[----:B------:R-:W-:Y:S02]  /*0470*/  @P1 IADD3.X R5, R20, UR6, RZ, P5, !PT ;  /* 0x0000000614051c10 */ /* 0x000fe4000affe4ff */
[----:B------:R-:W-:Y:S01]  /*0480*/  @P2 IADD3.X R7, R21, UR6, RZ, P6, !PT ;  /* 0x0000000615072c10 */ /* 0x000fe2000b7fe4ff */
[----:B------:R1:W5:Y:S04]  /*0490*/  @P4 LDG.E.U8 R26, desc[UR10][R2.64] ;  /* 0x0000000a021a4981 */ /* 0x000368000c1e1100 */
[----:B------:R1:W5:Y:S04]  /*04a0*/  @P1 LDG.E.U8 R22, desc[UR10][R4.64] ;  /* 0x0000000a04161981 */ /* 0x000368000c1e1100 */
[----:B------:R1:W5:Y:S01]  /*04b0*/  @P2 LDG.E.U8 R23, desc[UR10][R6.64] ;  /* 0x0000000a06172981 */ /* 0x000362000c1e1100 */
[----:B0-----:R-:W0:Y:S01]  /*04c0*/  LDC.S8 R16, c[0x0][0xe5a] ;  /* 0x00039680ff107b82 */ /* 0x001e220000000200 */
[----:B------:R-:W-:Y:S01]  /*04d0*/  BSSY B0, `(.L_x_1664) ;  /* 0x0000141000007945 */ /* 0x000fe20003800000 */
[----:B0-----:R-:W-:-:S13]  /*04e0*/  ISETP.NE.AND P3, PT, R16, -0x1, PT ;  /* 0xffffffff1000780c */ /* 0x001fda0003f65270 */
[----:B-1----:R-:W-:Y:S05]  /*04f0*/  @!P3 BRA `(.L_x_1665) ;  /* 0x000000080014b947 */ /* 0x002fea0003800000 */
[----:B-----5:R-:W-:Y:S01]  /*0500*/  PRMT R2, R25, 0x8880, RZ ;  /* 0x0000888019027816 */ /* 0x020fe200000000ff */
[----:B------:R-:W-:Y:S01]  /*0510*/  BSSY B1, `(.L_x_1666) ;  /* 0x000001d000017945 */ /* 0x000fe20003800000 */
[----:B------:R-:W-:Y:S02]  /*0520*/  PRMT R15, RZ, 0x7610, R15 ;  /* 0x00007610ff0f7816 */ /* 0x000fe4000000000f */
[----:B------:R-:W-:Y:S02]  /*0530*/  ISETP.GE.AND P3, PT, R2, RZ, PT ;  /* 0x000000ff0200720c */ /* 0x000fe40003f66270 */
[----:B------:R-:W-:-:S11]  /*0540*/  PRMT R17, RZ, 0x7610, R17 ;  /* 0x00007610ff117816 */ /* 0x000fd60000000011 */
[----:B------:R-:W-:Y:S05]  /*0550*/  @!P3 BRA `(.L_x_1667) ;  /* 0x000000000060b947 */ /* 0x000fea0003800000 */
[----:B------:R-:W-:Y:S01]  /*0560*/  LOP3.LUT P3, RZ, R25, 0xff, RZ, 0xc0, !PT ;  /* 0x000000ff19ff7812 */ /* 0x000fe2000786c0ff */
[----:B------:R-:W-:-:S12]  /*0570*/  IMAD.MOV.U32 R17, RZ, RZ, 0x1 ;  /* 0x00000001ff117424 */ /* 0x000fd800078e00ff */
[----:B------:R-:W-:Y:S05]  /*0580*/  @!P3 BRA `(.L_x_1667) ;  /* 0x000000000054b947 */ /* 0x000fea0003800000 */
[----:B------:R-:W-:Y:S01]  /*0590*/  IMAD.MOV.U32 R17, RZ, RZ, 0x1 ;  /* 0x00000001ff117424 */ /* 0x000fe200078e00ff */
[----:B------:R-:W-:-:S07]  /*05a0*/  PRMT R2, R0, 0x7610, R2 ;  /* 0x0000761000027816 */ /* 0x000fce0000000002 */
.L_x_1668:
[C---:B------:R-:W-:Y:S02]  /*05b0*/  LOP3.LUT R4, R25.reuse, 0x80, RZ, 0xc0, !PT ;  /* 0x0000008019047812 */ /* 0x040fe400078ec0ff */
[C---:B------:R-:W-:Y:S02]  /*05c0*/  LOP3.LUT R3, R25.reuse, 0x1, RZ, 0xc0, !PT ;  /* 0x0000000119037812 */ /* 0x040fe400078ec0ff */
[----:B------:R-:W-:Y:S01]  /*05d0*/  LEA.HI R4, R4, R25, RZ, 0x19 ;  /* 0x0000001904047211 */ /* 0x000fe200078fc8ff */
[----:B------:R-:W-:Y:S01]  /*05e0*/  VIADD R25, R25, 0x1 ;  /* 0x0000000119197836 */ /* 0x000fe20000000000 */
[----:B------:R-:W-:Y:S02]  /*05f0*/  ISETP.NE.U32.AND P3, PT, R3, 0x1, PT ;  /* 0x000000010300780c */ /* 0x000fe40003f65070 */
[----:B------:R-:W-:Y:S02]  /*0600*/  PRMT R17, R17, 0x9910, RZ ;  /* 0x0000991011117816 */ /* 0x000fe400000000ff */
[----:B------:R-:W-:-:S02]  /*0610*/  LOP3.LUT R25, R25, 0xff, RZ, 0xc0, !PT ;  /* 0x000000ff19197812 */ /* 0x000fc400078ec0ff */
[C---:B------:R-:W-:Y:S02]  /*0620*/  SEL R3, R2.reuse, 0x1, !P3 ;  /* 0x0000000102037807 */ /* 0x040fe40005800000 */
[----:B------:R-:W-:Y:S02]  /*0630*/  ISETP.GT.U32.AND P3, PT, R25, 0x2, PT ;  /* 0x000000021900780c */ /* 0x000fe40003f64070 */
[----:B------:R-:W-:Y:S01]  /*0640*/  PRMT R5, R2, 0x9910, RZ ;  /* 0x0000991002057816 */ /* 0x000fe200000000ff */
[----:B------:R-:W-:Y:S01]  /*0650*/  IMAD.MOV.U32 R2, RZ, RZ, R17 ;  /* 0x000000ffff027224 */ /* 0x000fe200078e0011 */
[----:B------:R-:W-:Y:S02]  /*0660*/  PRMT R17, R3, 0x9910, RZ ;  /* 0x0000991003117816 */ /* 0x000fe400000000ff */
[----:B------:R-:W-:Y:S01]  /*0670*/  PRMT R4, R4, 0x8880, RZ ;  /* 0x0000888004047816 */ /* 0x000fe200000000ff */
[----:B------:R-:W-:Y:S02]  /*0680*/  IMAD.MOV.U32 R3, RZ, RZ, R5 ;  /* 0x000000ffff037224 */ /* 0x000fe400078e0005 */
[----:B------:R-:W-:Y:S01]  /*0690*/  IMAD R17, R2, R17, RZ ;  /* 0x0000001102117224 */ /* 0x000fe200078e02ff */
[----:B------:R-:W-:Y:S01]  /*06a0*/  SHF.R.S32.HI R25, RZ, 0x1, R4 ;  /* 0x00000001ff197819 */ /* 0x000fe20000011404 */
[----:B------:R-:W-:-:S05]  /*06b0*/  IMAD R3, R3, R3, RZ ;  /* 0x0000000303037224 */ /* 0x000fca00078e02ff */
[----:B------:R-:W-:Y:S01]  /*06c0*/  PRMT R2, R3, 0x7610, R2 ;  /* 0x0000761003027816 */ /* 0x000fe20000000002 */
[----:B------:R-:W-:Y:S06]  /*06d0*/  @P3 BRA `(.L_x_1668) ;  /* 0xfffffffc00b43947 */ /* 0x000fec000383ffff */
.L_x_1667:
[----:B------:R-:W-:Y:S05]  /*06e0*/  BSYNC B1 ;  /* 0x0000000000017941 */ /* 0x000fea0003800000 */
.L_x_1666:
[----:B------:R-:W-:Y:S01]  /*06f0*/  PRMT R2, R26, 0x8880, RZ ;  /* 0x000088801a027816 */ /* 0x000fe200000000ff */
[----:B------:R-:W-:Y:S03]  /*0700*/  BSSY B1, `(.L_x_1669) ;  /* 0x0000019000017945 */ /* 0x000fe60003800000 */
[----:B------:R-:W-:-:S13]  /*0710*/  ISETP.GE.AND P3, PT, R2, RZ, PT ;  /* 0x000000ff0200720c */ /* 0x000fda0003f66270 */
[----:B------:R-:W-:Y:S05]  /*0720*/  @!P3 BRA `(.L_x_1670) ;  /* 0x000000000058b947 */ /* 0x000fea0003800000 */
[----:B------:R-:W-:Y:S01]  /*0730*/  LOP3.LUT P3, RZ, R26, 0xff, RZ, 0xc0, !PT ;  /* 0x000000ff1aff7812 */ /* 0x000fe2000786c0ff */
[----:B------:R-:W-:-:S12]  /*0740*/  IMAD.MOV.U32 R15, RZ, RZ, 0x1 ;  /* 0x00000001ff0f7424 */ /* 0x000fd800078e00ff */
[----:B------:R-:W-:Y:S05]  /*0750*/  @!P3 BRA `(.L_x_1670) ;  /* 0x00000000004cb947 */ /* 0x000fea0003800000 */
[----:B------:R-:W-:Y:S01]  /*0760*/  IMAD.MOV.U32 R15, RZ, RZ, 0x1 ;  /* 0x00000001ff0f7424 */ /* 0x000fe200078e00ff */
[----:B------:R-:W-:-:S07]  /*0770*/  PRMT R2, R0, 0x7610, R2 ;  /* 0x0000761000027816 */ /* 0x000fce0000000002 */
.L_x_1671:
[----:B------:R-:W-:Y:S02]  /*0780*/  LOP3.LUT R3, R26, 0x1, RZ, 0xc0, !PT ;  /* 0x000000011a037812 */ /* 0x000fe400078ec0ff */
[----:B------:R-:W-:Y:S02]  /*0790*/  PRMT R5, R2, 0x9910, RZ ;  /* 0x0000991002057816 */ /* 0x000fe400000000ff */
[----:B------:R-:W-:Y:S02]  /*07a0*/  ISETP.NE.U32.AND P3, PT, R3, 0x1, PT ;  /* 0x000000010300780c */ /* 0x000fe40003f65070 */
[----:B------:R-:W-:Y:S02]  /*07b0*/  LOP3.LUT R3, R26, 0x80, RZ, 0xc0, !PT ;  /* 0x000000801a037812 */ /* 0x000fe400078ec0ff */
[----:B------:R-:W-:Y:S02]  /*07c0*/  SEL R2, R2, 0x1, !P3 ;  /* 0x0000000102027807 */ /* 0x000fe40005800000 */
[----:B------:R-:W-:Y:S01]  /*07d0*/  LEA.HI R3, R3, R26, RZ, 0x19 ;  /* 0x0000001a03037211 */ /* 0x000fe200078fc8ff */
[----:B------:R-:W-:Y:S01]  /*07e0*/  VIADD R26, R26, 0x1 ;  /* 0x000000011a1a7836 */ /* 0x000fe20000000000 */
[----:B------:R-:W-:-:S02]  /*07f0*/  PRMT R15, R15, 0x9910, RZ ;  /* 0x000099100f0f7816 */ /* 0x000fc400000000ff */
[----:B------:R-:W-:Y:S01]  /*0800*/  PRMT R4, R2, 0x9910, RZ ;  /* 0x0000991002047816 */ /* 0x000fe200000000ff */
[----:B------:R-:W-:Y:S01]  /*0810*/  IMAD.MOV.U32 R2, RZ, RZ, R5 ;  /* 0x000000ffff027224 */ /* 0x000fe200078e0005 */
[----:B------:R-:W-:Y:S02]  /*0820*/  LOP3.LUT R26, R26, 0xff, RZ, 0xc0, !PT ;  /* 0x000000ff1a1a7812 */ /* 0x000fe400078ec0ff */
[----:B------:R-:W-:Y:S01]  /*0830*/  PRMT R3, R3, 0x8880, RZ ;  /* 0x0000888003037816 */ /* 0x000fe200000000ff */
[----:B------:R-:W-:Y:S01]  /*0840*/  IMAD R2, R2, R2, RZ ;  /* 0x0000000202027224 */ /* 0x000fe200078e02ff */
[----:B------:R-:W-:Y:S01]  /*0850*/  ISETP.GT.U32.AND P3, PT, R26, 0x2, PT ;  /* 0x000000021a00780c */ /* 0x000fe20003f64070 */
[----:B------:R-:W-:Y:S01]  /*0860*/  IMAD R15, R15, R4, RZ ;  /* 0x000000040f0f7224 */ /* 0x000fe200078e02ff */
[----:B------:R-:W-:-:S11]  /*0870*/  SHF.R.S32.HI R26, RZ, 0x1, R3 ;  /* 0x00000001ff1a7819 */ /* 0x000fd60000011403 */
[----:B------:R-:W-:Y:S05]  /*0880*/  @P3 BRA `(.L_x_1671) ;  /* 0xfffffffc00bc3947 */ /* 0x000fea000383ffff */
.L_x_1670:
[----:B------:R-:W-:Y:S05]  /*0890*/  BSYNC B1 ;  /* 0x0000000000017941 */ /* 0x000fea0003800000 */
.L_x_1669:
[----:B------:R-:W-:Y:S01]  /*08a0*/  PRMT R2, R22, 0x8880, RZ ;  /* 0x0000888016027816 */ /* 0x000fe200000000ff */
        /* <DEDUP_REMOVED lines=10> */
.L_x_1674:
[C---:B------:R-:W-:Y:S02]  /*0950*/  LOP3.LUT R5, R22.reuse, 0x80, RZ, 0xc0, !PT ;  /* 0x0000008016057812 */ /* 0x040fe400078ec0ff */
[C---:B------:R-:W-:Y:S02]  /*0960*/  LOP3.LUT R3, R22.reuse, 0x1, RZ, 0xc0, !PT ;  /* 0x0000000116037812 */ /* 0x040fe400078ec0ff */
[----:B------:R-:W-:Y:S01]  /*0970*/  LEA.HI R5, R5, R22, RZ, 0x19 ;  /* 0x0000001605057211 */ /* 0x000fe200078fc8ff */
[----:B------:R-:W-:Y:S01]  /*0980*/  VIADD R22, R22, 0x1 ;  /* 0x0000000116167836 */ /* 0x000fe20000000000 */
[----:B------:R-:W-:Y:S02]  /*0990*/  ISETP.NE.U32.AND P3, PT, R3, 0x1, PT ;  /* 0x000000010300780c */ /* 0x000fe40003f65070 */
[----:B------:R-:W-:Y:S02]  /*09a0*/  PRMT R27, R27, 0x9910, RZ ;  /* 0x000099101b1b7816 */ /* 0x000fe400000000ff */
[----:B------:R-:W-:-:S02]  /*09b0*/  LOP3.LUT R22, R22, 0xff, RZ, 0xc0, !PT ;  /* 0x000000ff16167812 */ /* 0x000fc400078ec0ff */
[----:B------:R-:W-:Y:S02]  /*09c0*/  SEL R3, R2, 0x1, !P3 ;  /* 0x0000000102037807 */ /* 0x000fe40005800000 */
[----:B------:R-:W-:Y:S02]  /*09d0*/  ISETP.GT.U32.AND P3, PT, R22, 0x2, PT ;  /* 0x000000021600780c */ /* 0x000fe40003f64070 */
[----:B------:R-:W-:Y:S01]  /*09e0*/  PRMT R4, R2, 0x9910, RZ ;  /* 0x0000991002047816 */ /* 0x000fe200000000ff */
[----:B------:R-:W-:Y:S01]  /*09f0*/  IMAD.MOV.U32 R2, RZ, RZ, R27 ;  /* 0x000000ffff027224 */ /* 0x000fe200078e001b */
[----:B------:R-:W-:-:S03]  /*0a00*/  PRMT R27, R3, 0x9910, RZ ;  /* 0x00009910031b7816 */ /* 0x000fc600000000ff */
[----:B------:R-:W-:Y:S01]  /*0a10*/  IMAD.MOV.U32 R3, RZ, RZ, R4 ;  /* 0x000000ffff037224 */ /* 0x000fe200078e0004 */
[----:B------:R-:W-:Y:S01]  /*0a20*/  PRMT R4, R5, 0x8880, RZ ;  /* 0x0000888005047816 */ /* 0x000fe200000000ff */
[----:B------:R-:W-:Y:S02]  /*0a30*/  IMAD R27, R2, R27, RZ ;  /* 0x0000001b021b7224 */ /* 0x000fe400078e02ff */
[----:B------:R-:W-:Y:S01]  /*0a40*/  IMAD R3, R3, R3, RZ ;  /* 0x0000000303037224 */ /* 0x000fe200078e02ff */
[----:B------:R-:W-:-:S04]  /*0a50*/  SHF.R.S32.HI R22, RZ, 0x1, R4 ;  /* 0x00000001ff167819 */ /* 0x000fc80000011404 */
[----:B------:R-:W-:Y:S01]  /*0a60*/  PRMT R2, R3, 0x7610, R2 ;  /* 0x0000761003027816 */ /* 0x000fe20000000002 */
[----:B------:R-:W-:Y:S06]  /*0a70*/  @P3 BRA `(.L_x_1674) ;  /* 0xfffffffc00b43947 */ /* 0x000fec000383ffff */
.L_x_1673:
[----:B------:R-:W-:Y:S05]  /*0a80*/  BSYNC B1 ;  /* 0x0000000000017941 */ /* 0x000fea0003800000 */
.L_x_1672:
[----:B------:R-:W-:Y:S01]  /*0a90*/  PRMT R2, R23, 0x8880, RZ ;  /* 0x0000888017027816 */ /* 0x000fe200000000ff */
[----:B------:R-:W-:Y:S03]  /*0aa0*/  BSSY B1, `(.L_x_1675) ;  /* 0x0000029000017945 */ /* 0x000fe60003800000 */
[----:B------:R-:W-:-:S13]  /*0ab0*/  ISETP.GE.AND P3, PT, R2, RZ, PT ;  /* 0x000000ff0200720c */ /* 0x000fda0003f66270 */
[----:B------:R-:W-:Y:S05]  /*0ac0*/  @!P3 BRA `(.L_x_1676) ;  /* 0x000000000098b947 */ /* 0x000fea0003800000 */
[----:B------:R-:W-:Y:S01]  /*0ad0*/  LOP3.LUT P3, RZ, R23, 0xff, RZ, 0xc0, !PT ;  /* 0x000000ff17ff7812 */ /* 0x000fe2000786c0ff */
[----:B------:R-:W-:-:S12]  /*0ae0*/  IMAD.MOV.U32 R25, RZ, RZ, 0x1 ;  /* 0x00000001ff197424 */ /* 0x000fd800078e00ff */
[----:B------:R-:W-:Y:S05]  /*0af0*/  @!P3 BRA `(.L_x_1676) ;  /* 0x00000000008cb947 */ /* 0x000fea0003800000 */
[C---:B------:R-:W-:Y:S01]  /*0b00*/  LOP3.LUT R2, R23.reuse, 0x1, RZ, 0xc0, !PT ;  /* 0x0000000117027812 */ /* 0x040fe200078ec0ff */
[----:B------:R-:W-:Y:S02]  /*0b10*/  VIADD R3, R23, 0x1 ;  /* 0x0000000117037836 */ /* 0x000fe40000000000 */
[----:B------:R-:W-:Y:S01]  /*0b20*/  IMAD R16, R16, R16, RZ ;  /* 0x0000001010107224 */ /* 0x000fe200078e02ff */
[----:B------:R-:W-:Y:S02]  /*0b30*/  ISETP.NE.U32.AND P3, PT, R2, 0x1, PT ;  /* 0x000000010200780c */ /* 0x000fe40003f65070 */
[----:B------:R-:W-:Y:S02]  /*0b40*/  LOP3.LUT R3, R3, 0xff, RZ, 0xc0, !PT ;  /* 0x000000ff03037812 */ /* 0x000fe400078ec0ff */
[----:B------:R-:W-:Y:S02]  /*0b50*/  SEL R2, R0, 0x1, !P3 ;  /* 0x0000000100027807 */ /* 0x000fe40005800000 */
[----:B------:R-:W-:-:S02]  /*0b60*/  ISETP.GE.U32.AND P3, PT, R3, 0x3, PT ;  /* 0x000000030300780c */ /* 0x000fc40003f66070 */
[----:B------:R-:W-:Y:S02]  /*0b70*/  PRMT R25, R2, 0x9910, RZ ;  /* 0x0000991002197816 */ /* 0x000fe400000000ff */
[----:B------:R-:W-:-:S04]  /*0b80*/  LOP3.LUT R2, R23, 0x80, RZ, 0xc0, !PT ;  /* 0x0000008017027812 */ /* 0x000fc800078ec0ff */
[----:B------:R-:W-:-:S05]  /*0b90*/  LEA.HI R2, R2, R23, RZ, 0x19 ;  /* 0x0000001702027211 */ /* 0x000fca00078fc8ff */
[----:B------:R-:W-:Y:S05]  /*0ba0*/  @!P3 BRA `(.L_x_1676) ;  /* 0x000000000060b947 */ /* 0x000fea0003800000 */
[----:B------:R-:W-:Y:S02]  /*0bb0*/  PRMT R3, R2, 0x8880, RZ ;  /* 0x0000888002037816 */ /* 0x000fe400000000ff */
[----:B------:R-:W-:Y:S02]  /*0bc0*/  PRMT R2, R16, 0x7610, R2 ;  /* 0x0000761010027816 */ /* 0x000fe40000000002 */
[----:B------:R-:W-:-:S04]  /*0bd0*/  SHF.R.S32.HI R3, RZ, 0x1, R3 ;  /* 0x00000001ff037819 */ /* 0x000fc80000011403 */
[----:B------:R-:W-:-:S07]  /*0be0*/  PRMT R6, R3, 0x7610, R6 ;  /* 0x0000761003067816 */ /* 0x000fce0000000006 */
.L_x_1677:
        /* <DEDUP_REMOVED lines=20> */
.L_x_1676:
[----:B------:R-:W-:Y:S05]  /*0d30*/  BSYNC B1 ;  /* 0x0000000000017941 */ /* 0x000fea0003800000 */
.L_x_1675:
[----:B------:R-:W-:Y:S05]  /*0d40*/  BRA `(.L_x_1678) ;  /* 0x0000000800e47947 */ /* 0x000fea0003800000 */
.L_x_1665:
[----:B-----5:R-:W-:Y:S01]  /*0d50*/  PRMT R2, R25, 0x8880, RZ ;  /* 0x0000888019027816 */ /* 0x020fe200000000ff */
[----:B------:R-:W-:Y:S03]  /*0d60*/  BSSY B1, `(.L_x_1679) ;  /* 0x000002d000017945 */ /* 0x000fe60003800000 */
[----:B------:R-:W-:Y:S01]  /*0d70*/  ISETP.GE.AND P3, PT, R2, RZ, PT ;  /* 0x000000ff0200720c */ /* 0x000fe20003f66270 */
[----:B------:R-:W-:-:S12]  /*0d80*/  IMAD.MOV.U32 R2, RZ, RZ, 0x1 ;  /* 0x00000001ff027424 */ /* 0x000fd800078e00ff */
[----:B------:R-:W-:Y:S05]  /*0d90*/  @!P3 BRA `(.L_x_1680) ;  /* 0x000000000098b947 */ /* 0x000fea0003800000 */
[----:B------:R-:W-:Y:S01]  /*0da0*/  LOP3.LUT P3, RZ, R25, 0xff, RZ, 0xc0, !PT ;  /* 0x000000ff19ff7812 */ /* 0x000fe2000786c0ff */
[----:B------:R-:W-:Y:S01]  /*0db0*/  BSSY B2, `(.L_x_1681) ;  /* 0x0000023000027945 */ /* 0x000fe20003800000 */
[----:B------:R-:W-:-:S11]  /*0dc0*/  IMAD.MOV.U32 R17, RZ, RZ, 0x1 ;  /* 0x00000001ff117424 */ /* 0x000fd600078e00ff */
[----:B------:R-:W-:Y:S05]  /*0dd0*/  @!P3 BRA `(.L_x_1682) ;  /* 0x000000000080b947 */ /* 0x000fea0003800000 */
[C---:B------:R-:W-:Y:S01]  /*0de0*/  VIADD R3, R25.reuse, 0x1 ;  /* 0x0000000119037836 */ /* 0x040fe20000000000 */
[----:B------:R-:W-:-:S04]  /*0df0*/  LOP3.LUT R4, R25, 0x1, RZ, 0xc0, !PT ;  /* 0x0000000119047812 */ /* 0x000fc800078ec0ff */
[----:B------:R-:W-:Y:S02]  /*0e00*/  LOP3.LUT R3, R3, 0xff, RZ, 0xc0, !PT ;  /* 0x000000ff03037812 */ /* 0x000fe400078ec0ff */
[----:B------:R-:W-:Y:S02]  /*0e10*/  ISETP.NE.U32.AND P3, PT, R4, 0x1, PT ;  /* 0x000000010400780c */ /* 0x000fe40003f65070 */
[----:B------:R-:W-:Y:S02]  /*0e20*/  ISETP.GE.U32.AND P5, PT, R3, 0x3, PT ;  /* 0x000000030300780c */ /* 0x000fe40003fa6070 */
[----:B------:R-:W-:Y:S02]  /*0e30*/  LOP3.LUT R4, R25, 0x80, RZ, 0xc0, !PT ;  /* 0x0000008019047812 */ /* 0x000fe400078ec0ff */
[----:B------:R-:W-:Y:S02]  /*0e40*/  SEL R17, R2, 0xff, P3 ;  /* 0x000000ff02117807 */ /* 0x000fe40001800000 */
[----:B------:R-:W-:-:S07]  /*0e50*/  LEA.HI R4, R4, R25, RZ, 0x19 ;  /* 0x0000001904047211 */ /* 0x000fce00078fc8ff */
[----:B------:R-:W-:Y:S05]  /*0e60*/  @!P5 BRA `(.L_x_1682) ;  /* 0x00000000005cd947 */ /* 0x000fea0003800000 */
[----:B------:R-:W-:Y:S01]  /*0e70*/  PRMT R4, R4, 0x8880, RZ ;  /* 0x0000888004047816 */ /* 0x000fe200000000ff */
[----:B------:R-:W-:-:S03]  /*0e80*/  IMAD.MOV.U32 R3, RZ, RZ, -0x1ff ;  /* 0xfffffe01ff037424 */ /* 0x000fc600078e00ff */
[----:B------:R-:W-:-:S04]  /*0e90*/  SHF.R.S32.HI R4, RZ, 0x1, R4 ;  /* 0x00000001ff047819 */ /* 0x000fc80000011404 */
[----:B------:R-:W-:-:S07]  /*0ea0*/  PRMT R5, R4, 0x7610, R5 ;  /* 0x0000761004057816 */ /* 0x000fce0000000005 */
.L_x_1683:
        /* <DEDUP_REMOVED lines=19> */
.L_x_1682:
[----:B------:R-:W-:Y:S05]  /*0fe0*/  BSYNC B2 ;  /* 0x0000000000027941 */ /* 0x000fea0003800000 */
.L_x_1681:
[----:B------:R-:W-:Y:S05]  /*0ff0*/  BRA `(.L_x_1684) ;  /* 0x00000000000c7947 */ /* 0x000fea0003800000 */
.L_x_1680:
[----:B------:R-:W-:-:S04]  /*1000*/  LOP3.LUT R25, R25, 0x1, RZ, 0xc0, !PT ;  /* 0x0000000119197812 */ /* 0x000fc800078ec0ff */
[----:B------:R-:W-:-:S04]  /*1010*/  ISETP.NE.U32.AND P3, PT, R25, 0x1, PT ;  /* 0x000000011900780c */ /* 0x000fc80003f65070 */
[----:B------:R-:W-:-:S09]  /*1020*/  SEL R17, R2, 0xffff, P3 ;  /* 0x0000ffff02117807 */ /* 0x000fd20001800000 */
.L_x_1684:
[----:B------:R-:W-:Y:S05]  /*1030*/  BSYNC B1 ;  /* 0x0000000000017941 */ /* 0x000fea0003800000 */
.L_x_1679:
[----:B------:R-:W-:Y:S01]  /*1040*/  PRMT R3, R26, 0x8880, RZ ;  /* 0x000088801a037816 */ /* 0x000fe200000000ff */
[----:B------:R-:W-:Y:S03]  /*1050*/  BSSY B1, `(.L_x_1685) ;  /* 0x000002c000017945 */ /* 0x000fe60003800000 */
[----:B------:R-:W-:-:S13]  /*1060*/  ISETP.GE.AND P3, PT, R3, RZ, PT ;  /* 0x000000ff0300720c */ /* 0x000fda0003f66270 */
        /* <DEDUP_REMOVED lines=18> */
.L_x_1689:
        /* <DEDUP_REMOVED lines=19> */
.L_x_1688:
[----:B------:R-:W-:Y:S05]  /*12c0*/  BSYNC B2 ;  /* 0x0000000000027941 */ /* 0x000fea0003800000 */
.L_x_1687:
[----:B------:R-:W-:Y:S05]  /*12d0*/  BRA `(.L_x_1690) ;  /* 0x00000000000c7947 */ /* 0x000fea0003800000 */
.L_x_1686:
[----:B------:R-:W-:-:S04]  /*12e0*/  LOP3.LUT R26, R26, 0x1, RZ, 0xc0, !PT ;  /* 0x000000011a1a7812 */ /* 0x000fc800078ec0ff */
[----:B------:R-:W-:-:S04]  /*12f0*/  ISETP.NE.U32.AND P3, PT, R26, 0x1, PT ;  /* 0x000000011a00780c */ /* 0x000fc80003f65070 */
[----:B------:R-:W-:-:S09]  /*1300*/  SEL R15, R2, 0xffff, P3 ;  /* 0x0000ffff020f7807 */ /* 0x000fd20001800000 */
.L_x_1690:
[----:B------:R-:W-:Y:S05]  /*1310*/  BSYNC B1 ;  /* 0x0000000000017941 */ /* 0x000fea0003800000 */
.L_x_1685:
        /* <DEDUP_REMOVED lines=21> */
.L_x_1695:
        /* <DEDUP_REMOVED lines=19> */
.L_x_1694:
[----:B------:R-:W-:Y:S05]  /*15a0*/  BSYNC B2 ;  /* 0x0000000000027941 */ /* 0x000fea0003800000 */
.L_x_1693:
[----:B------:R-:W-:Y:S05]  /*15b0*/  BRA `(.L_x_1696) ;  /* 0x00000000000c7947 */ /* 0x000fea0003800000 */
.L_x_1692:
[----:B------:R-:W-:-:S04]  /*15c0*/  LOP3.LUT R22, R22, 0x1, RZ, 0xc0, !PT ;  /* 0x0000000116167812 */ /* 0x000fc800078ec0ff */
[----:B------:R-:W-:-:S04]  /*15d0*/  ISETP.NE.U32.AND P3, PT, R22, 0x1, PT ;  /* 0x000000011600780c */ /* 0x000fc80003f65070 */
[----:B------:R-:W-:-:S09]  /*15e0*/  SEL R27, R2, 0xffff, P3 ;  /* 0x0000ffff021b7807 */ /* 0x000fd20001800000 */
.L_x_1696:
[----:B------:R-:W-:Y:S05]  /*15f0*/  BSYNC B1 ;  /* 0x0000000000017941 */ /* 0x000fea0003800000 */
.L_x_1691:
[----:B------:R-:W-:-:S04]  /*1600*/  PRMT R3, R23, 0x8880, RZ ;  /* 0x0000888017037816 */ /* 0x000fc800000000ff */
        /* <DEDUP_REMOVED lines=13> */
[----:B------:R-:W-:-:S02]  /*16e0*/  LEA.HI R4, R4, R23, RZ, 0x19 ;  /* 0x0000001704047211 */ /* 0x000fc400078fc8ff */
[----:B------:R-:W-:-:S05]  /*16f0*/  PRMT R25, R2, 0x7610, R25 ;  /* 0x0000761002197816 */ /* 0x000fca0000000019 */
[----:B------:R-:W-:Y:S05]  /*1700*/  @!P5 BRA `(.L_x_1699) ;  /* 0x00000000005cd947 */ /* 0x000fea0003800000 */
[----:B------:R-:W-:Y:S01]  /*1710*/  PRMT R2, R4, 0x8880, RZ ;  /* 0x0000888004027816 */ /* 0x000fe200000000ff */
[----:B------:R-:W-:-:S03]  /*1720*/  IMAD.MOV.U32 R3, RZ, RZ, -0x1ff ;  /* 0xfffffe01ff037424 */ /* 0x000fc600078e00ff */
[--C-:B------:R-:W-:Y:S02]  /*1730*/  SHF.R.S32.HI R4, RZ, 0x1, R2.reuse ;  /* 0x00000001ff047819 */ /* 0x100fe40000011402 */
[----:B------:R-:W-:-:S07]  /*1740*/  PRMT R2, R3, 0x7610, R2 ;  /* 0x0000761003027816 */ /* 0x000fce0000000002 */
.L_x_1700:
        /* <DEDUP_REMOVED lines=19> */
.L_x_1699:
[----:B------:R-:W-:Y:S05]  /*1880*/  BSYNC B1 ;  /* 0x0000000000017941 */ /* 0x000fea0003800000 */
.L_x_1698:
[----:B------:R-:W-:Y:S05]  /*1890*/  BRA `(.L_x_1678) ;  /* 0x0000000000107947 */ /* 0x000fea0003800000 */
.L_x_1697:
[----:B------:R-:W-:-:S04]  /*18a0*/  LOP3.LUT R23, R23, 0x1, RZ, 0xc0, !PT ;  /* 0x0000000117177812 */ /* 0x000fc800078ec0ff */
[----:B------:R-:W-:-:S04]  /*18b0*/  ISETP.NE.U32.AND P3, PT, R23, 0x1, PT ;  /* 0x000000011700780c */ /* 0x000fc80003f65070 */
[----:B------:R-:W-:-:S04]  /*18c0*/  SEL R2, R2, 0xffff, P3 ;  /* 0x0000ffff02027807 */ /* 0x000fc80001800000 */
[----:B------:R-:W-:-:S07]  /*18d0*/  PRMT R25, R2, 0x7610, R25 ;  /* 0x0000761002197816 */ /* 0x000fce0000000019 */
.L_x_1678:
[----:B------:R-:W-:Y:S05]  /*18e0*/  BSYNC B0 ;  /* 0x0000000000007941 */ /* 0x000fea0003800000 */
.L_x_1664:
[----:B------:R-:W-:Y:S01]  /*18f0*/  @P0 IADD3 R2, P5, R18, UR13, RZ ;  /* 0x0000000d12020c10 */ /* 0x000fe2000ffbe0ff */
[----:B------:R-:W-:Y:S01]  /*1900*/  IMAD.WIDE.U32 R10, R9, 0x4, R10 ;  /* 0x00000004090a7825 */ /* 0x000fe200078e000a */
[----:B------:R-:W-:Y:S02]  /*1910*/  @P4 IADD3 R4, P3, R14, UR13, RZ ;  /* 0x0000000d0e044c10 */ /* 0x000fe4000ff7e0ff */
[----:B------:R-:W-:Y:S02]  /*1920*/  @P0 IADD3.X R3, R24, UR8, RZ, P5, !PT ;  /* 0x0000000818030c10 */ /* 0x000fe4000affe4ff */
[----:B------:R-:W-:Y:S02]  /*1930*/  @P1 IADD3 R6, P5, R13, UR13, RZ ;  /* 0x0000000d0d061c10 */ /* 0x000fe4000ffbe0ff */
[----:B------:R-:W-:Y:S01]  /*1940*/  @P2 IADD3 R12, P6, R12, UR13, RZ ;  /* 0x0000000d0c0c2c10 */ /* 0x000fe2000ffde0ff */
[----:B------:R2:W-:Y:S01]  /*1950*/  @P0 STG.E.U8 desc[UR10][R2.64], R17 ;  /* 0x0000001102000986 */ /* 0x0005e2000c10110a */
[----:B------:R-:W-:-:S02]  /*1960*/  @P4 IADD3.X R5, R19, UR8, RZ, P3, !PT ;  /* 0x0000000813054c10 */ /* 0x000fc40009ffe4ff */
[----:B------:R-:W-:Y:S02]  /*1970*/  @P1 IADD3.X R7, R20, UR8, RZ, P5, !PT ;  /* 0x0000000814071c10 */ /* 0x000fe4000affe4ff */
[----:B------:R-:W-:Y:S01]  /*1980*/  @P2 IADD3.X R13, R21, UR8, RZ, P6, !PT ;  /* 0x00000008150d2c10 */ /* 0x000fe2000b7fe4ff */
[----:B------:R2:W-:Y:S01]  /*1990*/  @P4 STG.E.U8 desc[UR10][R4.64], R15 ;  /* 0x0000000f04004986 */ /* 0x0005e2000c10110a */
[----:B------:R-:W-:-:S03]  /*19a0*/  ISETP.GE.U32.AND P0, PT, R10, 0x10000, PT ;  /* 0x000100000a00780c */ /* 0x000fc60003f06070 */
[----:B------:R2:W-:Y:S01]  /*19b0*/  @P1 STG.E.U8 desc[UR10][R6.64], R27 ;  /* 0x0000001b06001986 */ /* 0x0005e2000c10110a */
[----:B------:R-:W-:Y:S02]  /*19c0*/  ISETP.LT.U32.AND P1, PT, R10, UR12, PT ;  /* 0x0000000c0a007c0c */ /* 0x000fe4000bf21070 */
[C---:B------:R-:W-:Y:S01]  /*19d0*/  ISETP.GE.U32.AND.EX P0, PT, R11.reuse, RZ, PT, P0 ;  /* 0x000000ff0b00720c */ /* 0x040fe20003f06100 */
[----:B------:R2:W-:Y:S01]  /*19e0*/  @P2 STG.E.U8 desc[UR10][R12.64], R25 ;  /* 0x000000190c002986 */ /* 0x0005e2000c10110a */
[----:B------:R-:W-:-:S13]  /*19f0*/  ISETP.LT.AND.EX P1, PT, R11, UR4, PT, P1 ;  /* 0x000000040b007c0c */ /* 0x000fda000bf21310 */
[----:B--2---:R-:W-:Y:S05]  /*1a00*/  @!P0 BRA P1, `(.L_x_1701) ;  /* 0xffffffe800088947 */ /* 0x004fea000083ffff */
[----:B------:R-:W-:Y:S05]  /*1a10*/  EXIT ;  /* 0x000000000000794d */ /* 0x000fea0003800000 */
.L_x_1663:
[----:B------:R-:W0:Y:S01]  /*1a20*/  S2R R0, SR_TID.X ;  /* 0x0000000000007919 */ /* 0x000e220000002100 */
[----:B------:R-:W1:Y:S01]  /*1a30*/  LDC R2, c[0x0][RZ] ;  /* 0x00000000ff027b82 */ /* 0x000e620000000800 */
[----:B------:R-:W-:-:S07]  /*1a40*/  CS2R R6, SRZ ;  /* 0x0000000000067805 */ /* 0x000fce000001ff00 */
.L_x_1702:
[----:B0-2---:R-:W-:Y:S01]  /*1a50*/  IADD3 R11, P1, R0, R6, RZ ;  /* 0x00000006000b7210 */ /* 0x005fe20007f3e0ff */
[C---:B-1----:R-:W-:Y:S02]  /*1a60*/  IMAD R12, R2.reuse, 0x3, RZ ;  /* 0x00000003020c7824 */ /* 0x042fe400078e02ff */
[----:B------:R-:W-:Y:S01]  /*1a70*/  IMAD.MOV.U32 R5, RZ, RZ, 0x1 ;  /* 0x00000001ff057424 */ /* 0x000fe200078e00ff */
[C---:B------:R-:W-:Y:S01]  /*1a80*/  ISETP.GE.U32.AND P0, PT, R11.reuse, 0x10000, PT ;  /* 0x000100000b00780c */ /* 0x040fe20003f06070 */
[--C-:B------:R-:W-:Y:S01]  /*1a90*/  IMAD.X R3, RZ, RZ, R7.reuse, P1 ;  /* 0x000000ffff037224 */ /* 0x100fe200008e0607 */
[----:B------:R-:W-:Y:S01]  /*1aa0*/  ISETP.LT.U32.AND P1, PT, R11, UR12, PT ;  /* 0x0000000c0b007c0c */ /* 0x000fe2000bf21070 */
[----:B------:R-:W-:Y:S01]  /*1ab0*/  IMAD.MOV.U32 R9, RZ, RZ, 0x1 ;  /* 0x00000001ff097424 */ /* 0x000fe200078e00ff */
[CC--:B------:R-:W-:Y:S01]  /*1ac0*/  IADD3 R4, P2, R2.reuse, R11.reuse, RZ ;  /* 0x0000000b02047210 */ /* 0x0c0fe20007f5e0ff */
[----:B------:R-:W-:Y:S01]  /*1ad0*/  IMAD.MOV.U32 R14, RZ, RZ, 0x1 ;  /* 0x00000001ff0e7424 */ /* 0x000fe200078e00ff */
[----:B------:R-:W-:Y:S01]  /*1ae0*/  ISETP.GE.U32.AND.EX P0, PT, R3, RZ, PT, P0 ;  /* 0x000000ff0300720c */ /* 0x000fe20003f06100 */
[C---:B------:R-:W-:Y:S01]  /*1af0*/  IMAD.WIDE.U32 R6, R2.reuse, 0x4, R6 ;  /* 0x0000000402067825 */ /* 0x040fe200078e0006 */
[----:B------:R-:W-:-:S02]  /*1b00*/  LEA R8, P4, R2, R11, 0x1 ;  /* 0x0000000b02087211 */ /* 0x000fc400078808ff */
[----:B------:R-:W-:Y:S01]  /*1b10*/  ISETP.LT.AND.EX P0, PT, R3, UR4, !P0, P1 ;  /* 0x0000000403007c0c */ /* 0x000fe2000c701310 */
[--C-:B------:R-:W-:Y:S01]  /*1b20*/  IMAD.X R13, RZ, RZ, R3.reuse, P2 ;  /* 0x000000ffff0d7224 */ /* 0x100fe200010e0603 */
[----:B------:R-:W-:Y:S01]  /*1b30*/  IADD3 R12, P5, R12, R11, RZ ;  /* 0x0000000b0c0c7210 */ /* 0x000fe20007fbe0ff */
[--C-:B------:R-:W-:Y:S01]  /*1b40*/  IMAD.X R15, RZ, RZ, R3.reuse, P4 ;  /* 0x000000ffff0f7224 */ /* 0x100fe200020e0603 */
[C---:B------:R-:W-:Y:S02]  /*1b50*/  ISETP.GE.U32.AND P3, PT, R4.reuse, 0x10000, PT ;  /* 0x000100000400780c */ /* 0x040fe40003f66070 */
[----:B------:R-:W-:Y:S01]  /*1b60*/  ISETP.LT.U32.AND P1, PT, R4, UR12, PT ;  /* 0x0000000c04007c0c */ /* 0x000fe2000bf21070 */
[----:B------:R-:W-:Y:S01]  /*1b70*/  IMAD.X R16, RZ, RZ, R3, P5 ;  /* 0x000000ffff107224 */ /* 0x000fe200028e0603 */
[----:B------:R-:W-:Y:S02]  /*1b80*/  ISETP.GE.U32.AND.EX P3, PT, R13, RZ, PT, P3 ;  /* 0x000000ff0d00720c */ /* 0x000fe40003f66130 */
[----:B------:R-:W-:-:S02]  /*1b90*/  ISETP.GE.U32.AND P6, PT, R8, 0x10000, PT ;  /* 0x000100000800780c */ /* 0x000fc40003fc6070 */
[----:B------:R-:W-:Y:S02]  /*1ba0*/  ISETP.GE.U32.AND P4, PT, R12, 0x10000, PT ;  /* 0x000100000c00780c */ /* 0x000fe40003f86070 */
[----:B------:R-:W-:Y:S02]  /*1bb0*/  ISETP.LT.AND.EX P1, PT, R13, UR4, !P3, P1 ;  /* 0x000000040d007c0c */ /* 0x000fe4000df21310 */
[----:B------:R-:W-:Y:S02]  /*1bc0*/  ISETP.LT.U32.AND P2, PT, R8, UR12, PT ;  /* 0x0000000c08007c0c */ /* 0x000fe4000bf41070 */
[----:B------:R-:W-:Y:S02]  /*1bd0*/  ISETP.GE.U32.AND.EX P6, PT, R15, RZ, PT, P6 ;  /* 0x000000ff0f00720c */ /* 0x000fe40003fc6160 */
[----:B------:R-:W-:Y:S02]  /*1be0*/  ISETP.LT.U32.AND P5, PT, R12, UR12, PT ;  /* 0x0000000c0c007c0c */ /* 0x000fe4000bfa1070 */
[----:B------:R-:W-:-:S02]  /*1bf0*/  ISETP.GE.U32.AND.EX P4, PT, R16, RZ, PT, P4 ;  /* 0x000000ff1000720c */ /* 0x000fc40003f86140 */
[----:B------:R-:W-:Y:S02]  /*1c00*/  @P0 IADD3 R10, P3, R11, UR13, RZ ;  /* 0x0000000d0b0a0c10 */ /* 0x000fe4000ff7e0ff */
[----:B------:R-:W-:Y:S02]  /*1c10*/  ISETP.LT.AND.EX P2, PT, R15, UR4, !P6, P2 ;  /* 0x000000040f007c0c */ /* 0x000fe4000f741320 */
[----:B------:R-:W-:Y:S02]  /*1c20*/  ISETP.LT.AND.EX P4, PT, R16, UR4, !P4, P5 ;  /* 0x0000000410007c0c */ /* 0x000fe4000e781350 */
[----:B------:R-:W-:Y:S01]  /*1c30*/  @P0 IADD3.X R11, R3, UR8, RZ, P3, !PT ;  /* 0x00000008030b0c10 */ /* 0x000fe20009ffe4ff */
[----:B------:R-:W-:-:S04]  /*1c40*/  IMAD.MOV.U32 R3, RZ, RZ, 0x1 ;  /* 0x00000001ff037424 */ /* 0x000fc800078e00ff */
[----:B------:R0:W-:Y:S01]  /*1c50*/  @P0 STG.E.U8 desc[UR10][R10.64], R5 ;  /* 0x000000050a000986 */ /* 0x0001e2000c10110a */
[----:B------:R-:W-:-:S03]  /*1c60*/  @P1 IADD3 R4, P0, R4, UR13, RZ ;  /* 0x0000000d04041c10 */ /* 0x000fc6000ff1e0ff */
[----:B------:R-:W-:Y:S02]  /*1c70*/  @P2 IADD3 R8, P3, R8, UR13, RZ ;  /* 0x0000000d08082c10 */ /* 0x000fe4000ff7e0ff */
[----:B0-----:R-:W-:Y:S02]  /*1c80*/  @P1 IADD3.X R5, R13, UR8, RZ, P0, !PT ;  /* 0x000000080d051c10 */ /* 0x001fe400087fe4ff */
[----:B------:R-:W-:Y:S02]  /*1c90*/  @P4 IADD3 R12, P0, R12, UR13, RZ ;  /* 0x0000000d0c0c4c10 */ /* 0x000fe4000ff1e0ff */
[----:B------:R-:W-:Y:S01]  /*1ca0*/  @P2 PRMT R11, R9, 0x7610, R11 ;  /* 0x00007610090b2816 */ /* 0x000fe2000000000b */
[----:B------:R0:W-:Y:S01]  /*1cb0*/  @P1 STG.E.U8 desc[UR10][R4.64], R3 ;  /* 0x0000000304001986 */ /* 0x0001e2000c10110a */
[----:B------:R-:W-:Y:S02]  /*1cc0*/  @P2 IADD3.X R9, R15, UR8, RZ, P3, !PT ;  /* 0x000000080f092c10 */ /* 0x000fe40009ffe4ff */
[----:B------:R-:W-:-:S02]  /*1cd0*/  @P4 IADD3.X R13, R16, UR8, RZ, P0, !PT ;  /* 0x00000008100d4c10 */ /* 0x000fc400087fe4ff */
[C---:B------:R-:W-:Y:S01]  /*1ce0*/  ISETP.GE.U32.AND P0, PT, R6.reuse, 0x10000, PT ;  /* 0x000100000600780c */ /* 0x040fe20003f06070 */
[----:B------:R2:W-:Y:S01]  /*1cf0*/  @P2 STG.E.U8 desc[UR10][R8.64], R11 ;  /* 0x0000000b08002986 */ /* 0x0005e2000c10110a */
[----:B------:R-:W-:Y:S02]  /*1d00*/  ISETP.LT.U32.AND P1, PT, R6, UR12, PT ;  /* 0x0000000c06007c0c */ /* 0x000fe4000bf21070 */
[C---:B------:R-:W-:Y:S02]  /*1d10*/  ISETP.GE.U32.AND.EX P0, PT, R7.reuse, RZ, PT, P0 ;  /* 0x000000ff0700720c */ /* 0x040fe40003f06100 */
[----:B------:R-:W-:Y:S02]  /*1d20*/  ISETP.LT.AND.EX P1, PT, R7, UR4, PT, P1 ;  /* 0x0000000407007c0c */ /* 0x000fe4000bf21310 */
[----:B0-----:R-:W-:-:S05]  /*1d30*/  @P4 PRMT R5, R14, 0x7610, R5 ;  /* 0x000076100e054816 */ /* 0x001fca0000000005 */
[----:B------:R2:W-:Y:S06]  /*1d40*/  @P4 STG.E.U8 desc[UR10][R12.64], R5 ;  /* 0x000000050c004986 */ /* 0x0005ec000c10110a */
[----:B------:R-:W-:Y:S05]  /*1d50*/  @!P0 BRA P1, `(.L_x_1702) ;  /* 0xfffffffc003c8947 */ /* 0x000fea000083ffff */
[----:B------:R-:W-:Y:S05]  /*1d60*/  EXIT ;  /* 0x000000000000794d */ /* 0x000fea0003800000 */
.L_x_1662:
[----:B------:R-:W0:Y:S02]  /*1d70*/  S2R R3, SR_TID.X ;  /* 0x0000000000037919 */ /* 0x000e240000002100 */
[----:B0-----:R-:W-:-:S03]  /*1d80*/  IMAD.WIDE.U32 R4, R3, 0x4, RZ ;  /* 0x0000000403047825 */ /* 0x001fc600078e00ff */
[----:B------:R-:W-:-:S04]  /*1d90*/  ISETP.GE.U32.AND P0, PT, R4, UR12, PT ;  /* 0x0000000c04007c0c */ /* 0x000fc8000bf06070 */
[----:B------:R-:W-:-:S04]  /*1da0*/  ISETP.GE.AND.EX P0, PT, R5, UR4, PT, P0 ;  /* 0x0000000405007c0c */ /* 0x000fc8000bf06300 */
[----:B------:R-:W-:-:S13]  /*1db0*/  ISETP.GT.U32.OR P0, PT, R3, 0x3fff, P0 ;  /* 0x00003fff0300780c */ /* 0x000fda0000704470 */
[----:B------:R-:W-:Y:S05]  /*1dc0*/  @P0 EXIT ;  /* 0x000000000000094d */ /* 0x000fea0003800000 */
[----:B------:R-:W-:Y:S01]  /*1dd0*/  PRMT R2, R2, 0x8880, RZ ;  /* 0x0000888002027816 */ /* 0x000fe200000000ff */
[----:B------:R-:W-:-:S03]  /*1de0*/  ULDC UR5, c[0x0][0x0] ;  /* 0x0000000000057ab9 */ /* 0x000fc60000000800 */
[----:B------:R-:W-:Y:S01]  /*1df0*/  ISETP.NE.AND P0, PT, R2, 0x1, PT ;  /* 0x000000010200780c */ /* 0x000fe20003f05270 */
[----:B------:R-:W-:Y:S02]  /*1e00*/  IMAD.MOV.U32 R2, RZ, RZ, R3 ;  /* 0x000000ffff027224 */ /* 0x000fe400078e0003 */
[----:B------:R-:W-:-:S10]  /*1e10*/  IMAD.MOV.U32 R3, RZ, RZ, RZ ;  /* 0x000000ffff037224 */ /* 0x000fd400078e00ff */
[----:B------:R-:W-:Y:S05]  /*1e20*/  @!P0 BRA `(.L_x_1703) ;  /* 0x0000001400908947 */ /* 0x000fea0003800000 */
.L_x_1741:
[C---:B------:R-:W-:Y:S01]  /*1e30*/  IMAD.SHL.U32 R4, R2.reuse, 0x4, RZ ;  /* 0x0000000402047824 */ /* 0x040fe200078e00ff */
[----:B------:R-:W-:-:S04]  /*1e40*/  SHF.L.U64.HI R14, R2, 0x2, R3 ;  /* 0x00000002020e7819 */ /* 0x000fc80000010203 */
[----:B------:R-:W-:-:S04]  /*1e50*/  IADD3 R8, P0, R4, UR14, RZ ;  /* 0x0000000e04087c10 */ /* 0x000fc8000ff1e0ff */
[----:B------:R-:W-:-:S05]  /*1e60*/  IADD3.X R9, R14, UR6, RZ, P0, !PT ;  /* 0x000000060e097c10 */ /* 0x000fca00087fe4ff */
[----:B------:R-:W2:Y:S01]  /*1e70*/  LDG.E R8, desc[UR10][R8.64] ;  /* 0x0000000a08087981 */ /* 0x000ea2000c1e1900 */
[----:B------:R-:W0:Y:S01]  /*1e80*/  LDC.S8 R6, c[0x0][0xe5a] ;  /* 0x00039680ff067b82 */ /* 0x000e220000000200 */
[----:B------:R-:W-:Y:S01]  /*1e90*/  BSSY B0, `(.L_x_1704) ;  /* 0x000014d000007945 */ /* 0x000fe20003800000 */
[----:B0-----:R-:W-:Y:S02]  /*1ea0*/  ISETP.NE.AND P0, PT, R6, -0x1, PT ;  /* 0xffffffff0600780c */ /* 0x001fe40003f05270 */
[C---:B--2---:R-:W-:Y:S02]  /*1eb0*/  PRMT R5, R8.reuse, 0x7773, RZ ;  /* 0x0000777308057816 */ /* 0x044fe400000000ff */
[C---:B------:R-:W-:Y:S02]  /*1ec0*/  PRMT R7, R8.reuse, 0xaaa2, RZ ;  /* 0x0000aaa208077816 */ /* 0x040fe400000000ff */
[C---:B------:R-:W-:Y:S02]  /*1ed0*/  PRMT R12, R8.reuse, 0x8880, RZ ;  /* 0x00008880080c7816 */ /* 0x040fe400000000ff */
[----:B------:R-:W-:-:S02]  /*1ee0*/  PRMT R11, R8, 0x9991, RZ ;  /* 0x00009991080b7816 */ /* 0x000fc400000000ff */
[----:B------:R-:W-:Y:S02]  /*1ef0*/  PRMT R8, R5, 0x8880, RZ ;  /* 0x0000888005087816 */ /* 0x000fe400000000ff */
[----:B------:R-:W-:Y:S02]  /*1f00*/  PRMT R7, R7, 0x7710, RZ ;  /* 0x0000771007077816 */ /* 0x000fe400000000ff */
[----:B------:R-:W-:Y:S02]  /*1f10*/  PRMT R12, R12, 0x7710, RZ ;  /* 0x000077100c0c7816 */ /* 0x000fe400000000ff */
[----:B------:R-:W-:Y:S02]  /*1f20*/  PRMT R11, R11, 0x7710, RZ ;  /* 0x000077100b0b7816 */ /* 0x000fe400000000ff */
[----:B------:R-:W-:Y:S01]  /*1f30*/  PRMT R8, R8, 0x7710, RZ ;  /* 0x0000771008087816 */ /* 0x000fe200000000ff */
[----:B------:R-:W-:Y:S06]  /*1f40*/  @!P0 BRA `(.L_x_1705) ;  /* 0x0000000800208947 */ /* 0x000fec0003800000 */
        /* <DEDUP_REMOVED lines=9> */
[----:B------:R-:W-:Y:S01]  /*1fe0*/  IMAD.MOV.U32 R10, RZ, RZ, 0x1 ;  /* 0x00000001ff0a7424 */ /* 0x000fe200078e00ff */
[----:B------:R-:W-:-:S07]  /*1ff0*/  PRMT R13, R0, 0x7610, R13 ;  /* 0x00007610000d7816 */ /* 0x000fce000000000d */
.L_x_1708:
[C---:B------:R-:W-:Y:S02]  /*2000*/  LOP3.LUT R15, R12.reuse, 0x1, RZ, 0xc0, !PT ;  /* 0x000000010c0f7812 */ /* 0x040fe400078ec0ff */
[----:B------:R-:W-:Y:S02]  /*2010*/  PRMT R17, R13, 0x9910, RZ ;  /* 0x000099100d117816 */ /* 0x000fe400000000ff */
[----:B------:R-:W-:Y:S02]  /*2020*/  ISETP.NE.U32.AND P0, PT, R15, 0x1, PT ;  /* 0x000000010f00780c */ /* 0x000fe40003f05070 */
[C---:B------:R-:W-:Y:S02]  /*2030*/  LOP3.LUT R15, R12.reuse, 0x80, RZ, 0xc0, !PT ;  /* 0x000000800c0f7812 */ /* 0x040fe400078ec0ff */
[----:B------:R-:W-:Y:S02]  /*2040*/  SEL R13, R13, 0x1, !P0 ;  /* 0x000000010d0d7807 */ /* 0x000fe40004000000 */
[----:B------:R-:W-:Y:S01]  /*2050*/  LEA.HI R15, R15, R12, RZ, 0x19 ;  /* 0x0000000c0f0f7211 */ /* 0x000fe200078fc8ff */
[----:B------:R-:W-:Y:S01]  /*2060*/  VIADD R12, R12, 0x1 ;  /* 0x000000010c0c7836 */ /* 0x000fe20000000000 */
[----:B------:R-:W-:Y:S01]  /*2070*/  PRMT R16, R13, 0x9910, RZ ;  /* 0x000099100d107816 */ /* 0x000fe200000000ff */
[----:B------:R-:W-:Y:S01]  /*2080*/  IMAD.MOV.U32 R13, RZ, RZ, R17 ;  /* 0x000000ffff0d7224 */ /* 0x000fe200078e0011 */
[----:B------:R-:W-:-:S02]  /*2090*/  PRMT R17, R15, 0x8880, RZ ;  /* 0x000088800f117816 */ /* 0x000fc400000000ff */
[----:B------:R-:W-:Y:S01]  /*20a0*/  LOP3.LUT R12, R12, 0xff, RZ, 0xc0, !PT ;  /* 0x000000ff0c0c7812 */ /* 0x000fe200078ec0ff */
[----:B------:R-:W-:Y:S01]  /*20b0*/  IMAD.MOV.U32 R15, RZ, RZ, R16 ;  /* 0x000000ffff0f7224 */ /* 0x000fe200078e0010 */
[----:B------:R-:W-:Y:S01]  /*20c0*/  PRMT R10, R10, 0x9910, RZ ;  /* 0x000099100a0a7816 */ /* 0x000fe200000000ff */
[----:B------:R-:W-:Y:S01]  /*20d0*/  IMAD.MOV.U32 R16, RZ, RZ, R17 ;  /* 0x000000ffff107224 */ /* 0x000fe200078e0011 */
[----:B------:R-:W-:Y:S01]  /*20e0*/  ISETP.GT.U32.AND P0, PT, R12, 0x2, PT ;  /* 0x000000020c00780c */ /* 0x000fe20003f04070 */
[----:B------:R-:W-:Y:S02]  /*20f0*/  IMAD R13, R13, R13, RZ ;  /* 0x0000000d0d0d7224 */ /* 0x000fe400078e02ff */
[----:B------:R-:W-:Y:S01]  /*2100*/  IMAD R10, R10, R15, RZ ;  /* 0x0000000f0a0a7224 */ /* 0x000fe200078e02ff */
[----:B------:R-:W-:-:S09]  /*2110*/  SHF.R.S32.HI R12, RZ, 0x1, R16 ;  /* 0x00000001ff0c7819 */ /* 0x000fd20000011410 */
[----:B------:R-:W-:Y:S05]  /*2120*/  @P0 BRA `(.L_x_1708) ;  /* 0xfffffffc00b40947 */ /* 0x000fea000383ffff */
.L_x_1707:
[----:B------:R-:W-:Y:S05]  /*2130*/  BSYNC B1 ;  /* 0x0000000000017941 */ /* 0x000fea0003800000 */
.L_x_1706:
[----:B------:R-:W-:Y:S01]  /*2140*/  PRMT R12, R11, 0x9910, RZ ;  /* 0x000099100b0c7816 */ /* 0x000fe200000000ff */
[----:B------:R-:W-:Y:S03]  /*2150*/  BSSY B1, `(.L_x_1709) ;  /* 0x000001b000017945 */ /* 0x000fe60003800000 */
[----:B------:R-:W-:-:S13]  /*2160*/  ISETP.GE.AND P0, PT, R12, RZ, PT ;  /* 0x000000ff0c00720c */ /* 0x000fda0003f06270 */
[----:B------:R-:W-:Y:S05]  /*2170*/  @!P0 BRA `(.L_x_1710) ;  /* 0x0000000000608947 */ /* 0x000fea0003800000 */
[----:B------:R-:W-:Y:S01]  /*2180*/  ISETP.NE.AND P0, PT, R12, RZ, PT ;  /* 0x000000ff0c00720c */ /* 0x000fe20003f05270 */
[----:B------:R-:W-:-:S12]  /*2190*/  IMAD.MOV.U32 R9, RZ, RZ, 0x1 ;  /* 0x00000001ff097424 */ /* 0x000fd800078e00ff */
[----:B------:R-:W-:Y:S05]  /*21a0*/  @!P0 BRA `(.L_x_1710) ;  /* 0x0000000000548947 */ /* 0x000fea0003800000 */
[----:B------:R-:W-:Y:S01]  /*21b0*/  IMAD.MOV.U32 R9, RZ, RZ, 0x1 ;  /* 0x00000001ff097424 */ /* 0x000fe200078e00ff */
[----:B------:R-:W-:-:S07]  /*21c0*/  PRMT R12, R0, 0x7610, R12 ;  /* 0x00007610000c7816 */ /* 0x000fce000000000c */
.L_x_1711:
        /* <DEDUP_REMOVED lines=11> */
[----:B------:R-:W-:Y:S02]  /*2280*/  PRMT R15, R16, 0x8880, RZ ;  /* 0x00008880100f7816 */ /* 0x000fe400000000ff */
[----:B------:R-:W-:Y:S01]  /*2290*/  PRMT R9, R9, 0x9910, RZ ;  /* 0x0000991009097816 */ /* 0x000fe200000000ff */
[----:B------:R-:W-:Y:S02]  /*22a0*/  IMAD.MOV.U32 R16, RZ, RZ, R13 ;  /* 0x000000ffff107224 */ /* 0x000fe400078e000d */
[----:B------:R-:W-:-:S02]  /*22b0*/  IMAD.MOV.U32 R13, RZ, RZ, R15 ;  /* 0x000000ffff0d7224 */ /* 0x000fc400078e000f */
[----:B------:R-:W-:Y:S02]  /*22c0*/  IMAD R12, R12, R12, RZ ;  /* 0x0000000c0c0c7224 */ /* 0x000fe400078e02ff */
[----:B------:R-:W-:Y:S01]  /*22d0*/  IMAD R9, R9, R16, RZ ;  /* 0x0000001009097224 */ /* 0x000fe200078e02ff */
[----:B------:R-:W-:Y:S01]  /*22e0*/  SHF.R.S32.HI R11, RZ, 0x1, R13 ;  /* 0x00000001ff0b7819 */ /* 0x000fe2000001140d */
[----:B------:R-:W-:Y:S06]  /*22f0*/  @P0 BRA `(.L_x_1711) ;  /* 0xfffffffc00b40947 */ /* 0x000fec000383ffff */
.L_x_1710:
[----:B------:R-:W-:Y:S05]  /*2300*/  BSYNC B1 ;  /* 0x0000000000017941 */ /* 0x000fea0003800000 */
.L_x_1709:
        /* <DEDUP_REMOVED lines=11> */
.L_x_1714:
        /* <DEDUP_REMOVED lines=19> */
.L_x_1713:
[----:B------:R-:W-:Y:S05]  /*24f0*/  BSYNC B1 ;  /* 0x0000000000017941 */ /* 0x000fea0003800000 */
.L_x_1712:
[----:B------:R-:W-:Y:S01]  /*2500*/  PRMT R7, R5, 0x8880, RZ ;  /* 0x0000888005077816 */ /* 0x000fe200000000ff */
[----:B------:R-:W-:Y:S03]  /*2510*/  BSSY B1, `(.L_x_1715) ;  /* 0x000002a000017945 */ /* 0x000fe60003800000 */
[----:B------:R-:W-:-:S13]  /*2520*/  ISETP.GE.AND P0, PT, R7, RZ, PT ;  /* 0x000000ff0700720c */ /* 0x000fda0003f06270 */
[----:B------:R-:W-:Y:S05]  /*2530*/  @!P0 BRA `(.L_x_1716) ;  /* 0x00000000009c8947 */ /* 0x000fea0003800000 */
[----:B------:R-:W-:Y:S01]  /*2540*/  ISETP.NE.AND P0, PT, R5, RZ, PT ;  /* 0x000000ff0500720c */ /* 0x000fe20003f05270 */
[----:B------:R-:W-:-:S12]  /*2550*/  IMAD.MOV.U32 R12, RZ, RZ, 0x1 ;  /* 0x00000001ff0c7424 */ /* 0x000fd800078e00ff */
[----:B------:R-:W-:Y:S05]  /*2560*/  @!P0 BRA `(.L_x_1716) ;  /* 0x0000000000908947 */ /* 0x000fea0003800000 */
[C---:B------:R-:W-:Y:S01]  /*2570*/  LOP3.LUT R5, R8.reuse, 0x1, RZ, 0xc0, !PT ;  /* 0x0000000108057812 */ /* 0x040fe200078ec0ff */
[----:B------:R-:W-:-:S03]  /*2580*/  VIADD R7, R8, 0x1 ;  /* 0x0000000108077836 */ /* 0x000fc60000000000 */
[----:B------:R-:W-:Y:S02]  /*2590*/  ISETP.NE.U32.AND P0, PT, R5, 0x1, PT ;  /* 0x000000010500780c */ /* 0x000fe40003f05070 */
[----:B------:R-:W-:Y:S02]  /*25a0*/  LOP3.LUT R7, R7, 0xff, RZ, 0xc0, !PT ;  /* 0x000000ff07077812 */ /* 0x000fe400078ec0ff */
[----:B------:R-:W-:Y:S02]  /*25b0*/  SEL R5, R0, 0x1, !P0 ;  /* 0x0000000100057807 */ /* 0x000fe40004000000 */
[----:B------:R-:W-:Y:S01]  /*25c0*/  ISETP.GE.U32.AND P0, PT, R7, 0x3, PT ;  /* 0x000000030700780c */ /* 0x000fe20003f06070 */
[----:B------:R-:W-:Y:S01]  /*25d0*/  IMAD R7, R6, R6, RZ ;  /* 0x0000000606077224 */ /* 0x000fe200078e02ff */
        /* <DEDUP_REMOVED lines=8> */
.L_x_1717:
[----:B------:R-:W-:Y:S01]  /*2660*/  PRMT R8, R12, 0x9910, RZ ;  /* 0x000099100c087816 */ /* 0x000fe200000000ff */
[C---:B------:R-:W-:Y:S01]  /*2670*/  VIADD R12, R13.reuse, 0x1 ;  /* 0x000000010d0c7836 */ /* 0x040fe20000000000 */
[----:B------:R-:W-:Y:S02]  /*2680*/  LOP3.LUT R6, R13, 0x1, RZ, 0xc0, !PT ;  /* 0x000000010d067812 */ /* 0x000fe400078ec0ff */
[----:B------:R-:W-:Y:S02]  /*2690*/  PRMT R15, R5, 0x9910, RZ ;  /* 0x00009910050f7816 */ /* 0x000fe400000000ff */
[----:B------:R-:W-:Y:S02]  /*26a0*/  ISETP.NE.U32.AND P0, PT, R6, 0x1, PT ;  /* 0x000000010600780c */ /* 0x000fe40003f05070 */
[----:B------:R-:W-:Y:S02]  /*26b0*/  LOP3.LUT R12, R12, 0xff, RZ, 0xc0, !PT ;  /* 0x000000ff0c0c7812 */ /* 0x000fe400078ec0ff */
[----:B------:R-:W-:-:S02]  /*26c0*/  LOP3.LUT R6, R13, 0x80, RZ, 0xc0, !PT ;  /* 0x000000800d067812 */ /* 0x000fc400078ec0ff */
[----:B------:R-:W-:Y:S02]  /*26d0*/  SEL R5, R5, 0x1, !P0 ;  /* 0x0000000105057807 */ /* 0x000fe40004000000 */
[----:B------:R-:W-:Y:S02]  /*26e0*/  ISETP.GE.U32.AND P0, PT, R12, 0x3, PT ;  /* 0x000000030c00780c */ /* 0x000fe40003f06070 */
[----:B------:R-:W-:Y:S01]  /*26f0*/  LEA.HI R7, R6, R13, RZ, 0x19 ;  /* 0x0000000d06077211 */ /* 0x000fe200078fc8ff */
[----:B------:R-:W-:Y:S01]  /*2700*/  IMAD.MOV.U32 R6, RZ, RZ, R8 ;  /* 0x000000ffff067224 */ /* 0x000fe200078e0008 */
[----:B------:R-:W-:Y:S01]  /*2710*/  PRMT R5, R5, 0x9910, RZ ;  /* 0x0000991005057816 */ /* 0x000fe200000000ff */
[----:B------:R-:W-:Y:S01]  /*2720*/  IMAD.MOV.U32 R8, RZ, RZ, R15 ;  /* 0x000000ffff087224 */ /* 0x000fe200078e000f */
[----:B------:R-:W-:-:S03]  /*2730*/  PRMT R7, R7, 0x8880, RZ ;  /* 0x0000888007077816 */ /* 0x000fc600000000ff */
[----:B------:R-:W-:Y:S01]  /*2740*/  IMAD R8, R8, R8, RZ ;  /* 0x0000000808087224 */ /* 0x000fe200078e02ff */
[----:B------:R-:W-:Y:S01]  /*2750*/  SHF.R.S32.HI R7, RZ, 0x1, R7 ;  /* 0x00000001ff077819 */ /* 0x000fe20000011407 */
[----:B------:R-:W-:-:S03]  /*2760*/  IMAD R6, R6, R5, RZ ;  /* 0x0000000506067224 */ /* 0x000fc600078e02ff */
[----:B------:R-:W-:Y:S02]  /*2770*/  PRMT R5, R8, 0x7610, R5 ;  /* 0x0000761008057816 */ /* 0x000fe40000000005 */
[----:B------:R-:W-:Y:S02]  /*2780*/  PRMT R13, R7, 0x7610, R13 ;  /* 0x00007610070d7816 */ /* 0x000fe4000000000d */
[----:B------:R-:W-:Y:S01]  /*2790*/  PRMT R12, R6, 0x7610, R12 ;  /* 0x00007610060c7816 */ /* 0x000fe2000000000c */
[----:B------:R-:W-:Y:S06]  /*27a0*/  @P0 BRA `(.L_x_1717) ;  /* 0xfffffffc00ac0947 */ /* 0x000fec000383ffff */
.L_x_1716:
[----:B------:R-:W-:Y:S05]  /*27b0*/  BSYNC B1 ;  /* 0x0000000000017941 */ /* 0x000fea0003800000 */
.L_x_1715:
[----:B------:R-:W-:Y:S05]  /*27c0*/  BRA `(.L_x_1718) ;  /* 0x0000000800e47947 */ /* 0x000fea0003800000 */
.L_x_1705:
        /* <DEDUP_REMOVED lines=22> */
.L_x_1723:
[C---:B------:R-:W-:Y:S02]  /*2930*/  LOP3.LUT R12, R13.reuse, 0x1, RZ, 0xc0, !PT ;  /* 0x000000010d0c7812 */ /* 0x040fe400078ec0ff */
[----:B------:R-:W-:Y:S02]  /*2940*/  PRMT R16, R10, 0x9910, RZ ;  /* 0x000099100a107816 */ /* 0x000fe400000000ff */
[----:B------:R-:W-:Y:S02]  /*2950*/  ISETP.NE.U32.AND P0, PT, R12, 0x1, PT ;  /* 0x000000010c00780c */ /* 0x000fe40003f05070 */
[----:B------:R-:W-:Y:S02]  /*2960*/  LOP3.LUT R12, R13, 0x80, RZ, 0xc0, !PT ;  /* 0x000000800d0c7812 */ /* 0x000fe400078ec0ff */
        /* <DEDUP_REMOVED lines=14> */
.L_x_1722:
[----:B------:R-:W-:Y:S05]  /*2a50*/  BSYNC B2 ;  /* 0x0000000000027941 */ /* 0x000fea0003800000 */
.L_x_1721:
[----:B------:R-:W-:Y:S05]  /*2a60*/  BRA `(.L_x_1724) ;  /* 0x00000000000c7947 */ /* 0x000fea0003800000 */
.L_x_1720:
[----:B------:R-:W-:-:S04]  /*2a70*/  LOP3.LUT R12, R12, 0x1, RZ, 0xc0, !PT ;  /* 0x000000010c0c7812 */ /* 0x000fc800078ec0ff */
[----:B------:R-:W-:-:S04]  /*2a80*/  ISETP.NE.U32.AND P0, PT, R12, 0x1, PT ;  /* 0x000000010c00780c */ /* 0x000fc80003f05070 */
[----:B------:R-:W-:-:S09]  /*2a90*/  SEL R10, R6, 0xffff, P0 ;  /* 0x0000ffff060a7807 */ /* 0x000fd20000000000 */
.L_x_1724:
[----:B------:R-:W-:Y:S05]  /*2aa0*/  BSYNC B1 ;  /* 0x0000000000017941 */ /* 0x000fea0003800000 */
.L_x_1719:
        /* <DEDUP_REMOVED lines=21> */
.L_x_1729:
[----:B------:R-:W-:Y:S02]  /*2c00*/  LOP3.LUT R12, R13, 0x1, RZ, 0xc0, !PT ;  /* 0x000000010d0c7812 */ /* 0x000fe400078ec0ff */
[----:B------:R-:W-:Y:S02]  /*2c10*/  PRMT R15, R11, 0x9910, RZ ;  /* 0x000099100b0f7816 */ /* 0x000fe400000000ff */
[----:B------:R-:W-:Y:S02]  /*2c20*/  ISETP.NE.U32.AND P0, PT, R12, 0x1, PT ;  /* 0x000000010c00780c */ /* 0x000fe40003f05070 */
[----:B------:R-:W-:Y:S02]  /*2c30*/  LOP3.LUT R12, R13, 0x80, RZ, 0xc0, !PT ;  /* 0x000000800d0c7812 */ /* 0x000fe400078ec0ff */
[----:B------:R-:W-:Y:S01]  /*2c40*/  PRMT R16, R9, 0x9910, RZ ;  /* 0x0000991009107816 */ /* 0x000fe200000000ff */
[----:B------:R-:W-:Y:S01]  /*2c50*/  VIADD R9, R13, 0x1 ;  /* 0x000000010d097836 */ /* 0x000fe20000000000 */
[----:B------:R-:W-:Y:S01]  /*2c60*/  LEA.HI R12, R12, R13, RZ, 0x19 ;  /* 0x0000000d0c0c7211 */ /* 0x000fe200078fc8ff */
[----:B------:R-:W-:Y:S01]  /*2c70*/  IMAD.MOV.U32 R13, RZ, RZ, R15 ;  /* 0x000000ffff0d7224 */ /* 0x000fe200078e000f */
[----:B------:R-:W-:-:S02]  /*2c80*/  SEL R11, R11, 0x1, !P0 ;  /* 0x000000010b0b7807 */ /* 0x000fc40004000000 */
[----:B------:R-:W-:Y:S01]  /*2c90*/  PRMT R15, R12, 0x8880, RZ ;  /* 0x000088800c0f7816 */ /* 0x000fe200000000ff */
[----:B------:R-:W-:Y:S01]  /*2ca0*/  IMAD R13, R13, R13, RZ ;  /* 0x0000000d0d0d7224 */ /* 0x000fe200078e02ff */
[----:B------:R-:W-:Y:S02]  /*2cb0*/  LOP3.LUT R12, R9, 0xff, RZ, 0xc0, !PT ;  /* 0x000000ff090c7812 */ /* 0x000fe400078ec0ff */
[----:B------:R-:W-:Y:S02]  /*2cc0*/  PRMT R11, R11, 0x9910, RZ ;  /* 0x000099100b0b7816 */ /* 0x000fe400000000ff */
[----:B------:R-:W-:-:S03]  /*2cd0*/  ISETP.GE.U32.AND P0, PT, R12, 0x3, PT ;  /* 0x000000030c00780c */ /* 0x000fc60003f06070 */
[----:B------:R-:W-:Y:S02]  /*2ce0*/  IMAD.MOV.U32 R9, RZ, RZ, R11 ;  /* 0x000000ffff097224 */ /* 0x000fe400078e000b */
[----:B------:R-:W-:Y:S02]  /*2cf0*/  IMAD.MOV.U32 R11, RZ, RZ, R15 ;  /* 0x000000ffff0b7224 */ /* 0x000fe400078e000f */
[----:B------:R-:W-:-:S03]  /*2d00*/  IMAD R9, R16, R9, RZ ;  /* 0x0000000910097224 */ /* 0x000fc600078e02ff */
[--C-:B------:R-:W-:Y:S02]  /*2d10*/  SHF.R.S32.HI R12, RZ, 0x1, R11.reuse ;  /* 0x00000001ff0c7819 */ /* 0x100fe4000001140b */
[----:B------:R-:W-:Y:S02]  /*2d20*/  PRMT R11, R13, 0x7610, R11 ;  /* 0x000076100d0b7816 */ /* 0x000fe4000000000b */
[----:B------:R-:W-:Y:S01]  /*2d30*/  PRMT R13, R12, 0x7610, R13 ;  /* 0x000076100c0d7816 */ /* 0x000fe2000000000d */
[----:B------:R-:W-:Y:S06]  /*2d40*/  @P0 BRA `(.L_x_1729) ;  /* 0xfffffffc00ac0947 */ /* 0x000fec000383ffff */
.L_x_1728:
[----:B------:R-:W-:Y:S05]  /*2d50*/  BSYNC B2 ;  /* 0x0000000000027941 */ /* 0x000fea0003800000 */
.L_x_1727:
[----:B------:R-:W-:Y:S05]  /*2d60*/  BRA `(.L_x_1730) ;  /* 0x00000000000c7947 */ /* 0x000fea0003800000 */
.L_x_1726:
[----:B------:R-:W-:-:S04]  /*2d70*/  LOP3.LUT R11, R11, 0x1, RZ, 0xc0, !PT ;  /* 0x000000010b0b7812 */ /* 0x000fc800078ec0ff */
[----:B------:R-:W-:-:S04]  /*2d80*/  ISETP.NE.U32.AND P0, PT, R11, 0x1, PT ;  /* 0x000000010b00780c */ /* 0x000fc80003f05070 */
[----:B------:R-:W-:-:S09]  /*2d90*/  SEL R9, R6, 0xffff, P0 ;  /* 0x0000ffff06097807 */ /* 0x000fd20000000000 */
.L_x_1730:
[----:B------:R-:W-:Y:S05]  /*2da0*/  BSYNC B1 ;  /* 0x0000000000017941 */ /* 0x000fea0003800000 */
.L_x_1725:
        /* <DEDUP_REMOVED lines=21> */
.L_x_1735:
[----:B------:R-:W-:Y:S02]  /*2f00*/  LOP3.LUT R12, R13, 0x1, RZ, 0xc0, !PT ;  /* 0x000000010d0c7812 */ /* 0x000fe400078ec0ff */
        /* <DEDUP_REMOVED lines=17> */
.L_x_1734:
[----:B------:R-:W-:Y:S05]  /*3020*/  BSYNC B2 ;  /* 0x0000000000027941 */ /* 0x000fea0003800000 */
.L_x_1733:
[----:B------:R-:W-:Y:S05]  /*3030*/  BRA `(.L_x_1736) ;  /* 0x00000000000c7947 */ /* 0x000fea0003800000 */
.L_x_1732:
[----:B------:R-:W-:-:S04]  /*3040*/  LOP3.LUT R7, R7, 0x1, RZ, 0xc0, !PT ;  /* 0x0000000107077812 */ /* 0x000fc800078ec0ff */
[----:B------:R-:W-:-:S04]  /*3050*/  ISETP.NE.U32.AND P0, PT, R7, 0x1, PT ;  /* 0x000000010700780c */ /* 0x000fc80003f05070 */
[----:B------:R-:W-:-:S09]  /*3060*/  SEL R11, R6, 0xffff, P0 ;  /* 0x0000ffff060b7807 */ /* 0x000fd20000000000 */
.L_x_1736:
[----:B------:R-:W-:Y:S05]  /*3070*/  BSYNC B1 ;  /* 0x0000000000017941 */ /* 0x000fea0003800000 */
.L_x_1731:
[----:B------:R-:W-:-:S04]  /*3080*/  PRMT R7, R5, 0x8880, RZ ;  /* 0x0000888005077816 */ /* 0x000fc800000000ff */
        /* <DEDUP_REMOVED lines=20> */
.L_x_1740:
        /* <DEDUP_REMOVED lines=19> */
.L_x_1739:
[----:B------:R-:W-:Y:S05]  /*3300*/  BSYNC B1 ;  /* 0x0000000000017941 */ /* 0x000fea0003800000 */
.L_x_1738:
[----:B------:R-:W-:Y:S05]  /*3310*/  BRA `(.L_x_1718) ;  /* 0x0000000000107947 */ /* 0x000fea0003800000 */
.L_x_1737:
[----:B------:R-:W-:-:S04]  /*3320*/  LOP3.LUT R8, R8, 0x1, RZ, 0xc0, !PT ;  /* 0x0000000108087812 */ /* 0x000fc800078ec0ff */
[----:B------:R-:W-:-:S04]  /*3330*/  ISETP.NE.U32.AND P0, PT, R8, 0x1, PT ;  /* 0x000000010800780c */ /* 0x000fc80003f05070 */
[----:B------:R-:W-:-:S04]  /*3340*/  SEL R6, R6, 0xffff, P0 ;  /* 0x0000ffff06067807 */ /* 0x000fc80000000000 */
[----:B------:R-:W-:-:S07]  /*3350*/  PRMT R12, R6, 0x7610, R12 ;  /* 0x00007610060c7816 */ /* 0x000fce000000000c */
.L_x_1718:
[----:B------:R-:W-:Y:S05]  /*3360*/  BSYNC B0 ;  /* 0x0000000000007941 */ /* 0x000fea0003800000 */
.L_x_1704:
[----:B------:R-:W-:Y:S02]  /*3370*/  IADD3 R4, P0, R4, UR13, RZ ;  /* 0x0000000d04047c10 */ /* 0x000fe4000ff1e0ff */
[----:B------:R-:W-:Y:S02]  /*3380*/  PRMT R10, R9, 0x7604, R10 ;  /* 0x00007604090a7816 */ /* 0x000fe4000000000a */
[----:B------:R-:W-:Y:S02]  /*3390*/  IADD3.X R5, R14, UR8, RZ, P0, !PT ;  /* 0x000000080e057c10 */ /* 0x000fe400087fe4ff */
[----:B------:R-:W-:Y:S02]  /*33a0*/  IADD3 R2, P0, R2, UR5, RZ ;  /* 0x0000000502027c10 */ /* 0x000fe4000ff1e0ff */
[----:B------:R-:W-:Y:S02]  /*33b0*/  PRMT R11, R11, 0x7054, R10 ;  /* 0x000070540b0b7816 */ /* 0x000fe4000000000a */
[C---:B------:R-:W-:Y:S01]  /*33c0*/  ISETP.LT.U32.AND P1, PT, R2.reuse, 0x4000, PT ;  /* 0x000040000200780c */ /* 0x040fe20003f21070 */
[----:B------:R-:W-:Y:S01]  /*33d0*/  IMAD.SHL.U32 R6, R2, 0x4, RZ ;  /* 0x0000000402067824 */ /* 0x000fe200078e00ff */
[----:B------:R-:W-:Y:S01]  /*33e0*/  PRMT R11, R12, 0x654, R11 ;  /* 0x000006540c0b7816 */ /* 0x000fe2000000000b */
[----:B------:R-:W-:-:S03]  /*33f0*/  IMAD.X R3, RZ, RZ, R3, P0 ;  /* 0x000000ffff037224 */ /* 0x000fc600000e0603 */
[----:B------:R-:W-:Y:S01]  /*3400*/  ISETP.GE.U32.AND P0, PT, R6, UR12, PT ;  /* 0x0000000c06007c0c */ /* 0x000fe2000bf06070 */
[----:B------:R0:W-:Y:S01]  /*3410*/  STG.E desc[UR10][R4.64], R11 ;  /* 0x0000000b04007986 */ /* 0x0001e2000c10190a */
[----:B------:R-:W-:Y:S02]  /*3420*/  SHF.L.U64.HI R6, R2, 0x2, R3 ;  /* 0x0000000202067819 */ /* 0x000fe40000010203 */
[----:B------:R-:W-:Y:S02]  /*3430*/  ISETP.LT.U32.AND.EX P1, PT, R3, RZ, PT, P1 ;  /* 0x000000ff0300720c */ /* 0x000fe40003f21110 */
[----:B------:R-:W-:-:S13]  /*3440*/  ISETP.GE.AND.EX P0, PT, R6, UR4, PT, P0 ;  /* 0x0000000406007c0c */ /* 0x000fda000bf06300 */
[----:B0-----:R-:W-:Y:S05]  /*3450*/  @!P0 BRA P1, `(.L_x_1741) ;  /* 0xffffffe800748947 */ /* 0x001fea000083ffff */
[----:B------:R-:W-:Y:S05]  /*3460*/  EXIT ;  /* 0x000000000000794d */ /* 0x000fea0003800000 */
.L_x_1703:
[----:B------:R-:W-:-:S07]  /*3470*/  IMAD.MOV.U32 R7, RZ, RZ, 0x1010101 ;  /* 0x01010101ff077424 */ /* 0x000fce00078e00ff */
.L_x_1742:
[----:B------:R-:W-:-:S04]  /*3480*/  LEA R4, P0, R2, UR13, 0x2 ;  /* 0x0000000d02047c11 */ /* 0x000fc8000f8010ff */
[C---:B------:R-:W-:Y:S02]  /*3490*/  LEA.HI.X R5, R2.reuse, UR8, R3, 0x2, P0 ;  /* 0x0000000802057c11 */ /* 0x040fe400080f1403 */
[----:B------:R-:W-:-:S03]  /*34a0*/  IADD3 R2, P0, R2, UR5, RZ ;  /* 0x0000000502027c10 */ /* 0x000fc6000ff1e0ff */
[----:B------:R0:W-:Y:S01]  /*34b0*/  STG.E desc[UR10][R4.64], R7 ;  /* 0x0000000704007986 */ /* 0x0001e2000c10190a */
        /* <DEDUP_REMOVED lines=9> */
.L_x_1743:
        /* <DEDUP_REMOVED lines=11> */
.L_x_5372:


//--------------------- .text._ZN2at6native57_GLOBAL__N__f3eca4a2_24_ForeachBinaryOpScalar_cu_86b9896c25multi_tensor_apply_kernelINS1_18TensorListMetadataILi2EEENS1_21BinaryOpScalarFunctorIhLi2ELi1ELi1EEEJNS1_21reverse_power_functorIhEEhEEEvT_T0_DpT1_ --------------------------
	.section	.text._ZN2at6native57_GLOBAL__N__f3eca4a2_24_ForeachBinaryOpScalar_cu_86b9896c25multi_tensor_apply_kernelINS1_18TensorListMetadataILi2EEENS1_21BinaryOpScalarFunctorIhLi2ELi1ELi1EEEJNS1_21reverse_power_functorIhEEhEEEvT_T0_DpT1_,"ax",@progbits
	.align	128
.text._ZN2at6native57_GLOBAL__N__f3eca4a2_24_ForeachBinaryOpScalar_cu_86b9896c25multi_tensor_apply_kernelINS1_18TensorListMetadataILi2EEENS1_21BinaryOpScalarFunctorIhLi2ELi1ELi1EEEJNS1_21reverse_power_functorIhEEhEEEvT_T0_DpT1_:
        .type           _ZN2at6native57_GLOBAL__N__f3eca4a2_24_ForeachBinaryOpScalar_cu_86b9896c25multi_tensor_apply_kernelINS1_18TensorListMetadataILi2EEENS1_21BinaryOpScalarFunctorIhLi2ELi1ELi1EEEJNS1_21reverse_power_functorIhEEhEEEvT_T0_DpT1_,@function
        .size           _ZN2at6native57_GLOBAL__N__f3eca4a2_24_ForeachBinaryOpScalar_cu_86b9896c25multi_tensor_apply_kernelINS1_18TensorListMetadataILi2EEENS1_21BinaryOpScalarFunctorIhLi2ELi1ELi1EEEJNS1_21reverse_power_functorIhEEhEEEvT_T0_DpT1_,(.L_x_5373 - _ZN2at6native57_GLOBAL__N__f3eca4a2_24_ForeachBinaryOpScalar_cu_86b9896c25multi_tensor_apply_kernelINS1_18TensorListMetadataILi2EEENS1_21BinaryOpScalarFunctorIhLi2ELi1ELi1EEEJNS1_21reverse_power_functorIhEEhEEEvT_T0_DpT1_)
        .other          _ZN2at6native57_GLOBAL__N__f3eca4a2_24_ForeachBinaryOpScalar_cu_86b9896c25multi_tensor_apply_kernelINS1_18TensorListMetadataILi2EEENS1_21BinaryOpScalarFunctorIhLi2ELi1ELi1EEEJNS1_21reverse_power_functorIhEEhEEEvT_T0_DpT1_,@"STO_CUDA_ENTRY STV_DEFAULT"
_ZN2at6native57_GLOBAL__N__f3eca4a2_24_ForeachBinaryOpScalar_cu_86b9896c25multi_tensor_apply_kernelINS1_18TensorListMetadataILi2EEENS1_21BinaryOpScalarFunctorIhLi2ELi1ELi1EEEJNS1_21reverse_power_functorIhEEhEEEvT_T0_DpT1_:
        /* <DEDUP_REMOVED lines=28> */
.L_x_1757:
[----:B0-----:R-:W-:Y:S01]  /*01c0*/  IADD3 R29, P1, R13, R10, RZ ;  /* 0x0000000a0d1d7210 */ /* 0x001fe20007f3e0ff */
[C---:B-12---:R-:W-:Y:S01]  /*01d0*/  IMAD R20, R12.reuse, 0x3, RZ ;  /* 0x000000030c147824 */ /* 0x046fe200078e02ff */
[----:B------:R-:W-:Y:S02]  /*01e0*/  PRMT R26, RZ, 0x7610, R26 ;  /* 0x00007610ff1a7816 */ /* 0x000fe4000000001a */
[C---:B------:R-:W-:Y:S01]  /*01f0*/  ISETP.GE.U32.AND P0, PT, R29.reuse, 0x10000, PT ;  /* 0x000100001d00780c */ /* 0x040fe20003f06070 */
[----:B------:R-:W-:Y:S01]  /*0200*/  IMAD.X R27, RZ, RZ, R11, P1 ;  /* 0x000000ffff1b7224 */ /* 0x000fe200008e060b */
[----:B------:R-:W-:Y:S02]  /*0210*/  ISETP.LT.U32.AND P2, PT, R29, R17, PT ;  /* 0x000000111d00720c */ /* 0x000fe40003f41070 */
[----:B------:R-:W-:Y:S02]  /*0220*/  IADD3 R24, P1, R12, R29, RZ ;  /* 0x0000001d0c187210 */ /* 0x000fe40007f3e0ff */
[----:B------:R-:W-:-:S02]  /*0230*/  ISETP.GE.U32.AND.EX P0, PT, R27, RZ, PT, P0 ;  /* 0x000000ff1b00720c */ /* 0x000fc40003f06100 */
[----:B------:R-:W-:Y:S01]  /*0240*/  ISETP.GE.U32.AND P3, PT, R24, 0x10000, PT ;  /* 0x000100001800780c */ /* 0x000fe20003f66070 */
[--C-:B------:R-:W-:Y:S01]  /*0250*/  IMAD.X R21, RZ, RZ, R27.reuse, P1 ;  /* 0x000000ffff157224 */ /* 0x100fe200008e061b */
[----:B------:R-:W-:Y:S02]  /*0260*/  ISETP.LT.AND.EX P0, PT, R27, R14, !P0, P2 ;  /* 0x0000000e1b00720c */ /* 0x000fe40004701320 */
[-C--:B------:R-:W-:Y:S02]  /*0270*/  IADD3 R20, P4, R20, R29.reuse, RZ ;  /* 0x0000001d14147210 */ /* 0x080fe40007f9e0ff */
[----:B------:R-:W-:Y:S02]  /*0280*/  LEA R22, P5, R12, R29, 0x1 ;  /* 0x0000001d0c167211 */ /* 0x000fe400078a08ff */
[----:B------:R-:W-:Y:S01]  /*0290*/  ISETP.LT.U32.AND P1, PT, R24, R17, PT ;  /* 0x000000111800720c */ /* 0x000fe20003f21070 */
[--C-:B------:R-:W-:Y:S01]  /*02a0*/  IMAD.X R23, RZ, RZ, R27.reuse, P4 ;  /* 0x000000ffff177224 */ /* 0x100fe200020e061b */
[----:B------:R-:W-:Y:S01]  /*02b0*/  ISETP.GE.U32.AND.EX P3, PT, R21, RZ, PT, P3 ;  /* 0x000000ff1500720c */ /* 0x000fe20003f66130 */
[----:B------:R-:W-:Y:S01]  /*02c0*/  IMAD.X R25, RZ, RZ, R27, P5 ;  /* 0x000000ffff197224 */ /* 0x000fe200028e061b */
[----:B------:R-:W-:-:S02]  /*02d0*/  ISETP.GE.U32.AND P2, PT, R20, 0x10000, PT ;  /* 0x000100001400780c */ /* 0x000fc40003f46070 */
[-C--:B------:R-:W-:Y:S02]  /*02e0*/  ISETP.LT.AND.EX P1, PT, R21, R14.reuse, !P3, P1 ;  /* 0x0000000e1500720c */ /* 0x080fe40005f21310 */
[----:B------:R-:W-:Y:S02]  /*02f0*/  @P0 IADD3 R6, P5, R29, R19, RZ ;  /* 0x000000131d060210 */ /* 0x000fe40007fbe0ff */
[----:B------:R-:W-:Y:S02]  /*0300*/  ISETP.LT.U32.AND P4, PT, R20, R17, PT ;  /* 0x000000111400720c */ /* 0x000fe40003f81070 */
[----:B------:R-:W-:Y:S01]  /*0310*/  ISETP.GE.U32.AND.EX P2, PT, R23, RZ, PT, P2 ;  /* 0x000000ff1700720c */ /* 0x000fe20003f46120 */
[----:B------:R-:W-:Y:S01]  /*0320*/  @P0 IMAD.X R7, R27, 0x1, R16, P5 ;  /* 0x000000011b070824 */ /* 0x000fe200028e0610 */
[----:B------:R-:W-:Y:S02]  /*0330*/  ISETP.GE.U32.AND P3, PT, R22, 0x10000, PT ;  /* 0x000100001600780c */ /* 0x000fe40003f66070 */
[----:B------:R-:W-:-:S02]  /*0340*/  ISETP.LT.AND.EX P2, PT, R23, R14, !P2, P4 ;  /* 0x0000000e1700720c */ /* 0x000fc40005741340 */
[----:B------:R-:W2:Y:S01]  /*0350*/  @P0 LDG.E.U8 R26, desc[UR4][R6.64] ;  /* 0x00000004061a0981 */ /* 0x000ea2000c1e1100 */
[----:B------:R-:W-:Y:S02]  /*0360*/  @P1 IADD3 R2, P5, R24, R19, RZ ;  /* 0x0000001318021210 */ /* 0x000fe40007fbe0ff */
[----:B------:R-:W-:Y:S02]  /*0370*/  ISETP.LT.U32.AND P4, PT, R22, R17, PT ;  /* 0x000000111600720c */ /* 0x000fe40003f81070 */
[----:B------:R-:W-:Y:S01]  /*0380*/  ISETP.GE.U32.AND.EX P3, PT, R25, RZ, PT, P3 ;  /* 0x000000ff1900720c */ /* 0x000fe20003f66130 */
[----:B------:R-:W-:Y:S01]  /*0390*/  @P1 IMAD.X R3, R21, 0x1, R16, P5 ;  /* 0x0000000115031824 */ /* 0x000fe200028e0610 */
[----:B------:R-:W-:Y:S02]  /*03a0*/  PRMT R0, RZ, 0x7610, R0 ;  /* 0x00007610ff007816 */ /* 0x000fe40000000000 */
[----:B------:R-:W-:Y:S02]  /*03b0*/  ISETP.LT.AND.EX P3, PT, R25, R14, !P3, P4 ;  /* 0x0000000e1900720c */ /* 0x000fe40005f61340 */
[----:B------:R-:W-:-:S02]  /*03c0*/  @P2 IADD3 R4, P4, R20, R19, RZ ;  /* 0x0000001314042210 */ /* 0x000fc40007f9e0ff */
[----:B------:R0:W3:Y:S03]  /*03d0*/  @P1 LDG.E.U8 R0, desc[UR4][R2.64] ;  /* 0x0000000402001981 */ /* 0x0000e6000c1e1100 */
[----:B------:R-:W-:Y:S01]  /*03e0*/  @P2 IMAD.X R5, R23, 0x1, R16, P4 ;  /* 0x0000000117052824 */ /* 0x000fe200020e0610 */
[----:B0-----:R-:W-:-:S06]  /*03f0*/  PRMT R2, RZ, 0x7610, R2 ;  /* 0x00007610ff027816 */ /* 0x001fcc0000000002 */
[----:B------:R-:W5:Y:S01]  /*0400*/  @P2 LDG.E.U8 R2, desc[UR4][R4.64] ;  /* 0x0000000404022981 */ /* 0x000f62000c1e1100 */
[----:B------:R-:W-:Y:S02]  /*0410*/  @P3 IADD3 R8, P4, R22, R19, RZ ;  /* 0x0000001316083210 */ /* 0x000fe40007f9e0ff */
[----:B------:R-:W-:Y:S01]  /*0420*/  PRMT R3, RZ, 0x7610, R3 ;  /* 0x00007610ff037816 */ /* 0x000fe20000000003 */
[----:B------:R-:W-:Y:S02]  /*0430*/  IMAD.MOV.U32 R6, RZ, RZ, 0x1 ;  /* 0x00000001ff067424 */ /* 0x000fe400078e00ff */
[----:B------:R-:W-:Y:S01]  /*0440*/  @P3 IMAD.X R9, R25, 0x1, R16, P4 ;  /* 0x0000000119093824 */ /* 0x000fe200020e0610 */
[----:B------:R-:W-:Y:S01]  /*0450*/  BSSY B0, `(.L_x_1745) ;  /* 0x0000016000007945 */ /* 0x000fe20003800000 */
[----:B------:R-:W-:-:S03]  /*0460*/  IMAD.MOV.U32 R28, RZ, RZ, 0x1 ;  /* 0x00000001ff1c7424 */ /* 0x000fc600078e00ff */
[----:B------:R0:W5:Y:S02]  /*0470*/  @P3 LDG.E.U8 R3, desc[UR4][R8.64] ;  /* 0x0000000408033981 */ /* 0x000164000c1e1100 */
[----:B0-----:R-:W-:Y:S02]  /*0480*/  PRMT R9, R6, 0x7610, R9 ;  /* 0x0000761006097816 */ /* 0x001fe40000000009 */
[----:B--2---:R-:W-:Y:S02]  /*0490*/  LOP3.LUT P5, RZ, R26, 0xff, RZ, 0xc0, !PT ;  /* 0x000000ff1aff7812 */ /* 0x004fe400078ac0ff */
[----:B---3--:R-:W-:-:S11]  /*04a0*/  LOP3.LUT P4, RZ, R0, 0xff, RZ, 0xc0, !PT ;  /* 0x000000ff00ff7812 */ /* 0x008fd6000788c0ff */
[----:B------:R-:W-:Y:S05]  /*04b0*/  @!P5 BRA `(.L_x_1746) ;  /* 0x00000000003cd947 */ /* 0x000fea0003800000 */
[----:B------:R-:W-:Y:S02]  /*04c0*/  IMAD.MOV.U32 R9, RZ, RZ, 0x1 ;  /* 0x00000001ff097424 */ /* 0x000fe400078e00ff */
[----:B------:R-:W-:-:S07]  /*04d0*/  IMAD.U32 R4, RZ, RZ, UR7 ;  /* 0x00000007ff047e24 */ /* 0x000fce000f8e00ff */
.L_x_1747:
[----:B------:R-:W-:Y:S02]  /*04e0*/  LOP3.LUT R5, R26, 0x1, RZ, 0xc0, !PT ;  /* 0x000000011a057812 */ /* 0x000fe400078ec0ff */
[----:B------:R-:W-:Y:S02]  /*04f0*/  PRMT R9, R9, 0x9910, RZ ;  /* 0x0000991009097816 */ /* 0x000fe400000000ff */
[----:B------:R-:W-:-:S04]  /*0500*/  ISETP.NE.U32.AND P5, PT, R5, 0x1, PT ;  /* 0x000000010500780c */ /* 0x000fc80003fa5070 */
[----:B------:R-:W-:-:S04]  /*0510*/  SEL R5, R4, 0x1, !P5 ;  /* 0x0000000104057807 */ /* 0x000fc80006800000 */
[----:B------:R-:W-:Y:S02]  /*0520*/  PRMT R6, R5, 0x9910, RZ ;  /* 0x0000991005067816 */ /* 0x000fe400000000ff */
[----:B------:R-:W-:Y:S02]  /*0530*/  PRMT R5, R4, 0x9910, RZ ;  /* 0x0000991004057816 */ /* 0x000fe400000000ff */
[----:B------:R-:W-:Y:S01]  /*0540*/  LOP3.LUT R4, R26, 0xffff, RZ, 0xc0, !PT ;  /* 0x0000ffff1a047812 */ /* 0x000fe200078ec0ff */
[----:B------:R-:W-:Y:S02]  /*0550*/  IMAD R9, R9, R6, RZ ;  /* 0x0000000609097224 */ /* 0x000fe400078e02ff */
[----:B------:R-:W-:Y:S01]  /*0560*/  IMAD R5, R5, R5, RZ ;  /* 0x0000000505057224 */ /* 0x000fe200078e02ff */
[----:B------:R-:W-:-:S04]  /*0570*/  SHF.R.U32.HI R4, RZ, 0x1, R4 ;  /* 0x00000001ff047819 */ /* 0x000fc80000011604 */
[----:B------:R-:W-:Y:S02]  /*0580*/  LOP3.LUT P5, R26, R4, 0x7f, RZ, 0xc0, !PT ;  /* 0x0000007f041a7812 */ /* 0x000fe400078ac0ff */
[----:B------:R-:W-:-:S11]  /*0590*/  PRMT R4, R5, 0x7610, R4 ;  /* 0x0000761005047816 */ /* 0x000fd60000000004 */
[----:B------:R-:W-:Y:S05]  /*05a0*/  @P5 BRA `(.L_x_1747) ;  /* 0xfffffffc00cc5947 */ /* 0x000fea000383ffff */
.L_x_1746:
[----:B------:R-:W-:Y:S05]  /*05b0*/  BSYNC B0 ;  /* 0x0000000000007941 */ /* 0x000fea0003800000 */
.L_x_1745:
[----:B------:R-:W-:Y:S01]  /*05c0*/  BSSY B0, `(.L_x_1748) ;  /* 0x0000013000007945 */ /* 0x000fe20003800000 */
[----:B-----5:R-:W-:Y:S01]  /*05d0*/  LOP3.LUT P5, RZ, R3, 0xff, RZ, 0xc0, !PT ;  /* 0x000000ff03ff7812 */ /* 0x020fe200078ac0ff */
[----:B------:R-:W-:Y:S01]  /*05e0*/  IMAD.MOV.U32 R8, RZ, RZ, 0x1 ;  /* 0x00000001ff087424 */ /* 0x000fe200078e00ff */
[----:B------:R-:W-:Y:S01]  /*05f0*/  LOP3.LUT P6, RZ, R2, 0xff, RZ, 0xc0, !PT ;  /* 0x000000ff02ff7812 */ /* 0x000fe200078cc0ff */
[----:B------:R-:W-:-:S12]  /*0600*/  @!P4 BRA `(.L_x_1749) ;  /* 0x000000000038c947 */ /* 0x000fd80003800000 */
[----:B------:R-:W-:Y:S02]  /*0610*/  IMAD.MOV.U32 R28, RZ, RZ, 0x1 ;  /* 0x00000001ff1c7424 */ /* 0x000fe400078e00ff */
[----:B------:R-:W-:-:S07]  /*0620*/  IMAD.U32 R4, RZ, RZ, UR7 ;  /* 0x00000007ff047e24 */ /* 0x000fce000f8e00ff */
.L_x_1750:
[C---:B------:R-:W-:Y:S02]  /*0630*/  LOP3.LUT R5, R0.reuse, 0x1, RZ, 0xc0, !PT ;  /* 0x0000000100057812 */ /* 0x040fe400078ec0ff */
[----:B------:R-:W-:Y:S02]  /*0640*/  LOP3.LUT R0, R0, 0xffff, RZ, 0xc0, !PT ;  /* 0x0000ffff00007812 */ /* 0x000fe400078ec0ff */
[----:B------:R-:W-:Y:S02]  /*0650*/  ISETP.NE.U32.AND P4, PT, R5, 0x1, PT ;  /* 0x000000010500780c */ /* 0x000fe40003f85070 */
[----:B------:R-:W-:Y:S02]  /*0660*/  SHF.R.U32.HI R0, RZ, 0x1, R0 ;  /* 0x00000001ff007819 */ /* 0x000fe40000011600 */
[----:B------:R-:W-:Y:S02]  /*0670*/  SEL R5, R4, 0x1, !P4 ;  /* 0x0000000104057807 */ /* 0x000fe40006000000 */
[----:B------:R-:W-:-:S02]  /*0680*/  LOP3.LUT P4, R0, R0, 0x7f, RZ, 0xc0, !PT ;  /* 0x0000007f00007812 */ /* 0x000fc4000788c0ff */
[----:B------:R-:W-:Y:S02]  /*0690*/  PRMT R28, R28, 0x9910, RZ ;  /* 0x000099101c1c7816 */ /* 0x000fe400000000ff */
[----:B------:R-:W-:Y:S02]  /*06a0*/  PRMT R5, R5, 0x9910, RZ ;  /* 0x0000991005057816 */ /* 0x000fe400000000ff */
[----:B------:R-:W-:-:S03]  /*06b0*/  PRMT R4, R4, 0x9910, RZ ;  /* 0x0000991004047816 */ /* 0x000fc600000000ff */
[----:B------:R-:W-:Y:S02]  /*06c0*/  IMAD R28, R28, R5, RZ ;  /* 0x000000051c1c7224 */ /* 0x000fe400078e02ff */
[----:B------:R-:W-:Y:S02]  /*06d0*/  IMAD R4, R4, R4, RZ ;  /* 0x0000000404047224 */ /* 0x000fe400078e02ff */
[----:B------:R-:W-:Y:S05]  /*06e0*/  @P4 BRA `(.L_x_1750) ;  /* 0xfffffffc00d04947 */ /* 0x000fea000383ffff */
.L_x_1749:
[----:B------:R-:W-:Y:S05]  /*06f0*/  BSYNC B0 ;  /* 0x0000000000007941 */ /* 0x000fea0003800000 */
.L_x_1748:
[----:B------:R-:W-:Y:S01]  /*0700*/  BSSY B0, `(.L_x_1751) ;  /* 0x0000011000007945 */ /* 0x000fe20003800000 */
[----:B------:R-:W-:-:S03]  /*0710*/  IMAD.MOV.U32 R0, RZ, RZ, 0x1 ;  /* 0x00000001ff007424 */ /* 0x000fc600078e00ff */
[----:B------:R-:W-:Y:S05]  /*0720*/  @!P5 BRA `(.L_x_1752) ;  /* 0x000000000038d947 */ /* 0x000fea0003800000 */
[----:B------:R-:W-:Y:S02]  /*0730*/  IMAD.MOV.U32 R8, RZ, RZ, 0x1 ;  /* 0x00000001ff087424 */ /* 0x000fe400078e00ff */
[----:B------:R-:W-:-:S07]  /*0740*/  IMAD.U32 R4, RZ, RZ, UR7 ;  /* 0x00000007ff047e24 */ /* 0x000fce000f8e00ff */
.L_x_1753:
        /* <DEDUP_REMOVED lines=12> */
.L_x_1752:
[----:B------:R-:W-:Y:S05]  /*0810*/  BSYNC B0 ;  /* 0x0000000000007941 */ /* 0x000fea0003800000 */
.L_x_1751:
[----:B------:R-:W-:Y:S04]  /*0820*/  BSSY B0, `(.L_x_1754) ;  /* 0x0000015000007945 */ /* 0x000fe80003800000 */
[----:B------:R-:W-:Y:S05]  /*0830*/  @!P6 BRA `(.L_x_1755) ;  /* 0x00000000004ce947 */ /* 0x000fea0003800000 */
[----:B------:R-:W-:Y:S02]  /*0840*/  IMAD.MOV.U32 R0, RZ, RZ, 0x1 ;  /* 0x00000001ff007424 */ /* 0x000fe400078e00ff */
[----:B------:R-:W-:-:S07]  /*0850*/  IMAD.U32 R3, RZ, RZ, UR7 ;  /* 0x00000007ff037e24 */ /* 0x000fce000f8e00ff */
.L_x_1756:
[----:B------:R-:W-:Y:S02]  /*0860*/  LOP3.LUT R4, R2, 0x1, RZ, 0xc0, !PT ;  /* 0x0000000102047812 */ /* 0x000fe400078ec0ff */
[----:B------:R-:W-:Y:S02]  /*0870*/  PRMT R5, R0, 0x9910, RZ ;  /* 0x0000991000057816 */ /* 0x000fe400000000ff */
[----:B------:R-:W-:Y:S02]  /*0880*/  LOP3.LUT R0, R2, 0xffff, RZ, 0xc0, !PT ;  /* 0x0000ffff02007812 */ /* 0x000fe400078ec0ff */
[----:B------:R-:W-:Y:S02]  /*0890*/  ISETP.NE.U32.AND P4, PT, R4, 0x1, PT ;  /* 0x000000010400780c */ /* 0x000fe40003f85070 */
[----:B------:R-:W-:Y:S02]  /*08a0*/  SHF.R.U32.HI R0, RZ, 0x1, R0 ;  /* 0x00000001ff007819 */ /* 0x000fe40000011600 */
[----:B------:R-:W-:-:S02]  /*08b0*/  SEL R4, R3, 0x1, !P4 ;  /* 0x0000000103047807 */ /* 0x000fc40006000000 */
[----:B------:R-:W-:Y:S02]  /*08c0*/  LOP3.LUT P4, R0, R0, 0x7f, RZ, 0xc0, !PT ;  /* 0x0000007f00007812 */ /* 0x000fe4000788c0ff */
[----:B------:R-:W-:Y:S01]  /*08d0*/  PRMT R6, R4, 0x9910, RZ ;  /* 0x0000991004067816 */ /* 0x000fe200000000ff */
[----:B------:R-:W-:Y:S01]  /*08e0*/  IMAD.MOV.U32 R4, RZ, RZ, R5 ;  /* 0x000000ffff047224 */ /* 0x000fe200078e0005 */
[----:B------:R-:W-:-:S03]  /*08f0*/  PRMT R7, R3, 0x9910, RZ ;  /* 0x0000991003077816 */ /* 0x000fc600000000ff */
[----:B------:R-:W-:Y:S02]  /*0900*/  IMAD.MOV.U32 R3, RZ, RZ, R6 ;  /* 0x000000ffff037224 */ /* 0x000fe400078e0006 */
[----:B------:R-:W-:Y:S02]  /*0910*/  IMAD.MOV.U32 R2, RZ, RZ, R7 ;  /* 0x000000ffff027224 */ /* 0x000fe400078e0007 */
[----:B------:R-:W-:Y:S02]  /*0920*/  IMAD R4, R4, R3, RZ ;  /* 0x0000000304047224 */ /* 0x000fe400078e02ff */
[----:B------:R-:W-:Y:S01]  /*0930*/  IMAD R3, R2, R2, RZ ;  /* 0x0000000202037224 */ /* 0x000fe200078e02ff */
[----:B------:R-:W-:Y:S02]  /*0940*/  PRMT R2, R0, 0x7610, R2 ;  /* 0x0000761000027816 */ /* 0x000fe40000000002 */
[----:B------:R-:W-:Y:S01]  /*0950*/  PRMT R0, R4, 0x7610, R0 ;  /* 0x0000761004007816 */ /* 0x000fe20000000000 */
[----:B------:R-:W-:Y:S06]  /*0960*/  @P4 BRA `(.L_x_1756) ;  /* 0xfffffffc00bc4947 */ /* 0x000fec000383ffff */
.L_x_1755:
[----:B------:R-:W-:Y:S05]  /*0970*/  BSYNC B0 ;  /* 0x0000000000007941 */ /* 0x000fea0003800000 */
.L_x_1754:
[-C--:B------:R-:W-:Y:S01]  /*0980*/  @P0 IADD3 R2, P5, R29, R18.reuse, RZ ;  /* 0x000000121d020210 */ /* 0x080fe20007fbe0ff */
[----:B------:R-:W-:Y:S01]  /*0990*/  IMAD.WIDE.U32 R10, R12, 0x4, R10 ;  /* 0x000000040c0a7825 */ /* 0x000fe200078e000a */
[-C--:B------:R-:W-:Y:S02]  /*09a0*/  @P1 IADD3 R4, P4, R24, R18.reuse, RZ ;  /* 0x0000001218041210 */ /* 0x080fe40007f9e0ff */
[-C--:B------:R-:W-:Y:S01]  /*09b0*/  @P2 IADD3 R20, P6, R20, R18.reuse, RZ ;  /* 0x0000001214142210 */ /* 0x080fe20007fde0ff */
[--C-:B------:R-:W-:Y:S01]  /*09c0*/  @P0 IMAD.X R3, R27, 0x1, R15.reuse, P5 ;  /* 0x000000011b030824 */ /* 0x100fe200028e060f */
[----:B------:R-:W-:Y:S01]  /*09d0*/  @P3 IADD3 R6, P5, R22, R18, RZ ;  /* 0x0000001216063210 */ /* 0x000fe20007fbe0ff */
[--C-:B------:R-:W-:Y:S02]  /*09e0*/  @P1 IMAD.X R5, R21, 0x1, R15.reuse, P4 ;  /* 0x0000000115051824 */ /* 0x100fe400020e060f */
[--C-:B------:R-:W-:Y:S01]  /*09f0*/  @P2 IMAD.X R21, R23, 0x1, R15.reuse, P6 ;  /* 0x0000000117152824 */ /* 0x100fe200030e060f */
[----:B------:R2:W-:Y:S01]  /*0a00*/  @P0 STG.E.U8 desc[UR4][R2.64], R9 ;  /* 0x0000000902000986 */ /* 0x0005e2000c101104 */
[----:B------:R-:W-:Y:S01]  /*0a10*/  @P3 IMAD.X R7, R25, 0x1, R15, P5 ;  /* 0x0000000119073824 */ /* 0x000fe200028e060f */
[----:B------:R-:W-:-:S02]  /*0a20*/  ISETP.GE.U32.AND P0, PT, R10, 0x10000, PT ;  /* 0x000100000a00780c */ /* 0x000fc40003f06070 */
[----:B------:R2:W-:Y:S01]  /*0a30*/  @P1 STG.E.U8 desc[UR4][R4.64], R28 ;  /* 0x0000001c04001986 */ /* 0x0005e2000c101104 */
[----:B------:R-:W-:Y:S02]  /*0a40*/  ISETP.LT.U32.AND P1, PT, R10, R17, PT ;  /* 0x000000110a00720c */ /* 0x000fe40003f21070 */
[C---:B------:R-:W-:Y:S01]  /*0a50*/  ISETP.GE.U32.AND.EX P0, PT, R11.reuse, RZ, PT, P0 ;  /* 0x000000ff0b00720c */ /* 0x040fe20003f06100 */
[----:B------:R2:W-:Y:S01]  /*0a60*/  @P3 STG.E.U8 desc[UR4][R6.64], R8 ;  /* 0x0000000806003986 */ /* 0x0005e2000c101104 */
[----:B------:R-:W-:-:S03]  /*0a70*/  ISETP.LT.AND.EX P1, PT, R11, R14, PT, P1 ;  /* 0x0000000e0b00720c */ /* 0x000fc60003f21310 */
[----:B------:R2:W-:Y:S10]  /*0a80*/  @P2 STG.E.U8 desc[UR4][R20.64], R0 ;  /* 0x0000000014002986 */ /* 0x0005f4000c101104 */
[----:B------:R-:W-:Y:S05]  /*0a90*/  @!P0 BRA P1, `(.L_x_1757) ;  /* 0xfffffff400c88947 */ /* 0x000fea000083ffff */
[----:B------:R-:W-:Y:S05]  /*0aa0*/  EXIT ;  /* 0x000000000000794d */ /* 0x000fea0003800000 */
.L_x_1744:
        /* <DEDUP_REMOVED lines=8> */
.L_x_1770:
[C---:B------:R-:W-:Y:S01]  /*0b30*/  IMAD.SHL.U32 R4, R0.reuse, 0x4, RZ ;  /* 0x0000000400047824 */ /* 0x040fe200078e00ff */
[----:B------:R-:W-:-:S04]  /*0b40*/  SHF.L.U64.HI R2, R0, 0x2, R3 ;  /* 0x0000000200027819 */ /* 0x000fc80000010203 */
[----:B------:R-:W-:-:S05]  /*0b50*/  IADD3 R8, P0, R4, R19, RZ ;  /* 0x0000001304087210 */ /* 0x000fca0007f1e0ff */
[----:B------:R-:W-:-:S05]  /*0b60*/  IMAD.X R9, R2, 0x1, R16, P0 ;  /* 0x0000000102097824 */ /* 0x000fca00000e0610 */
[----:B------:R-:W2:Y:S01]  /*0b70*/  LDG.E R8, desc[UR4][R8.64] ;  /* 0x0000000408087981 */ /* 0x000ea2000c1e1900 */
[----:B------:R-:W-:Y:S01]  /*0b80*/  BSSY B0, `(.L_x_1758) ;  /* 0x0000021000007945 */ /* 0x000fe20003800000 */
[C---:B--2---:R-:W-:Y:S02]  /*0b90*/  PRMT R11, R8.reuse, 0x7770, RZ ;  /* 0x00007770080b7816 */ /* 0x044fe400000000ff */
[----:B------:R-:W-:Y:S02]  /*0ba0*/  PRMT R6, R8, 0x7773, RZ ;  /* 0x0000777308067816 */ /* 0x000fe400000000ff */
[----:B------:R-:W-:Y:S02]  /*0bb0*/  ISETP.NE.AND P2, PT, R11, RZ, PT ;  /* 0x000000ff0b00720c */ /* 0x000fe40003f45270 */
[----:B------:R-:W-:Y:S02]  /*0bc0*/  PRMT R12, R6, 0x9910, RZ ;  /* 0x00009910060c7816 */ /* 0x000fe400000000ff */
[----:B------:R-:W-:-:S02]  /*0bd0*/  PRMT R10, R8, 0x7771, RZ ;  /* 0x00007771080a7816 */ /* 0x000fc400000000ff */
[----:B------:R-:W-:Y:S01]  /*0be0*/  PRMT R5, R8, 0x7772, RZ ;  /* 0x0000777208057816 */ /* 0x000fe200000000ff */
[----:B------:R-:W-:Y:S01]  /*0bf0*/  IMAD.MOV.U32 R8, RZ, RZ, R12 ;  /* 0x000000ffff087224 */ /* 0x000fe200078e000c */
[----:B------:R-:W-:Y:S02]  /*0c00*/  PRMT R7, R10, 0x9910, RZ ;  /* 0x000099100a077816 */ /* 0x000fe400000000ff */
[----:B------:R-:W-:Y:S02]  /*0c10*/  PRMT R9, R5, 0x9910, RZ ;  /* 0x0000991005097816 */ /* 0x000fe400000000ff */
[----:B------:R-:W-:Y:S01]  /*0c20*/  ISETP.NE.AND P3, PT, R7, RZ, PT ;  /* 0x000000ff0700720c */ /* 0x000fe20003f65270 */
[----:B------:R-:W-:Y:S01]  /*0c30*/  IMAD.MOV.U32 R7, RZ, RZ, 0x1 ;  /* 0x00000001ff077424 */ /* 0x000fe200078e00ff */
[----:B------:R-:W-:Y:S01]  /*0c40*/  ISETP.NE.AND P1, PT, R9, RZ, PT ;  /* 0x000000ff0900720c */ /* 0x000fe20003f25270 */
[----:B------:R-:W-:Y:S01]  /*0c50*/  IMAD.MOV.U32 R9, RZ, RZ, 0x1 ;  /* 0x00000001ff097424 */ /* 0x000fe200078e00ff */
[----:B------:R-:W-:Y:S01]  /*0c60*/  ISETP.NE.AND P0, PT, R8, RZ, PT ;  /* 0x000000ff0800720c */ /* 0x000fe20003f05270 */
[----:B------:R-:W-:Y:S01]  /*0c70*/  IMAD.MOV.U32 R8, RZ, RZ, 0x1 ;  /* 0x00000001ff087424 */ /* 0x000fe200078e00ff */
[----:B------:R-:W-:Y:S11]  /*0c80*/  @!P2 BRA `(.L_x_1759) ;  /* 0x000000000040a947 */ /* 0x000ff60003800000 */
[----:B------:R-:W-:Y:S02]  /*0c90*/  IMAD.MOV.U32 R9, RZ, RZ, 0x1 ;  /* 0x00000001ff097424 */ /* 0x000fe400078e00ff */
[----:B------:R-:W-:-:S07]  /*0ca0*/  IMAD.U32 R12, RZ, RZ, UR7 ;  /* 0x00000007ff0c7e24 */ /* 0x000fce000f8e00ff */
.L_x_1760:
[----:B------:R-:W-:Y:S02]  /*0cb0*/  LOP3.LUT R13, R11, 0x1, RZ, 0xc0, !PT ;  /* 0x000000010b0d7812 */ /* 0x000fe400078ec0ff */
[----:B------:R-:W-:Y:S02]  /*0cc0*/  PRMT R20, R9, 0x9910, RZ ;  /* 0x0000991009147816 */ /* 0x000fe400000000ff */
[----:B------:R-:W-:Y:S02]  /*0cd0*/  ISETP.NE.U32.AND P2, PT, R13, 0x1, PT ;  /* 0x000000010d00780c */ /* 0x000fe40003f45070 */
[----:B------:R-:W-:Y:S02]  /*0ce0*/  LOP3.LUT R9, R11, 0xffff, RZ, 0xc0, !PT ;  /* 0x0000ffff0b097812 */ /* 0x000fe400078ec0ff */
[----:B------:R-:W-:Y:S02]  /*0cf0*/  SEL R13, R12, 0x1, !P2 ;  /* 0x000000010c0d7807 */ /* 0x000fe40005000000 */
[----:B------:R-:W-:-:S02]  /*0d00*/  SHF.R.U32.HI R9, RZ, 0x1, R9 ;  /* 0x00000001ff097819 */ /* 0x000fc40000011609 */
[----:B------:R-:W-:Y:S01]  /*0d10*/  PRMT R11, R13, 0x9910, RZ ;  /* 0x000099100d0b7816 */ /* 0x000fe200000000ff */
[----:B------:R-:W-:Y:S01]  /*0d20*/  IMAD.MOV.U32 R13, RZ, RZ, R20 ;  /* 0x000000ffff0d7224 */ /* 0x000fe200078e0014 */
[----:B------:R-:W-:-:S03]  /*0d30*/  PRMT R12, R12, 0x9910, RZ ;  /* 0x000099100c0c7816 */ /* 0x000fc600000000ff */
[----:B------:R-:W-:Y:S01]  /*0d40*/  IMAD.MOV.U32 R20, RZ, RZ, R11 ;  /* 0x000000ffff147224 */ /* 0x000fe200078e000b */
[----:B------:R-:W-:Y:S01]  /*0d50*/  LOP3.LUT P2, R11, R9, 0x7f, RZ, 0xc0, !PT ;  /* 0x0000007f090b7812 */ /* 0x000fe2000784c0ff */
[----:B------:R-:W-:Y:S02]  /*0d60*/  IMAD R12, R12, R12, RZ ;  /* 0x0000000c0c0c7224 */ /* 0x000fe400078e02ff */
[----:B------:R-:W-:-:S10]  /*0d70*/  IMAD R9, R13, R20, RZ ;  /* 0x000000140d097224 */ /* 0x000fd400078e02ff */
[----:B------:R-:W-:Y:S05]  /*0d80*/  @P2 BRA `(.L_x_1760) ;  /* 0xfffffffc00c82947 */ /* 0x000fea000383ffff */
.L_x_1759:
[----:B------:R-:W-:Y:S05]  /*0d90*/  BSYNC B0 ;  /* 0x0000000000007941 */ /* 0x000fea0003800000 */
.L_x_1758:
[----:B------:R-:W-:Y:S04]  /*0da0*/  BSSY B0, `(.L_x_1761) ;  /* 0x0000012000007945 */ /* 0x000fe80003800000 */
[----:B------:R-:W-:Y:S05]  /*0db0*/  @!P3 BRA `(.L_x_1762) ;  /* 0x000000000040b947 */ /* 0x000fea0003800000 */
[----:B------:R-:W-:Y:S02]  /*0dc0*/  IMAD.MOV.U32 R8, RZ, RZ, 0x1 ;  /* 0x00000001ff087424 */ /* 0x000fe400078e00ff */
[----:B------:R-:W-:-:S07]  /*0dd0*/  IMAD.U32 R11, RZ, RZ, UR7 ;  /* 0x00000007ff0b7e24 */ /* 0x000fce000f8e00ff */
.L_x_1763:
        /* <DEDUP_REMOVED lines=14> */
.L_x_1762:
[----:B------:R-:W-:Y:S05]  /*0ec0*/  BSYNC B0 ;  /* 0x0000000000007941 */ /* 0x000fea0003800000 */
.L_x_1761:
[----:B------:R-:W-:Y:S01]  /*0ed0*/  BSSY B0, `(.L_x_1764) ;  /* 0x0000011000007945 */ /* 0x000fe20003800000 */
[----:B------:R-:W-:-:S03]  /*0ee0*/  IMAD.MOV.U32 R10, RZ, RZ, 0x1 ;  /* 0x00000001ff0a7424 */ /* 0x000fc600078e00ff */
[----:B------:R-:W-:Y:S05]  /*0ef0*/  @!P1 BRA `(.L_x_1765) ;  /* 0x0000000000389947 */ /* 0x000fea0003800000 */
[----:B------:R-:W-:Y:S02]  /*0f00*/  IMAD.MOV.U32 R7, RZ, RZ, 0x1 ;  /* 0x00000001ff077424 */ /* 0x000fe400078e00ff */
[----:B------:R-:W-:-:S07]  /*0f10*/  IMAD.U32 R11, RZ, RZ, UR7 ;  /* 0x00000007ff0b7e24 */ /* 0x000fce000f8e00ff */
.L_x_1766:
        /* <DEDUP_REMOVED lines=12> */
.L_x_1765:
[----:B------:R-:W-:Y:S05]  /*0fe0*/  BSYNC B0 ;  /* 0x0000000000007941 */ /* 0x000fea0003800000 */
.L_x_1764:
[----:B------:R-:W-:Y:S04]  /*0ff0*/  BSSY B0, `(.L_x_1767) ;  /* 0x0000013000007945 */ /* 0x000fe80003800000 */
[----:B------:R-:W-:Y:S05]  /*1000*/  @!P0 BRA `(.L_x_1768) ;  /* 0x0000000000448947 */ /* 0x000fea0003800000 */
[----:B------:R-:W-:Y:S02]  /*1010*/  IMAD.MOV.U32 R10, RZ, RZ, 0x1 ;  /* 0x00000001ff0a7424 */ /* 0x000fe400078e00ff */
[----:B------:R-:W-:-:S07]  /*1020*/  IMAD.U32 R5, RZ, RZ, UR7 ;  /* 0x00000007ff057e24 */ /* 0x000fce000f8e00ff */
.L_x_1769:
[----:B------:R-:W-:Y:S02]  /*1030*/  LOP3.LUT R11, R6, 0x1, RZ, 0xc0, !PT ;  /* 0x00000001060b7812 */ /* 0x000fe400078ec0ff */
[----:B------:R-:W-:Y:S02]  /*1040*/  PRMT R12, R5, 0x9910, RZ ;  /* 0x00009910050c7816 */ /* 0x000fe400000000ff */
[----:B------:R-:W-:Y:S02]  /*1050*/  ISETP.NE.U32.AND P0, PT, R11, 0x1, PT ;  /* 0x000000010b00780c */ /* 0x000fe40003f05070 */
[----:B------:R-:W-:Y:S02]  /*1060*/  PRMT R10, R10, 0x9910, RZ ;  /* 0x000099100a0a7816 */ /* 0x000fe400000000ff */
[----:B------:R-:W-:Y:S02]  /*1070*/  SEL R11, R5, 0x1, !P0 ;  /* 0x00000001050b7807 */ /* 0x000fe40004000000 */
[----:B------:R-:W-:Y:S01]  /*1080*/  LOP3.LUT R5, R6, 0xffff, RZ, 0xc0, !PT ;  /* 0x0000ffff06057812 */ /* 0x000fe200078ec0ff */
[----:B------:R-:W-:Y:S01]  /*1090*/  IMAD.MOV.U32 R6, RZ, RZ, R12 ;  /* 0x000000ffff067224 */ /* 0x000fe200078e000c */
[----:B------:R-:W-:-:S02]  /*10a0*/  PRMT R13, R11, 0x9910, RZ ;  /* 0x000099100b0d7816 */ /* 0x000fc400000000ff */
[----:B------:R-:W-:Y:S01]  /*10b0*/  SHF.R.U32.HI R5, RZ, 0x1, R5 ;  /* 0x00000001ff057819 */ /* 0x000fe20000011605 */
[----:B------:R-:W-:Y:S02]  /*10c0*/  IMAD R6, R6, R6, RZ ;  /* 0x0000000606067224 */ /* 0x000fe400078e02ff */
[----:B------:R-:W-:Y:S01]  /*10d0*/  IMAD R10, R10, R13, RZ ;  /* 0x0000000d0a0a7224 */ /* 0x000fe200078e02ff */
[----:B------:R-:W-:Y:S02]  /*10e0*/  LOP3.LUT P0, R11, R5, 0x7f, RZ, 0xc0, !PT ;  /* 0x0000007f050b7812 */ /* 0x000fe4000780c0ff */
[----:B------:R-:W-:Y:S02]  /*10f0*/  PRMT R5, R6, 0x7610, R5 ;  /* 0x0000761006057816 */ /* 0x000fe40000000005 */
[----:B------:R-:W-:-:S09]  /*1100*/  PRMT R6, R11, 0x7610, R6 ;  /* 0x000076100b067816 */ /* 0x000fd20000000006 */
[----:B------:R-:W-:Y:S05]  /*1110*/  @P0 BRA `(.L_x_1769) ;  /* 0xfffffffc00c40947 */ /* 0x000fea000383ffff */
.L_x_1768:
[----:B------:R-:W-:Y:S05]  /*1120*/  BSYNC B0 ;  /* 0x0000000000007941 */ /* 0x000fea0003800000 */
.L_x_1767:
[----:B------:R-:W-:Y:S02]  /*1130*/  IADD3 R4, P0, R4, R18, RZ ;  /* 0x0000001204047210 */ /* 0x000fe40007f1e0ff */
[----:B------:R-:W-:-:S03]  /*1140*/  PRMT R8, R8, 0x7604, R9 ;  /* 0x0000760408087816 */ /* 0x000fc60000000009 */
[----:B------:R-:W-:Y:S01]  /*1150*/  IMAD.X R5, R2, 0x1, R15, P0 ;  /* 0x0000000102057824 */ /* 0x000fe200000e060f */
[----:B------:R-:W-:Y:S02]  /*1160*/  PRMT R7, R7, 0x7054, R8 ;  /* 0x0000705407077816 */ /* 0x000fe40000000008 */
        /* <DEDUP_REMOVED lines=12> */
.L_x_1771:
        /* <DEDUP_REMOVED lines=13> */
.L_x_5373:


//--------------------- .text._ZN2at6native57_GLOBAL__N__f3eca4a2_24_ForeachBinaryOpScalar_cu_86b9896c25multi_tensor_apply_kernelINS1_18TensorListMetadataILi2EEENS1_21BinaryOpScalarFunctorIN3c108BFloat16ELi2ELi1ELi1EEEJNS1_13power_functorIfEEfEEEvT_T0_DpT1_ --------------------------
	.section	.text._ZN2at6native57_GLOBAL__N__f3eca4a2_24_ForeachBinaryOpScalar_cu_86b9896c25multi_tensor_apply_kernelINS1_18TensorListMetadataILi2EEENS1_21BinaryOpScalarFunctorIN3c108BFloat16ELi2ELi1ELi1EEEJNS1_13power_functorIfEEfEEEvT_T0_DpT1_,"ax",@progbits
	.align	128
.text._ZN2at6native57_GLOBAL__N__f3eca4a2_24_ForeachBinaryOpScalar_cu_86b9896c25multi_tensor_apply_kernelINS1_18TensorListMetadataILi2EEENS1_21BinaryOpScalarFunctorIN3c108BFloat16ELi2ELi1ELi1EEEJNS1_13power_functorIfEEfEEEvT_T0_DpT1_:
        .type           _ZN2at6native57_GLOBAL__N__f3eca4a2_24_ForeachBinaryOpScalar_cu_86b9896c25multi_tensor_apply_kernelINS1_18TensorListMetadataILi2EEENS1_21BinaryOpScalarFunctorIN3c108BFloat16ELi2ELi1ELi1EEEJNS1_13power_functorIfEEfEEEvT_T0_DpT1_,@function
        .size           _ZN2at6native57_GLOBAL__N__f3eca4a2_24_ForeachBinaryOpScalar_cu_86b9896c25multi_tensor_apply_kernelINS1_18TensorListMetadataILi2EEENS1_21BinaryOpScalarFunctorIN3c108BFloat16ELi2ELi1ELi1EEEJNS1_13power_functorIfEEfEEEvT_T0_DpT1_,(.L_x_5374 - _ZN2at6native57_GLOBAL__N__f3eca4a2_24_ForeachBinaryOpScalar_cu_86b9896c25multi_tensor_apply_kernelINS1_18TensorListMetadataILi2EEENS1_21BinaryOpScalarFunctorIN3c108BFloat16ELi2ELi1ELi1EEEJNS1_13power_functorIfEEfEEEvT_T0_DpT1_)
        .other          _ZN2at6native57_GLOBAL__N__f3eca4a2_24_ForeachBinaryOpScalar_cu_86b9896c25multi_tensor_apply_kernelINS1_18TensorListMetadataILi2EEENS1_21BinaryOpScalarFunctorIN3c108BFloat16ELi2ELi1ELi1EEEJNS1_13power_functorIfEEfEEEvT_T0_DpT1_,@"STO_CUDA_ENTRY STV_DEFAULT"
_ZN2at6native57_GLOBAL__N__f3eca4a2_24_ForeachBinaryOpScalar_cu_86b9896c25multi_tensor_apply_kernelINS1_18TensorListMetadataILi2EEENS1_21BinaryOpScalarFunctorIN3c108BFloat16ELi2ELi1ELi1EEEJNS1_13power_functorIfEEfEEEvT_T0_DpT1_:
        /* <DEDUP_REMOVED lines=28> */
.L_x_1773:
        /* <DEDUP_REMOVED lines=40> */
[----:B------:R1:W5:Y:S01]  /*0440*/  @P3 LDG.E.U16 R26, desc[UR4][R20.64] ;  /* 0x00000004141a3981 */ /* 0x000362000c1e1500 */
[----:B0-----:R-:W-:-:S04]  /*0450*/  @P1 LEA R16, P5, R23, R14, 0x1 ;  /* 0x0000000e17101211 */ /* 0x001fc800078a08ff */
[----:B------:R-:W-:Y:S02]  /*0460*/  @P1 LEA.HI.X R17, R23, R15, R7, 0x1, P5 ;  /* 0x0000000f17111211 */ /* 0x000fe400028f0c07 */
[----:B-1----:R-:W-:Y:S01]  /*0470*/  @P3 LEA R20, P5, R29, R14, 0x1 ;  /* 0x0000000e1d143211 */ /* 0x002fe200078a08ff */
[----:B--2---:R-:W-:Y:S02]  /*0480*/  IMAD.U32 R22, R22, 0x10000, RZ ;  /* 0x0001000016167824 */ /* 0x004fe400078e00ff */
[----:B---3--:R-:W-:-:S04]  /*0490*/  IMAD.U32 R10, R10, 0x10000, RZ ;  /* 0x000100000a0a7824 */ /* 0x008fc800078e00ff */
[----:B------:R-:W0:Y:S01]  /*04a0*/  MUFU.LG2 R22, R22 ;  /* 0x0000001600167308 */ /* 0x000e220000000c00 */
[----:B----4-:R-:W-:-:S07]  /*04b0*/  IMAD.U32 R24, R24, 0x10000, RZ ;  /* 0x0001000018187824 */ /* 0x010fce00078e00ff */
[----:B------:R-:W1:Y:S01]  /*04c0*/  MUFU.LG2 R10, R10 ;  /* 0x0000000a000a7308 */ /* 0x000e620000000c00 */
[----:B-----5:R-:W-:-:S07]  /*04d0*/  IMAD.U32 R18, R26, 0x10000, RZ ;  /* 0x000100001a127824 */ /* 0x020fce00078e00ff */
[----:B------:R-:W2:Y:S08]  /*04e0*/  MUFU.LG2 R24, R24 ;  /* 0x0000001800187308 */ /* 0x000eb00000000c00 */
[----:B------:R-:W3:Y:S01]  /*04f0*/  MUFU.LG2 R18, R18 ;  /* 0x0000001200127308 */ /* 0x000ee20000000c00 */
[----:B0-----:R-:W-:Y:S01]  /*0500*/  FMUL.FTZ R26, R22, UR6 ;  /* 0x00000006161a7c20 */ /* 0x001fe20008410000 */
[----:B-1----:R-:W-:-:S06]  /*0510*/  FMUL.FTZ R21, R10, UR6 ;  /* 0x000000060a157c20 */ /* 0x002fcc0008410000 */
[----:B------:R-:W0:Y:S01]  /*0520*/  MUFU.EX2 R19, R26 ;  /* 0x0000001a00137308 */ /* 0x000e220000000800 */
[----:B--2---:R-:W-:Y:S01]  /*0530*/  FMUL.FTZ R22, R24, UR6 ;  /* 0x0000000618167c20 */ /* 0x004fe20008410000 */
[----:B---3--:R-:W-:-:S06]  /*0540*/  FMUL.FTZ R28, R18, UR6 ;  /* 0x00000006121c7c20 */ /* 0x008fcc0008410000 */
[----:B------:R-:W1:Y:S01]  /*0550*/  MUFU.EX2 R21, R21 ;  /* 0x0000001500157308 */ /* 0x000e620000000800 */
[----:B------:R-:W-:-:S07]  /*0560*/  @P0 LEA R10, P4, R25, R14, 0x1 ;  /* 0x0000000e190a0211 */ /* 0x000fce00078808ff */
[----:B------:R-:W2:Y:S08]  /*0570*/  MUFU.EX2 R22, R22 ;  /* 0x0000001600167308 */ /* 0x000eb00000000800 */
[----:B------:R-:W3:Y:S01]  /*0580*/  MUFU.EX2 R24, R28 ;  /* 0x0000001c00187308 */ /* 0x000ee20000000800 */
[----:B------:R-:W-:Y:S02]  /*0590*/  @P0 LEA.HI.X R11, R25, R15, R11, 0x1, P4 ;  /* 0x0000000f190b0211 */ /* 0x000fe400020f0c0b */
[----:B0-----:R-:W-:-:S02]  /*05a0*/  F2FP.BF16.F32.PACK_AB R7, RZ, R19 ;  /* 0x00000013ff07723e */ /* 0x001fc400000010ff */
[----:B------:R-:W-:-:S03]  /*05b0*/  @P2 LEA R18, P4, R8, R14, 0x1 ;  /* 0x0000000e08122211 */ /* 0x000fc600078808ff */
[----:B------:R0:W-:Y:S01]  /*05c0*/  @P0 STG.E.U16 desc[UR4][R10.64], R7 ;  /* 0x000000070a000986 */ /* 0x0001e2000c101504 */
[----:B------:R-:W-:Y:S02]  /*05d0*/  @P2 LEA.HI.X R19, R8, R15, R5, 0x1, P4 ;  /* 0x0000000f08132211 */ /* 0x000fe400020f0c05 */
[----:B-1----:R-:W-:Y:S02]  /*05e0*/  F2FP.BF16.F32.PACK_AB R5, RZ, R21 ;  /* 0x00000015ff05723e */ /* 0x002fe400000010ff */
        /* <DEDUP_REMOVED lines=15> */
.L_x_1772:
[----:B------:R-:W0:Y:S02]  /*06e0*/  S2R R3, SR_TID.X ;  /* 0x0000000000037919 */ /* 0x000e240000002100 */
[----:B0-----:R-:W-:-:S03]  /*06f0*/  IMAD.WIDE.U32 R4, R3, 0x4, RZ ;  /* 0x0000000403047825 */ /* 0x001fc600078e00ff */
[----:B------:R-:W-:-:S04]  /*0700*/  ISETP.GE.U32.AND P0, PT, R4, R0, PT ;  /* 0x000000000400720c */ /* 0x000fc80003f06070 */
[----:B------:R-:W-:-:S04]  /*0710*/  ISETP.GE.AND.EX P0, PT, R5, R2, PT, P0 ;  /* 0x000000020500720c */ /* 0x000fc80003f06300 */
[----:B------:R-:W-:-:S13]  /*0720*/  ISETP.GT.U32.OR P0, PT, R3, 0x3fff, P0 ;  /* 0x00003fff0300780c */ /* 0x000fda0000704470 */
[----:B------:R-:W-:Y:S05]  /*0730*/  @P0 EXIT ;  /* 0x000000000000094d */ /* 0x000fea0003800000 */
[----:B------:R-:W-:Y:S01]  /*0740*/  IMAD.MOV.U32 R4, RZ, RZ, R3 ;  /* 0x000000ffff047224 */ /* 0x000fe200078e0003 */
[----:B------:R-:W-:Y:S01]  /*0750*/  ULDC UR6, c[0x0][0x0] ;  /* 0x0000000000067ab9 */ /* 0x000fe20000000800 */
[----:B------:R-:W-:Y:S01]  /*0760*/  IMAD.MOV.U32 R3, RZ, RZ, RZ ;  /* 0x000000ffff037224 */ /* 0x000fe200078e00ff */
[----:B------:R-:W-:-:S06]  /*0770*/  ULDC UR7, c[0x0][0xe5c] ;  /* 0x0003970000077ab9 */ /* 0x000fcc0000000800 */
.L_x_1774:
[C---:B0-----:R-:W-:Y:S01]  /*0780*/  IMAD.SHL.U32 R7, R4.reuse, 0x8, RZ ;  /* 0x0000000804077824 */ /* 0x041fe200078e00ff */
[----:B------:R-:W-:-:S04]  /*0790*/  SHF.L.U64.HI R5, R4, 0x3, R3 ;  /* 0x0000000304057819 */ /* 0x000fc80000010203 */
[----:B------:R-:W-:-:S05]  /*07a0*/  IADD3 R8, P0, R12, R7, RZ ;  /* 0x000000070c087210 */ /* 0x000fca0007f1e0ff */
[----:B------:R-:W-:-:S06]  /*07b0*/  IMAD.X R9, R13, 0x1, R5, P0 ;  /* 0x000000010d097824 */ /* 0x000fcc00000e0605 */
[----:B------:R-:W2:Y:S02]  /*07c0*/  LDG.E.64 R8, desc[UR4][R8.64] ;  /* 0x0000000408087981 */ /* 0x000ea4000c1e1b00 */
[C---:B--2---:R-:W-:Y:S01]  /*07d0*/  PRMT R6, R8.reuse, 0x7632, R6 ;  /* 0x0000763208067816 */ /* 0x044fe20000000006 */
[----:B------:R-:W-:Y:S02]  /*07e0*/  IMAD.U32 R10, R8, 0x10000, RZ ;  /* 0x00010000080a7824 */ /* 0x000fe400078e00ff */
[C---:B------:R-:W-:Y:S02]  /*07f0*/  IMAD.U32 R16, R9.reuse, 0x10000, RZ ;  /* 0x0001000009107824 */ /* 0x040fe400078e00ff */
[----:B------:R-:W-:Y:S01]  /*0800*/  IMAD.U32 R11, R6, 0x10000, RZ ;  /* 0x00010000060b7824 */ /* 0x000fe200078e00ff */
[----:B------:R-:W-:Y:S01]  /*0810*/  PRMT R6, R9, 0x7632, R6 ;  /* 0x0000763209067816 */ /* 0x000fe20000000006 */
[----:B------:R-:W0:Y:S04]  /*0820*/  MUFU.LG2 R10, R10 ;  /* 0x0000000a000a7308 */ /* 0x000e280000000c00 */
[----:B------:R-:W-:Y:S01]  /*0830*/  IMAD.U32 R17, R6, 0x10000, RZ ;  /* 0x0001000006117824 */ /* 0x000fe200078e00ff */
[----:B------:R-:W-:-:S03]  /*0840*/  IADD3 R6, P0, R14, R7, RZ ;  /* 0x000000070e067210 */ /* 0x000fc60007f1e0ff */
[----:B------:R-:W1:Y:S02]  /*0850*/  MUFU.LG2 R16, R16 ;  /* 0x0000001000107308 */ /* 0x000e640000000c00 */
[----:B------:R-:W-:Y:S01]  /*0860*/  IMAD.X R7, R15, 0x1, R5, P0 ;  /* 0x000000010f077824 */ /* 0x000fe200000e0605 */
[----:B------:R-:W-:-:S04]  /*0870*/  IADD3 R4, P0, R4, UR6, RZ ;  /* 0x0000000604047c10 */ /* 0x000fc8000ff1e0ff */
[----:B------:R-:W-:Y:S01]  /*0880*/  ISETP.LT.U32.AND P1, PT, R4, 0x4000, PT ;  /* 0x000040000400780c */ /* 0x000fe20003f21070 */
[----:B------:R-:W2:Y:S01]  /*0890*/  MUFU.LG2 R11, R11 ;  /* 0x0000000b000b7308 */ /* 0x000ea20000000c00 */
[----:B0-----:R-:W-:Y:S01]  /*08a0*/  FMUL.FTZ R8, R10, UR7 ;  /* 0x000000070a087c20 */ /* 0x001fe20008410000 */
[----:B------:R-:W-:Y:S02]  /*08b0*/  IMAD.SHL.U32 R5, R4, 0x4, RZ ;  /* 0x0000000404057824 */ /* 0x000fe400078e00ff */
[----:B------:R-:W-:-:S03]  /*08c0*/  IMAD.X R3, RZ, RZ, R3, P0 ;  /* 0x000000ffff037224 */ /* 0x000fc600000e0603 */
[----:B------:R-:W-:Y:S01]  /*08d0*/  ISETP.GE.U32.AND P0, PT, R5, R0, PT ;  /* 0x000000000500720c */ /* 0x000fe20003f06070 */
[----:B------:R-:W0:Y:S01]  /*08e0*/  MUFU.LG2 R17, R17 ;  /* 0x0000001100117308 */ /* 0x000e220000000c00 */
[----:B-1----:R-:W-:Y:S01]  /*08f0*/  FMUL.FTZ R10, R16, UR7 ;  /* 0x00000007100a7c20 */ /* 0x002fe20008410000 */
[----:B------:R-:W-:Y:S02]  /*0900*/  SHF.L.U64.HI R5, R4, 0x2, R3 ;  /* 0x0000000204057819 */ /* 0x000fe40000010203 */
[----:B------:R-:W-:Y:S02]  /*0910*/  ISETP.LT.U32.AND.EX P1, PT, R3, RZ, PT, P1 ;  /* 0x000000ff0300720c */ /* 0x000fe40003f21110 */
[----:B------:R-:W-:Y:S02]  /*0920*/  ISETP.GE.AND.EX P0, PT, R5, R2, PT, P0 ;  /* 0x000000020500720c */ /* 0x000fe40003f06300 */
[----:B------:R-:W-:Y:S01]  /*0930*/  MUFU.EX2 R8, R8 ;  /* 0x0000000800087308 */ /* 0x000fe20000000800 */
[----:B--2---:R-:W-:-:S07]  /*0940*/  FMUL.FTZ R9, R11, UR7 ;  /* 0x000000070b097c20 */ /* 0x004fce0008410000 */
[----:B------:R-:W-:Y:S01]  /*0950*/  MUFU.EX2 R10, R10 ;  /* 0x0000000a000a7308 */ /* 0x000fe20000000800 */
[----:B0-----:R-:W-:-:S07]  /*0960*/  FMUL.FTZ R16, R17, UR7 ;  /* 0x0000000711107c20 */ /* 0x001fce0008410000 */
[----:B------:R-:W0:Y:S08]  /*0970*/  MUFU.EX2 R9, R9 ;  /* 0x0000000900097308 */ /* 0x000e300000000800 */
[----:B------:R-:W1:Y:S01]  /*0980*/  MUFU.EX2 R19, R16 ;  /* 0x0000001000137308 */ /* 0x000e620000000800 */
[----:B0-----:R-:W-:Y:S02]  /*0990*/  F2FP.BF16.F32.PACK_AB R18, R9, R8 ;  /* 0x000000080912723e */ /* 0x001fe400000010ff */
[----:B-1----:R-:W-:-:S05]  /*09a0*/  F2FP.BF16.F32.PACK_AB R19, R19, R10 ;  /* 0x0000000a1313723e */ /* 0x002fca00000010ff */
[----:B------:R0:W-:Y:S01]  /*09b0*/  STG.E.64 desc[UR4][R6.64], R18 ;  /* 0x0000001206007986 */ /* 0x0001e2000c101b04 */
[----:B------:R-:W-:Y:S05]  /*09c0*/  @!P0 BRA P1, `(.L_x_1774) ;  /* 0xfffffffc006c8947 */ /* 0x000fea000083ffff */
[----:B------:R-:W-:Y:S05]  /*09d0*/  EXIT ;  /* 0x000000000000794d */ /* 0x000fea0003800000 */
.L_x_1775:
        /* <DEDUP_REMOVED lines=10> */
.L_x_5374:


//--------------------- .text._ZN2at6native57_GLOBAL__N__f3eca4a2_24_ForeachBinaryOpScalar_cu_86b9896c25multi_tensor_apply_kernelINS1_18TensorListMetadataILi2EEENS1_21BinaryOpScalarFunctorIN3c104HalfELi2ELi1ELi1EEEJNS1_13power_functorIfEEfEEEvT_T0_DpT1_ --------------------------
	.section	.text._ZN2at6native57_GLOBAL__N__f3eca4a2_24_ForeachBinaryOpScalar_cu_86b9896c25multi_tensor_apply_kernelINS1_18TensorListMetadataILi2EEENS1_21BinaryOpScalarFunctorIN3c104HalfELi2ELi1ELi1EEEJNS1_13power_functorIfEEfEEEvT_T0_DpT1_,"ax",@progbits
	.align	128
.text._ZN2at6native57_GLOBAL__N__f3eca4a2_24_ForeachBinaryOpScalar_cu_86b9896c25multi_tensor_apply_kernelINS1_18TensorListMetadataILi2EEENS1_21BinaryOpScalarFunctorIN3c104HalfELi2ELi1ELi1EEEJNS1_13power_functorIfEEfEEEvT_T0_DpT1_:
        .type           _ZN2at6native57_GLOBAL__N__f3eca4a2_24_ForeachBinaryOpScalar_cu_86b9896c25multi_tensor_apply_kernelINS1_18TensorListMetadataILi2EEENS1_21BinaryOpScalarFunctorIN3c104HalfELi2ELi1ELi1EEEJNS1_13power_functorIfEEfEEEvT_T0_DpT1_,@function
        .size           _ZN2at6native57_GLOBAL__N__f3eca4a2_24_ForeachBinaryOpScalar_cu_86b9896c25multi_tensor_apply_kernelINS1_18TensorListMetadataILi2EEENS1_21BinaryOpScalarFunctorIN3c104HalfELi2ELi1ELi1EEEJNS1_13power_functorIfEEfEEEvT_T0_DpT1_,(.L_x_5375 - _ZN2at6native57_GLOBAL__N__f3eca4a2_24_ForeachBinaryOpScalar_cu_86b9896c25multi_tensor_apply_kernelINS1_18TensorListMetadataILi2EEENS1_21BinaryOpScalarFunctorIN3c104HalfELi2ELi1ELi1EEEJNS1_13power_functorIfEEfEEEvT_T0_DpT1_)
        .other          _ZN2at6native57_GLOBAL__N__f3eca4a2_24_ForeachBinaryOpScalar_cu_86b9896c25multi_tensor_apply_kernelINS1_18TensorListMetadataILi2EEENS1_21BinaryOpScalarFunctorIN3c104HalfELi2ELi1ELi1EEEJNS1_13power_functorIfEEfEEEvT_T0_DpT1_,@"STO_CUDA_ENTRY STV_DEFAULT"
_ZN2at6native57_GLOBAL__N__f3eca4a2_24_ForeachBinaryOpScalar_cu_86b9896c25multi_tensor_apply_kernelINS1_18TensorListMetadataILi2EEENS1_21BinaryOpScalarFunctorIN3c104HalfELi2ELi1ELi1EEEJNS1_13power_functorIfEEfEEEvT_T0_DpT1_:
        /* <DEDUP_REMOVED lines=28> */
.L_x_1777:
        /* <DEDUP_REMOVED lines=44> */
[----:B--2---:R-:W-:Y:S02]  /*0480*/  HADD2.F32 R22, -RZ, R22.H0_H0 ;  /* 0x20000016ff167230 */ /* 0x004fe40000004100 */
[----:B---3--:R-:W-:-:S04]  /*0490*/  HADD2.F32 R10, -RZ, R10.H0_H0 ;  /* 0x2000000aff0a7230 */ /* 0x008fc80000004100 */
[----:B------:R-:W0:Y:S01]  /*04a0*/  MUFU.LG2 R22, R22 ;  /* 0x0000001600167308 */ /* 0x000e220000000c00 */
[----:B----4-:R-:W-:-:S07]  /*04b0*/  HADD2.F32 R24, -RZ, R24.H0_H0 ;  /* 0x20000018ff187230 */ /* 0x010fce0000004100 */
[----:B------:R-:W1:Y:S01]  /*04c0*/  MUFU.LG2 R10, R10 ;  /* 0x0000000a000a7308 */ /* 0x000e620000000c00 */
[----:B-----5:R-:W-:-:S07]  /*04d0*/  HADD2.F32 R18, -RZ, R26.H0_H0 ;  /* 0x2000001aff127230 */ /* 0x020fce0000004100 */
        /* <DEDUP_REMOVED lines=12> */
[----:B0-----:R-:W-:-:S02]  /*05a0*/  F2FP.F16.F32.PACK_AB R7, RZ, R19 ;  /* 0x00000013ff07723e */ /* 0x001fc400000000ff */
[----:B------:R-:W-:-:S03]  /*05b0*/  @P2 LEA R18, P4, R8, R14, 0x1 ;  /* 0x0000000e08122211 */ /* 0x000fc600078808ff */
[----:B------:R0:W-:Y:S01]  /*05c0*/  @P0 STG.E.U16 desc[UR4][R10.64], R7 ;  /* 0x000000070a000986 */ /* 0x0001e2000c101504 */
[----:B------:R-:W-:Y:S02]  /*05d0*/  @P2 LEA.HI.X R19, R8, R15, R5, 0x1, P4 ;  /* 0x0000000f08132211 */ /* 0x000fe400020f0c05 */
[----:B-1----:R-:W-:Y:S02]  /*05e0*/  F2FP.F16.F32.PACK_AB R5, RZ, R21 ;  /* 0x00000015ff05723e */ /* 0x002fe400000000ff */
        /* <DEDUP_REMOVED lines=15> */
.L_x_1776:
        /* <DEDUP_REMOVED lines=9> */
.L_x_1778:
[C---:B------:R-:W-:Y:S01]  /*0770*/  IMAD.SHL.U32 R9, R6.reuse, 0x8, RZ ;  /* 0x0000000806097824 */ /* 0x040fe200078e00ff */
[----:B------:R-:W-:-:S04]  /*0780*/  SHF.L.U64.HI R7, R6, 0x3, R3 ;  /* 0x0000000306077819 */ /* 0x000fc80000010203 */
[----:B0-----:R-:W-:-:S05]  /*0790*/  IADD3 R4, P0, R12, R9, RZ ;  /* 0x000000090c047210 */ /* 0x001fca0007f1e0ff */
[----:B------:R-:W-:-:S06]  /*07a0*/  IMAD.X R5, R13, 0x1, R7, P0 ;  /* 0x000000010d057824 */ /* 0x000fcc00000e0607 */
[----:B------:R-:W2:Y:S02]  /*07b0*/  LDG.E.64 R4, desc[UR4][R4.64] ;  /* 0x0000000404047981 */ /* 0x000ea4000c1e1b00 */
[--C-:B--2---:R-:W-:Y:S02]  /*07c0*/  HADD2.F32 R8, -RZ, R4.reuse.H0_H0 ;  /* 0x20000004ff087230 */ /* 0x104fe40000004100 */
[----:B------:R-:W-:Y:S01]  /*07d0*/  HADD2.F32 R11, -RZ, R4.H1_H1 ;  /* 0x30000004ff0b7230 */ /* 0x000fe20000004100 */
[----:B------:R-:W-:Y:S01]  /*07e0*/  IADD3 R4, P0, R14, R9, RZ ;  /* 0x000000090e047210 */ /* 0x000fe20007f1e0ff */
[--C-:B------:R-:W-:Y:S02]  /*07f0*/  HADD2.F32 R17, -RZ, R5.reuse.H0_H0 ;  /* 0x20000005ff117230 */ /* 0x100fe40000004100 */
[----:B------:R-:W0:Y:S01]  /*0800*/  MUFU.LG2 R8, R8 ;  /* 0x0000000800087308 */ /* 0x000e220000000c00 */
[----:B------:R-:W-:-:S07]  /*0810*/  HADD2.F32 R18, -RZ, R5.H1_H1 ;  /* 0x30000005ff127230 */ /* 0x000fce0000004100 */
[----:B------:R-:W1:Y:S08]  /*0820*/  MUFU.LG2 R11, R11 ;  /* 0x0000000b000b7308 */ /* 0x000e700000000c00 */
[----:B------:R-:W2:Y:S01]  /*0830*/  MUFU.LG2 R17, R17 ;  /* 0x0000001100117308 */ /* 0x000ea20000000c00 */
[----:B0-----:R-:W-:-:S07]  /*0840*/  FMUL.FTZ R10, R8, UR7 ;  /* 0x00000007080a7c20 */ /* 0x001fce0008410000 */
[----:B------:R-:W0:Y:S01]  /*0850*/  MUFU.LG2 R18, R18 ;  /* 0x0000001200127308 */ /* 0x000e220000000c00 */
[----:B-1----:R-:W-:-:S07]  /*0860*/  FMUL.FTZ R16, R11, UR7 ;  /* 0x000000070b107c20 */ /* 0x002fce0008410000 */
[----:B------:R-:W-:Y:S01]  /*0870*/  MUFU.EX2 R10, R10 ;  /* 0x0000000a000a7308 */ /* 0x000fe20000000800 */
[----:B--2---:R-:W-:-:S07]  /*0880*/  FMUL.FTZ R8, R17, UR7 ;  /* 0x0000000711087c20 */ /* 0x004fce0008410000 */
[----:B------:R-:W1:Y:S01]  /*0890*/  MUFU.EX2 R5, R16 ;  /* 0x0000001000057308 */ /* 0x000e620000000800 */
[----:B0-----:R-:W-:-:S07]  /*08a0*/  FMUL.FTZ R11, R18, UR7 ;  /* 0x00000007120b7c20 */ /* 0x001fce0008410000 */
[----:B------:R-:W-:Y:S08]  /*08b0*/  MUFU.EX2 R8, R8 ;  /* 0x0000000800087308 */ /* 0x000ff00000000800 */
[----:B------:R-:W0:Y:S01]  /*08c0*/  MUFU.EX2 R11, R11 ;  /* 0x0000000b000b7308 */ /* 0x000e220000000800 */
[----:B-1----:R-:W-:Y:S01]  /*08d0*/  F2FP.F16.F32.PACK_AB R20, R5, R10 ;  /* 0x0000000a0514723e */ /* 0x002fe200000000ff */
[----:B------:R-:W-:Y:S01]  /*08e0*/  IMAD.X R5, R15, 0x1, R7, P0 ;  /* 0x000000010f057824 */ /* 0x000fe200000e0607 */
[----:B------:R-:W-:-:S04]  /*08f0*/  IADD3 R6, P0, R6, UR6, RZ ;  /* 0x0000000606067c10 */ /* 0x000fc8000ff1e0ff */
[C---:B------:R-:W-:Y:S01]  /*0900*/  ISETP.LT.U32.AND P1, PT, R6.reuse, 0x4000, PT ;  /* 0x000040000600780c */ /* 0x040fe20003f21070 */
[----:B------:R-:W-:Y:S02]  /*0910*/  IMAD.SHL.U32 R7, R6, 0x4, RZ ;  /* 0x0000000406077824 */ /* 0x000fe400078e00ff */
[----:B------:R-:W-:-:S03]  /*0920*/  IMAD.X R3, RZ, RZ, R3, P0 ;  /* 0x000000ffff037224 */ /* 0x000fc600000e0603 */
[----:B------:R-:W-:Y:S02]  /*0930*/  ISETP.GE.U32.AND P0, PT, R7, R0, PT ;  /* 0x000000000700720c */ /* 0x000fe40003f06070 */
[----:B------:R-:W-:Y:S02]  /*0940*/  SHF.L.U64.HI R7, R6, 0x2, R3 ;  /* 0x0000000206077819 */ /* 0x000fe40000010203 */
[----:B0-----:R-:W-:Y:S02]  /*0950*/  F2FP.F16.F32.PACK_AB R21, R11, R8 ;  /* 0x000000080b15723e */ /* 0x001fe400000000ff */
[----:B------:R-:W-:Y:S02]  /*0960*/  ISETP.LT.U32.AND.EX P1, PT, R3, RZ, PT, P1 ;  /* 0x000000ff0300720c */ /* 0x000fe40003f21110 */
[----:B------:R-:W-:Y:S01]  /*0970*/  ISETP.GE.AND.EX P0, PT, R7, R2, PT, P0 ;  /* 0x000000020700720c */ /* 0x000fe20003f06300 */
[----:B------:R0:W-:-:S12]  /*0980*/  STG.E.64 desc[UR4][R4.64], R20 ;  /* 0x0000001404007986 */ /* 0x0001d8000c101b04 */
[----:B------:R-:W-:Y:S05]  /*0990*/  @!P0 BRA P1, `(.L_x_1778) ;  /* 0xfffffffc00748947 */ /* 0x000fea000083ffff */
[----:B------:R-:W-:Y:S05]  /*09a0*/  EXIT ;  /* 0x000000000000794d */ /* 0x000fea0003800000 */
.L_x_1779:
        /* <DEDUP_REMOVED lines=13> */
.L_x_5375:


//--------------------- .text._ZN2at6native57_GLOBAL__N__f3eca4a2_24_ForeachBinaryOpScalar_cu_86b9896c25multi_tensor_apply_kernelINS1_18TensorListMetadataILi2EEENS1_21BinaryOpScalarFunctorIN3c107complexIfEELi2ELi1ELi1EEEJNS1_13power_functorIS8_EES8_EEEvT_T0_DpT1_ --------------------------
	.section	.text._ZN2at6native57_GLOBAL__N__f3eca4a2_24_ForeachBinaryOpScalar_cu_86b9896c25multi_tensor_apply_kernelINS1_18TensorListMetadataILi2EEENS1_21BinaryOpScalarFunctorIN3c107complexIfEELi2ELi1ELi1EEEJNS1_13power_functorIS8_EES8_EEEvT_T0_DpT1_,"ax",@progbits
	.align	128
.text._ZN2at6native57_GLOBAL__N__f3eca4a2_24_ForeachBinaryOpScalar_cu_86b9896c25multi_tensor_apply_kernelINS1_18TensorListMetadataILi2EEENS1_21BinaryOpScalarFunctorIN3c107complexIfEELi2ELi1ELi1EEEJNS1_13power_functorIS8_EES8_EEEvT_T0_DpT1_:
        .type           _ZN2at6native57_GLOBAL__N__f3eca4a2_24_ForeachBinaryOpScalar_cu_86b9896c25multi_tensor_apply_kernelINS1_18TensorListMetadataILi2EEENS1_21BinaryOpScalarFunctorIN3c107complexIfEELi2ELi1ELi1EEEJNS1_13power_functorIS8_EES8_EEEvT_T0_DpT1_,@function
        .size           _ZN2at6native57_GLOBAL__N__f3eca4a2_24_ForeachBinaryOpScalar_cu_86b9896c25multi_tensor_apply_kernelINS1_18TensorListMetadataILi2EEENS1_21BinaryOpScalarFunctorIN3c107complexIfEELi2ELi1ELi1EEEJNS1_13power_functorIS8_EES8_EEEvT_T0_DpT1_,(.L_x_5376 - _ZN2at6native57_GLOBAL__N__f3eca4a2_24_ForeachBinaryOpScalar_cu_86b9896c25multi_tensor_apply_kernelINS1_18TensorListMetadataILi2EEENS1_21BinaryOpScalarFunctorIN3c107complexIfEELi2ELi1ELi1EEEJNS1_13power_functorIS8_EES8_EEEvT_T0_DpT1_)
        .other          _ZN2at6native57_GLOBAL__N__f3eca4a2_24_ForeachBinaryOpScalar_cu_86b9896c25multi_tensor_apply_kernelINS1_18TensorListMetadataILi2EEENS1_21BinaryOpScalarFunctorIN3c107complexIfEELi2ELi1ELi1EEEJNS1_13power_functorIS8_EES8_EEEvT_T0_DpT1_,@"STO_CUDA_ENTRY STV_DEFAULT"
_ZN2at6native57_GLOBAL__N__f3eca4a2_24_ForeachBinaryOpScalar_cu_86b9896c25multi_tensor_apply_kernelINS1_18TensorListMetadataILi2EEENS1_21BinaryOpScalarFunctorIN3c107complexIfEELi2ELi1ELi1EEEJNS1_13power_functorIS8_EES8_EEEvT_T0_DpT1_:
        /* <DEDUP_REMOVED lines=29> */
.L_x_2029:
[----:B0-----:R-:W-:Y:S02]  /*01d0*/  IADD3 R0, P0, R25, UR4, RZ ;  /* 0x0000000419007c10 */ /* 0x001fe4000ff1e0ff */
[----:B--2---:R-:W-:Y:S02]  /*01e0*/  CS2R R12, SRZ ;  /* 0x00000000000c7805 */ /* 0x004fe4000001ff00 */
[----:B------:R-:W-:Y:S02]  /*01f0*/  MOV R19, UR11 ;  /* 0x0000000b00137c02 */ /* 0x000fe40008000f00 */
[C---:B------:R-:W-:Y:S02]  /*0200*/  ISETP.GE.U32.AND P3, PT, R0.reuse, 0x10000, PT ;  /* 0x000100000000780c */ /* 0x040fe40003f66070 */
[----:B------:R-:W-:Y:S02]  /*0210*/  IADD3.X R5, RZ, UR5, RZ, P0, !PT ;  /* 0x00000005ff057c10 */ /* 0x000fe400087fe4ff */
[----:B------:R-:W-:-:S02]  /*0220*/  ISETP.LT.U32.AND P0, PT, R0, UR14, PT ;  /* 0x0000000e00007c0c */ /* 0x000fc4000bf01070 */
[C---:B------:R-:W-:Y:S02]  /*0230*/  ISETP.GE.U32.AND.EX P3, PT, R5.reuse, RZ, PT, P3 ;  /* 0x000000ff0500720c */ /* 0x040fe40003f66130 */
[----:B------:R-:W-:Y:S02]  /*0240*/  IADD3 R24, P5, R0, UR11, RZ ;  /* 0x0000000b00187c10 */ /* 0x000fe4000ffbe0ff */
[----:B------:R-:W-:Y:S02]  /*0250*/  ISETP.LT.AND.EX P3, PT, R5, UR10, !P3, P0 ;  /* 0x0000000a05007c0c */ /* 0x000fe4000df61300 */
[----:B------:R-:W-:Y:S02]  /*0260*/  LEA R19, R19, R19, 0x1 ;  /* 0x0000001313137211 */ /* 0x000fe400078e08ff */
[----:B------:R-:W-:Y:S02]  /*0270*/  MOV R3, UR11 ;  /* 0x0000000b00037c02 */ /* 0x000fe40008000f00 */
[----:B------:R-:W-:-:S02]  /*0280*/  ISETP.GE.U32.AND P4, PT, R24, 0x10000, PT ;  /* 0x000100001800780c */ /* 0x000fc40003f86070 */
[-C--:B------:R-:W-:Y:S02]  /*0290*/  IADD3 R19, P0, R19, R0.reuse, RZ ;  /* 0x0000000013137210 */ /* 0x080fe40007f1e0ff */
[----:B------:R-:W-:Y:S02]  /*02a0*/  IADD3.X R23, RZ, R5, RZ, P5, !PT ;  /* 0x00000005ff177210 */ /* 0x000fe40002ffe4ff */
[----:B------:R-:W-:Y:S02]  /*02b0*/  LEA R20, P6, R3, R0, 0x1 ;  /* 0x0000000003147211 */ /* 0x000fe400078c08ff */
[----:B------:R-:W-:Y:S02]  /*02c0*/  @P3 LEA R2, P1, R0, UR6, 0x3 ;  /* 0x0000000600023c11 */ /* 0x000fe4000f8218ff */
[----:B------:R-:W-:Y:S02]  /*02d0*/  ISETP.LT.U32.AND P2, PT, R24, UR14, PT ;  /* 0x0000000e18007c0c */ /* 0x000fe4000bf41070 */
[----:B------:R-:W-:-:S02]  /*02e0*/  @P3 LEA.HI.X R3, R0, UR7, R5, 0x3, P1 ;  /* 0x0000000700033c11 */ /* 0x000fc400088f1c05 */
[----:B------:R-:W-:Y:S02]  /*02f0*/  ISETP.GE.U32.AND.EX P4, PT, R23, RZ, PT, P4 ;  /* 0x000000ff1700720c */ /* 0x000fe40003f86140 */
[-C--:B------:R-:W-:Y:S01]  /*0300*/  IADD3.X R22, RZ, R5.reuse, RZ, P0, !PT ;  /* 0x00000005ff167210 */ /* 0x080fe200007fe4ff */
[----:B------:R-:W2:Y:S01]  /*0310*/  @P3 LDG.E.64 R12, desc[UR12][R2.64] ;  /* 0x0000000c020c3981 */ /* 0x000ea2000c1e1b00 */
[----:B------:R-:W-:Y:S02]  /*0320*/  ISETP.GE.U32.AND P1, PT, R20, 0x10000, PT ;  /* 0x000100001400780c */ /* 0x000fe40003f26070 */
[----:B------:R-:W-:Y:S02]  /*0330*/  IADD3.X R21, RZ, R5, RZ, P6, !PT ;  /* 0x00000005ff157210 */ /* 0x000fe400037fe4ff */
[----:B------:R-:W-:Y:S02]  /*0340*/  ISETP.GE.U32.AND P0, PT, R19, 0x10000, PT ;  /* 0x000100001300780c */ /* 0x000fe40003f06070 */
[----:B------:R-:W-:-:S02]  /*0350*/  ISETP.LT.AND.EX P2, PT, R23, UR10, !P4, P2 ;  /* 0x0000000a17007c0c */ /* 0x000fc4000e741320 */
[----:B------:R-:W-:Y:S02]  /*0360*/  ISETP.LT.U32.AND P5, PT, R20, UR14, PT ;  /* 0x0000000e14007c0c */ /* 0x000fe4000bfa1070 */
[----:B------:R-:W-:Y:S02]  /*0370*/  ISETP.GE.U32.AND.EX P1, PT, R21, RZ, PT, P1 ;  /* 0x000000ff1500720c */ /* 0x000fe40003f26110 */
[----:B------:R-:W-:Y:S02]  /*0380*/  ISETP.LT.U32.AND P4, PT, R19, UR14, PT ;  /* 0x0000000e13007c0c */ /* 0x000fe4000bf81070 */
[C---:B------:R-:W-:Y:S02]  /*0390*/  ISETP.GE.U32.AND.EX P0, PT, R22.reuse, RZ, PT, P0 ;  /* 0x000000ff1600720c */ /* 0x040fe40003f06100 */
[----:B------:R-:W-:Y:S02]  /*03a0*/  ISETP.LT.AND.EX P5, PT, R21, UR10, !P1, P5 ;  /* 0x0000000a15007c0c */ /* 0x000fe4000cfa1350 */
[----:B------:R-:W-:-:S02]  /*03b0*/  ISETP.LT.AND.EX P4, PT, R22, UR10, !P0, P4 ;  /* 0x0000000a16007c0c */ /* 0x000fc4000c781340 */
[C---:B------:R-:W-:Y:S02]  /*03c0*/  @P2 LEA R4, P0, R24.reuse, UR6, 0x3 ;  /* 0x0000000618042c11 */ /* 0x040fe4000f8018ff */
[----:B------:R-:W-:Y:S02]  /*03d0*/  CS2R R14, SRZ ;  /* 0x00000000000e7805 */ /* 0x000fe4000001ff00 */
[----:B------:R-:W-:Y:S02]  /*03e0*/  CS2R R8, SRZ ;  /* 0x0000000000087805 */ /* 0x000fe4000001ff00 */
[----:B------:R-:W-:Y:S02]  /*03f0*/  CS2R R10, SRZ ;  /* 0x00000000000a7805 */ /* 0x000fe4000001ff00 */
[----:B------:R-:W-:Y:S01]  /*0400*/  @P2 LEA.HI.X R5, R24, UR7, R23, 0x3, P0 ;  /* 0x0000000718052c11 */ /* 0x000fe200080f1c17 */
[----:B------:R-:W-:Y:S01]  /*0410*/  BSSY B2, `(.L_x_1781) ;  /* 0x0000288000027945 */ /* 0x000fe20003800000 */
[----:B------:R-:W-:-:S02]  /*0420*/  P2R R26, PR, RZ, 0x4 ;  /* 0x00000004ff1a7803 */ /* 0x000fc40000000000 */
[C---:B------:R-:W-:Y:S01]  /*0430*/  @P5 LEA R6, P1, R20.reuse, UR6, 0x3 ;  /* 0x0000000614065c11 */ /* 0x040fe2000f8218ff */
[----:B------:R0:W5:Y:S01]  /*0440*/  @P2 LDG.E.64 R14, desc[UR12][R4.64] ;  /* 0x0000000c040e2981 */ /* 0x000162000c1e1b00 */
[C---:B------:R-:W-:Y:S02]  /*0450*/  @P4 LEA R16, P0, R19.reuse, UR6, 0x3 ;  /* 0x0000000613104c11 */ /* 0x040fe4000f8018ff */
[----:B------:R-:W-:Y:S02]  /*0460*/  @P5 LEA.HI.X R7, R20, UR7, R21, 0x3, P1 ;  /* 0x0000000714075c11 */ /* 0x000fe400088f1c15 */
[----:B------:R-:W-:-:S03]  /*0470*/  @P4 LEA.HI.X R17, R19, UR7, R22, 0x3, P0 ;  /* 0x0000000713114c11 */ /* 0x000fc600080f1c16 */
[----:B------:R0:W5:Y:S04]  /*0480*/  @P5 LDG.E.64 R8, desc[UR12][R6.64] ;  /* 0x0000000c06085981 */ /* 0x000168000c1e1b00 */
[----:B------:R0:W5:Y:S01]  /*0490*/  @P4 LDG.E.64 R10, desc[UR12][R16.64] ;  /* 0x0000000c100a4981 */ /* 0x000162000c1e1b00 */
[C---:B--2---:R-:W-:Y:S01]  /*04a0*/  FSETP.NAN.FTZ.AND P0, PT, R12.reuse, R13, PT ;  /* 0x0000000d0c00720b */ /* 0x044fe20003f18000 */
[----:B------:R-:W-:-:S12]  /*04b0*/  FADD.FTZ R28, |R12|, -RZ ;  /* 0x800000ff0c1c7221 */ /* 0x000fd80000010200 */
[----:B0-----:R-:W-:Y:S05]  /*04c0*/  @P0 BRA `(.L_x_1782) ;  /* 0x0000002000f80947 */ /* 0x001fea0003800000 */
        /* <DEDUP_REMOVED lines=20> */
[----:B------:R-:W-:Y:S01]  /*0610*/  MOV R7, 0x3d39bf78 ;  /* 0x3d39bf7800077802 */ /* 0x000fe20000000f00 */
[----:B------:R-:W-:Y:S01]  /*0620*/  FCHK P0, R29, R30 ;  /* 0x0000001e1d007302 */ /* 0x000fe20000000000 */
[----:B------:R-:W-:Y:S01]  /*0630*/  FMUL.FTZ R0, R0, R3 ;  /* 0x0000000300007220 */ /* 0x000fe20000410000 */
[----:B------:R-:W-:Y:S03]  /*0640*/  BSSY B0, `(.L_x_1787) ;  /* 0x0000022000007945 */ /* 0x000fe60003800000 */
        /* <DEDUP_REMOVED lines=20> */
[----:B------:R-:W-:-:S04]  /*0790*/  FFMA.FTZ R5, R2, R5, 0.33333510160446166992 ;  /* 0x3eaaaae602057423 */ /* 0x000fc80000010005 */
[----:B------:R-:W-:-:S04]  /*07a0*/  FFMA.FTZ R5, R2, R5, -0.5 ;  /* 0xbf00000002057423 */ /* 0x000fc80000010005 */
[----:B------:R-:W-:-:S04]  /*07b0*/  FMUL.FTZ R5, R2, R5 ;  /* 0x0000000502057220 */ /* 0x000fc80000410000 */
[----:B------:R-:W-:Y:S01]  /*07c0*/  FFMA.FTZ R2, R2, R5, R2 ;  /* 0x0000000502027223 */ /* 0x000fe20000010002 */
[----:B------:R-:W-:-:S03]  /*07d0*/  FFMA R5, R29, R4, RZ ;  /* 0x000000041d057223 */ /* 0x000fc600000000ff */
[----:B------:R-:W-:Y:S01]  /*07e0*/  FFMA.FTZ R27, R3, 0.69314718246459960938, R2 ;  /* 0x3f317218031b7823 */ /* 0x000fe20000010002 */
[----:B------:R-:W-:Y:S01]  /*07f0*/  FFMA R6, -R30, R5, R29 ;  /* 0x000000051e067223 */ /* 0x000fe2000000011d */
[----:B------:R-:W-:Y:S06]  /*0800*/  @!P1 BRA `(.L_x_1788) ;  /* 0x0000000000149947 */ /* 0x000fec0003800000 */
[----:B------:R-:W-:-:S13]  /*0810*/  ISETP.GE.AND P1, PT, R0, -0x407fffff, PT ;  /* 0xbf8000010000780c */ /* 0x000fda0003f26270 */
[----:B------:R-:W-:-:S05]  /*0820*/  @P1 MOV R3, 0x7f800000 ;  /* 0x7f80000000031802 */ /* 0x000fca0000000f00 */
[C---:B------:R-:W-:Y:S01]  /*0830*/  @P1 FFMA.FTZ R27, R0.reuse, R3, +INF ;  /* 0x7f800000001b1423 */ /* 0x040fe20000010003 */
[----:B------:R-:W-:-:S04]  /*0840*/  FSETP.NEU.FTZ.AND P1, PT, R0, RZ, PT ;  /* 0x000000ff0000720b */ /* 0x000fc80003f3d000 */
[----:B------:R-:W-:-:S09]  /*0850*/  FSEL R27, R27, -RZ, P1 ;  /* 0x800000ff1b1b7208 */ /* 0x000fd20000800000 */
.L_x_1788:
[----:B------:R-:W-:Y:S05]  /*0860*/  BSYNC B0 ;  /* 0x0000000000007941 */ /* 0x000fea0003800000 */
.L_x_1787:
[----:B------:R-:W-:Y:S01]  /*0870*/  BSSY B3, `(.L_x_1789) ;  /* 0x0000007000037945 */ /* 0x000fe20003800000 */
[----:B------:R-:W-:-:S03]  /*0880*/  FFMA R0, R4, R6, R5 ;  /* 0x0000000604007223 */ /* 0x000fc60000000005 */
[----:B------:R-:W-:Y:S05]  /*0890*/  @!P0 BRA `(.L_x_1790) ;  /* 0x0000000000108947 */ /* 0x000fea0003800000 */
[----:B------:R-:W-:Y:S02]  /*08a0*/  MOV R17, R29 ;  /* 0x0000001d00117202 */ /* 0x000fe40000000f00 */
[----:B------:R-:W-:Y:S02]  /*08b0*/  MOV R0, R30 ;  /* 0x0000001e00007202 */ /* 0x000fe40000000f00 */
[----:B------:R-:W-:-:S07]  /*08c0*/  MOV R2, 0x8e0 ;  /* 0x000008e000027802 */ /* 0x000fce0000000f00 */
[----:B-----5:R-:W-:Y:S05]  /*08d0*/  CALL.REL.NOINC `($__internal_2_$__cuda_sm3x_div_rn_ftz_f32_slowpath) ;  /* 0x0000015c007c7944 */ /* 0x020fea0003c00000 */
.L_x_1790:
[----:B------:R-:W-:Y:S05]  /*08e0*/  BSYNC B3 ;  /* 0x0000000000037941 */ /* 0x000fea0003800000 */
.L_x_1789:
[----:B------:R-:W-:Y:S01]  /*08f0*/  HFMA2.MMA R3, -RZ, RZ, 0.89990234375, 10328 ;  /* 0x3b33710bff037435 */ /* 0x000fe200000001ff */
[----:B------:R-:W-:Y:S01]  /*0900*/  FMUL.FTZ R2, R0, R0 ;  /* 0x0000000000027220 */ /* 0x000fe20000410000 */
[----:B------:R-:W-:Y:S08]  /*0910*/  BSSY B0, `(.L_x_1791) ;  /* 0x0000014000007945 */ /* 0x000ff00003800000 */
        /* <DEDUP_REMOVED lines=10> */
[----:B------:R-:W-:-:S13]  /*09c0*/  ISETP.GT.AND P0, PT, R12, -0x1, PT ;  /* 0xffffffff0c00780c */ /* 0x000fda0003f04270 */
[----:B------:R-:W-:Y:S05]  /*09d0*/  @P0 BRA `(.L_x_1793) ;  /* 0x00000000001c0947 */ /* 0x000fea0003800000 */
[----:B------:R-:W-:-:S05]  /*09e0*/  MOV R3, 0x3fd774eb ;  /* 0x3fd774eb00037802 */ /* 0x000fca0000000f00 */
[----:B------:R-:W-:Y:S01]  /*09f0*/  FFMA.FTZ R0, R3, 1.8663789033889770508, -R0 ;  /* 0x3feee58103007823 */ /* 0x000fe20000010800 */
[----:B------:R-:W-:Y:S06]  /*0a00*/  BRA `(.L_x_1793) ;  /* 0x0000000000107947 */ /* 0x000fec0003800000 */
.L_x_1792:
[----:B------:R-:W-:Y:S02]  /*0a10*/  ISETP.GE.AND P0, PT, R12, RZ, PT ;  /* 0x000000ff0c00720c */ /* 0x000fe40003f06270 */
[----:B------:R-:W-:-:S11]  /*0a20*/  MOV R3, 0x3fd774eb ;  /* 0x3fd774eb00037802 */ /* 0x000fd60000000f00 */
[----:B------:R-:W-:-:S04]  /*0a30*/  @P0 FFMA.FTZ R0, R3, 0.93318945169448852539, -R0 ;  /* 0x3f6ee58103000823 */ /* 0x000fc80000010800 */
[----:B------:R-:W-:-:S07]  /*0a40*/  @!P0 FFMA.FTZ R0, R3, 0.93318945169448852539, R0 ;  /* 0x3f6ee58103008823 */ /* 0x000fce0000010000 */
.L_x_1793:
[----:B------:R-:W-:Y:S05]  /*0a50*/  BSYNC B0 ;  /* 0x0000000000007941 */ /* 0x000fea0003800000 */
.L_x_1791:
[----:B------:R-:W-:Y:S01]  /*0a60*/  FSETP.NEU.FTZ.AND P0, PT, |R12|, |R13|, PT ;  /* 0x4000000d0c00720b */ /* 0x000fe20003f1d200 */
[----:B------:R-:W-:Y:S01]  /*0a70*/  HFMA2.MMA R2, -RZ, RZ, 2.04296875, -15.78125 ;  /* 0x4016cbe4ff027435 */ /* 0x000fe200000001ff */
[----:B------:R-:W-:Y:S01]  /*0a80*/  FSETP.NEU.FTZ.AND P1, PT, R30, RZ, PT ;  /* 0x000000ff1e00720b */ /* 0x000fe20003f3d000 */
[----:B------:R-:W-:Y:S01]  /*0a90*/  FMUL.FTZ R28, R27, 0.5 ;  /* 0x3f0000001b1c7820 */ /* 0x000fe20000410000 */
[C---:B------:R-:W-:Y:S01]  /*0aa0*/  ISETP.GE.AND P2, PT, R12.reuse, RZ, PT ;  /* 0x000000ff0c00720c */ /* 0x040fe20003f46270 */
[----:B------:R-:W-:-:S08]  /*0ab0*/  FADD.FTZ R12, |R12|, |R13| ;  /* 0x4000000d0c0c7221 */ /* 0x000fd00000010200 */
[----:B------:R-:W-:Y:S02]  /*0ac0*/  @!P0 FSEL R0, R2, 0.78539818525314331055, !P2 ;  /* 0x3f490fdb02008808 */ /* 0x000fe40005000000 */
[----:B------:R-:W-:Y:S02]  /*0ad0*/  @!P1 FSEL R0, RZ, 3.1415927410125732422, P2 ;  /* 0x40490fdbff009808 */ /* 0x000fe40001000000 */
[----:B------:R-:W-:Y:S02]  /*0ae0*/  FSETP.GTU.FTZ.AND P0, PT, |R12|, +INF , PT ;  /* 0x7f8000000c00780b */ /* 0x000fe40003f1c200 */
[----:B------:R-:W-:-:S04]  /*0af0*/  LOP3.LUT R13, R0, 0x80000000, R13, 0xb8, !PT ;  /* 0x80000000000d7812 */ /* 0x000fc800078eb80d */
[----:B------:R-:W-:Y:S01]  /*0b00*/  FSEL R0, R12, R13, P0 ;  /* 0x0000000d0c007208 */ /* 0x000fe20000000000 */
[----:B------:R-:W-:Y:S06]  /*0b10*/  BRA `(.L_x_1794) ;  /* 0x00000020005c7947 */ /* 0x000fec0003800000 */
.L_x_1786:
[----:B------:R-:W-:-:S04]  /*0b20*/  FMUL.FTZ R27, R29, R29 ;  /* 0x0000001d1d1b7220 */ /* 0x000fc80000410000 */
[----:B------:R-:W-:-:S05]  /*0b30*/  FFMA.FTZ R27, R30, R30, R27 ;  /* 0x0000001e1e1b7223 */ /* 0x000fca000001001b */
[----:B------:R-:W-:-:S13]  /*0b40*/  FSETP.GTU.FTZ.AND P0, PT, R27, 0.69999998807907104492, PT ;  /* 0x3f3333331b00780b */ /* 0x000fda0003f1c000 */
[----:B------:R-:W-:Y:S05]  /*0b50*/  @P0 BRA `(.L_x_1795) ;  /* 0x0000000000c80947 */ /* 0x000fea0003800000 */
[----:B------:R-:W0:Y:S01]  /*0b60*/  MUFU.RCP R3, R30 ;  /* 0x0000001e00037308 */ /* 0x000e220000001000 */
[----:B------:R-:W-:Y:S07]  /*0b70*/  BSSY B3, `(.L_x_1796) ;  /* 0x000000c000037945 */ /* 0x000fee0003800000 */
        /* <DEDUP_REMOVED lines=8> */
[----:B------:R-:W-:Y:S02]  /*0c00*/  MOV R0, R30 ;  /* 0x0000001e00007202 */ /* 0x000fe40000000f00 */
[----:B------:R-:W-:-:S07]  /*0c10*/  MOV R2, 0xc30 ;  /* 0x00000c3000027802 */ /* 0x000fce0000000f00 */
[----:B-----5:R-:W-:Y:S05]  /*0c20*/  CALL.REL.NOINC `($__internal_2_$__cuda_sm3x_div_rn_ftz_f32_slowpath) ;  /* 0x0000015800a87944 */ /* 0x020fea0003c00000 */
.L_x_1797:
[----:B------:R-:W-:Y:S05]  /*0c30*/  BSYNC B3 ;  /* 0x0000000000037941 */ /* 0x000fea0003800000 */
.L_x_1796:
        /* <DEDUP_REMOVED lines=18> */
.L_x_1799:
[----:B------:R-:W-:Y:S02]  /*0d60*/  ISETP.GE.AND P0, PT, R12, RZ, PT ;  /* 0x000000ff0c00720c */ /* 0x000fe40003f06270 */
[----:B------:R-:W-:-:S11]  /*0d70*/  MOV R3, 0x3fd774eb ;  /* 0x3fd774eb00037802 */ /* 0x000fd60000000f00 */
[----:B------:R-:W-:-:S04]  /*0d80*/  @P0 FFMA.FTZ R0, R3, 0.93318945169448852539, -R0 ;  /* 0x3f6ee58103000823 */ /* 0x000fc80000010800 */
[----:B------:R-:W-:-:S07]  /*0d90*/  @!P0 FFMA.FTZ R0, R3, 0.93318945169448852539, R0 ;  /* 0x3f6ee58103008823 */ /* 0x000fce0000010000 */
.L_x_1800:
[----:B------:R-:W-:Y:S05]  /*0da0*/  BSYNC B0 ;  /* 0x0000000000007941 */ /* 0x000fea0003800000 */
.L_x_1798:
[----:B------:R-:W-:Y:S01]  /*0db0*/  FSETP.NEU.FTZ.AND P1, PT, |R12|, |R13|, PT ;  /* 0x4000000d0c00720b */ /* 0x000fe20003f3d200 */
[----:B------:R-:W-:Y:S01]  /*0dc0*/  HFMA2.MMA R2, -RZ, RZ, 2.04296875, -15.78125 ;  /* 0x4016cbe4ff027435 */ /* 0x000fe200000001ff */
[----:B------:R-:W-:Y:S01]  /*0dd0*/  FSETP.NEU.FTZ.AND P2, PT, R30, RZ, PT ;  /* 0x000000ff1e00720b */ /* 0x000fe20003f5d000 */
[----:B------:R-:W0:Y:S01]  /*0de0*/  MUFU.LG2 R27, R27 ;  /* 0x0000001b001b7308 */ /* 0x000e220000000c00 */
[C---:B------:R-:W-:Y:S01]  /*0df0*/  ISETP.GE.AND P0, PT, R12.reuse, RZ, PT ;  /* 0x000000ff0c00720c */ /* 0x040fe20003f06270 */
[----:B------:R-:W-:-:S08]  /*0e00*/  FADD.FTZ R3, |R12|, |R13| ;  /* 0x4000000d0c037221 */ /* 0x000fd00000010200 */
[----:B------:R-:W-:Y:S02]  /*0e10*/  @!P1 FSEL R0, R2, 0.78539818525314331055, !P0 ;  /* 0x3f490fdb02009808 */ /* 0x000fe40004000000 */
[----:B------:R-:W-:Y:S02]  /*0e20*/  @!P2 FSEL R0, RZ, 3.1415927410125732422, P0 ;  /* 0x40490fdbff00a808 */ /* 0x000fe40000000000 */
[----:B------:R-:W-:Y:S02]  /*0e30*/  FSETP.GTU.FTZ.AND P0, PT, |R3|, +INF , PT ;  /* 0x7f8000000300780b */ /* 0x000fe40003f1c200 */
[----:B------:R-:W-:Y:S01]  /*0e40*/  LOP3.LUT R0, R0, 0x80000000, R13, 0xb8, !PT ;  /* 0x8000000000007812 */ /* 0x000fe200078eb80d */
[----:B0-----:R-:W-:-:S03]  /*0e50*/  FMUL.FTZ.D2 R28, R27, 0.69314718246459960938 ;  /* 0x3f3172181b1c7820 */ /* 0x001fc60000310000 */
[----:B------:R-:W-:Y:S01]  /*0e60*/  FSEL R0, R3, R0, P0 ;  /* 0x0000000003007208 */ /* 0x000fe20000000000 */
[----:B------:R-:W-:Y:S06]  /*0e70*/  BRA `(.L_x_1794) ;  /* 0x0000001c00847947 */ /* 0x000fec0003800000 */
.L_x_1795:
[----:B------:R-:W-:Y:S01]  /*0e80*/  LOP3.LUT R3, R30, 0xffff0000, RZ, 0xc0, !PT ;  /* 0xffff00001e037812 */ /* 0x000fe200078ec0ff */
[----:B------:R-:W-:Y:S01]  /*0e90*/  BSSY B0, `(.L_x_1801) ;  /* 0x000003f000007945 */ /* 0x000fe20003800000 */
[----:B------:R-:W-:-:S03]  /*0ea0*/  LOP3.LUT R4, R29, 0xffff0000, RZ, 0xc0, !PT ;  /* 0xffff00001d047812 */ /* 0x000fc600078ec0ff */
[--C-:B------:R-:W-:Y:S01]  /*0eb0*/  FADD.FTZ R2, R30, -R3.reuse ;  /* 0x800000031e027221 */ /* 0x100fe20000010000 */
[----:B------:R-:W-:Y:S01]  /*0ec0*/  FADD.FTZ R16, R3, R3 ;  /* 0x0000000303107221 */ /* 0x000fe20000010000 */
[--C-:B------:R-:W-:Y:S01]  /*0ed0*/  FADD.FTZ R6, R29, -R4.reuse ;  /* 0x800000041d067221 */ /* 0x100fe20000010000 */
[----:B------:R-:W-:Y:S01]  /*0ee0*/  FADD.FTZ R17, R4, R4 ;  /* 0x0000000404117221 */ /* 0x000fe20000010000 */
[----:B------:R-:W-:Y:S01]  /*0ef0*/  FMUL.FTZ R0, R3, R3 ;  /* 0x0000000303007220 */ /* 0x000fe20000410000 */
[----:B------:R-:W-:Y:S01]  /*0f00*/  LOP3.LUT R5, R2, 0xffff0000, RZ, 0xc0, !PT ;  /* 0xffff000002057812 */ /* 0x000fe200078ec0ff */
[----:B------:R-:W-:Y:S01]  /*0f10*/  FMUL.FTZ R3, R4, R4 ;  /* 0x0000000404037220 */ /* 0x000fe20000410000 */
[----:B------:R-:W-:-:S03]  /*0f20*/  LOP3.LUT R7, R6, 0xffff0000, RZ, 0xc0, !PT ;  /* 0xffff000006077812 */ /* 0x000fc600078ec0ff */
[----:B------:R-:W-:Y:S01]  /*0f30*/  FADD.FTZ R18, R2, -R5 ;  /* 0x8000000502127221 */ /* 0x000fe20000010000 */
[CC--:B------:R-:W-:Y:S01]  /*0f40*/  FMUL.FTZ R2, R5.reuse, R16.reuse ;  /* 0x0000001005027220 */ /* 0x0c0fe20000410000 */
[----:B------:R-:W-:Y:S01]  /*0f50*/  FADD.FTZ R28, R6, -R7 ;  /* 0x80000007061c7221 */ /* 0x000fe20000010000 */
[C---:B------:R-:W-:Y:S01]  /*0f60*/  FMUL.FTZ R4, R5.reuse, R5 ;  /* 0x0000000505047220 */ /* 0x040fe20000410000 */
[----:B------:R-:W-:Y:S01]  /*0f70*/  FADD.FTZ R27, R5, R5 ;  /* 0x00000005051b7221 */ /* 0x000fe20000010000 */
[C---:B------:R-:W-:Y:S01]  /*0f80*/  FMUL.FTZ R5, R7.reuse, R17 ;  /* 0x0000001107057220 */ /* 0x040fe20000410000 */
[C---:B------:R-:W-:Y:S01]  /*0f90*/  FMUL.FTZ R6, R7.reuse, R7 ;  /* 0x0000000707067220 */ /* 0x040fe20000410000 */
[----:B------:R-:W-:Y:S01]  /*0fa0*/  FADD.FTZ R31, R7, R7 ;  /* 0x00000007071f7221 */ /* 0x000fe20000010000 */
[----:B------:R-:W-:Y:S01]  /*0fb0*/  FMUL.FTZ R7, R18, R16 ;  /* 0x0000001012077220 */ /* 0x000fe20000410000 */
[----:B------:R-:W-:Y:S01]  /*0fc0*/  FMUL.FTZ R16, R28, R17 ;  /* 0x000000111c107220 */ /* 0x000fe20000410000 */
[----:B------:R-:W-:Y:S01]  /*0fd0*/  FMUL.FTZ R17, R18, R27 ;  /* 0x0000001b12117220 */ /* 0x000fe20000410000 */
[----:B------:R-:W-:Y:S01]  /*0fe0*/  FMUL.FTZ R27, R28, R31 ;  /* 0x0000001f1c1b7220 */ /* 0x000fe20000410000 */
[----:B------:R-:W-:Y:S01]  /*0ff0*/  FMUL.FTZ R18, R18, R18 ;  /* 0x0000001212127220 */ /* 0x000fe20000410000 */
[----:B------:R-:W-:-:S07]  /*1000*/  FMUL.FTZ R28, R28, R28 ;  /* 0x0000001c1c1c7220 */ /* 0x000fce0000410000 */
.L_x_1802:
        /* <DEDUP_REMOVED lines=30> */
[----:B------:R-:W-:Y:S02]  /*11f0*/  FSEL R17, R27, R34, !P6 ;  /* 0x000000221b117208 */ /* 0x000fe40007000000 */
[----:B------:R-:W-:-:S04]  /*1200*/  FSETP.GEU.FTZ.AND P6, PT, R31, R18, PT ;  /* 0x000000121f00720b */ /* 0x000fc80003fde000 */
[----:B------:R-:W-:Y:S02]  /*1210*/  FSEL R33, R31, R18, !P6 ;  /* 0x000000121f217208 */ /* 0x000fe40007000000 */
[----:B------:R-:W-:Y:S02]  /*1220*/  FSEL R27, R18, R31, !P6 ;  /* 0x0000001f121b7208 */ /* 0x000fe40007000000 */
[----:B------:R-:W-:-:S04]  /*1230*/  FSETP.GEU.FTZ.AND P0, PT, R33, R28, PT ;  /* 0x0000001c2100720b */ /* 0x000fc80003f1e000 */
[----:B------:R-:W-:Y:S02]  /*1240*/  PLOP3.LUT P1, PT, P0, P6, P1, 0xbf, 0x0 ;  /* 0x000000000000781c */ /* 0x000fe4000072d717 */
[----:B------:R-:W-:Y:S02]  /*1250*/  FSEL R18, R28, R33, !P0 ;  /* 0x000000211c127208 */ /* 0x000fe40004000000 */
[----:B------:R-:W-:-:S09]  /*1260*/  FSEL R28, R33, R28, !P0 ;  /* 0x0000001c211c7208 */ /* 0x000fd20004000000 */
[----:B------:R-:W-:Y:S05]  /*1270*/  @P1 BRA `(.L_x_1802) ;  /* 0xfffffffc00641947 */ /* 0x000fea000383ffff */
[----:B------:R-:W-:Y:S05]  /*1280*/  BSYNC B0 ;  /* 0x0000000000007941 */ /* 0x000fea0003800000 */
.L_x_1801:
[----:B------:R-:W-:Y:S01]  /*1290*/  FADD.FTZ R0, R0, -1 ;  /* 0xbf80000000007421 */ /* 0x000fe20000010000 */
[----:B------:R-:W-:Y:S01]  /*12a0*/  FCHK P0, R29, R30 ;  /* 0x0000001e1d007302 */ /* 0x000fe20000000000 */
[----:B------:R-:W-:Y:S02]  /*12b0*/  BSSY B0, `(.L_x_1803) ;  /* 0x000002e000007945 */ /* 0x000fe40003800000 */
[----:B------:R-:W-:-:S04]  /*12c0*/  FADD.FTZ R3, R3, R0 ;  /* 0x0000000003037221 */ /* 0x000fc80000010000 */
[----:B------:R-:W-:-:S04]  /*12d0*/  FADD.FTZ R2, R2, R3 ;  /* 0x0000000302027221 */ /* 0x000fc80000010000 */
[----:B------:R-:W-:-:S04]  /*12e0*/  FADD.FTZ R5, R5, R2 ;  /* 0x0000000205057221 */ /* 0x000fc80000010000 */
[----:B------:R-:W-:-:S04]  /*12f0*/  FADD.FTZ R5, R4, R5 ;  /* 0x0000000504057221 */ /* 0x000fc80000010000 */
[----:B------:R-:W-:Y:S01]  /*1300*/  FADD.FTZ R6, R6, R5 ;  /* 0x0000000506067221 */ /* 0x000fe20000010000 */
[----:B------:R-:W-:-:S03]  /*1310*/  MOV R5, 0x3e800000 ;  /* 0x3e80000000057802 */ /* 0x000fc60000000f00 */
[----:B------:R-:W-:-:S04]  /*1320*/  FADD.FTZ R7, R7, R6 ;  /* 0x0000000607077221 */ /* 0x000fc80000010000 */
[----:B------:R-:W-:Y:S01]  /*1330*/  FADD.FTZ R16, R16, R7 ;  /* 0x0000000710107221 */ /* 0x000fe20000010000 */
[----:B------:R-:W-:-:S03]  /*1340*/  HFMA2.MMA R7, -RZ, RZ, 1.3056640625, -1.8671875 ;  /* 0x3d39bf78ff077435 */ /* 0x000fc600000001ff */
        /* <DEDUP_REMOVED lines=36> */
.L_x_1804:
[----:B------:R-:W-:Y:S05]  /*1590*/  BSYNC B0 ;  /* 0x0000000000007941 */ /* 0x000fea0003800000 */
.L_x_1803:
[----:B------:R-:W-:Y:S01]  /*15a0*/  BSSY B3, `(.L_x_1805) ;  /* 0x0000007000037945 */ /* 0x000fe20003800000 */
[----:B------:R-:W-:-:S03]  /*15b0*/  FFMA R0, R2, R4, R5 ;  /* 0x0000000402007223 */ /* 0x000fc60000000005 */
[----:B------:R-:W-:Y:S05]  /*15c0*/  @!P0 BRA `(.L_x_1806) ;  /* 0x0000000000108947 */ /* 0x000fea0003800000 */
[----:B------:R-:W-:Y:S02]  /*15d0*/  MOV R17, R29 ;  /* 0x0000001d00117202 */ /* 0x000fe40000000f00 */
[----:B------:R-:W-:Y:S02]  /*15e0*/  MOV R0, R30 ;  /* 0x0000001e00007202 */ /* 0x000fe40000000f00 */
[----:B------:R-:W-:-:S07]  /*15f0*/  MOV R2, 0x1610 ;  /* 0x0000161000027802 */ /* 0x000fce0000000f00 */
[----:B-----5:R-:W-:Y:S05]  /*1600*/  CALL.REL.NOINC `($__internal_2_$__cuda_sm3x_div_rn_ftz_f32_slowpath) ;  /* 0x0000015000307944 */ /* 0x020fea0003c00000 */
.L_x_1806:
[----:B------:R-:W-:Y:S05]  /*1610*/  BSYNC B3 ;  /* 0x0000000000037941 */ /* 0x000fea0003800000 */
.L_x_1805:
        /* <DEDUP_REMOVED lines=18> */
.L_x_1808:
[----:B------:R-:W-:Y:S02]  /*1740*/  ISETP.GE.AND P0, PT, R12, RZ, PT ;  /* 0x000000ff0c00720c */ /* 0x000fe40003f06270 */
[----:B------:R-:W-:-:S11]  /*1750*/  MOV R3, 0x3fd774eb ;  /* 0x3fd774eb00037802 */ /* 0x000fd60000000f00 */
[----:B------:R-:W-:-:S04]  /*1760*/  @P0 FFMA.FTZ R0, R3, 0.93318945169448852539, -R0 ;  /* 0x3f6ee58103000823 */ /* 0x000fc80000010800 */
[----:B------:R-:W-:-:S07]  /*1770*/  @!P0 FFMA.FTZ R0, R3, 0.93318945169448852539, R0 ;  /* 0x3f6ee58103008823 */ /* 0x000fce0000010000 */
.L_x_1809:
[----:B------:R-:W-:Y:S05]  /*1780*/  BSYNC B0 ;  /* 0x0000000000007941 */ /* 0x000fea0003800000 */
.L_x_1807:
[----:B------:R-:W-:Y:S01]  /*1790*/  FSETP.NEU.FTZ.AND P1, PT, |R12|, |R13|, PT ;  /* 0x4000000d0c00720b */ /* 0x000fe20003f3d200 */
[----:B------:R-:W-:Y:S01]  /*17a0*/  HFMA2.MMA R2, -RZ, RZ, 2.04296875, -15.78125 ;  /* 0x4016cbe4ff027435 */ /* 0x000fe200000001ff */
[----:B------:R-:W-:Y:S01]  /*17b0*/  FSETP.NEU.FTZ.AND P2, PT, R30, RZ, PT ;  /* 0x000000ff1e00720b */ /* 0x000fe20003f5d000 */
[C---:B------:R-:W-:Y:S01]  /*17c0*/  FADD.FTZ R3, |R12|.reuse, |R13| ;  /* 0x4000000d0c037221 */ /* 0x040fe20000010200 */
[----:B------:R-:W-:Y:S01]  /*17d0*/  ISETP.GE.AND P0, PT, R12, RZ, PT ;  /* 0x000000ff0c00720c */ /* 0x000fe20003f06270 */
[----:B------:R-:W-:-:S08]  /*17e0*/  FMUL.FTZ R28, R27, 0.5 ;  /* 0x3f0000001b1c7820 */ /* 0x000fd00000410000 */
[----:B------:R-:W-:Y:S02]  /*17f0*/  @!P1 FSEL R0, R2, 0.78539818525314331055, !P0 ;  /* 0x3f490fdb02009808 */ /* 0x000fe40004000000 */
[----:B------:R-:W-:Y:S02]  /*1800*/  @!P2 FSEL R0, RZ, 3.1415927410125732422, P0 ;  /* 0x40490fdbff00a808 */ /* 0x000fe40000000000 */
[----:B------:R-:W-:Y:S02]  /*1810*/  FSETP.GTU.FTZ.AND P0, PT, |R3|, +INF , PT ;  /* 0x7f8000000300780b */ /* 0x000fe40003f1c200 */
[----:B------:R-:W-:-:S04]  /*1820*/  LOP3.LUT R0, R0, 0x80000000, R13, 0xb8, !PT ;  /* 0x8000000000007812 */ /* 0x000fc800078eb80d */
[----:B------:R-:W-:Y:S01]  /*1830*/  FSEL R0, R3, R0, P0 ;  /* 0x0000000003007208 */ /* 0x000fe20000000000 */
[----:B------:R-:W-:Y:S06]  /*1840*/  BRA `(.L_x_1794) ;  /* 0x0000001400107947 */ /* 0x000fec0003800000 */
.L_x_1785:
        /* <DEDUP_REMOVED lines=13> */
.L_x_1811:
[----:B------:R-:W-:Y:S05]  /*1920*/  BSYNC B3 ;  /* 0x0000000000037941 */ /* 0x000fea0003800000 */
.L_x_1810:
        /* <DEDUP_REMOVED lines=18> */
.L_x_1813:
[----:B------:R-:W-:Y:S02]  /*1a50*/  ISETP.GE.AND P0, PT, R12, RZ, PT ;  /* 0x000000ff0c00720c */ /* 0x000fe40003f06270 */
[----:B------:R-:W-:-:S11]  /*1a60*/  MOV R3, 0x3fd774eb ;  /* 0x3fd774eb00037802 */ /* 0x000fd60000000f00 */
[----:B------:R-:W-:-:S04]  /*1a70*/  @P0 FFMA.FTZ R0, R3, 0.93318945169448852539, -R0 ;  /* 0x3f6ee58103000823 */ /* 0x000fc80000010800 */
[----:B------:R-:W-:-:S07]  /*1a80*/  @!P0 FFMA.FTZ R0, R3, 0.93318945169448852539, R0 ;  /* 0x3f6ee58103008823 */ /* 0x000fce0000010000 */
.L_x_1814:
[----:B------:R-:W-:Y:S05]  /*1a90*/  BSYNC B0 ;  /* 0x0000000000007941 */ /* 0x000fea0003800000 */
.L_x_1812:
[CC--:B------:R-:W-:Y:S02]  /*1aa0*/  VIMNMX R2, R28.reuse, R27.reuse, !PT ;  /* 0x0000001b1c027248 */ /* 0x0c0fe40007fe0100 */
[----:B------:R-:W-:Y:S02]  /*1ab0*/  VIMNMX R27, R28, R27, PT ;  /* 0x0000001b1c1b7248 */ /* 0x000fe40003fe0100 */
[----:B------:R-:W-:Y:S02]  /*1ac0*/  LOP3.LUT R3, R2, 0xfe000000, RZ, 0xc0, !PT ;  /* 0xfe00000002037812 */ /* 0x000fe400078ec0ff */
[----:B------:R-:W-:Y:S02]  /*1ad0*/  FSETP.NEU.FTZ.AND P1, PT, R27, RZ, PT ;  /* 0x000000ff1b00720b */ /* 0x000fe40003f3d000 */
[C---:B------:R-:W-:Y:S02]  /*1ae0*/  IADD3 R4, -R3.reuse, 0x7e800000, RZ ;  /* 0x7e80000003047810 */ /* 0x040fe40007ffe1ff */
[----:B------:R-:W-:-:S02]  /*1af0*/  LOP3.LUT R3, R3, 0x800000, RZ, 0xfc, !PT ;  /* 0x0080000003037812 */ /* 0x000fc400078efcff */
[C---:B------:R-:W-:Y:S01]  /*1b00*/  FSETP.NEU.FTZ.AND P2, PT, R27.reuse, +INF , PT ;  /* 0x7f8000001b00780b */ /* 0x040fe20003f5d000 */
[-C--:B------:R-:W-:Y:S01]  /*1b10*/  FMUL.FTZ R5, R27, R4.reuse ;  /* 0x000000041b057220 */ /* 0x080fe20000410000 */
[----:B------:R-:W-:Y:S01]  /*1b20*/  FMUL.FTZ R4, R2, R4 ;  /* 0x0000000402047220 */ /* 0x000fe20000410000 */
[----:B------:R-:W-:Y:S02]  /*1b30*/  FSETP.NEU.FTZ.AND P0, PT, |R12|, |R13|, PT ;  /* 0x4000000d0c00720b */ /* 0x000fe40003f1d200 */
[----:B------:R-:W-:-:S04]  /*1b40*/  FMUL.FTZ R5, R5, R5 ;  /* 0x0000000505057220 */ /* 0x000fc80000410000 */
[----:B------:R-:W-:-:S04]  /*1b50*/  FFMA.FTZ R5, R4, R4, R5 ;  /* 0x0000000404057223 */ /* 0x000fc80000010005 */
[----:B------:R-:W0:Y:S02]  /*1b60*/  MUFU.SQRT R4, R5 ;  /* 0x0000000500047308 */ /* 0x000e240000002000 */
[----:B0-----:R-:W-:Y:S01]  /*1b70*/  @P1 FMUL.FTZ R2, R3, R4 ;  /* 0x0000000403021220 */ /* 0x001fe20000410000 */
[----:B------:R-:W-:Y:S01]  /*1b80*/  FSETP.NEU.FTZ.AND P1, PT, R30, RZ, PT ;  /* 0x000000ff1e00720b */ /* 0x000fe20003f3d000 */
[----:B------:R-:W-:-:S03]  /*1b90*/  HFMA2.MMA R3, -RZ, RZ, 2.04296875, -15.78125 ;  /* 0x4016cbe4ff037435 */ /* 0x000fc600000001ff */
[----:B------:R-:W-:Y:S02]  /*1ba0*/  FSEL R2, R2, +INF , P2 ;  /* 0x7f80000002027808 */ /* 0x000fe40001000000 */
[----:B------:R-:W-:-:S04]  /*1bb0*/  ISETP.GE.AND P2, PT, R12, RZ, PT ;  /* 0x000000ff0c00720c */ /* 0x000fc80003f46270 */
[----:B------:R-:W0:Y:S01]  /*1bc0*/  MUFU.LG2 R2, R2 ;  /* 0x0000000200027308 */ /* 0x000e220000000c00 */
[----:B------:R-:W-:Y:S01]  /*1bd0*/  @!P0 FSEL R0, R3, 0.78539818525314331055, !P2 ;  /* 0x3f490fdb03008808 */ /* 0x000fe20005000000 */
[----:B------:R-:W-:Y:S01]  /*1be0*/  FADD.FTZ R3, |R12|, |R13| ;  /* 0x4000000d0c037221 */ /* 0x000fe20000010200 */
[----:B------:R-:W-:-:S04]  /*1bf0*/  @!P1 FSEL R0, RZ, 3.1415927410125732422, P2 ;  /* 0x40490fdbff009808 */ /* 0x000fc80001000000 */
[----:B------:R-:W-:Y:S02]  /*1c00*/  FSETP.GTU.FTZ.AND P0, PT, |R3|, +INF , PT ;  /* 0x7f8000000300780b */ /* 0x000fe40003f1c200 */
[----:B------:R-:W-:-:S04]  /*1c10*/  LOP3.LUT R0, R0, 0x80000000, R13, 0xb8, !PT ;  /* 0x8000000000007812 */ /* 0x000fc800078eb80d */
[----:B------:R-:W-:Y:S01]  /*1c20*/  FSEL R0, R3, R0, P0 ;  /* 0x0000000003007208 */ /* 0x000fe20000000000 */
[----:B0-----:R-:W-:Y:S01]  /*1c30*/  FMUL.FTZ R28, R2, 0.69314718246459960938 ;  /* 0x3f317218021c7820 */ /* 0x001fe20000410000 */
[----:B------:R-:W-:Y:S06]  /*1c40*/  BRA `(.L_x_1794) ;  /* 0x0000001000107947 */ /* 0x000fec0003800000 */
.L_x_1784:
[----:B------:R-:W-:-:S13]  /*1c50*/  FSETP.GEU.FTZ.AND P0, PT, R29, 9.999999682655225389e-20, PT ;  /* 0x1fec1e4a1d00780b */ /* 0x000fda0003f1e000 */
[----:B------:R-:W-:Y:S05]  /*1c60*/  @!P0 BRA `(.L_x_1815) ;  /* 0x00000004003c8947 */ /* 0x000fea0003800000 */
[----:B------:R-:W-:Y:S01]  /*1c70*/  FMUL.FTZ R0, R29, R29 ;  /* 0x0000001d1d007220 */ /* 0x000fe20000410000 */
[----:B------:R-:W-:Y:S01]  /*1c80*/  MOV R5, 0x3e800000 ;  /* 0x3e80000000057802 */ /* 0x000fe20000000f00 */
[----:B------:R-:W-:Y:S01]  /*1c90*/  HFMA2.MMA R7, -RZ, RZ, 1.3056640625, -1.8671875 ;  /* 0x3d39bf78ff077435 */ /* 0x000fe200000001ff */
[----:B------:R0:W1:Y:S01]  /*1ca0*/  FCHK P0, R29, 1 ;  /* 0x3f8000001d007902 */ /* 0x0000620000000000 */
[C---:B------:R-:W-:Y:S01]  /*1cb0*/  FADD.FTZ.RZ R2, R0.reuse, 1 ;  /* 0x3f80000000027421 */ /* 0x040fe2000001c000 */
[----:B------:R-:W-:Y:S01]  /*1cc0*/  ISETP.GE.U32.AND P1, PT, R0, 0x7f800000, PT ;  /* 0x7f8000000000780c */ /* 0x000fe20003f26070 */
[----:B------:R-:W-:Y:S03]  /*1cd0*/  BSSY B0, `(.L_x_1816) ;  /* 0x000001f000007945 */ /* 0x000fe60003800000 */
        /* <DEDUP_REMOVED lines=8> */
[----:B------:R-:W-:Y:S01]  /*1d60*/  FFMA.FTZ R5, R2, -R7, 0.10546888411045074463 ;  /* 0x3dd8001202057423 */ /* 0x000fe20000010807 */
[----:B------:R-:W-:-:S03]  /*1d70*/  MOV R7, 0x3f800000 ;  /* 0x3f80000000077802 */ /* 0x000fc60000000f00 */
[C---:B------:R-:W-:Y:S02]  /*1d80*/  FFMA.FTZ R5, R2.reuse, R5, -0.13229703903198242188 ;  /* 0xbe0778e002057423 */ /* 0x040fe40000010005 */
[----:B------:R-:W-:Y:S02]  /*1d90*/  FFMA R4, R7, -1, R7 ;  /* 0xbf80000007047823 */ /* 0x000fe40000000007 */
[----:B------:R-:W-:Y:S02]  /*1da0*/  FFMA.FTZ R5, R2, R5, 0.14491446316242218018 ;  /* 0x3e14647502057423 */ /* 0x000fe40000010005 */
[----:B------:R-:W-:Y:S02]  /*1db0*/  FFMA R4, R4, R7, 1 ;  /* 0x3f80000004047423 */ /* 0x000fe40000000007 */
[----:B------:R-:W-:-:S04]  /*1dc0*/  FFMA.FTZ R5, R2, R5, -0.16641564667224884033 ;  /* 0xbe2a68dd02057423 */ /* 0x000fc80000010005 */
[----:B------:R-:W-:-:S04]  /*1dd0*/  FFMA.FTZ R5, R2, R5, 0.19988867640495300293 ;  /* 0x3e4caf9e02057423 */ /* 0x000fc80000010005 */
[----:B------:R-:W-:-:S04]  /*1de0*/  FFMA.FTZ R5, R2, R5, -0.25000196695327758789 ;  /* 0xbe80004202057423 */ /* 0x000fc80000010005 */
[----:B------:R-:W-:-:S04]  /*1df0*/  FFMA.FTZ R5, R2, R5, 0.33333510160446166992 ;  /* 0x3eaaaae602057423 */ /* 0x000fc80000010005 */
[----:B------:R-:W-:-:S04]  /*1e00*/  FFMA.FTZ R5, R2, R5, -0.5 ;  /* 0xbf00000002057423 */ /* 0x000fc80000010005 */
[----:B------:R-:W-:-:S04]  /*1e10*/  FMUL.FTZ R5, R2, R5 ;  /* 0x0000000502057220 */ /* 0x000fc80000410000 */
[----:B------:R-:W-:Y:S01]  /*1e20*/  FFMA.FTZ R2, R2, R5, R2 ;  /* 0x0000000502027223 */ /* 0x000fe20000010002 */
[----:B------:R-:W-:-:S03]  /*1e30*/  FFMA R5, R29, R4, RZ ;  /* 0x000000041d057223 */ /* 0x000fc600000000ff */
[----:B------:R-:W-:Y:S01]  /*1e40*/  FFMA.FTZ R28, R3, 0.69314718246459960938, R2 ;  /* 0x3f317218031c7823 */ /* 0x000fe20000010002 */
[----:B------:R-:W-:Y:S01]  /*1e50*/  FFMA R6, R5, -1, R29 ;  /* 0xbf80000005067823 */ /* 0x000fe2000000001d */
[----:B01----:R-:W-:Y:S06]  /*1e60*/  @!P1 BRA `(.L_x_1817) ;  /* 0x0000000000149947 */ /* 0x003fec0003800000 */
[----:B------:R-:W-:-:S13]  /*1e70*/  ISETP.GE.AND P1, PT, R0, -0x407fffff, PT ;  /* 0xbf8000010000780c */ /* 0x000fda0003f26270 */
[----:B------:R-:W-:-:S05]  /*1e80*/  @P1 MOV R3, 0x7f800000 ;  /* 0x7f80000000031802 */ /* 0x000fca0000000f00 */
[C---:B------:R-:W-:Y:S01]  /*1e90*/  @P1 FFMA.FTZ R28, R0.reuse, R3, +INF ;  /* 0x7f800000001c1423 */ /* 0x040fe20000010003 */
[----:B------:R-:W-:-:S04]  /*1ea0*/  FSETP.NEU.FTZ.AND P1, PT, R0, RZ, PT ;  /* 0x000000ff0000720b */ /* 0x000fc80003f3d000 */
[----:B------:R-:W-:-:S09]  /*1eb0*/  FSEL R28, R28, -RZ, P1 ;  /* 0x800000ff1c1c7208 */ /* 0x000fd20000800000 */
.L_x_1817:
[----:B------:R-:W-:Y:S05]  /*1ec0*/  BSYNC B0 ;  /* 0x0000000000007941 */ /* 0x000fea0003800000 */
.L_x_1816:
[----:B------:R-:W-:Y:S01]  /*1ed0*/  BSSY B3, `(.L_x_1818) ;  /* 0x0000007000037945 */ /* 0x000fe20003800000 */
[----:B------:R-:W-:-:S03]  /*1ee0*/  FFMA R0, R4, R6, R5 ;  /* 0x0000000604007223 */ /* 0x000fc60000000005 */
[----:B------:R-:W-:Y:S05]  /*1ef0*/  @!P0 BRA `(.L_x_1819) ;  /* 0x0000000000108947 */ /* 0x000fea0003800000 */
[----:B------:R-:W-:Y:S01]  /*1f00*/  HFMA2.MMA R0, -RZ, RZ, 1.875, 0 ;  /* 0x3f800000ff007435 */ /* 0x000fe200000001ff */
[----:B------:R-:W-:Y:S02]  /*1f10*/  MOV R17, R29 ;  /* 0x0000001d00117202 */ /* 0x000fe40000000f00 */
[----:B------:R-:W-:-:S08]  /*1f20*/  MOV R2, 0x1f40 ;  /* 0x00001f4000027802 */ /* 0x000fd00000000f00 */
[----:B-----5:R-:W-:Y:S05]  /*1f30*/  CALL.REL.NOINC `($__internal_2_$__cuda_sm3x_div_rn_ftz_f32_slowpath) ;  /* 0x0000014400e47944 */ /* 0x020fea0003c00000 */
.L_x_1819:
[----:B------:R-:W-:Y:S05]  /*1f40*/  BSYNC B3 ;  /* 0x0000000000037941 */ /* 0x000fea0003800000 */
.L_x_1818:
[----:B------:R-:W-:Y:S01]  /*1f50*/  MOV R3, 0x3b33710b ;  /* 0x3b33710b00037802 */ /* 0x000fe20000000f00 */
[----:B------:R-:W-:Y:S01]  /*1f60*/  FMUL.FTZ R2, R0, R0 ;  /* 0x0000000000027220 */ /* 0x000fe20000410000 */
[----:B------:R-:W-:Y:S03]  /*1f70*/  BSSY B0, `(.L_x_1820) ;  /* 0x0000014000007945 */ /* 0x000fe60003800000 */
        /* <DEDUP_REMOVED lines=12> */
[----:B------:R-:W-:-:S10]  /*2040*/  HFMA2.MMA R3, -RZ, RZ, 1.9599609375, 20144 ;  /* 0x3fd774ebff037435 */ /* 0x000fd400000001ff */
[----:B------:R-:W-:Y:S01]  /*2050*/  FFMA.FTZ R0, R3, 1.8663789033889770508, -R0 ;  /* 0x3feee58103007823 */ /* 0x000fe20000010800 */
[----:B------:R-:W-:Y:S06]  /*2060*/  BRA `(.L_x_1822) ;  /* 0x0000000000107947 */ /* 0x000fec0003800000 */
.L_x_1821:
[----:B------:R-:W-:Y:S02]  /*2070*/  ISETP.GE.AND P0, PT, R12, RZ, PT ;  /* 0x000000ff0c00720c */ /* 0x000fe40003f06270 */
[----:B------:R-:W-:-:S11]  /*2080*/  MOV R3, 0x3fd774eb ;  /* 0x3fd774eb00037802 */ /* 0x000fd60000000f00 */
[----:B------:R-:W-:-:S04]  /*2090*/  @P0 FFMA.FTZ R0, R3, 0.93318945169448852539, -R0 ;  /* 0x3f6ee58103000823 */ /* 0x000fc80000010800 */
[----:B------:R-:W-:-:S07]  /*20a0*/  @!P0 FFMA.FTZ R0, R3, 0.93318945169448852539, R0 ;  /* 0x3f6ee58103008823 */ /* 0x000fce0000010000 */
.L_x_1822:
[----:B------:R-:W-:Y:S05]  /*20b0*/  BSYNC B0 ;  /* 0x0000000000007941 */ /* 0x000fea0003800000 */
.L_x_1820:
[C---:B------:R-:W-:Y:S01]  /*20c0*/  FSETP.NEU.FTZ.AND P1, PT, |R12|.reuse, |R13|, PT ;  /* 0x4000000d0c00720b */ /* 0x040fe20003f3d200 */
[----:B------:R-:W-:Y:S01]  /*20d0*/  HFMA2.MMA R2, -RZ, RZ, 2.04296875, -15.78125 ;  /* 0x4016cbe4ff027435 */ /* 0x000fe200000001ff */
[C---:B------:R-:W-:Y:S01]  /*20e0*/  ISETP.GE.AND P0, PT, R12.reuse, RZ, PT ;  /* 0x000000ff0c00720c */ /* 0x040fe20003f06270 */
[----:B------:R-:W-:Y:S01]  /*20f0*/  FADD.FTZ R3, |R12|, |R13| ;  /* 0x4000000d0c037221 */ /* 0x000fe20000010200 */
[----:B------:R-:W-:-:S09]  /*2100*/  FMUL.FTZ R28, R28, 0.5 ;  /* 0x3f0000001c1c7820 */ /* 0x000fd20000410000 */
[----:B------:R-:W-:Y:S02]  /*2110*/  @!P1 FSEL R0, R2, 0.78539818525314331055, !P0 ;  /* 0x3f490fdb02009808 */ /* 0x000fe40004000000 */
[----:B------:R-:W-:Y:S02]  /*2120*/  FSETP.GTU.FTZ.AND P0, PT, |R3|, +INF , PT ;  /* 0x7f8000000300780b */ /* 0x000fe40003f1c200 */
[----:B------:R-:W-:-:S04]  /*2130*/  LOP3.LUT R0, R0, 0x80000000, R13, 0xb8, !PT ;  /* 0x8000000000007812 */ /* 0x000fc800078eb80d */
[----:B------:R-:W-:Y:S01]  /*2140*/  FSEL R0, R3, R0, P0 ;  /* 0x0000000003007208 */ /* 0x000fe20000000000 */
[----:B------:R-:W-:Y:S06]  /*2150*/  BRA `(.L_x_1794) ;  /* 0x0000000800cc7947 */ /* 0x000fec0003800000 */
.L_x_1815:
[----:B------:R-:W-:Y:S01]  /*2160*/  MOV R3, 0x3f800000 ;  /* 0x3f80000000037802 */ /* 0x000fe20000000f00 */
[----:B------:R-:W0:Y:S01]  /*2170*/  FCHK P0, R29, 1 ;  /* 0x3f8000001d007902 */ /* 0x000e220000000000 */
[----:B------:R-:W-:Y:S03]  /*2180*/  BSSY B3, `(.L_x_1823) ;  /* 0x000000b000037945 */ /* 0x000fe60003800000 */
[----:B------:R-:W-:-:S04]  /*2190*/  FFMA R0, R3, -R3, 1 ;  /* 0x3f80000003007423 */ /* 0x000fc80000000803 */
[----:B------:R-:W-:-:S04]  /*21a0*/  FFMA R0, R0, R3, 1 ;  /* 0x3f80000000007423 */ /* 0x000fc80000000003 */
[----:B------:R-:W-:-:S04]  /*21b0*/  FFMA R2, R29, R0, RZ ;  /* 0x000000001d027223 */ /* 0x000fc800000000ff */
[----:B------:R-:W-:-:S04]  /*21c0*/  FFMA R3, R2, -1, R29 ;  /* 0xbf80000002037823 */ /* 0x000fc8000000001d */
[----:B------:R-:W-:Y:S01]  /*21d0*/  FFMA R0, R0, R3, R2 ;  /* 0x0000000300007223 */ /* 0x000fe20000000002 */
[----:B0-----:R-:W-:Y:S06]  /*21e0*/  @!P0 BRA `(.L_x_1824) ;  /* 0x0000000000108947 */ /* 0x001fec0003800000 */
[----:B------:R-:W-:Y:S01]  /*21f0*/  HFMA2.MMA R0, -RZ, RZ, 1.875, 0 ;  /* 0x3f800000ff007435 */ /* 0x000fe200000001ff */
[----:B------:R-:W-:Y:S02]  /*2200*/  MOV R17, R29 ;  /* 0x0000001d00117202 */ /* 0x000fe40000000f00 */
[----:B------:R-:W-:-:S08]  /*2210*/  MOV R2, 0x2230 ;  /* 0x0000223000027802 */ /* 0x000fd00000000f00 */
[----:B-----5:R-:W-:Y:S05]  /*2220*/  CALL.REL.NOINC `($__internal_2_$__cuda_sm3x_div_rn_ftz_f32_slowpath) ;  /* 0x0000014400287944 */ /* 0x020fea0003c00000 */
.L_x_1824:
[----:B------:R-:W-:Y:S05]  /*2230*/  BSYNC B3 ;  /* 0x0000000000037941 */ /* 0x000fea0003800000 */
.L_x_1823:
        /* <DEDUP_REMOVED lines=18> */
.L_x_1826:
[----:B------:R-:W-:Y:S02]  /*2360*/  ISETP.GE.AND P0, PT, R12, RZ, PT ;  /* 0x000000ff0c00720c */ /* 0x000fe40003f06270 */
[----:B------:R-:W-:-:S11]  /*2370*/  MOV R3, 0x3fd774eb ;  /* 0x3fd774eb00037802 */ /* 0x000fd60000000f00 */
[----:B------:R-:W-:-:S04]  /*2380*/  @P0 FFMA.FTZ R0, R3, 0.93318945169448852539, -R0 ;  /* 0x3f6ee58103000823 */ /* 0x000fc80000010800 */
[----:B------:R-:W-:-:S07]  /*2390*/  @!P0 FFMA.FTZ R0, R3, 0.93318945169448852539, R0 ;  /* 0x3f6ee58103008823 */ /* 0x000fce0000010000 */
.L_x_1827:
[----:B------:R-:W-:Y:S05]  /*23a0*/  BSYNC B0 ;  /* 0x0000000000007941 */ /* 0x000fea0003800000 */
.L_x_1825:
[C---:B------:R-:W-:Y:S01]  /*23b0*/  FSETP.NEU.FTZ.AND P1, PT, |R12|.reuse, |R13|, PT ;  /* 0x4000000d0c00720b */ /* 0x040fe20003f3d200 */
[----:B------:R-:W-:Y:S01]  /*23c0*/  HFMA2.MMA R2, -RZ, RZ, 2.04296875, -15.78125 ;  /* 0x4016cbe4ff027435 */ /* 0x000fe200000001ff */
[C---:B------:R-:W-:Y:S01]  /*23d0*/  ISETP.GE.AND P0, PT, R12.reuse, RZ, PT ;  /* 0x000000ff0c00720c */ /* 0x040fe20003f06270 */
[----:B------:R-:W-:Y:S01]  /*23e0*/  FADD.FTZ R3, |R12|, |R13| ;  /* 0x4000000d0c037221 */ /* 0x000fe20000010200 */
[----:B------:R-:W-:-:S04]  /*23f0*/  FMUL.FTZ R28, R29, 0.5 ;  /* 0x3f0000001d1c7820 */ /* 0x000fc80000410000 */
[----:B------:R-:W-:-:S05]  /*2400*/  FMUL.FTZ R28, R29, R28 ;  /* 0x0000001c1d1c7220 */ /* 0x000fca0000410000 */
[----:B------:R-:W-:Y:S02]  /*2410*/  @!P1 FSEL R0, R2, 0.78539818525314331055, !P0 ;  /* 0x3f490fdb02009808 */ /* 0x000fe40004000000 */
[----:B------:R-:W-:Y:S02]  /*2420*/  FSETP.GTU.FTZ.AND P0, PT, |R3|, +INF , PT ;  /* 0x7f8000000300780b */ /* 0x000fe40003f1c200 */
[----:B------:R-:W-:-:S04]  /*2430*/  LOP3.LUT R0, R0, 0x80000000, R13, 0xb8, !PT ;  /* 0x8000000000007812 */ /* 0x000fc800078eb80d */
[----:B------:R-:W-:Y:S01]  /*2440*/  FSEL R0, R3, R0, P0 ;  /* 0x0000000003007208 */ /* 0x000fe20000000000 */
[----:B------:R-:W-:Y:S06]  /*2450*/  BRA `(.L_x_1794) ;  /* 0x00000008000c7947 */ /* 0x000fec0003800000 */
.L_x_1783:
[----:B------:R-:W-:Y:S01]  /*2460*/  FMUL.FTZ R0, R12, 0.36787945032119750977 ;  /* 0x3ebc5ab20c007820 */ /* 0x000fe20000410000 */
[----:B------:R-:W-:Y:S01]  /*2470*/  FMUL.FTZ R2, R13, 0.36787945032119750977 ;  /* 0x3ebc5ab20d027820 */ /* 0x000fe20000410000 */
[----:B------:R-:W-:Y:S02]  /*2480*/  BSSY B3, `(.L_x_1828) ;  /* 0x0000020000037945 */ /* 0x000fe40003800000 */
        /* <DEDUP_REMOVED lines=15> */
[----:B------:R-:W-:Y:S01]  /*2580*/  FSETP.NEU.FTZ.AND P0, PT, R0, +INF , PT ;  /* 0x7f8000000000780b */ /* 0x000fe20003f1d000 */
[----:B------:R-:W-:Y:S01]  /*2590*/  FFMA R0, -R30, R5, 1 ;  /* 0x3f8000001e007423 */ /* 0x000fe20000000105 */
[----:B------:R-:W-:Y:S02]  /*25a0*/  MOV R3, 0x3f800000 ;  /* 0x3f80000000037802 */ /* 0x000fe40000000f00 */
[----:B------:R-:W-:Y:S01]  /*25b0*/  FSEL R2, R2, +INF , P0 ;  /* 0x7f80000002027808 */ /* 0x000fe20000000000 */
[----:B------:R-:W-:-:S04]  /*25c0*/  FFMA R0, R5, R0, R5 ;  /* 0x0000000005007223 */ /* 0x000fc80000000005 */
[----:B------:R-:W-:Y:S01]  /*25d0*/  FFMA R5, R29, R0, RZ ;  /* 0x000000001d057223 */ /* 0x000fe200000000ff */
[----:B------:R-:W0:Y:S03]  /*25e0*/  MUFU.LG2 R2, R2 ;  /* 0x0000000200027308 */ /* 0x000e260000000c00 */
[----:B------:R-:W-:-:S04]  /*25f0*/  FFMA R4, -R30, R5, R29 ;  /* 0x000000051e047223 */ /* 0x000fc8000000011d */
[----:B------:R-:W-:Y:S01]  /*2600*/  FFMA R0, R0, R4, R5 ;  /* 0x0000000400007223 */ /* 0x000fe20000000005 */
[----:B------:R-:W1:Y:S01]  /*2610*/  FCHK P0, R29, R30 ;  /* 0x0000001e1d007302 */ /* 0x000e620000000000 */
[----:B0-----:R-:W-:Y:S01]  /*2620*/  FFMA.FTZ R28, R2, 0.69314718246459960938, R3 ;  /* 0x3f317218021c7823 */ /* 0x001fe20000010003 */
[----:B-1----:R-:W-:Y:S06]  /*2630*/  @!P0 BRA `(.L_x_1829) ;  /* 0x0000000000108947 */ /* 0x002fec0003800000 */
[----:B------:R-:W-:Y:S02]  /*2640*/  MOV R17, R29 ;  /* 0x0000001d00117202 */ /* 0x000fe40000000f00 */
[----:B------:R-:W-:Y:S02]  /*2650*/  MOV R0, R30 ;  /* 0x0000001e00007202 */ /* 0x000fe40000000f00 */
[----:B------:R-:W-:-:S07]  /*2660*/  MOV R2, 0x2680 ;  /* 0x0000268000027802 */ /* 0x000fce0000000f00 */
[----:B-----5:R-:W-:Y:S05]  /*2670*/  CALL.REL.NOINC `($__internal_2_$__cuda_sm3x_div_rn_ftz_f32_slowpath) ;  /* 0x0000014000147944 */ /* 0x020fea0003c00000 */
.L_x_1829:
[----:B------:R-:W-:Y:S05]  /*2680*/  BSYNC B3 ;  /* 0x0000000000037941 */ /* 0x000fea0003800000 */
.L_x_1828:
        /* <DEDUP_REMOVED lines=18> */
.L_x_1831:
[----:B------:R-:W-:Y:S02]  /*27b0*/  ISETP.GE.AND P0, PT, R12, RZ, PT ;  /* 0x000000ff0c00720c */ /* 0x000fe40003f06270 */
[----:B------:R-:W-:-:S11]  /*27c0*/  MOV R3, 0x3fd774eb ;  /* 0x3fd774eb00037802 */ /* 0x000fd60000000f00 */
[----:B------:R-:W-:-:S04]  /*27d0*/  @P0 FFMA.FTZ R0, R3, 0.93318945169448852539, -R0 ;  /* 0x3f6ee58103000823 */ /* 0x000fc80000010800 */
[----:B------:R-:W-:-:S07]  /*27e0*/  @!P0 FFMA.FTZ R0, R3, 0.93318945169448852539, R0 ;  /* 0x3f6ee58103008823 */ /* 0x000fce0000010000 */
.L_x_1832:
[----:B------:R-:W-:Y:S05]  /*27f0*/  BSYNC B0 ;  /* 0x0000000000007941 */ /* 0x000fea0003800000 */
.L_x_1830:
[----:B------:R-:W-:Y:S01]  /*2800*/  FSETP.NEU.FTZ.AND P1, PT, |R12|, |R13|, PT ;  /* 0x4000000d0c00720b */ /* 0x000fe20003f3d200 */
[----:B------:R-:W-:Y:S01]  /*2810*/  HFMA2.MMA R2, -RZ, RZ, 2.04296875, -15.78125 ;  /* 0x4016cbe4ff027435 */ /* 0x000fe200000001ff */
[----:B------:R-:W-:Y:S01]  /*2820*/  FSETP.NEU.FTZ.AND P2, PT, R30, RZ, PT ;  /* 0x000000ff1e00720b */ /* 0x000fe20003f5d000 */
[C---:B------:R-:W-:Y:S01]  /*2830*/  FADD.FTZ R3, |R12|.reuse, |R13| ;  /* 0x4000000d0c037221 */ /* 0x040fe20000010200 */
[----:B------:R-:W-:-:S09]  /*2840*/  ISETP.GE.AND P0, PT, R12, RZ, PT ;  /* 0x000000ff0c00720c */ /* 0x000fd20003f06270 */
[----:B------:R-:W-:Y:S02]  /*2850*/  @!P1 FSEL R0, R2, 0.78539818525314331055, !P0 ;  /* 0x3f490fdb02009808 */ /* 0x000fe40004000000 */
[----:B------:R-:W-:Y:S02]  /*2860*/  @!P2 FSEL R0, RZ, 3.1415927410125732422, P0 ;  /* 0x40490fdbff00a808 */ /* 0x000fe40000000000 */
[----:B------:R-:W-:Y:S02]  /*2870*/  FSETP.GTU.FTZ.AND P0, PT, |R3|, +INF , PT ;  /* 0x7f8000000300780b */ /* 0x000fe40003f1c200 */
[----:B------:R-:W-:-:S04]  /*2880*/  LOP3.LUT R0, R0, 0x80000000, R13, 0xb8, !PT ;  /* 0x8000000000007812 */ /* 0x000fc800078eb80d */
[----:B------:R-:W-:Y:S01]  /*2890*/  FSEL R0, R3, R0, P0 ;  /* 0x0000000003007208 */ /* 0x000fe20000000000 */
[----:B------:R-:W-:Y:S06]  /*28a0*/  BRA `(.L_x_1794) ;  /* 0x0000000000f87947 */ /* 0x000fec0003800000 */
.L_x_1782:
[C---:B------:R-:W-:Y:S01]  /*28b0*/  FADD.FTZ R17, |R13|.reuse, -RZ ;  /* 0x800000ff0d117221 */ /* 0x040fe20000010200 */
[----:B------:R-:W-:Y:S01]  /*28c0*/  FSETP.GT.FTZ.AND P2, PT, |R13|, |R12|, PT ;  /* 0x4000000c0d00720b */ /* 0x000fe20003f54200 */
[----:B------:R-:W-:Y:S01]  /*28d0*/  BSSY B3, `(.L_x_1833) ;  /* 0x0000018000037945 */ /* 0x000fe20003800000 */
[----:B------:R-:W-:Y:S02]  /*28e0*/  FSETP.GEU.FTZ.AND P0, PT, |R12|, 1.084202172485504434e-19, PT ;  /* 0x200000000c00780b */ /* 0x000fe40003f1e200 */
[----:B------:R-:W-:Y:S02]  /*28f0*/  FSEL R27, R17, R28, P2 ;  /* 0x0000001c111b7208 */ /* 0x000fe40001000000 */
[----:B------:R-:W-:Y:S02]  /*2900*/  FSETP.GEU.FTZ.AND P1, PT, |R13|, 1.084202172485504434e-19, PT ;  /* 0x200000000d00780b */ /* 0x000fe40003f3e200 */
[----:B------:R-:W0:Y:S01]  /*2910*/  MUFU.RCP R0, R27 ;  /* 0x0000001b00007308 */ /* 0x000e220000001000 */
[----:B------:R-:W-:-:S02]  /*2920*/  FSEL R17, R28, R17, P2 ;  /* 0x000000111c117208 */ /* 0x000fc40001000000 */
[----:B------:R-:W-:-:S07]  /*2930*/  PLOP3.LUT P0, PT, P0, P1, PT, 0x2, 0x0 ;  /* 0x000000000000781c */ /* 0x000fce0000702072 */
[----:B------:R-:W1:Y:S06]  /*2940*/  FCHK P1, R17, R27 ;  /* 0x0000001b11007302 */ /* 0x000e6c0000020000 */
[----:B------:R-:W-:Y:S01]  /*2950*/  @P0 FMUL.FTZ R2, R13, 4 ;  /* 0x408000000d020820 */ /* 0x000fe20000410000 */
[----:B0-----:R-:W-:Y:S01]  /*2960*/  FFMA R3, -R27, R0, 1 ;  /* 0x3f8000001b037423 */ /* 0x001fe20000000100 */
[----:B------:R-:W-:-:S03]  /*2970*/  @!P0 FMUL.FTZ R29, R13, R13 ;  /* 0x0000000d0d1d8220 */ /* 0x000fc60000410000 */
[----:B------:R-:W-:Y:S01]  /*2980*/  FFMA R4, R0, R3, R0 ;  /* 0x0000000300047223 */ /* 0x000fe20000000000 */
[----:B------:R-:W-:Y:S01]  /*2990*/  @P0 FMUL.FTZ R0, R12, 4 ;  /* 0x408000000c000820 */ /* 0x000fe20000410000 */
[----:B------:R-:W-:Y:S01]  /*29a0*/  @P0 FMUL.FTZ R3, R2, R2 ;  /* 0x0000000202030220 */ /* 0x000fe20000410000 */
[----:B------:R-:W-:Y:S01]  /*29b0*/  @!P0 FFMA.FTZ R29, R12, R12, R29 ;  /* 0x0000000c0c1d8223 */ /* 0x000fe2000001001d */
[----:B------:R-:W-:Y:S02]  /*29c0*/  FFMA R5, R17, R4, RZ ;  /* 0x0000000411057223 */ /* 0x000fe400000000ff */
[----:B------:R-:W-:Y:S02]  /*29d0*/  @P0 FFMA.FTZ R3, R0, R0, R3 ;  /* 0x0000000000030223 */ /* 0x000fe40000010003 */
[----:B------:R-:W-:Y:S02]  /*29e0*/  FFMA R0, -R27, R5, R17 ;  /* 0x000000051b007223 */ /* 0x000fe40000000111 */
[----:B------:R-:W-:-:S02]  /*29f0*/  @P0 FMUL.FTZ R29, R3, 0.0625 ;  /* 0x3d800000031d0820 */ /* 0x000fc40000410000 */
[----:B------:R-:W-:Y:S01]  /*2a00*/  FFMA R0, R4, R0, R5 ;  /* 0x0000000004007223 */ /* 0x000fe20000000005 */
[----:B-1----:R-:W-:Y:S06]  /*2a10*/  @!P1 BRA `(.L_x_1834) ;  /* 0x00000000000c9947 */ /* 0x002fec0003800000 */
[----:B------:R-:W-:Y:S02]  /*2a20*/  MOV R0, R27 ;  /* 0x0000001b00007202 */ /* 0x000fe40000000f00 */
[----:B------:R-:W-:-:S07]  /*2a30*/  MOV R2, 0x2a50 ;  /* 0x00002a5000027802 */ /* 0x000fce0000000f00 */
[----:B-----5:R-:W-:Y:S05]  /*2a40*/  CALL.REL.NOINC `($__internal_2_$__cuda_sm3x_div_rn_ftz_f32_slowpath) ;  /* 0x0000013c00207944 */ /* 0x020fea0003c00000 */
.L_x_1834:
[----:B------:R-:W-:Y:S05]  /*2a50*/  BSYNC B3 ;  /* 0x0000000000037941 */ /* 0x000fea0003800000 */
.L_x_1833:
        /* <DEDUP_REMOVED lines=13> */
[----:B------:R-:W-:-:S13]  /*2b30*/  ISETP.GT.AND P0, PT, R12, -0x1, PT ;  /* 0xffffffff0c00780c */ /* 0x000fda0003f04270 */
[----:B------:R-:W-:Y:S05]  /*2b40*/  @P0 BRA `(.L_x_1837) ;  /* 0x00000000001c0947 */ /* 0x000fea0003800000 */
[----:B------:R-:W-:-:S05]  /*2b50*/  MOV R3, 0x3fd774eb ;  /* 0x3fd774eb00037802 */ /* 0x000fca0000000f00 */
[----:B------:R-:W-:Y:S01]  /*2b60*/  FFMA.FTZ R0, R3, 1.8663789033889770508, -R0 ;  /* 0x3feee58103007823 */ /* 0x000fe20000010800 */
[----:B------:R-:W-:Y:S06]  /*2b70*/  BRA `(.L_x_1837) ;  /* 0x0000000000107947 */ /* 0x000fec0003800000 */
.L_x_1836:
[----:B------:R-:W-:Y:S02]  /*2b80*/  ISETP.GE.AND P0, PT, R12, RZ, PT ;  /* 0x000000ff0c00720c */ /* 0x000fe40003f06270 */
[----:B------:R-:W-:-:S11]  /*2b90*/  MOV R3, 0x3fd774eb ;  /* 0x3fd774eb00037802 */ /* 0x000fd60000000f00 */
[----:B------:R-:W-:-:S04]  /*2ba0*/  @P0 FFMA.FTZ R0, R3, 0.93318945169448852539, -R0 ;  /* 0x3f6ee58103000823 */ /* 0x000fc80000010800 */
[----:B------:R-:W-:-:S07]  /*2bb0*/  @!P0 FFMA.FTZ R0, R3, 0.93318945169448852539, R0 ;  /* 0x3f6ee58103008823 */ /* 0x000fce0000010000 */
.L_x_1837:
[----:B------:R-:W-:Y:S05]  /*2bc0*/  BSYNC B0 ;  /* 0x0000000000007941 */ /* 0x000fea0003800000 */
.L_x_1835:
[C---:B------:R-:W-:Y:S01]  /*2bd0*/  FSETP.NEU.FTZ.AND P2, PT, |R12|.reuse, |R13|, PT ;  /* 0x4000000d0c00720b */ /* 0x040fe20003f5d200 */
        /* <DEDUP_REMOVED lines=9> */
[----:B0-----:R-:W-:-:S03]  /*2c70*/  FMUL.FTZ R28, R29, 0.69314718246459960938 ;  /* 0x3f3172181d1c7820 */ /* 0x001fc60000410000 */
[----:B------:R-:W-:-:S07]  /*2c80*/  FSEL R0, R3, R0, P0 ;  /* 0x0000000003007208 */ /* 0x000fce0000000000 */
.L_x_1794:
[----:B------:R-:W-:Y:S05]  /*2c90*/  BSYNC B2 ;  /* 0x0000000000027941 */ /* 0x000fea0003800000 */
.L_x_1781:
[----:B------:R-:W-:Y:S01]  /*2ca0*/  ULDC.64 UR16, c[0x0][0xe60] ;  /* 0x0003980000107ab9 */ /* 0x000fe20000000a00 */
[----:B------:R-:W-:Y:S01]  /*2cb0*/  BSSY B0, `(.L_x_1838) ;  /* 0x000003b000007945 */ /* 0x000fe20003800000 */
[----:B------:R-:W-:-:S04]  /*2cc0*/  FMUL.FTZ R3, R0, UR16 ;  /* 0x0000001000037c20 */ /* 0x000fc80008410000 */
[----:B------:R-:W-:Y:S01]  /*2cd0*/  FFMA.FTZ R4, R28, UR17, R3 ;  /* 0x000000111c047c23 */ /* 0x000fe20008010003 */
[----:B------:R-:W-:-:S04]  /*2ce0*/  FMUL.FTZ R3, R0, UR17 ;  /* 0x0000001100037c20 */ /* 0x000fc80008410000 */
[----:B------:R-:W-:Y:S01]  /*2cf0*/  LOP3.LUT P0, R2, R4, 0x7fffffff, RZ, 0xc0, !PT ;  /* 0x7fffffff04027812 */ /* 0x000fe2000780c0ff */
[----:B------:R-:W-:-:S12]  /*2d00*/  FFMA.FTZ R28, R28, UR16, -R3 ;  /* 0x000000101c1c7c23 */ /* 0x000fd80008010803 */
        /* <DEDUP_REMOVED lines=36> */
.L_x_1841:
        /* <DEDUP_REMOVED lines=10> */
.L_x_1840:
[----:B------:R-:W-:-:S04]  /*2ff0*/  FMUL.RZ R4, R4, 0.15915493667125701904 ;  /* 0x3e22f98304047820 */ /* 0x000fc8000040c000 */
[----:B------:R1:W2:Y:S08]  /*3000*/  MUFU.SIN R13, R4 ;  /* 0x00000004000d7308 */ /* 0x0002b00000000400 */
[----:B------:R1:W3:Y:S01]  /*3010*/  MUFU.COS R12, R4 ;  /* 0x00000004000c7308 */ /* 0x0002e20000000000 */
[----:B------:R-:W-:Y:S05]  /*3020*/  BRA `(.L_x_1842) ;  /* 0x00000000000c7947 */ /* 0x000fea0003800000 */
.L_x_1839:
[----:B------:R-:W-:Y:S01]  /*3030*/  FMUL.FTZ R12, R28, 1.4426950216293334961 ;  /* 0x3fb8aa3b1c0c7820 */ /* 0x000fe20000410000 */
[----:B------:R-:W-:-:S05]  /*3040*/  MOV R13, R4 ;  /* 0x00000004000d7202 */ /* 0x000fca0000000f00 */
[----:B------:R-:W0:Y:S02]  /*3050*/  MUFU.EX2 R12, R12 ;  /* 0x0000000c000c7308 */ /* 0x000e240000000800 */
.L_x_1842:
[----:B------:R-:W-:Y:S05]  /*3060*/  BSYNC B0 ;  /* 0x0000000000007941 */ /* 0x000fea0003800000 */
.L_x_1838:
[C---:B-----5:R-:W-:Y:S01]  /*3070*/  FSETP.NAN.FTZ.AND P0, PT, R14.reuse, R15, PT ;  /* 0x0000000f0e00720b */ /* 0x060fe20003f18000 */
[----:B------:R-:W-:Y:S01]  /*3080*/  BSSY B2, `(.L_x_1843) ;  /* 0x000027f000027945 */ /* 0x000fe20003800000 */
[----:B------:R-:W-:-:S11]  /*3090*/  FADD.FTZ R28, |R14|, -RZ ;  /* 0x800000ff0e1c7221 */ /* 0x000fd60000010200 */
        /* <DEDUP_REMOVED lines=30> */
[----:B-1----:R-:W-:Y:S02]  /*3280*/  IADD3 R4, -R3, 0x40800000, RZ ;  /* 0x4080000003047810 */ /* 0x002fe40007ffe1ff */
[-C--:B------:R-:W-:Y:S02]  /*3290*/  IADD3 R2, R0, -R3.reuse, RZ ;  /* 0x8000000300027210 */ /* 0x080fe40007ffe0ff */
[----:B------:R-:W-:Y:S01]  /*32a0*/  I2FP.F32.S32 R3, R3 ;  /* 0x0000000300037245 */ /* 0x000fe20000201400 */
[----:B------:R-:W-:-:S04]  /*32b0*/  FFMA.FTZ R5, R4, 0.25, -R5 ;  /* 0x3e80000004057823 */ /* 0x000fc80000010805 */
        /* <DEDUP_REMOVED lines=24> */
.L_x_1850:
[----:B------:R-:W-:Y:S05]  /*3440*/  BSYNC B0 ;  /* 0x0000000000007941 */ /* 0x000fea0003800000 */
.L_x_1849:
[----:B------:R-:W-:Y:S01]  /*3450*/  BSSY B3, `(.L_x_1851) ;  /* 0x0000007000037945 */ /* 0x000fe20003800000 */
[----:B------:R-:W-:-:S03]  /*3460*/  FFMA R0, R4, R6, R5 ;  /* 0x0000000604007223 */ /* 0x000fc60000000005 */
[----:B------:R-:W-:Y:S05]  /*3470*/  @!P0 BRA `(.L_x_1852) ;  /* 0x0000000000108947 */ /* 0x000fea0003800000 */
[----:B------:R-:W-:Y:S02]  /*3480*/  MOV R17, R29 ;  /* 0x0000001d00117202 */ /* 0x000fe40000000f00 */
[----:B------:R-:W-:Y:S02]  /*3490*/  MOV R0, R30 ;  /* 0x0000001e00007202 */ /* 0x000fe40000000f00 */
[----:B------:R-:W-:-:S07]  /*34a0*/  MOV R2, 0x34c0 ;  /* 0x000034c000027802 */ /* 0x000fce0000000f00 */
[----:B0-23--:R-:W-:Y:S05]  /*34b0*/  CALL.REL.NOINC `($__internal_2_$__cuda_sm3x_div_rn_ftz_f32_slowpath) ;  /* 0x0000013000847944 */ /* 0x00dfea0003c00000 */
.L_x_1852:
[----:B------:R-:W-:Y:S05]  /*34c0*/  BSYNC B3 ;  /* 0x0000000000037941 */ /* 0x000fea0003800000 */
.L_x_1851:
        /* <DEDUP_REMOVED lines=18> */
.L_x_1854:
[----:B------:R-:W-:Y:S02]  /*35f0*/  ISETP.GE.AND P0, PT, R14, RZ, PT ;  /* 0x000000ff0e00720c */ /* 0x000fe40003f06270 */
[----:B------:R-:W-:-:S11]  /*3600*/  MOV R3, 0x3fd774eb ;  /* 0x3fd774eb00037802 */ /* 0x000fd60000000f00 */
[----:B------:R-:W-:-:S04]  /*3610*/  @P0 FFMA.FTZ R0, R3, 0.93318945169448852539, -R0 ;  /* 0x3f6ee58103000823 */ /* 0x000fc80000010800 */
[----:B------:R-:W-:-:S07]  /*3620*/  @!P0 FFMA.FTZ R0, R3, 0.93318945169448852539, R0 ;  /* 0x3f6ee58103008823 */ /* 0x000fce0000010000 */
.L_x_1855:
[----:B------:R-:W-:Y:S05]  /*3630*/  BSYNC B0 ;  /* 0x0000000000007941 */ /* 0x000fea0003800000 */
.L_x_1853:
        /* <DEDUP_REMOVED lines=12> */
.L_x_1848:
[----:B------:R-:W-:-:S04]  /*3700*/  FMUL.FTZ R27, R29, R29 ;  /* 0x0000001d1d1b7220 */ /* 0x000fc80000410000 */
[----:B------:R-:W-:-:S05]  /*3710*/  FFMA.FTZ R27, R30, R30, R27 ;  /* 0x0000001e1e1b7223 */ /* 0x000fca000001001b */
[----:B------:R-:W-:-:S13]  /*3720*/  FSETP.GTU.FTZ.AND P0, PT, R27, 0.69999998807907104492, PT ;  /* 0x3f3333331b00780b */ /* 0x000fda0003f1c000 */
[----:B------:R-:W-:Y:S05]  /*3730*/  @P0 BRA `(.L_x_1857) ;  /* 0x0000000000c80947 */ /* 0x000fea0003800000 */
[----:B------:R-:W4:Y:S01]  /*3740*/  MUFU.RCP R3, R30 ;  /* 0x0000001e00037308 */ /* 0x000f220000001000 */
[----:B------:R-:W-:Y:S07]  /*3750*/  BSSY B3, `(.L_x_1858) ;  /* 0x000000c000037945 */ /* 0x000fee0003800000 */
        /* <DEDUP_REMOVED lines=8> */
[----:B------:R-:W-:Y:S02]  /*37e0*/  MOV R0, R30 ;  /* 0x0000001e00007202 */ /* 0x000fe40000000f00 */
[----:B------:R-:W-:-:S07]  /*37f0*/  MOV R2, 0x3810 ;  /* 0x0000381000027802 */ /* 0x000fce0000000f00 */
[----:B0123--:R-:W-:Y:S05]  /*3800*/  CALL.REL.NOINC `($__internal_2_$__cuda_sm3x_div_rn_ftz_f32_slowpath) ;  /* 0x0000012c00b07944 */ /* 0x00ffea0003c00000 */
.L_x_1859:
[----:B------:R-:W-:Y:S05]  /*3810*/  BSYNC B3 ;  /* 0x0000000000037941 */ /* 0x000fea0003800000 */
.L_x_1858:
        /* <DEDUP_REMOVED lines=18> */
.L_x_1861:
[----:B------:R-:W-:Y:S02]  /*3940*/  ISETP.GE.AND P0, PT, R14, RZ, PT ;  /* 0x000000ff0e00720c */ /* 0x000fe40003f06270 */
[----:B------:R-:W-:-:S11]  /*3950*/  MOV R3, 0x3fd774eb ;  /* 0x3fd774eb00037802 */ /* 0x000fd60000000f00 */
[----:B------:R-:W-:-:S04]  /*3960*/  @P0 FFMA.FTZ R0, R3, 0.93318945169448852539, -R0 ;  /* 0x3f6ee58103000823 */ /* 0x000fc80000010800 */
[----:B------:R-:W-:-:S07]  /*3970*/  @!P0 FFMA.FTZ R0, R3, 0.93318945169448852539, R0 ;  /* 0x3f6ee58103008823 */ /* 0x000fce0000010000 */
.L_x_1862:
[----:B------:R-:W-:Y:S05]  /*3980*/  BSYNC B0 ;  /* 0x0000000000007941 */ /* 0x000fea0003800000 */
.L_x_1860:
[----:B------:R-:W-:Y:S01]  /*3990*/  FSETP.NEU.FTZ.AND P1, PT, |R14|, |R15|, PT ;  /* 0x4000000f0e00720b */ /* 0x000fe20003f3d200 */
[----:B------:R-:W-:Y:S01]  /*39a0*/  HFMA2.MMA R2, -RZ, RZ, 2.04296875, -15.78125 ;  /* 0x4016cbe4ff027435 */ /* 0x000fe200000001ff */
[----:B------:R-:W-:Y:S01]  /*39b0*/  FSETP.NEU.FTZ.AND P2, PT, R30, RZ, PT ;  /* 0x000000ff1e00720b */ /* 0x000fe20003f5d000 */
[----:B------:R-:W4:Y:S01]  /*39c0*/  MUFU.LG2 R27, R27 ;  /* 0x0000001b001b7308 */ /* 0x000f220000000c00 */
[C---:B------:R-:W-:Y:S01]  /*39d0*/  ISETP.GE.AND P0, PT, R14.reuse, RZ, PT ;  /* 0x000000ff0e00720c */ /* 0x040fe20003f06270 */
[----:B------:R-:W-:-:S08]  /*39e0*/  FADD.FTZ R3, |R14|, |R15| ;  /* 0x4000000f0e037221 */ /* 0x000fd00000010200 */
[----:B------:R-:W-:Y:S02]  /*39f0*/  @!P1 FSEL R0, R2, 0.78539818525314331055, !P0 ;  /* 0x3f490fdb02009808 */ /* 0x000fe40004000000 */
[----:B------:R-:W-:Y:S02]  /*3a00*/  @!P2 FSEL R0, RZ, 3.1415927410125732422, P0 ;  /* 0x40490fdbff00a808 */ /* 0x000fe40000000000 */
[----:B------:R-:W-:Y:S02]  /*3a10*/  FSETP.GTU.FTZ.AND P0, PT, |R3|, +INF , PT ;  /* 0x7f8000000300780b */ /* 0x000fe40003f1c200 */
[----:B------:R-:W-:Y:S01]  /*3a20*/  LOP3.LUT R0, R0, 0x80000000, R15, 0xb8, !PT ;  /* 0x8000000000007812 */ /* 0x000fe200078eb80f */
[----:B----4-:R-:W-:-:S03]  /*3a30*/  FMUL.FTZ.D2 R28, R27, 0.69314718246459960938 ;  /* 0x3f3172181b1c7820 */ /* 0x010fc60000310000 */
[----:B------:R-:W-:Y:S01]  /*3a40*/  FSEL R0, R3, R0, P0 ;  /* 0x0000000003007208 */ /* 0x000fe20000000000 */
[----:B------:R-:W-:Y:S06]  /*3a50*/  BRA `(.L_x_1856) ;  /* 0x0000001c00847947 */ /* 0x000fec0003800000 */
.L_x_1857:
[----:B------:R-:W-:Y:S01]  /*3a60*/  LOP3.LUT R3, R30, 0xffff0000, RZ, 0xc0, !PT ;  /* 0xffff00001e037812 */ /* 0x000fe200078ec0ff */
[----:B------:R-:W-:Y:S01]  /*3a70*/  BSSY B0, `(.L_x_1863) ;  /* 0x000003f000007945 */ /* 0x000fe20003800000 */
[----:B-1----:R-:W-:-:S03]  /*3a80*/  LOP3.LUT R4, R29, 0xffff0000, RZ, 0xc0, !PT ;  /* 0xffff00001d047812 */ /* 0x002fc600078ec0ff */
        /* <DEDUP_REMOVED lines=22> */
.L_x_1864:
        /* <DEDUP_REMOVED lines=40> */
.L_x_1863:
        /* <DEDUP_REMOVED lines=48> */
.L_x_1866:
[----:B------:R-:W-:Y:S05]  /*4170*/  BSYNC B0 ;  /* 0x0000000000007941 */ /* 0x000fea0003800000 */
.L_x_1865:
[----:B------:R-:W-:Y:S01]  /*4180*/  BSSY B3, `(.L_x_1867) ;  /* 0x0000007000037945 */ /* 0x000fe20003800000 */
[----:B------:R-:W-:-:S03]  /*4190*/  FFMA R0, R2, R4, R5 ;  /* 0x0000000402007223 */ /* 0x000fc60000000005 */
[----:B------:R-:W-:Y:S05]  /*41a0*/  @!P0 BRA `(.L_x_1868) ;  /* 0x0000000000108947 */ /* 0x000fea0003800000 */
[----:B------:R-:W-:Y:S02]  /*41b0*/  MOV R17, R29 ;  /* 0x0000001d00117202 */ /* 0x000fe40000000f00 */
[----:B------:R-:W-:Y:S02]  /*41c0*/  MOV R0, R30 ;  /* 0x0000001e00007202 */ /* 0x000fe40000000f00 */
[----:B------:R-:W-:-:S07]  /*41d0*/  MOV R2, 0x41f0 ;  /* 0x000041f000027802 */ /* 0x000fce0000000f00 */
[----:B0-23--:R-:W-:Y:S05]  /*41e0*/  CALL.REL.NOINC `($__internal_2_$__cuda_sm3x_div_rn_ftz_f32_slowpath) ;  /* 0x0000012400387944 */ /* 0x00dfea0003c00000 */
.L_x_1868:
[----:B------:R-:W-:Y:S05]  /*41f0*/  BSYNC B3 ;  /* 0x0000000000037941 */ /* 0x000fea0003800000 */
.L_x_1867:
        /* <DEDUP_REMOVED lines=18> */
.L_x_1870:
[----:B------:R-:W-:Y:S02]  /*4320*/  ISETP.GE.AND P0, PT, R14, RZ, PT ;  /* 0x000000ff0e00720c */ /* 0x000fe40003f06270 */
[----:B------:R-:W-:-:S11]  /*4330*/  MOV R3, 0x3fd774eb ;  /* 0x3fd774eb00037802 */ /* 0x000fd60000000f00 */
[----:B------:R-:W-:-:S04]  /*4340*/  @P0 FFMA.FTZ R0, R3, 0.93318945169448852539, -R0 ;  /* 0x3f6ee58103000823 */ /* 0x000fc80000010800 */
[----:B------:R-:W-:-:S07]  /*4350*/  @!P0 FFMA.FTZ R0, R3, 0.93318945169448852539, R0 ;  /* 0x3f6ee58103008823 */ /* 0x000fce0000010000 */
.L_x_1871:
[----:B------:R-:W-:Y:S05]  /*4360*/  BSYNC B0 ;  /* 0x0000000000007941 */ /* 0x000fea0003800000 */
.L_x_1869:
        /* <DEDUP_REMOVED lines=12> */
.L_x_1847:
        /* <DEDUP_REMOVED lines=13> */
.L_x_1873:
[----:B------:R-:W-:Y:S05]  /*4500*/  BSYNC B3 ;  /* 0x0000000000037941 */ /* 0x000fea0003800000 */
.L_x_1872:
        /* <DEDUP_REMOVED lines=18> */
.L_x_1875:
[----:B------:R-:W-:Y:S02]  /*4630*/  ISETP.GE.AND P0, PT, R14, RZ, PT ;  /* 0x000000ff0e00720c */ /* 0x000fe40003f06270 */
[----:B------:R-:W-:-:S11]  /*4640*/  MOV R3, 0x3fd774eb ;  /* 0x3fd774eb00037802 */ /* 0x000fd60000000f00 */
[----:B------:R-:W-:-:S04]  /*4650*/  @P0 FFMA.FTZ R0, R3, 0.93318945169448852539, -R0 ;  /* 0x3f6ee58103000823 */ /* 0x000fc80000010800 */
[----:B------:R-:W-:-:S07]  /*4660*/  @!P0 FFMA.FTZ R0, R3, 0.93318945169448852539, R0 ;  /* 0x3f6ee58103008823 */ /* 0x000fce0000010000 */
.L_x_1876:
[----:B------:R-:W-:Y:S05]  /*4670*/  BSYNC B0 ;  /* 0x0000000000007941 */ /* 0x000fea0003800000 */
.L_x_1874:
[CC--:B------:R-:W-:Y:S02]  /*4680*/  VIMNMX R2, R28.reuse, R27.reuse, !PT ;  /* 0x0000001b1c027248 */ /* 0x0c0fe40007fe0100 */
[----:B------:R-:W-:Y:S02]  /*4690*/  VIMNMX R27, R28, R27, PT ;  /* 0x0000001b1c1b7248 */ /* 0x000fe40003fe0100 */
[----:B------:R-:W-:Y:S02]  /*46a0*/  LOP3.LUT R3, R2, 0xfe000000, RZ, 0xc0, !PT ;  /* 0xfe00000002037812 */ /* 0x000fe400078ec0ff */
[----:B------:R-:W-:Y:S02]  /*46b0*/  FSETP.NEU.FTZ.AND P1, PT, R27, RZ, PT ;  /* 0x000000ff1b00720b */ /* 0x000fe40003f3d000 */
[C---:B-1----:R-:W-:Y:S02]  /*46c0*/  IADD3 R4, -R3.reuse, 0x7e800000, RZ ;  /* 0x7e80000003047810 */ /* 0x042fe40007ffe1ff */
[----:B------:R-:W-:-:S02]  /*46d0*/  LOP3.LUT R3, R3, 0x800000, RZ, 0xfc, !PT ;  /* 0x0080000003037812 */ /* 0x000fc400078efcff */
[C---:B------:R-:W-:Y:S01]  /*46e0*/  FSETP.NEU.FTZ.AND P2, PT, R27.reuse, +INF , PT ;  /* 0x7f8000001b00780b */ /* 0x040fe20003f5d000 */
[-C--:B------:R-:W-:Y:S01]  /*46f0*/  FMUL.FTZ R5, R27, R4.reuse ;  /* 0x000000041b057220 */ /* 0x080fe20000410000 */
[----:B------:R-:W-:Y:S01]  /*4700*/  FMUL.FTZ R4, R2, R4 ;  /* 0x0000000402047220 */ /* 0x000fe20000410000 */
[----:B------:R-:W-:Y:S02]  /*4710*/  FSETP.NEU.FTZ.AND P0, PT, |R14|, |R15|, PT ;  /* 0x4000000f0e00720b */ /* 0x000fe40003f1d200 */
[----:B------:R-:W-:-:S04]  /*4720*/  FMUL.FTZ R5, R5, R5 ;  /* 0x0000000505057220 */ /* 0x000fc80000410000 */
[----:B------:R-:W-:-:S04]  /*4730*/  FFMA.FTZ R5, R4, R4, R5 ;  /* 0x0000000404057223 */ /* 0x000fc80000010005 */
[----:B------:R-:W1:Y:S02]  /*4740*/  MUFU.SQRT R4, R5 ;  /* 0x0000000500047308 */ /* 0x000e640000002000 */
[----:B-1----:R-:W-:Y:S01]  /*4750*/  @P1 FMUL.FTZ R2, R3, R4 ;  /* 0x0000000403021220 */ /* 0x002fe20000410000 */
[----:B------:R-:W-:Y:S01]  /*4760*/  FSETP.NEU.FTZ.AND P1, PT, R30, RZ, PT ;  /* 0x000000ff1e00720b */ /* 0x000fe20003f3d000 */
[----:B------:R-:W-:-:S03]  /*4770*/  HFMA2.MMA R3, -RZ, RZ, 2.04296875, -15.78125 ;  /* 0x4016cbe4ff037435 */ /* 0x000fc600000001ff */
[----:B------:R-:W-:Y:S02]  /*4780*/  FSEL R2, R2, +INF , P2 ;  /* 0x7f80000002027808 */ /* 0x000fe40001000000 */
[----:B------:R-:W-:-:S04]  /*4790*/  ISETP.GE.AND P2, PT, R14, RZ, PT ;  /* 0x000000ff0e00720c */ /* 0x000fc80003f46270 */
[----:B------:R-:W1:Y:S01]  /*47a0*/  MUFU.LG2 R2, R2 ;  /* 0x0000000200027308 */ /* 0x000e620000000c00 */
[----:B------:R-:W-:Y:S01]  /*47b0*/  @!P0 FSEL R0, R3, 0.78539818525314331055, !P2 ;  /* 0x3f490fdb03008808 */ /* 0x000fe20005000000 */
[----:B------:R-:W-:Y:S01]  /*47c0*/  FADD.FTZ R3, |R14|, |R15| ;  /* 0x4000000f0e037221 */ /* 0x000fe20000010200 */
[----:B------:R-:W-:-:S04]  /*47d0*/  @!P1 FSEL R0, RZ, 3.1415927410125732422, P2 ;  /* 0x40490fdbff009808 */ /* 0x000fc80001000000 */
[----:B------:R-:W-:Y:S02]  /*47e0*/  FSETP.GTU.FTZ.AND P0, PT, |R3|, +INF , PT ;  /* 0x7f8000000300780b */ /* 0x000fe40003f1c200 */
[----:B------:R-:W-:-:S04]  /*47f0*/  LOP3.LUT R0, R0, 0x80000000, R15, 0xb8, !PT ;  /* 0x8000000000007812 */ /* 0x000fc800078eb80f */
[----:B------:R-:W-:Y:S01]  /*4800*/  FSEL R0, R3, R0, P0 ;  /* 0x0000000003007208 */ /* 0x000fe20000000000 */
[----:B-1----:R-:W-:Y:S01]  /*4810*/  FMUL.FTZ R28, R2, 0.69314718246459960938 ;  /* 0x3f317218021c7820 */ /* 0x002fe20000410000 */
[----:B------:R-:W-:Y:S06]  /*4820*/  BRA `(.L_x_1856) ;  /* 0x0000001000107947 */ /* 0x000fec0003800000 */
.L_x_1846:
[----:B------:R-:W-:-:S13]  /*4830*/  FSETP.GEU.FTZ.AND P0, PT, R29, 9.999999682655225389e-20, PT ;  /* 0x1fec1e4a1d00780b */ /* 0x000fda0003f1e000 */
[----:B------:R-:W-:Y:S05]  /*4840*/  @!P0 BRA `(.L_x_1877) ;  /* 0x00000004003c8947 */ /* 0x000fea0003800000 */
[----:B------:R-:W-:Y:S01]  /*4850*/  FMUL.FTZ R2, R29, R29 ;  /* 0x0000001d1d027220 */ /* 0x000fe20000410000 */
[----:B------:R-:W-:Y:S01]  /*4860*/  MOV R5, 0x3e800000 ;  /* 0x3e80000000057802 */ /* 0x000fe20000000f00 */
[----:B------:R4:W0:Y:S01]  /*4870*/  FCHK P0, R29, 1 ;  /* 0x3f8000001d007902 */ /* 0x0008220000000000 */
[----:B------:R-:W-:Y:S01]  /*4880*/  MOV R6, 0x3f800000 ;  /* 0x3f80000000067802 */ /* 0x000fe20000000f00 */
[C---:B------:R-:W-:Y:S01]  /*4890*/  FADD.FTZ.RZ R0, R2.reuse, 1 ;  /* 0x3f80000002007421 */ /* 0x040fe2000001c000 */
[----:B------:R-:W-:Y:S01]  /*48a0*/  ISETP.GE.U32.AND P1, PT, R2, 0x7f800000, PT ;  /* 0x7f8000000200780c */ /* 0x000fe20003f26070 */
[----:B------:R-:W-:Y:S02]  /*48b0*/  BSSY B0, `(.L_x_1878) ;  /* 0x000001f000007945 */ /* 0x000fe40003800000 */
[----:B------:R-:W-:Y:S01]  /*48c0*/  FFMA R7, R6, -1, R6 ;  /* 0xbf80000006077823 */ /* 0x000fe20000000006 */
[----:B------:R-:W-:-:S04]  /*48d0*/  IADD3 R0, R0, -0x3f400000, RZ ;  /* 0xc0c0000000007810 */ /* 0x000fc80007ffe0ff */
[----:B------:R-:W-:-:S04]  /*48e0*/  LOP3.LUT R3, R0, 0xff800000, RZ, 0xc0, !PT ;  /* 0xff80000000037812 */ /* 0x000fc800078ec0ff */
[----:B-1----:R-:W-:Y:S02]  /*48f0*/  IADD3 R4, -R3, 0x40800000, RZ ;  /* 0x4080000003047810 */ /* 0x002fe40007ffe1ff */
[-C--:B------:R-:W-:Y:S02]  /*4900*/  IADD3 R0, R2, -R3.reuse, RZ ;  /* 0x8000000302007210 */ /* 0x080fe40007ffe0ff */
[----:B------:R-:W-:Y:S01]  /*4910*/  I2FP.F32.S32 R3, R3 ;  /* 0x0000000300037245 */ /* 0x000fe20000201400 */
[----:B------:R-:W-:Y:S01]  /*4920*/  FFMA.FTZ R5, R4, R5, -1 ;  /* 0xbf80000004057423 */ /* 0x000fe20000010005 */
[----:B------:R-:W-:-:S03]  /*4930*/  HFMA2.MMA R4, -RZ, RZ, 1.3056640625, -1.8671875 ;  /* 0x3d39bf78ff047435 */ /* 0x000fc600000001ff */
[----:B------:R-:W-:Y:S01]  /*4940*/  FADD.FTZ R5, R0, R5 ;  /* 0x0000000500057221 */ /* 0x000fe20000010000 */
[----:B------:R-:W-:-:S06]  /*4950*/  FMUL.FTZ R3, R3, 1.1920928955078125e-07 ;  /* 0x3400000003037820 */ /* 0x000fcc0000410000 */
[----:B------:R-:W-:-:S04]  /*4960*/  FFMA.FTZ R0, R5, -R4, 0.10546888411045074463 ;  /* 0x3dd8001205007423 */ /* 0x000fc80000010804 */
[----:B------:R-:W-:-:S04]  /*4970*/  FFMA.FTZ R0, R5, R0, -0.13229703903198242188 ;  /* 0xbe0778e005007423 */ /* 0x000fc80000010000 */
[----:B------:R-:W-:-:S04]  /*4980*/  FFMA.FTZ R0, R5, R0, 0.14491446316242218018 ;  /* 0x3e14647505007423 */ /* 0x000fc80000010000 */
[----:B------:R-:W-:-:S04]  /*4990*/  FFMA.FTZ R0, R5, R0, -0.16641564667224884033 ;  /* 0xbe2a68dd05007423 */ /* 0x000fc80000010000 */
[----:B------:R-:W-:-:S04]  /*49a0*/  FFMA.FTZ R0, R5, R0, 0.19988867640495300293 ;  /* 0x3e4caf9e05007423 */ /* 0x000fc80000010000 */
[----:B------:R-:W-:-:S04]  /*49b0*/  FFMA.FTZ R0, R5, R0, -0.25000196695327758789 ;  /* 0xbe80004205007423 */ /* 0x000fc80000010000 */
[----:B------:R-:W-:-:S04]  /*49c0*/  FFMA.FTZ R0, R5, R0, 0.33333510160446166992 ;  /* 0x3eaaaae605007423 */ /* 0x000fc80000010000 */
[----:B------:R-:W-:Y:S01]  /*49d0*/  FFMA.FTZ R4, R5, R0, -0.5 ;  /* 0xbf00000005047423 */ /* 0x000fe20000010000 */
[----:B------:R-:W-:-:S03]  /*49e0*/  FFMA R0, R7, R6, 1 ;  /* 0x3f80000007007423 */ /* 0x000fc60000000006 */
[----:B------:R-:W-:-:S04]  /*49f0*/  FMUL.FTZ R4, R5, R4 ;  /* 0x0000000405047220 */ /* 0x000fc80000410000 */
[----:B------:R-:W-:Y:S01]  /*4a00*/  FFMA.FTZ R4, R5, R4, R5 ;  /* 0x0000000405047223 */ /* 0x000fe20000010005 */
[----:B------:R-:W-:-:S03]  /*4a10*/  FFMA R5, R0, R29, RZ ;  /* 0x0000001d00057223 */ /* 0x000fc600000000ff */
[----:B------:R-:W-:Y:S01]  /*4a20*/  FFMA.FTZ R28, R3, 0.69314718246459960938, R4 ;  /* 0x3f317218031c7823 */ /* 0x000fe20000010004 */
[----:B------:R-:W-:Y:S01]  /*4a30*/  FFMA R6, R5, -1, R29 ;  /* 0xbf80000005067823 */ /* 0x000fe2000000001d */
[----:B0---4-:R-:W-:Y:S06]  /*4a40*/  @!P1 BRA `(.L_x_1879) ;  /* 0x0000000000149947 */ /* 0x011fec0003800000 */
[----:B------:R-:W-:-:S13]  /*4a50*/  ISETP.GE.AND P1, PT, R2, -0x407fffff, PT ;  /* 0xbf8000010200780c */ /* 0x000fda0003f26270 */
[----:B------:R-:W-:-:S05]  /*4a60*/  @P1 MOV R3, 0x7f800000 ;  /* 0x7f80000000031802 */ /* 0x000fca0000000f00 */
[C---:B------:R-:W-:Y:S01]  /*4a70*/  @P1 FFMA.FTZ R28, R2.reuse, R3, +INF ;  /* 0x7f800000021c1423 */ /* 0x040fe20000010003 */
[----:B------:R-:W-:-:S04]  /*4a80*/  FSETP.NEU.FTZ.AND P1, PT, R2, RZ, PT ;  /* 0x000000ff0200720b */ /* 0x000fc80003f3d000 */
[----:B------:R-:W-:-:S09]  /*4a90*/  FSEL R28, R28, -RZ, P1 ;  /* 0x800000ff1c1c7208 */ /* 0x000fd20000800000 */
.L_x_1879:
[----:B------:R-:W-:Y:S05]  /*4aa0*/  BSYNC B0 ;  /* 0x0000000000007941 */ /* 0x000fea0003800000 */
.L_x_1878:
[----:B------:R-:W-:Y:S01]  /*4ab0*/  BSSY B3, `(.L_x_1880) ;  /* 0x0000007000037945 */ /* 0x000fe20003800000 */
[----:B------:R-:W-:-:S03]  /*4ac0*/  FFMA R0, R0, R6, R5 ;  /* 0x0000000600007223 */ /* 0x000fc60000000005 */
[----:B------:R-:W-:Y:S05]  /*4ad0*/  @!P0 BRA `(.L_x_1881) ;  /* 0x0000000000108947 */ /* 0x000fea0003800000 */
[----:B------:R-:W-:Y:S01]  /*4ae0*/  HFMA2.MMA R0, -RZ, RZ, 1.875, 0 ;  /* 0x3f800000ff007435 */ /* 0x000fe200000001ff */
[----:B------:R-:W-:Y:S02]  /*4af0*/  MOV R17, R29 ;  /* 0x0000001d00117202 */ /* 0x000fe40000000f00 */
[----:B------:R-:W-:-:S08]  /*4b00*/  MOV R2, 0x4b20 ;  /* 0x00004b2000027802 */ /* 0x000fd00000000f00 */
[----:B--23--:R-:W-:Y:S05]  /*4b10*/  CALL.REL.NOINC `($__internal_2_$__cuda_sm3x_div_rn_ftz_f32_slowpath) ;  /* 0x0000011800ec7944 */ /* 0x00cfea0003c00000 */
.L_x_1881:
[----:B------:R-:W-:Y:S05]  /*4b20*/  BSYNC B3 ;  /* 0x0000000000037941 */ /* 0x000fea0003800000 */
.L_x_1880:
        /* <DEDUP_REMOVED lines=18> */
.L_x_1883:
[----:B------:R-:W-:Y:S02]  /*4c50*/  ISETP.GE.AND P0, PT, R14, RZ, PT ;  /* 0x000000ff0e00720c */ /* 0x000fe40003f06270 */
[----:B------:R-:W-:-:S11]  /*4c60*/  MOV R3, 0x3fd774eb ;  /* 0x3fd774eb00037802 */ /* 0x000fd60000000f00 */
[----:B------:R-:W-:-:S04]  /*4c70*/  @P0 FFMA.FTZ R0, R3, 0.93318945169448852539, -R0 ;  /* 0x3f6ee58103000823 */ /* 0x000fc80000010800 */
[----:B------:R-:W-:-:S07]  /*4c80*/  @!P0 FFMA.FTZ R0, R3, 0.93318945169448852539, R0 ;  /* 0x3f6ee58103008823 */ /* 0x000fce0000010000 */
.L_x_1884:
[----:B------:R-:W-:Y:S05]  /*4c90*/  BSYNC B0 ;  /* 0x0000000000007941 */ /* 0x000fea0003800000 */
.L_x_1882:
        /* <DEDUP_REMOVED lines=10> */
.L_x_1877:
[----:B------:R-:W-:Y:S01]  /*4d40*/  MOV R0, 0x3f800000 ;  /* 0x3f80000000007802 */ /* 0x000fe20000000f00 */
[----:B------:R-:W4:Y:S01]  /*4d50*/  FCHK P0, R29, 1 ;  /* 0x3f8000001d007902 */ /* 0x000f220000000000 */
[----:B------:R-:W-:Y:S03]  /*4d60*/  BSSY B3, `(.L_x_1885) ;  /* 0x000000b000037945 */ /* 0x000fe60003800000 */
[----:B------:R-:W-:-:S04]  /*4d70*/  FFMA R3, R0, -R0, 1 ;  /* 0x3f80000000037423 */ /* 0x000fc80000000800 */
[----:B------:R-:W-:-:S04]  /*4d80*/  FFMA R0, R3, R0, 1 ;  /* 0x3f80000003007423 */ /* 0x000fc80000000000 */
[----:B------:R-:W-:-:S04]  /*4d90*/  FFMA R2, R0, R29, RZ ;  /* 0x0000001d00027223 */ /* 0x000fc800000000ff */
[----:B------:R-:W-:-:S04]  /*4da0*/  FFMA R3, R2, -1, R29 ;  /* 0xbf80000002037823 */ /* 0x000fc8000000001d */
[----:B------:R-:W-:Y:S01]  /*4db0*/  FFMA R0, R0, R3, R2 ;  /* 0x0000000300007223 */ /* 0x000fe20000000002 */
[----:B----4-:R-:W-:Y:S06]  /*4dc0*/  @!P0 BRA `(.L_x_1886) ;  /* 0x0000000000108947 */ /* 0x010fec0003800000 */
[----:B------:R-:W-:Y:S01]  /*4dd0*/  HFMA2.MMA R0, -RZ, RZ, 1.875, 0 ;  /* 0x3f800000ff007435 */ /* 0x000fe200000001ff */
[----:B------:R-:W-:Y:S02]  /*4de0*/  MOV R17, R29 ;  /* 0x0000001d00117202 */ /* 0x000fe40000000f00 */
[----:B------:R-:W-:-:S08]  /*4df0*/  MOV R2, 0x4e10 ;  /* 0x00004e1000027802 */ /* 0x000fd00000000f00 */
[----:B0123--:R-:W-:Y:S05]  /*4e00*/  CALL.REL.NOINC `($__internal_2_$__cuda_sm3x_div_rn_ftz_f32_slowpath) ;  /* 0x0000011800307944 */ /* 0x00ffea0003c00000 */
.L_x_1886:
[----:B------:R-:W-:Y:S05]  /*4e10*/  BSYNC B3 ;  /* 0x0000000000037941 */ /* 0x000fea0003800000 */
.L_x_1885:
        /* <DEDUP_REMOVED lines=18> */
.L_x_1888:
[----:B------:R-:W-:Y:S02]  /*4f40*/  ISETP.GE.AND P0, PT, R14, RZ, PT ;  /* 0x000000ff0e00720c */ /* 0x000fe40003f06270 */
[----:B------:R-:W-:-:S11]  /*4f50*/  MOV R3, 0x3fd774eb ;  /* 0x3fd774eb00037802 */ /* 0x000fd60000000f00 */
[----:B------:R-:W-:-:S04]  /*4f60*/  @P0 FFMA.FTZ R0, R3, 0.93318945169448852539, -R0 ;  /* 0x3f6ee58103000823 */ /* 0x000fc80000010800 */
[----:B------:R-:W-:-:S07]  /*4f70*/  @!P0 FFMA.FTZ R0, R3, 0.93318945169448852539, R0 ;  /* 0x3f6ee58103008823 */ /* 0x000fce0000010000 */
.L_x_1889:
[----:B------:R-:W-:Y:S05]  /*4f80*/  BSYNC B0 ;  /* 0x0000000000007941 */ /* 0x000fea0003800000 */
.L_x_1887:
        /* <DEDUP_REMOVED lines=11> */
.L_x_1845:
[----:B------:R-:W-:Y:S01]  /*5040*/  FMUL.FTZ R0, R14, 0.36787945032119750977 ;  /* 0x3ebc5ab20e007820 */ /* 0x000fe20000410000 */
[----:B------:R-:W-:Y:S01]  /*5050*/  FMUL.FTZ R2, R15, 0.36787945032119750977 ;  /* 0x3ebc5ab20f027820 */ /* 0x000fe20000410000 */
[----:B------:R-:W-:Y:S02]  /*5060*/  BSSY B3, `(.L_x_1890) ;  /* 0x0000020000037945 */ /* 0x000fe40003800000 */
[----:B------:R-:W-:Y:S01]  /*5070*/  FADD.FTZ R0, |R0|, -RZ ;  /* 0x800000ff00007221 */ /* 0x000fe20000010200 */
[----:B------:R-:W-:-:S05]  /*5080*/  FADD.FTZ R3, |R2|, -RZ ;  /* 0x800000ff02037221 */ /* 0x000fca0000010200 */
[CC--:B------:R-:W-:Y:S02]  /*5090*/  VIMNMX R2, R0.reuse, R3.reuse, !PT ;  /* 0x0000000300027248 */ /* 0x0c0fe40007fe0100 */
[----:B------:R-:W-:Y:S02]  /*50a0*/  VIMNMX R0, R0, R3, PT ;  /* 0x0000000300007248 */ /* 0x000fe40003fe0100 */
[----:B-1----:R-:W-:Y:S02]  /*50b0*/  LOP3.LUT R4, R2, 0xfe000000, RZ, 0xc0, !PT ;  /* 0xfe00000002047812 */ /* 0x002fe400078ec0ff */
        /* <DEDUP_REMOVED lines=8> */
[----:B------:R-:W1:Y:S02]  /*5140*/  MUFU.SQRT R6, R6 ;  /* 0x0000000600067308 */ /* 0x000e640000002000 */
[----:B-1----:R-:W-:Y:S01]  /*5150*/  @P0 FMUL.FTZ R2, R6, R3 ;  /* 0x0000000306020220 */ /* 0x002fe20000410000 */
[----:B------:R-:W-:Y:S01]  /*5160*/  FSETP.NEU.FTZ.AND P0, PT, R0, +INF , PT ;  /* 0x7f8000000000780b */ /* 0x000fe20003f1d000 */
[----:B------:R-:W-:Y:S01]  /*5170*/  FFMA R0, -R30, R5, 1 ;  /* 0x3f8000001e007423 */ /* 0x000fe20000000105 */
[----:B------:R-:W-:Y:S02]  /*5180*/  MOV R3, 0x3f800000 ;  /* 0x3f80000000037802 */ /* 0x000fe40000000f00 */
        /* <DEDUP_REMOVED lines=10> */
[----:B------:R-:W-:Y:S02]  /*5230*/  MOV R0, R30 ;  /* 0x0000001e00007202 */ /* 0x000fe40000000f00 */
[----:B------:R-:W-:-:S07]  /*5240*/  MOV R2, 0x5260 ;  /* 0x0000526000027802 */ /* 0x000fce0000000f00 */
[----:B0-23--:R-:W-:Y:S05]  /*5250*/  CALL.REL.NOINC `($__internal_2_$__cuda_sm3x_div_rn_ftz_f32_slowpath) ;  /* 0x00000114001c7944 */ /* 0x00dfea0003c00000 */
.L_x_1891:
[----:B------:R-:W-:Y:S05]  /*5260*/  BSYNC B3 ;  /* 0x0000000000037941 */ /* 0x000fea0003800000 */
.L_x_1890:
        /* <DEDUP_REMOVED lines=18> */
.L_x_1893:
[----:B------:R-:W-:Y:S02]  /*5390*/  ISETP.GE.AND P0, PT, R14, RZ, PT ;  /* 0x000000ff0e00720c */ /* 0x000fe40003f06270 */
[----:B------:R-:W-:-:S11]  /*53a0*/  MOV R3, 0x3fd774eb ;  /* 0x3fd774eb00037802 */ /* 0x000fd60000000f00 */
[----:B------:R-:W-:-:S04]  /*53b0*/  @P0 FFMA.FTZ R0, R3, 0.93318945169448852539, -R0 ;  /* 0x3f6ee58103000823 */ /* 0x000fc80000010800 */
[----:B------:R-:W-:-:S07]  /*53c0*/  @!P0 FFMA.FTZ R0, R3, 0.93318945169448852539, R0 ;  /* 0x3f6ee58103008823 */ /* 0x000fce0000010000 */
.L_x_1894:
[----:B------:R-:W-:Y:S05]  /*53d0*/  BSYNC B0 ;  /* 0x0000000000007941 */ /* 0x000fea0003800000 */
.L_x_1892:
        /* <DEDUP_REMOVED lines=11> */
.L_x_1844:
[C---:B------:R-:W-:Y:S01]  /*5490*/  FADD.FTZ R17, |R15|.reuse, -RZ ;  /* 0x800000ff0f117221 */ /* 0x040fe20000010200 */
[----:B------:R-:W-:Y:S01]  /*54a0*/  FSETP.GT.FTZ.AND P2, PT, |R15|, |R14|, PT ;  /* 0x4000000e0f00720b */ /* 0x000fe20003f54200 */
[----:B------:R-:W-:Y:S01]  /*54b0*/  BSSY B3, `(.L_x_1895) ;  /* 0x0000018000037945 */ /* 0x000fe20003800000 */
[----:B------:R-:W-:Y:S02]  /*54c0*/  FSETP.GEU.FTZ.AND P0, PT, |R14|, 1.084202172485504434e-19, PT ;  /* 0x200000000e00780b */ /* 0x000fe40003f1e200 */
[----:B------:R-:W-:Y:S02]  /*54d0*/  FSEL R27, R17, R28, P2 ;  /* 0x0000001c111b7208 */ /* 0x000fe40001000000 */
[----:B------:R-:W-:Y:S02]  /*54e0*/  FSETP.GEU.FTZ.AND P1, PT, |R15|, 1.084202172485504434e-19, PT ;  /* 0x200000000f00780b */ /* 0x000fe40003f3e200 */
[----:B------:R-:W4:Y:S01]  /*54f0*/  MUFU.RCP R0, R27 ;  /* 0x0000001b00007308 */ /* 0x000f220000001000 */
[----:B------:R-:W-:-:S02]  /*5500*/  FSEL R17, R28, R17, P2 ;  /* 0x000000111c117208 */ /* 0x000fc40001000000 */
[----:B------:R-:W-:-:S07]  /*5510*/  PLOP3.LUT P0, PT, P0, P1, PT, 0x2, 0x0 ;  /* 0x000000000000781c */ /* 0x000fce0000702072 */
[----:B------:R-:W5:Y:S06]  /*5520*/  FCHK P1, R17, R27 ;  /* 0x0000001b11007302 */ /* 0x000f6c0000020000 */
[----:B------:R-:W-:Y:S01]  /*5530*/  @P0 FMUL.FTZ R2, R15, 4 ;  /* 0x408000000f020820 */ /* 0x000fe20000410000 */
[----:B----4-:R-:W-:Y:S01]  /*5540*/  FFMA R3, -R27, R0, 1 ;  /* 0x3f8000001b037423 */ /* 0x010fe20000000100 */
[----:B------:R-:W-:-:S03]  /*5550*/  @!P0 FMUL.FTZ R29, R15, R15 ;  /* 0x0000000f0f1d8220 */ /* 0x000fc60000410000 */
[----:B-1----:R-:W-:Y:S01]  /*5560*/  FFMA R4, R0, R3, R0 ;  /* 0x0000000300047223 */ /* 0x002fe20000000000 */
        /* <DEDUP_REMOVED lines=8> */
[----:B-----5:R-:W-:Y:S06]  /*55f0*/  @!P1 BRA `(.L_x_1896) ;  /* 0x00000000000c9947 */ /* 0x020fec0003800000 */
[----:B------:R-:W-:Y:S02]  /*5600*/  MOV R0, R27 ;  /* 0x0000001b00007202 */ /* 0x000fe40000000f00 */
[----:B------:R-:W-:-:S07]  /*5610*/  MOV R2, 0x5630 ;  /* 0x0000563000027802 */ /* 0x000fce0000000f00 */
[----:B0-23--:R-:W-:Y:S05]  /*5620*/  CALL.REL.NOINC `($__internal_2_$__cuda_sm3x_div_rn_ftz_f32_slowpath) ;  /* 0x0000011000287944 */ /* 0x00dfea0003c00000 */
.L_x_1896:
[----:B------:R-:W-:Y:S05]  /*5630*/  BSYNC B3 ;  /* 0x0000000000037941 */ /* 0x000fea0003800000 */
.L_x_1895:
        /* <DEDUP_REMOVED lines=18> */
.L_x_1898:
[----:B------:R-:W-:Y:S02]  /*5760*/  ISETP.GE.AND P0, PT, R14, RZ, PT ;  /* 0x000000ff0e00720c */ /* 0x000fe40003f06270 */
[----:B------:R-:W-:-:S11]  /*5770*/  MOV R3, 0x3fd774eb ;  /* 0x3fd774eb00037802 */ /* 0x000fd60000000f00 */
[----:B------:R-:W-:-:S04]  /*5780*/  @P0 FFMA.FTZ R0, R3, 0.93318945169448852539, -R0 ;  /* 0x3f6ee58103000823 */ /* 0x000fc80000010800 */
[----:B------:R-:W-:-:S07]  /*5790*/  @!P0 FFMA.FTZ R0, R3, 0.93318945169448852539, R0 ;  /* 0x3f6ee58103008823 */ /* 0x000fce0000010000 */
.L_x_1899:
[----:B------:R-:W-:Y:S05]  /*57a0*/  BSYNC B0 ;  /* 0x0000000000007941 */ /* 0x000fea0003800000 */
.L_x_1897:
[C---:B------:R-:W-:Y:S01]  /*57b0*/  FSETP.NEU.FTZ.AND P2, PT, |R14|.reuse, |R15|, PT ;  /* 0x4000000f0e00720b */ /* 0x040fe20003f5d200 */
[----:B------:R-:W-:Y:S01]  /*57c0*/  HFMA2.MMA R2, -RZ, RZ, 2.04296875, -15.78125 ;  /* 0x4016cbe4ff027435 */ /* 0x000fe200000001ff */
[----:B------:R-:W-:Y:S01]  /*57d0*/  FSETP.NEU.FTZ.AND P0, PT, R27, RZ, PT ;  /* 0x000000ff1b00720b */ /* 0x000fe20003f1d000 */
[----:B------:R-:W1:Y:S01]  /*57e0*/  MUFU.LG2 R29, R29 ;  /* 0x0000001d001d7308 */ /* 0x000e620000000c00 */
[C---:B------:R-:W-:Y:S01]  /*57f0*/  ISETP.GE.AND P1, PT, R14.reuse, RZ, PT ;  /* 0x000000ff0e00720c */ /* 0x040fe20003f26270 */
[----:B------:R-:W-:-:S08]  /*5800*/  FADD.FTZ R3, |R14|, |R15| ;  /* 0x4000000f0e037221 */ /* 0x000fd00000010200 */
[----:B------:R-:W-:Y:S02]  /*5810*/  @!P2 FSEL R0, R2, 0.78539818525314331055, !P1 ;  /* 0x3f490fdb0200a808 */ /* 0x000fe40004800000 */
[----:B------:R-:W-:Y:S02]  /*5820*/  @!P0 FSEL R0, RZ, 3.1415927410125732422, P1 ;  /* 0x40490fdbff008808 */ /* 0x000fe40000800000 */
[----:B------:R-:W-:Y:S02]  /*5830*/  FSETP.GTU.FTZ.AND P0, PT, |R3|, +INF , PT ;  /* 0x7f8000000300780b */ /* 0x000fe40003f1c200 */
[----:B------:R-:W-:Y:S01]  /*5840*/  LOP3.LUT R0, R0, 0x80000000, R15, 0xb8, !PT ;  /* 0x8000000000007812 */ /* 0x000fe200078eb80f */
[----:B-1----:R-:W-:-:S03]  /*5850*/  FMUL.FTZ R28, R29, 0.69314718246459960938 ;  /* 0x3f3172181d1c7820 */ /* 0x002fc60000410000 */
[----:B------:R-:W-:-:S07]  /*5860*/  FSEL R0, R3, R0, P0 ;  /* 0x0000000003007208 */ /* 0x000fce0000000000 */
.L_x_1856:
[----:B------:R-:W-:Y:S05]  /*5870*/  BSYNC B2 ;  /* 0x0000000000027941 */ /* 0x000fea0003800000 */
.L_x_1843:
[----:B------:R-:W-:Y:S01]  /*5880*/  ULDC.64 UR16, c[0x0][0xe60] ;  /* 0x0003980000107ab9 */ /* 0x000fe20000000a00 */
[----:B------:R-:W-:Y:S01]  /*5890*/  BSSY B0, `(.L_x_1900) ;  /* 0x000003b000007945 */ /* 0x000fe20003800000 */
[----:B------:R-:W-:-:S04]  /*58a0*/  FMUL.FTZ R3, R0, UR16 ;  /* 0x0000001000037c20 */ /* 0x000fc80008410000 */
[----:B-1----:R-:W-:Y:S01]  /*58b0*/  FFMA.FTZ R4, R28, UR17, R3 ;  /* 0x000000111c047c23 */ /* 0x002fe20008010003 */
        /* <DEDUP_REMOVED lines=39> */
.L_x_1903:
        /* <DEDUP_REMOVED lines=10> */
.L_x_1902:
[----:B------:R-:W-:-:S04]  /*5bd0*/  FMUL.RZ R4, R4, 0.15915493667125701904 ;  /* 0x3e22f98304047820 */ /* 0x000fc8000040c000 */
[----:B------:R4:W1:Y:S08]  /*5be0*/  MUFU.SIN R15, R4 ;  /* 0x00000004000f7308 */ /* 0x0008700000000400 */
[----:B------:R4:W0:Y:S01]  /*5bf0*/  MUFU.COS R14, R4 ;  /* 0x00000004000e7308 */ /* 0x0008220000000000 */
[----:B------:R-:W-:Y:S05]  /*5c00*/  BRA `(.L_x_1904) ;  /* 0x00000000000c7947 */ /* 0x000fea0003800000 */
.L_x_1901:
[----:B------:R-:W-:Y:S01]  /*5c10*/  FMUL.FTZ R14, R28, 1.4426950216293334961 ;  /* 0x3fb8aa3b1c0e7820 */ /* 0x000fe20000410000 */
[----:B------:R-:W-:-:S05]  /*5c20*/  MOV R15, R4 ;  /* 0x00000004000f7202 */ /* 0x000fca0000000f00 */
[----:B------:R-:W1:Y:S02]  /*5c30*/  MUFU.EX2 R14, R14 ;  /* 0x0000000e000e7308 */ /* 0x000e640000000800 */
.L_x_1904:
[----:B------:R-:W-:Y:S05]  /*5c40*/  BSYNC B0 ;  /* 0x0000000000007941 */ /* 0x000fea0003800000 */
.L_x_1900:
[C---:B------:R-:W-:Y:S01]  /*5c50*/  FSETP.NAN.FTZ.AND P0, PT, R8.reuse, R9, PT ;  /* 0x000000090800720b */ /* 0x040fe20003f18000 */
        /* <DEDUP_REMOVED lines=32> */
[----:B----4-:R-:W-:Y:S02]  /*5e60*/  IADD3 R4, -R3, 0x40800000, RZ ;  /* 0x4080000003047810 */ /* 0x010fe40007ffe1ff */
[-C--:B------:R-:W-:Y:S02]  /*5e70*/  IADD3 R2, R0, -R3.reuse, RZ ;  /* 0x8000000300027210 */ /* 0x080fe40007ffe0ff */
[----:B------:R-:W-:Y:S01]  /*5e80*/  I2FP.F32.S32 R3, R3 ;  /* 0x0000000300037245 */ /* 0x000fe20000201400 */
[----:B------:R-:W-:-:S04]  /*5e90*/  FFMA.FTZ R5, R4, 0.25, -R5 ;  /* 0x3e80000004057823 */ /* 0x000fc80000010805 */
        /* <DEDUP_REMOVED lines=24> */
.L_x_1912:
[----:B------:R-:W-:Y:S05]  /*6020*/  BSYNC B0 ;  /* 0x0000000000007941 */ /* 0x000fea0003800000 */
.L_x_1911:
[----:B------:R-:W-:Y:S01]  /*6030*/  BSSY B3, `(.L_x_1913) ;  /* 0x0000007000037945 */ /* 0x000fe20003800000 */
[----:B------:R-:W-:-:S03]  /*6040*/  FFMA R0, R4, R6, R5 ;  /* 0x0000000604007223 */ /* 0x000fc60000000005 */
[----:B------:R-:W-:Y:S05]  /*6050*/  @!P0 BRA `(.L_x_1914) ;  /* 0x0000000000108947 */ /* 0x000fea0003800000 */
[----:B------:R-:W-:Y:S02]  /*6060*/  MOV R17, R29 ;  /* 0x0000001d00117202 */ /* 0x000fe40000000f00 */
[----:B------:R-:W-:Y:S02]  /*6070*/  MOV R0, R30 ;  /* 0x0000001e00007202 */ /* 0x000fe40000000f00 */
[----:B------:R-:W-:-:S07]  /*6080*/  MOV R2, 0x60a0 ;  /* 0x000060a000027802 */ /* 0x000fce0000000f00 */
[----:B0123--:R-:W-:Y:S05]  /*6090*/  CALL.REL.NOINC `($__internal_2_$__cuda_sm3x_div_rn_ftz_f32_slowpath) ;  /* 0x00000104008c7944 */ /* 0x00ffea0003c00000 */
.L_x_1914:
[----:B------:R-:W-:Y:S05]  /*60a0*/  BSYNC B3 ;  /* 0x0000000000037941 */ /* 0x000fea0003800000 */
.L_x_1913:
        /* <DEDUP_REMOVED lines=18> */
.L_x_1916:
[----:B------:R-:W-:Y:S02]  /*61d0*/  ISETP.GE.AND P0, PT, R8, RZ, PT ;  /* 0x000000ff0800720c */ /* 0x000fe40003f06270 */
[----:B------:R-:W-:-:S11]  /*61e0*/  MOV R3, 0x3fd774eb ;  /* 0x3fd774eb00037802 */ /* 0x000fd60000000f00 */
[----:B------:R-:W-:-:S04]  /*61f0*/  @P0 FFMA.FTZ R0, R3, 0.93318945169448852539, -R0 ;  /* 0x3f6ee58103000823 */ /* 0x000fc80000010800 */
[----:B------:R-:W-:-:S07]  /*6200*/  @!P0 FFMA.FTZ R0, R3, 0.93318945169448852539, R0 ;  /* 0x3f6ee58103008823 */ /* 0x000fce0000010000 */
.L_x_1917:
[----:B------:R-:W-:Y:S05]  /*6210*/  BSYNC B0 ;  /* 0x0000000000007941 */ /* 0x000fea0003800000 */
.L_x_1915:
        /* <DEDUP_REMOVED lines=12> */
.L_x_1910:
[----:B------:R-:W-:-:S04]  /*62e0*/  FMUL.FTZ R27, R29, R29 ;  /* 0x0000001d1d1b7220 */ /* 0x000fc80000410000 */
[----:B------:R-:W-:-:S05]  /*62f0*/  FFMA.FTZ R27, R30, R30, R27 ;  /* 0x0000001e1e1b7223 */ /* 0x000fca000001001b */
[----:B------:R-:W-:-:S13]  /*6300*/  FSETP.GTU.FTZ.AND P0, PT, R27, 0.69999998807907104492, PT ;  /* 0x3f3333331b00780b */ /* 0x000fda0003f1c000 */
[----:B------:R-:W-:Y:S05]  /*6310*/  @P0 BRA `(.L_x_1919) ;  /* 0x0000000000c80947 */ /* 0x000fea0003800000 */
[----:B------:R-:W5:Y:S01]  /*6320*/  MUFU.RCP R3, R30 ;  /* 0x0000001e00037308 */ /* 0x000f620000001000 */
[----:B------:R-:W-:Y:S07]  /*6330*/  BSSY B3, `(.L_x_1920) ;  /* 0x000000c000037945 */ /* 0x000fee0003800000 */
        /* <DEDUP_REMOVED lines=8> */
[----:B------:R-:W-:Y:S02]  /*63c0*/  MOV R0, R30 ;  /* 0x0000001e00007202 */ /* 0x000fe40000000f00 */
[----:B------:R-:W-:-:S07]  /*63d0*/  MOV R2, 0x63f0 ;  /* 0x000063f000027802 */ /* 0x000fce0000000f00 */
[----:B-1234-:R-:W-:Y:S05]  /*63e0*/  CALL.REL.NOINC `($__internal_2_$__cuda_sm3x_div_rn_ftz_f32_slowpath) ;  /* 0x0000010000b87944 */ /* 0x01efea0003c00000 */
.L_x_1921:
[----:B------:R-:W-:Y:S05]  /*63f0*/  BSYNC B3 ;  /* 0x0000000000037941 */ /* 0x000fea0003800000 */
.L_x_1920:
        /* <DEDUP_REMOVED lines=18> */
.L_x_1923:
[----:B------:R-:W-:Y:S02]  /*6520*/  ISETP.GE.AND P0, PT, R8, RZ, PT ;  /* 0x000000ff0800720c */ /* 0x000fe40003f06270 */
[----:B------:R-:W-:-:S11]  /*6530*/  MOV R3, 0x3fd774eb ;  /* 0x3fd774eb00037802 */ /* 0x000fd60000000f00 */
[----:B------:R-:W-:-:S04]  /*6540*/  @P0 FFMA.FTZ R0, R3, 0.93318945169448852539, -R0 ;  /* 0x3f6ee58103000823 */ /* 0x000fc80000010800 */
[----:B------:R-:W-:-:S07]  /*6550*/  @!P0 FFMA.FTZ R0, R3, 0.93318945169448852539, R0 ;  /* 0x3f6ee58103008823 */ /* 0x000fce0000010000 */
.L_x_1924:
[----:B------:R-:W-:Y:S05]  /*6560*/  BSYNC B0 ;  /* 0x0000000000007941 */ /* 0x000fea0003800000 */
.L_x_1922:
        /* <DEDUP_REMOVED lines=13> */
.L_x_1919:
[----:B------:R-:W-:Y:S01]  /*6640*/  LOP3.LUT R3, R30, 0xffff0000, RZ, 0xc0, !PT ;  /* 0xffff00001e037812 */ /* 0x000fe200078ec0ff */
[----:B------:R-:W-:Y:S01]  /*6650*/  BSSY B0, `(.L_x_1925) ;  /* 0x000003f000007945 */ /* 0x000fe20003800000 */
[----:B----4-:R-:W-:-:S03]  /*6660*/  LOP3.LUT R4, R29, 0xffff0000, RZ, 0xc0, !PT ;  /* 0xffff00001d047812 */ /* 0x010fc600078ec0ff */
        /* <DEDUP_REMOVED lines=22> */
.L_x_1926:
        /* <DEDUP_REMOVED lines=40> */
.L_x_1925:
        /* <DEDUP_REMOVED lines=48> */
.L_x_1928:
[----:B------:R-:W-:Y:S05]  /*6d50*/  BSYNC B0 ;  /* 0x0000000000007941 */ /* 0x000fea0003800000 */
.L_x_1927:
[----:B------:R-:W-:Y:S01]  /*6d60*/  BSSY B3, `(.L_x_1929) ;  /* 0x0000007000037945 */ /* 0x000fe20003800000 */
[----:B------:R-:W-:-:S03]  /*6d70*/  FFMA R0, R2, R4, R5 ;  /* 0x0000000402007223 */ /* 0x000fc60000000005 */
[----:B------:R-:W-:Y:S05]  /*6d80*/  @!P0 BRA `(.L_x_1930) ;  /* 0x0000000000108947 */ /* 0x000fea0003800000 */
[----:B------:R-:W-:Y:S02]  /*6d90*/  MOV R17, R29 ;  /* 0x0000001d00117202 */ /* 0x000fe40000000f00 */
[----:B------:R-:W-:Y:S02]  /*6da0*/  MOV R0, R30 ;  /* 0x0000001e00007202 */ /* 0x000fe40000000f00 */
[----:B------:R-:W-:-:S07]  /*6db0*/  MOV R2, 0x6dd0 ;  /* 0x00006dd000027802 */ /* 0x000fce0000000f00 */
[----:B0123--:R-:W-:Y:S05]  /*6dc0*/  CALL.REL.NOINC `($__internal_2_$__cuda_sm3x_div_rn_ftz_f32_slowpath) ;  /* 0x000000f800407944 */ /* 0x00ffea0003c00000 */
.L_x_1930:
[----:B------:R-:W-:Y:S05]  /*6dd0*/  BSYNC B3 ;  /* 0x0000000000037941 */ /* 0x000fea0003800000 */
.L_x_1929:
        /* <DEDUP_REMOVED lines=18> */
.L_x_1932:
[----:B------:R-:W-:Y:S02]  /*6f00*/  ISETP.GE.AND P0, PT, R8, RZ, PT ;  /* 0x000000ff0800720c */ /* 0x000fe40003f06270 */
[----:B------:R-:W-:-:S11]  /*6f10*/  MOV R3, 0x3fd774eb ;  /* 0x3fd774eb00037802 */ /* 0x000fd60000000f00 */
[----:B------:R-:W-:-:S04]  /*6f20*/  @P0 FFMA.FTZ R0, R3, 0.93318945169448852539, -R0 ;  /* 0x3f6ee58103000823 */ /* 0x000fc80000010800 */
[----:B------:R-:W-:-:S07]  /*6f30*/  @!P0 FFMA.FTZ R0, R3, 0.93318945169448852539, R0 ;  /* 0x3f6ee58103008823 */ /* 0x000fce0000010000 */
.L_x_1933:
[----:B------:R-:W-:Y:S05]  /*6f40*/  BSYNC B0 ;  /* 0x0000000000007941 */ /* 0x000fea0003800000 */
.L_x_1931:
        /* <DEDUP_REMOVED lines=12> */
.L_x_1909:
        /* <DEDUP_REMOVED lines=13> */
.L_x_1935:
[----:B------:R-:W-:Y:S05]  /*70e0*/  BSYNC B3 ;  /* 0x0000000000037941 */ /* 0x000fea0003800000 */
.L_x_1934:
        /* <DEDUP_REMOVED lines=18> */
.L_x_1937:
[----:B------:R-:W-:Y:S02]  /*7210*/  ISETP.GE.AND P0, PT, R8, RZ, PT ;  /* 0x000000ff0800720c */ /* 0x000fe40003f06270 */
[----:B------:R-:W-:-:S11]  /*7220*/  MOV R3, 0x3fd774eb ;  /* 0x3fd774eb00037802 */ /* 0x000fd60000000f00 */
[----:B------:R-:W-:-:S04]  /*7230*/  @P0 FFMA.FTZ R0, R3, 0.93318945169448852539, -R0 ;  /* 0x3f6ee58103000823 */ /* 0x000fc80000010800 */
[----:B------:R-:W-:-:S07]  /*7240*/  @!P0 FFMA.FTZ R0, R3, 0.93318945169448852539, R0 ;  /* 0x3f6ee58103008823 */ /* 0x000fce0000010000 */
.L_x_1938:
[----:B------:R-:W-:Y:S05]  /*7250*/  BSYNC B0 ;  /* 0x0000000000007941 */ /* 0x000fea0003800000 */
.L_x_1936:
[CC--:B------:R-:W-:Y:S02]  /*7260*/  VIMNMX R2, R28.reuse, R27.reuse, !PT ;  /* 0x0000001b1c027248 */ /* 0x0c0fe40007fe0100 */
[----:B------:R-:W-:Y:S02]  /*7270*/  VIMNMX R27, R28, R27, PT ;  /* 0x0000001b1c1b7248 */ /* 0x000fe40003fe0100 */
[----:B------:R-:W-:Y:S02]  /*7280*/  LOP3.LUT R3, R2, 0xfe000000, RZ, 0xc0, !PT ;  /* 0xfe00000002037812 */ /* 0x000fe400078ec0ff */
[----:B------:R-:W-:Y:S02]  /*7290*/  FSETP.NEU.FTZ.AND P1, PT, R27, RZ, PT ;  /* 0x000000ff1b00720b */ /* 0x000fe40003f3d000 */
[C---:B----4-:R-:W-:Y:S02]  /*72a0*/  IADD3 R4, -R3.reuse, 0x7e800000, RZ ;  /* 0x7e80000003047810 */ /* 0x050fe40007ffe1ff */
        /* <DEDUP_REMOVED lines=22> */
.L_x_1908:
        /* <DEDUP_REMOVED lines=12> */
[----:B----4-:R-:W-:Y:S02]  /*74d0*/  IADD3 R4, -R3, 0x40800000, RZ ;  /* 0x4080000003047810 */ /* 0x010fe40007ffe1ff */
        /* <DEDUP_REMOVED lines=20> */
[----:B0-----:R-:W-:Y:S06]  /*7620*/  @!P1 BRA `(.L_x_1941) ;  /* 0x0000000000149947 */ /* 0x001fec0003800000 */
[----:B------:R-:W-:-:S13]  /*7630*/  ISETP.GE.AND P1, PT, R2, -0x407fffff, PT ;  /* 0xbf8000010200780c */ /* 0x000fda0003f26270 */
[----:B------:R-:W-:-:S05]  /*7640*/  @P1 MOV R3, 0x7f800000 ;  /* 0x7f80000000031802 */ /* 0x000fca0000000f00 */
[C---:B------:R-:W-:Y:S01]  /*7650*/  @P1 FFMA.FTZ R28, R2.reuse, R3, +INF ;  /* 0x7f800000021c1423 */ /* 0x040fe20000010003 */
[----:B------:R-:W-:-:S04]  /*7660*/  FSETP.NEU.FTZ.AND P1, PT, R2, RZ, PT ;  /* 0x000000ff0200720b */ /* 0x000fc80003f3d000 */
[----:B------:R-:W-:-:S09]  /*7670*/  FSEL R28, R28, -RZ, P1 ;  /* 0x800000ff1c1c7208 */ /* 0x000fd20000800000 */
.L_x_1941:
[----:B------:R-:W-:Y:S05]  /*7680*/  BSYNC B0 ;  /* 0x0000000000007941 */ /* 0x000fea0003800000 */
.L_x_1940:
[----:B------:R-:W-:Y:S01]  /*7690*/  BSSY B3, `(.L_x_1942) ;  /* 0x0000007000037945 */ /* 0x000fe20003800000 */
[----:B------:R-:W-:-:S03]  /*76a0*/  FFMA R0, R0, R6, R5 ;  /* 0x0000000600007223 */ /* 0x000fc60000000005 */
[----:B------:R-:W-:Y:S05]  /*76b0*/  @!P0 BRA `(.L_x_1943) ;  /* 0x0000000000108947 */ /* 0x000fea0003800000 */
[----:B------:R-:W-:Y:S01]  /*76c0*/  HFMA2.MMA R0, -RZ, RZ, 1.875, 0 ;  /* 0x3f800000ff007435 */ /* 0x000fe200000001ff */
[----:B------:R-:W-:Y:S02]  /*76d0*/  MOV R17, R29 ;  /* 0x0000001d00117202 */ /* 0x000fe40000000f00 */
[----:B------:R-:W-:-:S08]  /*76e0*/  MOV R2, 0x7700 ;  /* 0x0000770000027802 */ /* 0x000fd00000000f00 */
[----:B-123--:R-:W-:Y:S05]  /*76f0*/  CALL.REL.NOINC `($__internal_2_$__cuda_sm3x_div_rn_ftz_f32_slowpath) ;  /* 0x000000ec00f47944 */ /* 0x00efea0003c00000 */
.L_x_1943:
[----:B------:R-:W-:Y:S05]  /*7700*/  BSYNC B3 ;  /* 0x0000000000037941 */ /* 0x000fea0003800000 */
.L_x_1942:
        /* <DEDUP_REMOVED lines=18> */
.L_x_1945:
[----:B------:R-:W-:Y:S02]  /*7830*/  ISETP.GE.AND P0, PT, R8, RZ, PT ;  /* 0x000000ff0800720c */ /* 0x000fe40003f06270 */
[----:B------:R-:W-:-:S11]  /*7840*/  MOV R3, 0x3fd774eb ;  /* 0x3fd774eb00037802 */ /* 0x000fd60000000f00 */
[----:B------:R-:W-:-:S04]  /*7850*/  @P0 FFMA.FTZ R0, R3, 0.93318945169448852539, -R0 ;  /* 0x3f6ee58103000823 */ /* 0x000fc80000010800 */
[----:B------:R-:W-:-:S07]  /*7860*/  @!P0 FFMA.FTZ R0, R3, 0.93318945169448852539, R0 ;  /* 0x3f6ee58103008823 */ /* 0x000fce0000010000 */
.L_x_1946:
[----:B------:R-:W-:Y:S05]  /*7870*/  BSYNC B0 ;  /* 0x0000000000007941 */ /* 0x000fea0003800000 */
.L_x_1944:
        /* <DEDUP_REMOVED lines=10> */
.L_x_1939:
[----:B------:R-:W-:Y:S01]  /*7920*/  MOV R0, 0x3f800000 ;  /* 0x3f80000000007802 */ /* 0x000fe20000000f00 */
[----:B------:R-:W5:Y:S01]  /*7930*/  FCHK P0, R29, 1 ;  /* 0x3f8000001d007902 */ /* 0x000f620000000000 */
[----:B------:R-:W-:Y:S03]  /*7940*/  BSSY B3, `(.L_x_1947) ;  /* 0x000000b000037945 */ /* 0x000fe60003800000 */
[----:B------:R-:W-:-:S04]  /*7950*/  FFMA R3, R0, -R0, 1 ;  /* 0x3f80000000037423 */ /* 0x000fc80000000800 */
[----:B------:R-:W-:-:S04]  /*7960*/  FFMA R0, R3, R0, 1 ;  /* 0x3f80000003007423 */ /* 0x000fc80000000000 */
[----:B------:R-:W-:-:S04]  /*7970*/  FFMA R2, R0, R29, RZ ;  /* 0x0000001d00027223 */ /* 0x000fc800000000ff */
[----:B------:R-:W-:-:S04]  /*7980*/  FFMA R3, R2, -1, R29 ;  /* 0xbf80000002037823 */ /* 0x000fc8000000001d */
[----:B------:R-:W-:Y:S01]  /*7990*/  FFMA R0, R0, R3, R2 ;  /* 0x0000000300007223 */ /* 0x000fe20000000002 */
[----:B-----5:R-:W-:Y:S06]  /*79a0*/  @!P0 BRA `(.L_x_1948) ;  /* 0x0000000000108947 */ /* 0x020fec0003800000 */
[----:B------:R-:W-:Y:S01]  /*79b0*/  HFMA2.MMA R0, -RZ, RZ, 1.875, 0 ;  /* 0x3f800000ff007435 */ /* 0x000fe200000001ff */
[----:B------:R-:W-:Y:S02]  /*79c0*/  MOV R17, R29 ;  /* 0x0000001d00117202 */ /* 0x000fe40000000f00 */
[----:B------:R-:W-:-:S08]  /*79d0*/  MOV R2, 0x79f0 ;  /* 0x000079f000027802 */ /* 0x000fd00000000f00 */
[----:B01234-:R-:W-:Y:S05]  /*79e0*/  CALL.REL.NOINC `($__internal_2_$__cuda_sm3x_div_rn_ftz_f32_slowpath) ;  /* 0x000000ec00387944 */ /* 0x01ffea0003c00000 */
.L_x_1948:
[----:B------:R-:W-:Y:S05]  /*79f0*/  BSYNC B3 ;  /* 0x0000000000037941 */ /* 0x000fea0003800000 */
.L_x_1947:
        /* <DEDUP_REMOVED lines=18> */
.L_x_1950:
[----:B------:R-:W-:Y:S02]  /*7b20*/  ISETP.GE.AND P0, PT, R8, RZ, PT ;  /* 0x000000ff0800720c */ /* 0x000fe40003f06270 */
[----:B------:R-:W-:-:S11]  /*7b30*/  MOV R3, 0x3fd774eb ;  /* 0x3fd774eb00037802 */ /* 0x000fd60000000f00 */
[----:B------:R-:W-:-:S04]  /*7b40*/  @P0 FFMA.FTZ R0, R3, 0.93318945169448852539, -R0 ;  /* 0x3f6ee58103000823 */ /* 0x000fc80000010800 */
[----:B------:R-:W-:-:S07]  /*7b50*/  @!P0 FFMA.FTZ R0, R3, 0.93318945169448852539, R0 ;  /* 0x3f6ee58103008823 */ /* 0x000fce0000010000 */
.L_x_1951:
[----:B------:R-:W-:Y:S05]  /*7b60*/  BSYNC B0 ;  /* 0x0000000000007941 */ /* 0x000fea0003800000 */
.L_x_1949:
        /* <DEDUP_REMOVED lines=11> */
.L_x_1907:
[----:B------:R-:W-:Y:S01]  /*7c20*/  FMUL.FTZ R0, R8, 0.36787945032119750977 ;  /* 0x3ebc5ab208007820 */ /* 0x000fe20000410000 */
[----:B------:R-:W-:Y:S01]  /*7c30*/  FMUL.FTZ R2, R9, 0.36787945032119750977 ;  /* 0x3ebc5ab209027820 */ /* 0x000fe20000410000 */
[----:B------:R-:W-:Y:S02]  /*7c40*/  BSSY B3, `(.L_x_1952) ;  /* 0x0000020000037945 */ /* 0x000fe40003800000 */
[----:B------:R-:W-:Y:S01]  /*7c50*/  FADD.FTZ R0, |R0|, -RZ ;  /* 0x800000ff00007221 */ /* 0x000fe20000010200 */
[----:B------:R-:W-:-:S05]  /*7c60*/  FADD.FTZ R3, |R2|, -RZ ;  /* 0x800000ff02037221 */ /* 0x000fca0000010200 */
[CC--:B------:R-:W-:Y:S02]  /*7c70*/  VIMNMX R2, R0.reuse, R3.reuse, !PT ;  /* 0x0000000300027248 */ /* 0x0c0fe40007fe0100 */
[----:B------:R-:W-:Y:S02]  /*7c80*/  VIMNMX R0, R0, R3, PT ;  /* 0x0000000300007248 */ /* 0x000fe40003fe0100 */
[----:B----4-:R-:W-:Y:S02]  /*7c90*/  LOP3.LUT R4, R2, 0xfe000000, RZ, 0xc0, !PT ;  /* 0xfe00000002047812 */ /* 0x010fe400078ec0ff */
        /* <DEDUP_REMOVED lines=8> */
[----:B------:R-:W4:Y:S02]  /*7d20*/  MUFU.SQRT R6, R6 ;  /* 0x0000000600067308 */ /* 0x000f240000002000 */
[----:B----4-:R-:W-:Y:S01]  /*7d30*/  @P0 FMUL.FTZ R2, R6, R3 ;  /* 0x0000000306020220 */ /* 0x010fe20000410000 */
[----:B------:R-:W-:Y:S01]  /*7d40*/  FSETP.NEU.FTZ.AND P0, PT, R0, +INF , PT ;  /* 0x7f8000000000780b */ /* 0x000fe20003f1d000 */
[----:B------:R-:W-:Y:S01]  /*7d50*/  FFMA R0, -R30, R5, 1 ;  /* 0x3f8000001e007423 */ /* 0x000fe20000000105 */
[----:B------:R-:W-:Y:S02]  /*7d60*/  MOV R3, 0x3f800000 ;  /* 0x3f80000000037802 */ /* 0x000fe40000000f00 */
        /* <DEDUP_REMOVED lines=10> */
[----:B------:R-:W-:Y:S02]  /*7e10*/  MOV R0, R30 ;  /* 0x0000001e00007202 */ /* 0x000fe40000000f00 */
[----:B------:R-:W-:-:S07]  /*7e20*/  MOV R2, 0x7e40 ;  /* 0x00007e4000027802 */ /* 0x000fce0000000f00 */
[----:B0123--:R-:W-:Y:S05]  /*7e30*/  CALL.REL.NOINC `($__internal_2_$__cuda_sm3x_div_rn_ftz_f32_slowpath) ;  /* 0x000000e800247944 */ /* 0x00ffea0003c00000 */
.L_x_1953:
[----:B------:R-:W-:Y:S05]  /*7e40*/  BSYNC B3 ;  /* 0x0000000000037941 */ /* 0x000fea0003800000 */
.L_x_1952:
        /* <DEDUP_REMOVED lines=18> */
.L_x_1955:
[----:B------:R-:W-:Y:S02]  /*7f70*/  ISETP.GE.AND P0, PT, R8, RZ, PT ;  /* 0x000000ff0800720c */ /* 0x000fe40003f06270 */
[----:B------:R-:W-:-:S11]  /*7f80*/  MOV R3, 0x3fd774eb ;  /* 0x3fd774eb00037802 */ /* 0x000fd60000000f00 */
[----:B------:R-:W-:-:S04]  /*7f90*/  @P0 FFMA.FTZ R0, R3, 0.93318945169448852539, -R0 ;  /* 0x3f6ee58103000823 */ /* 0x000fc80000010800 */
[----:B------:R-:W-:-:S07]  /*7fa0*/  @!P0 FFMA.FTZ R0, R3, 0.93318945169448852539, R0 ;  /* 0x3f6ee58103008823 */ /* 0x000fce0000010000 */
.L_x_1956:
[----:B------:R-:W-:Y:S05]  /*7fb0*/  BSYNC B0 ;  /* 0x0000000000007941 */ /* 0x000fea0003800000 */
.L_x_1954:
        /* <DEDUP_REMOVED lines=11> */
.L_x_1906:
[C---:B------:R-:W-:Y:S01]  /*8070*/  FADD.FTZ R17, |R9|.reuse, -RZ ;  /* 0x800000ff09117221 */ /* 0x040fe20000010200 */
[----:B------:R-:W-:Y:S01]  /*8080*/  FSETP.GT.FTZ.AND P2, PT, |R9|, |R8|, PT ;  /* 0x400000080900720b */ /* 0x000fe20003f54200 */
[----:B------:R-:W-:Y:S01]  /*8090*/  BSSY B3, `(.L_x_1957) ;  /* 0x0000018000037945 */ /* 0x000fe20003800000 */
[----:B------:R-:W-:Y:S02]  /*80a0*/  FSETP.GEU.FTZ.AND P0, PT, |R8|, 1.084202172485504434e-19, PT ;  /* 0x200000000800780b */ /* 0x000fe40003f1e200 */
[----:B------:R-:W-:Y:S02]  /*80b0*/  FSEL R27, R17, R28, P2 ;  /* 0x0000001c111b7208 */ /* 0x000fe40001000000 */
[----:B------:R-:W-:Y:S02]  /*80c0*/  FSETP.GEU.FTZ.AND P1, PT, |R9|, 1.084202172485504434e-19, PT ;  /* 0x200000000900780b */ /* 0x000fe40003f3e200 */
[----:B------:R-:W5:Y:S01]  /*80d0*/  MUFU.RCP R0, R27 ;  /* 0x0000001b00007308 */ /* 0x000f620000001000 */
[----:B------:R-:W-:-:S02]  /*80e0*/  FSEL R17, R28, R17, P2 ;  /* 0x000000111c117208 */ /* 0x000fc40001000000 */
[----:B------:R-:W-:-:S07]  /*80f0*/  PLOP3.LUT P0, PT, P0, P1, PT, 0x2, 0x0 ;  /* 0x000000000000781c */ /* 0x000fce0000702072 */
[----:B------:R-:W0:Y:S06]  /*8100*/  FCHK P1, R17, R27 ;  /* 0x0000001b11007302 */ /* 0x000e2c0000020000 */
[----:B------:R-:W-:Y:S01]  /*8110*/  @P0 FMUL.FTZ R2, R9, 4 ;  /* 0x4080000009020820 */ /* 0x000fe20000410000 */
[----:B-----5:R-:W-:Y:S01]  /*8120*/  FFMA R3, -R27, R0, 1 ;  /* 0x3f8000001b037423 */ /* 0x020fe20000000100 */
[----:B------:R-:W-:-:S03]  /*8130*/  @!P0 FMUL.FTZ R29, R9, R9 ;  /* 0x00000009091d8220 */ /* 0x000fc60000410000 */
[----:B----4-:R-:W-:Y:S01]  /*8140*/  FFMA R4, R0, R3, R0 ;  /* 0x0000000300047223 */ /* 0x010fe20000000000 */
        /* <DEDUP_REMOVED lines=8> */
[----:B0-----:R-:W-:Y:S06]  /*81d0*/  @!P1 BRA `(.L_x_1958) ;  /* 0x00000000000c9947 */ /* 0x001fec0003800000 */
[----:B------:R-:W-:Y:S02]  /*81e0*/  MOV R0, R27 ;  /* 0x0000001b00007202 */ /* 0x000fe40000000f00 */
[----:B------:R-:W-:-:S07]  /*81f0*/  MOV R2, 0x8210 ;  /* 0x0000821000027802 */ /* 0x000fce0000000f00 */
[----:B-123--:R-:W-:Y:S05]  /*8200*/  CALL.REL.NOINC `($__internal_2_$__cuda_sm3x_div_rn_ftz_f32_slowpath) ;  /* 0x000000e400307944 */ /* 0x00efea0003c00000 */
.L_x_1958:
[----:B------:R-:W-:Y:S05]  /*8210*/  BSYNC B3 ;  /* 0x0000000000037941 */ /* 0x000fea0003800000 */
.L_x_1957:
        /* <DEDUP_REMOVED lines=18> */
.L_x_1960:
[----:B------:R-:W-:Y:S02]  /*8340*/  ISETP.GE.AND P0, PT, R8, RZ, PT ;  /* 0x000000ff0800720c */ /* 0x000fe40003f06270 */
[----:B------:R-:W-:-:S11]  /*8350*/  MOV R3, 0x3fd774eb ;  /* 0x3fd774eb00037802 */ /* 0x000fd60000000f00 */
[----:B------:R-:W-:-:S04]  /*8360*/  @P0 FFMA.FTZ R0, R3, 0.93318945169448852539, -R0 ;  /* 0x3f6ee58103000823 */ /* 0x000fc80000010800 */
[----:B------:R-:W-:-:S07]  /*8370*/  @!P0 FFMA.FTZ R0, R3, 0.93318945169448852539, R0 ;  /* 0x3f6ee58103008823 */ /* 0x000fce0000010000 */
.L_x_1961:
[----:B------:R-:W-:Y:S05]  /*8380*/  BSYNC B0 ;  /* 0x0000000000007941 */ /* 0x000fea0003800000 */
.L_x_1959:
        /* <DEDUP_REMOVED lines=12> */
.L_x_1918:
[----:B------:R-:W-:Y:S05]  /*8450*/  BSYNC B2 ;  /* 0x0000000000027941 */ /* 0x000fea0003800000 */
.L_x_1905:
[----:B------:R-:W-:Y:S01]  /*8460*/  ULDC.64 UR16, c[0x0][0xe60] ;  /* 0x0003980000107ab9 */ /* 0x000fe20000000a00 */
[----:B------:R-:W-:Y:S01]  /*8470*/  BSSY B0, `(.L_x_1962) ;  /* 0x000003b000007945 */ /* 0x000fe20003800000 */
[----:B------:R-:W-:-:S04]  /*8480*/  FMUL.FTZ R3, R0, UR16 ;  /* 0x0000001000037c20 */ /* 0x000fc80008410000 */
[----:B----4-:R-:W-:Y:S01]  /*8490*/  FFMA.FTZ R4, R28, UR17, R3 ;  /* 0x000000111c047c23 */ /* 0x010fe20008010003 */
        /* <DEDUP_REMOVED lines=39> */
.L_x_1965:
        /* <DEDUP_REMOVED lines=10> */
.L_x_1964:
[----:B------:R-:W-:-:S04]  /*87b0*/  FMUL.RZ R4, R4, 0.15915493667125701904 ;  /* 0x3e22f98304047820 */ /* 0x000fc8000040c000 */
[----:B------:R4:W0:Y:S08]  /*87c0*/  MUFU.SIN R9, R4 ;  /* 0x0000000400097308 */ /* 0x0008300000000400 */
[----:B------:R4:W0:Y:S01]  /*87d0*/  MUFU.COS R8, R4 ;  /* 0x0000000400087308 */ /* 0x0008220000000000 */
[----:B------:R-:W-:Y:S05]  /*87e0*/  BRA `(.L_x_1966) ;  /* 0x00000000000c7947 */ /* 0x000fea0003800000 */
.L_x_1963:
[----:B------:R-:W-:Y:S01]  /*87f0*/  FMUL.FTZ R8, R28, 1.4426950216293334961 ;  /* 0x3fb8aa3b1c087820 */ /* 0x000fe20000410000 */
[----:B------:R-:W-:-:S05]  /*8800*/  MOV R9, R4 ;  /* 0x0000000400097202 */ /* 0x000fca0000000f00 */
[----:B------:R-:W4:Y:S02]  /*8810*/  MUFU.EX2 R8, R8 ;  /* 0x0000000800087308 */ /* 0x000f240000000800 */
.L_x_1966:
[----:B------:R-:W-:Y:S05]  /*8820*/  BSYNC B0 ;  /* 0x0000000000007941 */ /* 0x000fea0003800000 */
.L_x_1962:
        /* <DEDUP_REMOVED lines=61> */
.L_x_1974:
[----:B------:R-:W-:Y:S05]  /*8c00*/  BSYNC B0 ;  /* 0x0000000000007941 */ /* 0x000fea0003800000 */
.L_x_1973:
[----:B------:R-:W-:Y:S01]  /*8c10*/  BSSY B3, `(.L_x_1975) ;  /* 0x0000007000037945 */ /* 0x000fe20003800000 */
[----:B------:R-:W-:-:S03]  /*8c20*/  FFMA R0, R4, R6, R5 ;  /* 0x0000000604007223 */ /* 0x000fc60000000005 */
[----:B------:R-:W-:Y:S05]  /*8c30*/  @!P0 BRA `(.L_x_1976) ;  /* 0x0000000000108947 */ /* 0x000fea0003800000 */
[----:B------:R-:W-:Y:S02]  /*8c40*/  MOV R17, R29 ;  /* 0x0000001d00117202 */ /* 0x000fe40000000f00 */
[----:B------:R-:W-:Y:S02]  /*8c50*/  MOV R0, R30 ;  /* 0x0000001e00007202 */ /* 0x000fe40000000f00 */
[----:B------:R-:W-:-:S07]  /*8c60*/  MOV R2, 0x8c80 ;  /* 0x00008c8000027802 */ /* 0x000fce0000000f00 */
[----:B0123--:R-:W-:Y:S05]  /*8c70*/  CALL.REL.NOINC `($__internal_2_$__cuda_sm3x_div_rn_ftz_f32_slowpath) ;  /* 0x000000d800947944 */ /* 0x00ffea0003c00000 */
.L_x_1976:
[----:B------:R-:W-:Y:S05]  /*8c80*/  BSYNC B3 ;  /* 0x0000000000037941 */ /* 0x000fea0003800000 */
.L_x_1975:
        /* <DEDUP_REMOVED lines=18> */
.L_x_1978:
[----:B------:R-:W-:Y:S02]  /*8db0*/  ISETP.GE.AND P0, PT, R10, RZ, PT ;  /* 0x000000ff0a00720c */ /* 0x000fe40003f06270 */
[----:B------:R-:W-:-:S11]  /*8dc0*/  MOV R3, 0x3fd774eb ;  /* 0x3fd774eb00037802 */ /* 0x000fd60000000f00 */
[----:B------:R-:W-:-:S04]  /*8dd0*/  @P0 FFMA.FTZ R0, R3, 0.93318945169448852539, -R0 ;  /* 0x3f6ee58103000823 */ /* 0x000fc80000010800 */
[----:B------:R-:W-:-:S07]  /*8de0*/  @!P0 FFMA.FTZ R0, R3, 0.93318945169448852539, R0 ;  /* 0x3f6ee58103008823 */ /* 0x000fce0000010000 */
.L_x_1979:
[----:B------:R-:W-:Y:S05]  /*8df0*/  BSYNC B0 ;  /* 0x0000000000007941 */ /* 0x000fea0003800000 */
.L_x_1977:
        /* <DEDUP_REMOVED lines=12> */
.L_x_1972:
        /* <DEDUP_REMOVED lines=17> */
.L_x_1983:
[----:B------:R-:W-:Y:S05]  /*8fd0*/  BSYNC B3 ;  /* 0x0000000000037941 */ /* 0x000fea0003800000 */
.L_x_1982:
        /* <DEDUP_REMOVED lines=18> */
.L_x_1985:
[----:B------:R-:W-:Y:S02]  /*9100*/  ISETP.GE.AND P0, PT, R10, RZ, PT ;  /* 0x000000ff0a00720c */ /* 0x000fe40003f06270 */
[----:B------:R-:W-:-:S11]  /*9110*/  MOV R3, 0x3fd774eb ;  /* 0x3fd774eb00037802 */ /* 0x000fd60000000f00 */
[----:B------:R-:W-:-:S04]  /*9120*/  @P0 FFMA.FTZ R0, R3, 0.93318945169448852539, -R0 ;  /* 0x3f6ee58103000823 */ /* 0x000fc80000010800 */
[----:B------:R-:W-:-:S07]  /*9130*/  @!P0 FFMA.FTZ R0, R3, 0.93318945169448852539, R0 ;  /* 0x3f6ee58103008823 */ /* 0x000fce0000010000 */
.L_x_1986:
[----:B------:R-:W-:Y:S05]  /*9140*/  BSYNC B0 ;  /* 0x0000000000007941 */ /* 0x000fea0003800000 */
.L_x_1984:
        /* <DEDUP_REMOVED lines=13> */
.L_x_1981:
        /* <DEDUP_REMOVED lines=25> */
.L_x_1988:
        /* <DEDUP_REMOVED lines=40> */
.L_x_1987:
        /* <DEDUP_REMOVED lines=48> */
.L_x_1990:
[----:B------:R-:W-:Y:S05]  /*9930*/  BSYNC B0 ;  /* 0x0000000000007941 */ /* 0x000fea0003800000 */
.L_x_1989:
[----:B------:R-:W-:Y:S01]  /*9940*/  BSSY B3, `(.L_x_1991) ;  /* 0x0000007000037945 */ /* 0x000fe20003800000 */
[----:B------:R-:W-:-:S03]  /*9950*/  FFMA R0, R2, R4, R5 ;  /* 0x0000000402007223 */ /* 0x000fc60000000005 */
[----:B------:R-:W-:Y:S05]  /*9960*/  @!P0 BRA `(.L_x_1992) ;  /* 0x0000000000108947 */ /* 0x000fea0003800000 */
[----:B------:R-:W-:Y:S02]  /*9970*/  MOV R17, R29 ;  /* 0x0000001d00117202 */ /* 0x000fe40000000f00 */
[----:B------:R-:W-:Y:S02]  /*9980*/  MOV R0, R30 ;  /* 0x0000001e00007202 */ /* 0x000fe40000000f00 */
[----:B------:R-:W-:-:S07]  /*9990*/  MOV R2, 0x99b0 ;  /* 0x000099b000027802 */ /* 0x000fce0000000f00 */
[----:B0123--:R-:W-:Y:S05]  /*99a0*/  CALL.REL.NOINC `($__internal_2_$__cuda_sm3x_div_rn_ftz_f32_slowpath) ;  /* 0x000000cc00487944 */ /* 0x00ffea0003c00000 */
.L_x_1992:
[----:B------:R-:W-:Y:S05]  /*99b0*/  BSYNC B3 ;  /* 0x0000000000037941 */ /* 0x000fea0003800000 */
.L_x_1991:
        /* <DEDUP_REMOVED lines=18> */
.L_x_1994:
[----:B------:R-:W-:Y:S02]  /*9ae0*/  ISETP.GE.AND P0, PT, R10, RZ, PT ;  /* 0x000000ff0a00720c */ /* 0x000fe40003f06270 */
[----:B------:R-:W-:-:S11]  /*9af0*/  MOV R3, 0x3fd774eb ;  /* 0x3fd774eb00037802 */ /* 0x000fd60000000f00 */
[----:B------:R-:W-:-:S04]  /*9b00*/  @P0 FFMA.FTZ R0, R3, 0.93318945169448852539, -R0 ;  /* 0x3f6ee58103000823 */ /* 0x000fc80000010800 */
[----:B------:R-:W-:-:S07]  /*9b10*/  @!P0 FFMA.FTZ R0, R3, 0.93318945169448852539, R0 ;  /* 0x3f6ee58103008823 */ /* 0x000fce0000010000 */
.L_x_1995:
[----:B------:R-:W-:Y:S05]  /*9b20*/  BSYNC B0 ;  /* 0x0000000000007941 */ /* 0x000fea0003800000 */
.L_x_1993:
        /* <DEDUP_REMOVED lines=12> */
.L_x_1971:
        /* <DEDUP_REMOVED lines=13> */
.L_x_1997:
[----:B------:R-:W-:Y:S05]  /*9cc0*/  BSYNC B3 ;  /* 0x0000000000037941 */ /* 0x000fea0003800000 */
.L_x_1996:
        /* <DEDUP_REMOVED lines=18> */
.L_x_1999:
[----:B------:R-:W-:Y:S02]  /*9df0*/  ISETP.GE.AND P0, PT, R10, RZ, PT ;  /* 0x000000ff0a00720c */ /* 0x000fe40003f06270 */
[----:B------:R-:W-:-:S11]  /*9e00*/  MOV R3, 0x3fd774eb ;  /* 0x3fd774eb00037802 */ /* 0x000fd60000000f00 */
[----:B------:R-:W-:-:S04]  /*9e10*/  @P0 FFMA.FTZ R0, R3, 0.93318945169448852539, -R0 ;  /* 0x3f6ee58103000823 */ /* 0x000fc80000010800 */
[----:B------:R-:W-:-:S07]  /*9e20*/  @!P0 FFMA.FTZ R0, R3, 0.93318945169448852539, R0 ;  /* 0x3f6ee58103008823 */ /* 0x000fce0000010000 */
.L_x_2000:
[----:B------:R-:W-:Y:S05]  /*9e30*/  BSYNC B0 ;  /* 0x0000000000007941 */ /* 0x000fea0003800000 */
.L_x_1998:
        /* <DEDUP_REMOVED lines=27> */
.L_x_1970:
        /* <DEDUP_REMOVED lines=39> */
.L_x_2003:
[----:B------:R-:W-:Y:S05]  /*a260*/  BSYNC B0 ;  /* 0x0000000000007941 */ /* 0x000fea0003800000 */
.L_x_2002:
[----:B------:R-:W-:Y:S01]  /*a270*/  BSSY B3, `(.L_x_2004) ;  /* 0x0000007000037945 */ /* 0x000fe20003800000 */
[----:B------:R-:W-:-:S03]  /*a280*/  FFMA R0, R0, R6, R5 ;  /* 0x0000000600007223 */ /* 0x000fc60000000005 */
[----:B------:R-:W-:Y:S05]  /*a290*/  @!P0 BRA `(.L_x_2005) ;  /* 0x0000000000108947 */ /* 0x000fea0003800000 */
[----:B------:R-:W-:Y:S01]  /*a2a0*/  HFMA2.MMA R0, -RZ, RZ, 1.875, 0 ;  /* 0x3f800000ff007435 */ /* 0x000fe200000001ff */
[----:B------:R-:W-:Y:S02]  /*a2b0*/  MOV R17, R29 ;  /* 0x0000001d00117202 */ /* 0x000fe40000000f00 */
[----:B------:R-:W-:-:S08]  /*a2c0*/  MOV R2, 0xa2e0 ;  /* 0x0000a2e000027802 */ /* 0x000fd00000000f00 */
[----:B-123--:R-:W-:Y:S05]  /*a2d0*/  CALL.REL.NOINC `($__internal_2_$__cuda_sm3x_div_rn_ftz_f32_slowpath) ;  /* 0x000000c000fc7944 */ /* 0x00efea0003c00000 */
.L_x_2005:
[----:B------:R-:W-:Y:S05]  /*a2e0*/  BSYNC B3 ;  /* 0x0000000000037941 */ /* 0x000fea0003800000 */
.L_x_2004:
        /* <DEDUP_REMOVED lines=18> */
.L_x_2007:
[----:B------:R-:W-:Y:S02]  /*a410*/  ISETP.GE.AND P0, PT, R10, RZ, PT ;  /* 0x000000ff0a00720c */ /* 0x000fe40003f06270 */
[----:B------:R-:W-:-:S11]  /*a420*/  MOV R3, 0x3fd774eb ;  /* 0x3fd774eb00037802 */ /* 0x000fd60000000f00 */
[----:B------:R-:W-:-:S04]  /*a430*/  @P0 FFMA.FTZ R0, R3, 0.93318945169448852539, -R0 ;  /* 0x3f6ee58103000823 */ /* 0x000fc80000010800 */
[----:B------:R-:W-:-:S07]  /*a440*/  @!P0 FFMA.FTZ R0, R3, 0.93318945169448852539, R0 ;  /* 0x3f6ee58103008823 */ /* 0x000fce0000010000 */
.L_x_2008:
[----:B------:R-:W-:Y:S05]  /*a450*/  BSYNC B0 ;  /* 0x0000000000007941 */ /* 0x000fea0003800000 */
.L_x_2006:
        /* <DEDUP_REMOVED lines=10> */
.L_x_2001:
        /* <DEDUP_REMOVED lines=13> */
.L_x_2010:
[----:B------:R-:W-:Y:S05]  /*a5d0*/  BSYNC B3 ;  /* 0x0000000000037941 */ /* 0x000fea0003800000 */
.L_x_2009:
        /* <DEDUP_REMOVED lines=18> */
.L_x_2012:
[----:B------:R-:W-:Y:S02]  /*a700*/  ISETP.GE.AND P0, PT, R10, RZ, PT ;  /* 0x000000ff0a00720c */ /* 0x000fe40003f06270 */
[----:B------:R-:W-:-:S11]  /*a710*/  MOV R3, 0x3fd774eb ;  /* 0x3fd774eb00037802 */ /* 0x000fd60000000f00 */
[----:B------:R-:W-:-:S04]  /*a720*/  @P0 FFMA.FTZ R0, R3, 0.93318945169448852539, -R0 ;  /* 0x3f6ee58103000823 */ /* 0x000fc80000010800 */
[----:B------:R-:W-:-:S07]  /*a730*/  @!P0 FFMA.FTZ R0, R3, 0.93318945169448852539, R0 ;  /* 0x3f6ee58103008823 */ /* 0x000fce0000010000 */
.L_x_2013:
[----:B------:R-:W-:Y:S05]  /*a740*/  BSYNC B0 ;  /* 0x0000000000007941 */ /* 0x000fea0003800000 */
.L_x_2011:
        /* <DEDUP_REMOVED lines=11> */
.L_x_1969:
        /* <DEDUP_REMOVED lines=34> */
.L_x_2015:
[----:B------:R-:W-:Y:S05]  /*aa20*/  BSYNC B3 ;  /* 0x0000000000037941 */ /* 0x000fea0003800000 */
.L_x_2014:
        /* <DEDUP_REMOVED lines=18> */
.L_x_2017:
[----:B------:R-:W-:Y:S02]  /*ab50*/  ISETP.GE.AND P0, PT, R10, RZ, PT ;  /* 0x000000ff0a00720c */ /* 0x000fe40003f06270 */
[----:B------:R-:W-:-:S11]  /*ab60*/  MOV R3, 0x3fd774eb ;  /* 0x3fd774eb00037802 */ /* 0x000fd60000000f00 */
[----:B------:R-:W-:-:S04]  /*ab70*/  @P0 FFMA.FTZ R0, R3, 0.93318945169448852539, -R0 ;  /* 0x3f6ee58103000823 */ /* 0x000fc80000010800 */
[----:B------:R-:W-:-:S07]  /*ab80*/  @!P0 FFMA.FTZ R0, R3, 0.93318945169448852539, R0 ;  /* 0x3f6ee58103008823 */ /* 0x000fce0000010000 */
.L_x_2018:
[----:B------:R-:W-:Y:S05]  /*ab90*/  BSYNC B0 ;  /* 0x0000000000007941 */ /* 0x000fea0003800000 */
.L_x_2016:
        /* <DEDUP_REMOVED lines=11> */
.L_x_1968:
        /* <DEDUP_REMOVED lines=26> */
.L_x_2020:
[----:B------:R-:W-:Y:S05]  /*adf0*/  BSYNC B3 ;  /* 0x0000000000037941 */ /* 0x000fea0003800000 */
.L_x_2019:
        /* <DEDUP_REMOVED lines=18> */
.L_x_2022:
[----:B------:R-:W-:Y:S02]  /*af20*/  ISETP.GE.AND P0, PT, R10, RZ, PT ;  /* 0x000000ff0a00720c */ /* 0x000fe40003f06270 */
[----:B------:R-:W-:-:S11]  /*af30*/  MOV R3, 0x3fd774eb ;  /* 0x3fd774eb00037802 */ /* 0x000fd60000000f00 */
[----:B------:R-:W-:-:S04]  /*af40*/  @P0 FFMA.FTZ R0, R3, 0.93318945169448852539, -R0 ;  /* 0x3f6ee58103000823 */ /* 0x000fc80000010800 */
[----:B------:R-:W-:-:S07]  /*af50*/  @!P0 FFMA.FTZ R0, R3, 0.93318945169448852539, R0 ;  /* 0x3f6ee58103008823 */ /* 0x000fce0000010000 */
.L_x_2023:
[----:B------:R-:W-:Y:S05]  /*af60*/  BSYNC B0 ;  /* 0x0000000000007941 */ /* 0x000fea0003800000 */
.L_x_2021:
        /* <DEDUP_REMOVED lines=12> */
.L_x_1980:
[----:B------:R-:W-:Y:S05]  /*b030*/  BSYNC B2 ;  /* 0x0000000000027941 */ /* 0x000fea0003800000 */
.L_x_1967:
        /* <DEDUP_REMOVED lines=15> */
[----:B----4-:R-:W-:-:S04]  /*b130*/  @P0 FMUL.RZ R4, R6, 0.15915493667125701904 ;  /* 0x3e22f98306040820 */ /* 0x010fc8000040c000 */
        /* <DEDUP_REMOVED lines=27> */
.L_x_2027:
        /* <DEDUP_REMOVED lines=10> */
.L_x_2026:
[----:B------:R-:W-:-:S04]  /*b390*/  FMUL.RZ R6, R6, 0.15915493667125701904 ;  /* 0x3e22f98306067820 */ /* 0x000fc8000040c000 */
[----:B------:R0:W0:Y:S08]  /*b3a0*/  MUFU.SIN R3, R6 ;  /* 0x0000000600037308 */ /* 0x0000300000000400 */
[----:B------:R0:W0:Y:S01]  /*b3b0*/  MUFU.COS R2, R6 ;  /* 0x0000000600027308 */ /* 0x0000220000000000 */
[----:B------:R-:W-:Y:S05]  /*b3c0*/  BRA `(.L_x_2028) ;  /* 0x00000000000c7947 */ /* 0x000fea0003800000 */
.L_x_2025:
[----:B------:R-:W-:Y:S01]  /*b3d0*/  FMUL.FTZ R2, R28, 1.4426950216293334961 ;  /* 0x3fb8aa3b1c027820 */ /* 0x000fe20000410000 */
[----:B------:R-:W-:-:S05]  /*b3e0*/  MOV R3, R6 ;  /* 0x0000000600037202 */ /* 0x000fca0000000f00 */
[----:B------:R-:W0:Y:S02]  /*b3f0*/  MUFU.EX2 R2, R2 ;  /* 0x0000000200027308 */ /* 0x000e240000000800 */
.L_x_2028:
[----:B------:R-:W-:Y:S05]  /*b400*/  BSYNC B0 ;  /* 0x0000000000007941 */ /* 0x000fea0003800000 */
.L_x_2024:
[----:B------:R-:W-:Y:S02]  /*b410*/  ISETP.NE.AND P6, PT, R26, RZ, PT ;  /* 0x000000ff1a00720c */ /* 0x000fe40003fc5270 */
[----:B------:R-:W-:-:S04]  /*b420*/  @P3 IADD3 R0, P0, R25, UR4, RZ ;  /* 0x0000000419003c10 */ /* 0x000fc8000ff1e0ff */
[----:B------:R-:W-:Y:S01]  /*b430*/  @P3 IADD3.X R5, RZ, UR5, RZ, P0, !PT ;  /* 0x00000005ff053c10 */ /* 0x000fe200087fe4ff */
[----:B------:R-:W-:Y:S01]  /*b440*/  UIMAD.WIDE.U32 UR4, UR11, 0x4, UR4 ;  /* 0x000000040b0478a5 */ /* 0x000fe2000f8e0004 */
[----:B----4-:R-:W-:Y:S02]  /*b450*/  @P3 LEA R4, P2, R0, UR8, 0x3 ;  /* 0x0000000800043c11 */ /* 0x010fe4000f8418ff */
[----:B------:R-:W-:Y:S01]  /*b460*/  @P5 LEA R10, P0, R20, UR8, 0x3 ;  /* 0x00000008140a5c11 */ /* 0x000fe2000f8018ff */
[----:B------:R-:W-:Y:S01]  /*b470*/  UISETP.LT.U32.AND UP1, UPT, UR4, UR14, UPT ;  /* 0x0000000e0400728c */ /* 0x000fe2000bf21070 */
[----:B------:R-:W-:Y:S01]  /*b480*/  @P3 LEA.HI.X R5, R0, UR9, R5, 0x3, P2 ;  /* 0x0000000900053c11 */ /* 0x000fe200090f1c05 */
[----:B------:R-:W-:Y:S01]  /*b490*/  UISETP.GE.U32.AND UP0, UPT, UR4, 0x10000, UPT ;  /* 0x000100000400788c */ /* 0x000fe2000bf06070 */
[C---:B0-----:R-:W-:Y:S02]  /*b4a0*/  @P6 LEA R6, P1, R24.reuse, UR8, 0x3 ;  /* 0x0000000818066c11 */ /* 0x041fe4000f8218ff */
[----:B------:R-:W-:Y:S01]  /*b4b0*/  @P4 LEA R16, P2, R19, UR8, 0x3 ;  /* 0x0000000813104c11 */ /* 0x000fe2000f8418ff */
[----:B--23--:R2:W-:Y:S01]  /*b4c0*/  @P3 STG.E.64 desc[UR12][R4.64], R12 ;  /* 0x0000000c04003986 */ /* 0x00c5e2000c101b0c */
[----:B------:R-:W-:Y:S01]  /*b4d0*/  @P6 LEA.HI.X R7, R24, UR9, R23, 0x3, P1 ;  /* 0x0000000918076c11 */ /* 0x000fe200088f1c17 */
[----:B------:R-:W-:Y:S01]  /*b4e0*/  UISETP.GE.U32.AND.EX UP0, UPT, UR5, URZ, UPT, UP0 ;  /* 0x0000003f0500728c */ /* 0x000fe2000bf06100 */
[----:B------:R-:W-:-:S02]  /*b4f0*/  @P5 LEA.HI.X R11, R20, UR9, R21, 0x3, P0 ;  /* 0x00000009140b5c11 */ /* 0x000fc400080f1c15 */
[----:B------:R-:W-:Y:S01]  /*b500*/  @P4 LEA.HI.X R17, R19, UR9, R22, 0x3, P2 ;  /* 0x0000000913114c11 */ /* 0x000fe200090f1c16 */
[----:B-1----:R2:W-:Y:S01]  /*b510*/  @P6 STG.E.64 desc[UR12][R6.64], R14 ;  /* 0x0000000e06006986 */ /* 0x0025e2000c101b0c */
[----:B------:R-:W-:Y:S02]  /*b520*/  MOV R19, UR5 ;  /* 0x0000000500137c02 */ /* 0x000fe40008000f00 */
[----:B------:R-:W-:Y:S01]  /*b530*/  PLOP3.LUT P0, PT, PT, PT, UP1, 0x80, 0x0 ;  /* 0x000000000000781c */ /* 0x000fe20003f0f018 */
[----:B------:R2:W-:Y:S01]  /*b540*/  @P5 STG.E.64 desc[UR12][R10.64], R8 ;  /* 0x000000080a005986 */ /* 0x0005e2000c101b0c */
[----:B------:R-:W-:Y:S02]  /*b550*/  PLOP3.LUT P1, PT, PT, PT, UP0, 0x80, 0x0 ;  /* 0x000000000000781c */ /* 0x000fe40003f2f008 */
[----:B------:R-:W-:Y:S01]  /*b560*/  ISETP.LT.AND.EX P0, PT, R19, UR10, PT, P0 ;  /* 0x0000000a13007c0c */ /* 0x000fe2000bf01300 */
[----:B------:R2:W-:Y:S01]  /*b570*/  @P4 STG.E.64 desc[UR12][R16.64], R2 ;  /* 0x0000000210004986 */ /* 0x0005e2000c101b0c */
[----:B------:R-:W-:-:S11]  /*b580*/  MOV R18, UR4 ;  /* 0x0000000400127c02 */ /* 0x000fd60008000f00 */
[----:B------:R-:W-:Y:S05]  /*b590*/  @!P1 BRA P0, `(.L_x_2029) ;  /* 0xffffff4c000c9947 */ /* 0x000fea000003ffff */
[----:B------:R-:W-:Y:S05]  /*b5a0*/  EXIT ;  /* 0x000000000000794d */ /* 0x000fea0003800000 */
.L_x_1780:
[----:B------:R-:W0:Y:S02]  /*b5b0*/  S2R R20, SR_TID.X ;  /* 0x0000000000147919 */ /* 0x000e240000002100 */
[----:B0-----:R-:W-:-:S03]  /*b5c0*/  IMAD.WIDE.U32 R2, R20, 0x4, RZ ;  /* 0x0000000414027825 */ /* 0x001fc600078e00ff */
[----:B------:R-:W-:-:S04]  /*b5d0*/  ISETP.GE.U32.AND P0, PT, R2, UR14, PT ;  /* 0x0000000e02007c0c */ /* 0x000fc8000bf06070 */
[----:B------:R-:W-:-:S04]  /*b5e0*/  ISETP.GE.AND.EX P0, PT, R3, UR10, PT, P0 ;  /* 0x0000000a03007c0c */ /* 0x000fc8000bf06300 */
[----:B------:R-:W-:-:S13]  /*b5f0*/  ISETP.GT.U32.OR P0, PT, R20, 0x3fff, P0 ;  /* 0x00003fff1400780c */ /* 0x000fda0000704470 */
[----:B------:R-:W-:Y:S05]  /*b600*/  @P0 EXIT ;  /* 0x000000000000094d */ /* 0x000fea0003800000 */
[----:B------:R-:W-:Y:S01]  /*b610*/  HFMA2.MMA R19, -RZ, RZ, 0, 0 ;  /* 0x00000000ff137435 */ /* 0x000fe200000001ff */
[----:B------:R-:W-:-:S10]  /*b620*/  ULDC UR4, c[0x0][0x0] ;  /* 0x0000000000047ab9 */ /* 0x000fd40000000800 */
.L_x_2278:
[----:B------:R-:W-:-:S04]  /*b630*/  LEA R2, P0, R20, UR6, 0x5 ;  /* 0x0000000614027c11 */ /* 0x000fc8000f8028ff */
[----:B------:R-:W-:-:S05]  /*b640*/  LEA.HI.X R3, R20, UR7, R19, 0x5, P0 ;  /* 0x0000000714037c11 */ /* 0x000fca00080f2c13 */
[----:B------:R-:W2:Y:S04]  /*b650*/  LDG.E.128 R12, desc[UR12][R2.64] ;  /* 0x0000000c020c7981 */ /* 0x000ea8000c1e1d00 */
[----:B------:R0:W5:Y:S01]  /*b660*/  LDG.E.128 R8, desc[UR12][R2.64+0x10] ;  /* 0x0000100c02087981 */ /* 0x000162000c1e1d00 */
[----:B------:R-:W-:Y:S01]  /*b670*/  BSSY B2, `(.L_x_2030) ;  /* 0x0000280000027945 */ /* 0x000fe20003800000 */
        /* <DEDUP_REMOVED lines=12> */
[C---:B------:R-:W-:Y:S02]  /*b740*/  FSETP.GEU.FTZ.AND P4, PT, R23.reuse, 9.9999999747524270788e-07, PT ;  /* 0x358637bd1700780b */ /* 0x040fe40003f9e000 */
        /* <DEDUP_REMOVED lines=9> */
[----:B------:R-:W-:Y:S01]  /*b7e0*/  MOV R5, 0x3f800000 ;  /* 0x3f80000000057802 */ /* 0x000fe20000000f00 */
[----:B------:R-:W-:Y:S01]  /*b7f0*/  HFMA2.MMA R7, -RZ, RZ, 1.3056640625, -1.8671875 ;  /* 0x3d39bf78ff077435 */ /* 0x000fe200000001ff */
        /* <DEDUP_REMOVED lines=31> */
[C---:B------:R-:W-:Y:S02]  /*b9f0*/  ISETP.GE.AND P1, PT, R0.reuse, -0x407fffff, PT ;  /* 0xbf8000010000780c */ /* 0x040fe40003f26270 */
[----:B------:R-:W-:-:S11]  /*ba00*/  FSETP.NEU.FTZ.AND P3, PT, R0, RZ, PT ;  /* 0x000000ff0000720b */ /* 0x000fd60003f7d000 */
[----:B------:R-:W-:-:S05]  /*ba10*/  @P1 MOV R3, 0x7f800000 ;  /* 0x7f80000000031802 */ /* 0x000fca0000000f00 */
[----:B------:R-:W-:-:S05]  /*ba20*/  @P1 FFMA.FTZ R21, R0, R3, +INF ;  /* 0x7f80000000151423 */ /* 0x000fca0000010003 */
[----:B------:R-:W-:-:S07]  /*ba30*/  FSEL R21, R21, -RZ, P3 ;  /* 0x800000ff15157208 */ /* 0x000fce0001800000 */
.L_x_2037:
[----:B------:R-:W-:Y:S05]  /*ba40*/  BSYNC B0 ;  /* 0x0000000000007941 */ /* 0x000fea0003800000 */
.L_x_2036:
[----:B------:R-:W-:Y:S01]  /*ba50*/  BSSY B3, `(.L_x_2038) ;  /* 0x0000007000037945 */ /* 0x000fe20003800000 */
[----:B------:R-:W-:-:S03]  /*ba60*/  FFMA R0, R4, R6, R5 ;  /* 0x0000000604007223 */ /* 0x000fc60000000005 */
[----:B------:R-:W-:Y:S05]  /*ba70*/  @!P0 BRA `(.L_x_2039) ;  /* 0x0000000000108947 */ /* 0x000fea0003800000 */
[----:B------:R-:W-:Y:S02]  /*ba80*/  MOV R17, R23 ;  /* 0x0000001700117202 */ /* 0x000fe40000000f00 */
[----:B------:R-:W-:Y:S02]  /*ba90*/  MOV R0, R24 ;  /* 0x0000001800007202 */ /* 0x000fe40000000f00 */
[----:B------:R-:W-:-:S07]  /*baa0*/  MOV R2, 0xbac0 ;  /* 0x0000bac000027802 */ /* 0x000fce0000000f00 */
[----:B-----5:R-:W-:Y:S05]  /*bab0*/  CALL.REL.NOINC `($__internal_2_$__cuda_sm3x_div_rn_ftz_f32_slowpath) ;  /* 0x000000ac00047944 */ /* 0x020fea0003c00000 */
.L_x_2039:
[----:B------:R-:W-:Y:S05]  /*bac0*/  BSYNC B3 ;  /* 0x0000000000037941 */ /* 0x000fea0003800000 */
.L_x_2038:
        /* <DEDUP_REMOVED lines=18> */
.L_x_2041:
[----:B------:R-:W-:Y:S02]  /*bbf0*/  ISETP.GE.AND P0, PT, R12, RZ, PT ;  /* 0x000000ff0c00720c */ /* 0x000fe40003f06270 */
[----:B------:R-:W-:-:S11]  /*bc00*/  MOV R3, 0x3fd774eb ;  /* 0x3fd774eb00037802 */ /* 0x000fd60000000f00 */
[----:B------:R-:W-:-:S04]  /*bc10*/  @P0 FFMA.FTZ R0, R3, 0.93318945169448852539, -R0 ;  /* 0x3f6ee58103000823 */ /* 0x000fc80000010800 */
[----:B------:R-:W-:-:S07]  /*bc20*/  @!P0 FFMA.FTZ R0, R3, 0.93318945169448852539, R0 ;  /* 0x3f6ee58103008823 */ /* 0x000fce0000010000 */
.L_x_2042:
[----:B------:R-:W-:Y:S05]  /*bc30*/  BSYNC B0 ;  /* 0x0000000000007941 */ /* 0x000fea0003800000 */
.L_x_2040:
        /* <DEDUP_REMOVED lines=12> */
.L_x_2035:
        /* <DEDUP_REMOVED lines=17> */
.L_x_2046:
[----:B------:R-:W-:Y:S05]  /*be10*/  BSYNC B3 ;  /* 0x0000000000037941 */ /* 0x000fea0003800000 */
.L_x_2045:
        /* <DEDUP_REMOVED lines=18> */
.L_x_2048:
[----:B------:R-:W-:Y:S02]  /*bf40*/  ISETP.GE.AND P0, PT, R12, RZ, PT ;  /* 0x000000ff0c00720c */ /* 0x000fe40003f06270 */
[----:B------:R-:W-:-:S11]  /*bf50*/  MOV R3, 0x3fd774eb ;  /* 0x3fd774eb00037802 */ /* 0x000fd60000000f00 */
[----:B------:R-:W-:-:S04]  /*bf60*/  @P0 FFMA.FTZ R0, R3, 0.93318945169448852539, -R0 ;  /* 0x3f6ee58103000823 */ /* 0x000fc80000010800 */
[----:B------:R-:W-:-:S07]  /*bf70*/  @!P0 FFMA.FTZ R0, R3, 0.93318945169448852539, R0 ;  /* 0x3f6ee58103008823 */ /* 0x000fce0000010000 */
.L_x_2049:
[----:B------:R-:W-:Y:S05]  /*bf80*/  BSYNC B0 ;  /* 0x0000000000007941 */ /* 0x000fea0003800000 */
.L_x_2047:
        /* <DEDUP_REMOVED lines=13> */
.L_x_2044:
        /* <DEDUP_REMOVED lines=25> */
.L_x_2051:
        /* <DEDUP_REMOVED lines=39> */
[----:B------:R-:W-:Y:S05]  /*c460*/  BSYNC B0 ;  /* 0x0000000000007941 */ /* 0x000fea0003800000 */
.L_x_2050:
        /* <DEDUP_REMOVED lines=48> */
.L_x_2053:
[----:B------:R-:W-:Y:S05]  /*c770*/  BSYNC B0 ;  /* 0x0000000000007941 */ /* 0x000fea0003800000 */
.L_x_2052:
[----:B------:R-:W-:Y:S01]  /*c780*/  BSSY B3, `(.L_x_2054) ;  /* 0x0000007000037945 */ /* 0x000fe20003800000 */
[----:B------:R-:W-:-:S03]  /*c790*/  FFMA R0, R2, R4, R5 ;  /* 0x0000000402007223 */ /* 0x000fc60000000005 */
[----:B------:R-:W-:Y:S05]  /*c7a0*/  @!P3 BRA `(.L_x_2055) ;  /* 0x000000000010b947 */ /* 0x000fea0003800000 */
[----:B------:R-:W-:Y:S02]  /*c7b0*/  MOV R17, R23 ;  /* 0x0000001700117202 */ /* 0x000fe40000000f00 */
[----:B------:R-:W-:Y:S02]  /*c7c0*/  MOV R0, R24 ;  /* 0x0000001800007202 */ /* 0x000fe40000000f00 */
[----:B------:R-:W-:-:S07]  /*c7d0*/  MOV R2, 0xc7f0 ;  /* 0x0000c7f000027802 */ /* 0x000fce0000000f00 */
[----:B-----5:R-:W-:Y:S05]  /*c7e0*/  CALL.REL.NOINC `($__internal_2_$__cuda_sm3x_div_rn_ftz_f32_slowpath) ;  /* 0x0000009c00b87944 */ /* 0x020fea0003c00000 */
.L_x_2055:
[----:B------:R-:W-:Y:S05]  /*c7f0*/  BSYNC B3 ;  /* 0x0000000000037941 */ /* 0x000fea0003800000 */
.L_x_2054:
        /* <DEDUP_REMOVED lines=18> */
.L_x_2057:
[----:B------:R-:W-:Y:S02]  /*c920*/  ISETP.GE.AND P0, PT, R12, RZ, PT ;  /* 0x000000ff0c00720c */ /* 0x000fe40003f06270 */
[----:B------:R-:W-:-:S11]  /*c930*/  MOV R3, 0x3fd774eb ;  /* 0x3fd774eb00037802 */ /* 0x000fd60000000f00 */
[----:B------:R-:W-:-:S04]  /*c940*/  @P0 FFMA.FTZ R0, R3, 0.93318945169448852539, -R0 ;  /* 0x3f6ee58103000823 */ /* 0x000fc80000010800 */
[----:B------:R-:W-:-:S07]  /*c950*/  @!P0 FFMA.FTZ R0, R3, 0.93318945169448852539, R0 ;  /* 0x3f6ee58103008823 */ /* 0x000fce0000010000 */
.L_x_2058:
[----:B------:R-:W-:Y:S05]  /*c960*/  BSYNC B0 ;  /* 0x0000000000007941 */ /* 0x000fea0003800000 */
.L_x_2056:
        /* <DEDUP_REMOVED lines=12> */
.L_x_2034:
        /* <DEDUP_REMOVED lines=13> */
.L_x_2060:
[----:B------:R-:W-:Y:S05]  /*cb00*/  BSYNC B3 ;  /* 0x0000000000037941 */ /* 0x000fea0003800000 */
.L_x_2059:
        /* <DEDUP_REMOVED lines=18> */
.L_x_2062:
[----:B------:R-:W-:Y:S02]  /*cc30*/  ISETP.GE.AND P0, PT, R12, RZ, PT ;  /* 0x000000ff0c00720c */ /* 0x000fe40003f06270 */
[----:B------:R-:W-:-:S11]  /*cc40*/  MOV R3, 0x3fd774eb ;  /* 0x3fd774eb00037802 */ /* 0x000fd60000000f00 */
[----:B------:R-:W-:-:S04]  /*cc50*/  @P0 FFMA.FTZ R0, R3, 0.93318945169448852539, -R0 ;  /* 0x3f6ee58103000823 */ /* 0x000fc80000010800 */
[----:B------:R-:W-:-:S07]  /*cc60*/  @!P0 FFMA.FTZ R0, R3, 0.93318945169448852539, R0 ;  /* 0x3f6ee58103008823 */ /* 0x000fce0000010000 */
.L_x_2063:
[----:B------:R-:W-:Y:S05]  /*cc70*/  BSYNC B0 ;  /* 0x0000000000007941 */ /* 0x000fea0003800000 */
.L_x_2061:
[CC--:B------:R-:W-:Y:S02]  /*cc80*/  VIMNMX R2, R22.reuse, R21.reuse, !PT ;  /* 0x0000001516027248 */ /* 0x0c0fe40007fe0100 */
[----:B------:R-:W-:Y:S02]  /*cc90*/  VIMNMX R21, R22, R21, PT ;  /* 0x0000001516157248 */ /* 0x000fe40003fe0100 */
[----:B------:R-:W-:Y:S02]  /*cca0*/  LOP3.LUT R3, R2, 0xfe000000, RZ, 0xc0, !PT ;  /* 0xfe00000002037812 */ /* 0x000fe400078ec0ff */
[----:B------:R-:W-:Y:S02]  /*ccb0*/  FSETP.NEU.FTZ.AND P0, PT, R21, RZ, PT ;  /* 0x000000ff1500720b */ /* 0x000fe40003f1d000 */
[C---:B------:R-:W-:Y:S02]  /*ccc0*/  IADD3 R4, -R3.reuse, 0x7e800000, RZ ;  /* 0x7e80000003047810 */ /* 0x040fe40007ffe1ff */
[----:B------:R-:W-:-:S02]  /*ccd0*/  LOP3.LUT R3, R3, 0x800000, RZ, 0xfc, !PT ;  /* 0x0080000003037812 */ /* 0x000fc400078efcff */
[----:B------:R-:W-:Y:S01]  /*cce0*/  FSETP.NEU.FTZ.AND P1, PT, |R12|, |R13|, PT ;  /* 0x4000000d0c00720b */ /* 0x000fe20003f3d200 */
[-C--:B------:R-:W-:Y:S01]  /*ccf0*/  FMUL.FTZ R5, R21, R4.reuse ;  /* 0x0000000415057220 */ /* 0x080fe20000410000 */
[----:B------:R-:W-:Y:S01]  /*cd00*/  FMUL.FTZ R4, R2, R4 ;  /* 0x0000000402047220 */ /* 0x000fe20000410000 */
[----:B------:R-:W-:Y:S02]  /*cd10*/  FSETP.NEU.FTZ.AND P2, PT, R24, RZ, PT ;  /* 0x000000ff1800720b */ /* 0x000fe40003f5d000 */
[----:B------:R-:W-:-:S04]  /*cd20*/  FMUL.FTZ R5, R5, R5 ;  /* 0x0000000505057220 */ /* 0x000fc80000410000 */
[----:B------:R-:W-:-:S04]  /*cd30*/  FFMA.FTZ R5, R4, R4, R5 ;  /* 0x0000000404057223 */ /* 0x000fc80000010005 */
[----:B------:R-:W0:Y:S02]  /*cd40*/  MUFU.SQRT R4, R5 ;  /* 0x0000000500047308 */ /* 0x000e240000002000 */
[----:B0-----:R-:W-:Y:S01]  /*cd50*/  @P0 FMUL.FTZ R2, R3, R4 ;  /* 0x0000000403020220 */ /* 0x001fe20000410000 */
[----:B------:R-:W-:Y:S01]  /*cd60*/  FSETP.NEU.FTZ.AND P0, PT, R21, +INF , PT ;  /* 0x7f8000001500780b */ /* 0x000fe20003f1d000 */
        /* <DEDUP_REMOVED lines=12> */
.L_x_2033:
[----:B------:R-:W-:-:S13]  /*ce30*/  FSETP.GEU.FTZ.AND P0, PT, R23, 9.999999682655225389e-20, PT ;  /* 0x1fec1e4a1700780b */ /* 0x000fda0003f1e000 */
[----:B------:R-:W-:Y:S05]  /*ce40*/  @!P0 BRA `(.L_x_2064) ;  /* 0x00000004003c8947 */ /* 0x000fea0003800000 */
[----:B------:R-:W-:Y:S01]  /*ce50*/  FMUL.FTZ R2, R23, R23 ;  /* 0x0000001717027220 */ /* 0x000fe20000410000 */
[----:B------:R-:W-:Y:S01]  /*ce60*/  MOV R5, 0x3e800000 ;  /* 0x3e80000000057802 */ /* 0x000fe20000000f00 */
[----:B------:R0:W1:Y:S01]  /*ce70*/  FCHK P0, R23, 1 ;  /* 0x3f80000017007902 */ /* 0x0000620000000000 */
[----:B------:R-:W-:Y:S01]  /*ce80*/  MOV R6, 0x3f800000 ;  /* 0x3f80000000067802 */ /* 0x000fe20000000f00 */
[C---:B------:R-:W-:Y:S01]  /*ce90*/  FADD.FTZ.RZ R0, R2.reuse, 1 ;  /* 0x3f80000002007421 */ /* 0x040fe2000001c000 */
[----:B------:R-:W-:Y:S01]  /*cea0*/  ISETP.GE.U32.AND P1, PT, R2, 0x7f800000, PT ;  /* 0x7f8000000200780c */ /* 0x000fe20003f26070 */
[----:B------:R-:W-:Y:S02]  /*ceb0*/  BSSY B0, `(.L_x_2065) ;  /* 0x000001f000007945 */ /* 0x000fe40003800000 */
[----:B------:R-:W-:Y:S01]  /*cec0*/  FFMA R7, R6, -1, R6 ;  /* 0xbf80000006077823 */ /* 0x000fe20000000006 */
[----:B------:R-:W-:-:S04]  /*ced0*/  IADD3 R0, R0, -0x3f400000, RZ ;  /* 0xc0c0000000007810 */ /* 0x000fc80007ffe0ff */
[----:B------:R-:W-:-:S04]  /*cee0*/  LOP3.LUT R3, R0, 0xff800000, RZ, 0xc0, !PT ;  /* 0xff80000000037812 */ /* 0x000fc800078ec0ff */
[----:B------:R-:W-:Y:S02]  /*cef0*/  IADD3 R4, -R3, 0x40800000, RZ ;  /* 0x4080000003047810 */ /* 0x000fe40007ffe1ff */
        /* <DEDUP_REMOVED lines=20> */
[----:B01----:R-:W-:Y:S06]  /*d040*/  @!P1 BRA `(.L_x_2066) ;  /* 0x0000000000149947 */ /* 0x003fec0003800000 */
[C---:B------:R-:W-:Y:S02]  /*d050*/  ISETP.GE.AND P1, PT, R2.reuse, -0x407fffff, PT ;  /* 0xbf8000010200780c */ /* 0x040fe40003f26270 */
[----:B------:R-:W-:-:S11]  /*d060*/  FSETP.NEU.FTZ.AND P3, PT, R2, RZ, PT ;  /* 0x000000ff0200720b */ /* 0x000fd60003f7d000 */
[----:B------:R-:W-:-:S05]  /*d070*/  @P1 MOV R3, 0x7f800000 ;  /* 0x7f80000000031802 */ /* 0x000fca0000000f00 */
[----:B------:R-:W-:-:S05]  /*d080*/  @P1 FFMA.FTZ R22, R2, R3, +INF ;  /* 0x7f80000002161423 */ /* 0x000fca0000010003 */
[----:B------:R-:W-:-:S07]  /*d090*/  FSEL R22, R22, -RZ, P3 ;  /* 0x800000ff16167208 */ /* 0x000fce0001800000 */
.L_x_2066:
[----:B------:R-:W-:Y:S05]  /*d0a0*/  BSYNC B0 ;  /* 0x0000000000007941 */ /* 0x000fea0003800000 */
.L_x_2065:
[----:B------:R-:W-:Y:S01]  /*d0b0*/  BSSY B3, `(.L_x_2067) ;  /* 0x0000007000037945 */ /* 0x000fe20003800000 */
[----:B------:R-:W-:-:S03]  /*d0c0*/  FFMA R0, R0, R6, R5 ;  /* 0x0000000600007223 */ /* 0x000fc60000000005 */
[----:B------:R-:W-:Y:S05]  /*d0d0*/  @!P0 BRA `(.L_x_2068) ;  /* 0x0000000000108947 */ /* 0x000fea0003800000 */
[----:B------:R-:W-:Y:S01]  /*d0e0*/  HFMA2.MMA R0, -RZ, RZ, 1.875, 0 ;  /* 0x3f800000ff007435 */ /* 0x000fe200000001ff */
[----:B------:R-:W-:Y:S02]  /*d0f0*/  MOV R17, R23 ;  /* 0x0000001700117202 */ /* 0x000fe40000000f00 */
[----:B------:R-:W-:-:S08]  /*d100*/  MOV R2, 0xd120 ;  /* 0x0000d12000027802 */ /* 0x000fd00000000f00 */
[----:B-----5:R-:W-:Y:S05]  /*d110*/  CALL.REL.NOINC `($__internal_2_$__cuda_sm3x_div_rn_ftz_f32_slowpath) ;  /* 0x00000094006c7944 */ /* 0x020fea0003c00000 */
.L_x_2068:
[----:B------:R-:W-:Y:S05]  /*d120*/  BSYNC B3 ;  /* 0x0000000000037941 */ /* 0x000fea0003800000 */
.L_x_2067:
        /* <DEDUP_REMOVED lines=18> */
.L_x_2070:
[----:B------:R-:W-:Y:S02]  /*d250*/  ISETP.GE.AND P0, PT, R12, RZ, PT ;  /* 0x000000ff0c00720c */ /* 0x000fe40003f06270 */
[----:B------:R-:W-:-:S11]  /*d260*/  MOV R3, 0x3fd774eb ;  /* 0x3fd774eb00037802 */ /* 0x000fd60000000f00 */
[----:B------:R-:W-:-:S04]  /*d270*/  @P0 FFMA.FTZ R0, R3, 0.93318945169448852539, -R0 ;  /* 0x3f6ee58103000823 */ /* 0x000fc80000010800 */
[----:B------:R-:W-:-:S07]  /*d280*/  @!P0 FFMA.FTZ R0, R3, 0.93318945169448852539, R0 ;  /* 0x3f6ee58103008823 */ /* 0x000fce0000010000 */
.L_x_2071:
[----:B------:R-:W-:Y:S05]  /*d290*/  BSYNC B0 ;  /* 0x0000000000007941 */ /* 0x000fea0003800000 */
.L_x_2069:
        /* <DEDUP_REMOVED lines=10> */
.L_x_2064:
        /* <DEDUP_REMOVED lines=13> */
.L_x_2073:
[----:B------:R-:W-:Y:S05]  /*d410*/  BSYNC B3 ;  /* 0x0000000000037941 */ /* 0x000fea0003800000 */
.L_x_2072:
        /* <DEDUP_REMOVED lines=18> */
.L_x_2075:
[----:B------:R-:W-:Y:S02]  /*d540*/  ISETP.GE.AND P0, PT, R12, RZ, PT ;  /* 0x000000ff0c00720c */ /* 0x000fe40003f06270 */
[----:B------:R-:W-:-:S11]  /*d550*/  MOV R3, 0x3fd774eb ;  /* 0x3fd774eb00037802 */ /* 0x000fd60000000f00 */
[----:B------:R-:W-:-:S04]  /*d560*/  @P0 FFMA.FTZ R0, R3, 0.93318945169448852539, -R0 ;  /* 0x3f6ee58103000823 */ /* 0x000fc80000010800 */
[----:B------:R-:W-:-:S07]  /*d570*/  @!P0 FFMA.FTZ R0, R3, 0.93318945169448852539, R0 ;  /* 0x3f6ee58103008823 */ /* 0x000fce0000010000 */
.L_x_2076:
[----:B------:R-:W-:Y:S05]  /*d580*/  BSYNC B0 ;  /* 0x0000000000007941 */ /* 0x000fea0003800000 */
.L_x_2074:
        /* <DEDUP_REMOVED lines=11> */
.L_x_2032:
        /* <DEDUP_REMOVED lines=34> */
.L_x_2078:
[----:B------:R-:W-:Y:S05]  /*d860*/  BSYNC B3 ;  /* 0x0000000000037941 */ /* 0x000fea0003800000 */
.L_x_2077:
        /* <DEDUP_REMOVED lines=18> */
.L_x_2080:
[----:B------:R-:W-:Y:S02]  /*d990*/  ISETP.GE.AND P0, PT, R12, RZ, PT ;  /* 0x000000ff0c00720c */ /* 0x000fe40003f06270 */
[----:B------:R-:W-:-:S11]  /*d9a0*/  MOV R3, 0x3fd774eb ;  /* 0x3fd774eb00037802 */ /* 0x000fd60000000f00 */
[----:B------:R-:W-:-:S04]  /*d9b0*/  @P0 FFMA.FTZ R0, R3, 0.93318945169448852539, -R0 ;  /* 0x3f6ee58103000823 */ /* 0x000fc80000010800 */
[----:B------:R-:W-:-:S07]  /*d9c0*/  @!P0 FFMA.FTZ R0, R3, 0.93318945169448852539, R0 ;  /* 0x3f6ee58103008823 */ /* 0x000fce0000010000 */
.L_x_2081:
[----:B------:R-:W-:Y:S05]  /*d9d0*/  BSYNC B0 ;  /* 0x0000000000007941 */ /* 0x000fea0003800000 */
.L_x_2079:
        /* <DEDUP_REMOVED lines=11> */
.L_x_2031:
        /* <DEDUP_REMOVED lines=26> */
.L_x_2083:
[----:B------:R-:W-:Y:S05]  /*dc30*/  BSYNC B3 ;  /* 0x0000000000037941 */ /* 0x000fea0003800000 */
.L_x_2082:
        /* <DEDUP_REMOVED lines=18> */
.L_x_2085:
[----:B------:R-:W-:Y:S02]  /*dd60*/  ISETP.GE.AND P0, PT, R12, RZ, PT ;  /* 0x000000ff0c00720c */ /* 0x000fe40003f06270 */
[----:B------:R-:W-:-:S11]  /*dd70*/  MOV R3, 0x3fd774eb ;  /* 0x3fd774eb00037802 */ /* 0x000fd60000000f00 */
[----:B------:R-:W-:-:S04]  /*dd80*/  @P0 FFMA.FTZ R0, R3, 0.93318945169448852539, -R0 ;  /* 0x3f6ee58103000823 */ /* 0x000fc80000010800 */
[----:B------:R-:W-:-:S07]  /*dd90*/  @!P0 FFMA.FTZ R0, R3, 0.93318945169448852539, R0 ;  /* 0x3f6ee58103008823 */ /* 0x000fce0000010000 */
.L_x_2086:
[----:B------:R-:W-:Y:S05]  /*dda0*/  BSYNC B0 ;  /* 0x0000000000007941 */ /* 0x000fea0003800000 */
.L_x_2084:
        /* <DEDUP_REMOVED lines=12> */
.L_x_2043:
[----:B------:R-:W-:Y:S05]  /*de70*/  BSYNC B2 ;  /* 0x0000000000027941 */ /* 0x000fea0003800000 */
.L_x_2030:
        /* <DEDUP_REMOVED lines=43> */
.L_x_2090:
        /* <DEDUP_REMOVED lines=10> */
.L_x_2089:
[----:B------:R-:W-:-:S04]  /*e1d0*/  FMUL.RZ R4, R4, 0.15915493667125701904 ;  /* 0x3e22f98304047820 */ /* 0x000fc8000040c000 */
[----:B------:R1:W2:Y:S08]  /*e1e0*/  MUFU.SIN R13, R4 ;  /* 0x00000004000d7308 */ /* 0x0002b00000000400 */
[----:B------:R1:W3:Y:S01]  /*e1f0*/  MUFU.COS R12, R4 ;  /* 0x00000004000c7308 */ /* 0x0002e20000000000 */
[----:B------:R-:W-:Y:S05]  /*e200*/  BRA `(.L_x_2091) ;  /* 0x00000000000c7947 */ /* 0x000fea0003800000 */
.L_x_2088:
[----:B------:R-:W-:Y:S01]  /*e210*/  FMUL.FTZ R12, R22, 1.4426950216293334961 ;  /* 0x3fb8aa3b160c7820 */ /* 0x000fe20000410000 */
[----:B------:R-:W-:-:S05]  /*e220*/  MOV R13, R4 ;  /* 0x00000004000d7202 */ /* 0x000fca0000000f00 */
[----:B------:R-:W0:Y:S02]  /*e230*/  MUFU.EX2 R12, R12 ;  /* 0x0000000c000c7308 */ /* 0x000e240000000800 */
.L_x_2091:
[----:B------:R-:W-:Y:S05]  /*e240*/  BSYNC B0 ;  /* 0x0000000000007941 */ /* 0x000fea0003800000 */
.L_x_2087:
        /* <DEDUP_REMOVED lines=61> */
.L_x_2099:
[----:B------:R-:W-:Y:S05]  /*e620*/  BSYNC B0 ;  /* 0x0000000000007941 */ /* 0x000fea0003800000 */
.L_x_2098:
[----:B------:R-:W-:Y:S01]  /*e630*/  BSSY B3, `(.L_x_2100) ;  /* 0x0000007000037945 */ /* 0x000fe20003800000 */
[----:B------:R-:W-:-:S03]  /*e640*/  FFMA R0, R4, R6, R5 ;  /* 0x0000000604007223 */ /* 0x000fc60000000005 */
[----:B------:R-:W-:Y:S05]  /*e650*/  @!P0 BRA `(.L_x_2101) ;  /* 0x0000000000108947 */ /* 0x000fea0003800000 */
[----:B------:R-:W-:Y:S02]  /*e660*/  MOV R17, R23 ;  /* 0x0000001700117202 */ /* 0x000fe40000000f00 */
[----:B------:R-:W-:Y:S02]  /*e670*/  MOV R0, R24 ;  /* 0x0000001800007202 */ /* 0x000fe40000000f00 */
[----:B------:R-:W-:-:S07]  /*e680*/  MOV R2, 0xe6a0 ;  /* 0x0000e6a000027802 */ /* 0x000fce0000000f00 */
[----:B0-23-5:R-:W-:Y:S05]  /*e690*/  CALL.REL.NOINC `($__internal_2_$__cuda_sm3x_div_rn_ftz_f32_slowpath) ;  /* 0x00000080000c7944 */ /* 0x02dfea0003c00000 */
.L_x_2101:
[----:B------:R-:W-:Y:S05]  /*e6a0*/  BSYNC B3 ;  /* 0x0000000000037941 */ /* 0x000fea0003800000 */
.L_x_2100:
        /* <DEDUP_REMOVED lines=18> */
.L_x_2103:
[----:B------:R-:W-:Y:S02]  /*e7d0*/  ISETP.GE.AND P0, PT, R14, RZ, PT ;  /* 0x000000ff0e00720c */ /* 0x000fe40003f06270 */
[----:B------:R-:W-:-:S11]  /*e7e0*/  MOV R3, 0x3fd774eb ;  /* 0x3fd774eb00037802 */ /* 0x000fd60000000f00 */
[----:B------:R-:W-:-:S04]  /*e7f0*/  @P0 FFMA.FTZ R0, R3, 0.93318945169448852539, -R0 ;  /* 0x3f6ee58103000823 */ /* 0x000fc80000010800 */
[----:B------:R-:W-:-:S07]  /*e800*/  @!P0 FFMA.FTZ R0, R3, 0.93318945169448852539, R0 ;  /* 0x3f6ee58103008823 */ /* 0x000fce0000010000 */
.L_x_2104:
[----:B------:R-:W-:Y:S05]  /*e810*/  BSYNC B0 ;  /* 0x0000000000007941 */ /* 0x000fea0003800000 */
.L_x_2102:
        /* <DEDUP_REMOVED lines=12> */
.L_x_2097:
[----:B------:R-:W-:-:S04]  /*e8e0*/  FMUL.FTZ R21, R23, R23 ;  /* 0x0000001717157220 */ /* 0x000fc80000410000 */
[----:B------:R-:W-:-:S05]  /*e8f0*/  FFMA.FTZ R21, R24, R24, R21 ;  /* 0x0000001818157223 */ /* 0x000fca0000010015 */
[----:B------:R-:W-:-:S13]  /*e900*/  FSETP.GTU.FTZ.AND P0, PT, R21, 0.69999998807907104492, PT ;  /* 0x3f3333331500780b */ /* 0x000fda0003f1c000 */
[----:B------:R-:W-:Y:S05]  /*e910*/  @P0 BRA `(.L_x_2106) ;  /* 0x0000000000c80947 */ /* 0x000fea0003800000 */
[----:B------:R-:W4:Y:S01]  /*e920*/  MUFU.RCP R3, R24 ;  /* 0x0000001800037308 */ /* 0x000f220000001000 */
[----:B------:R-:W-:Y:S07]  /*e930*/  BSSY B3, `(.L_x_2107) ;  /* 0x000000c000037945 */ /* 0x000fee0003800000 */
[----:B------:R-:W0:Y:S01]  /*e940*/  FCHK P0, R23, R24 ;  /* 0x0000001817007302 */ /* 0x000e220000000000 */
[----:B----4-:R-:W-:-:S04]  /*e950*/  FFMA R0, -R24, R3, 1 ;  /* 0x3f80000018007423 */ /* 0x010fc80000000103 */
        /* <DEDUP_REMOVED lines=8> */
[----:B-123-5:R-:W-:Y:S05]  /*e9e0*/  CALL.REL.NOINC `($__internal_2_$__cuda_sm3x_div_rn_ftz_f32_slowpath) ;  /* 0x0000007c00387944 */ /* 0x02efea0003c00000 */
.L_x_2108:
[----:B------:R-:W-:Y:S05]  /*e9f0*/  BSYNC B3 ;  /* 0x0000000000037941 */ /* 0x000fea0003800000 */
.L_x_2107:
        /* <DEDUP_REMOVED lines=18> */
.L_x_2110:
[----:B------:R-:W-:Y:S02]  /*eb20*/  ISETP.GE.AND P0, PT, R14, RZ, PT ;  /* 0x000000ff0e00720c */ /* 0x000fe40003f06270 */
[----:B------:R-:W-:-:S11]  /*eb30*/  MOV R3, 0x3fd774eb ;  /* 0x3fd774eb00037802 */ /* 0x000fd60000000f00 */
[----:B------:R-:W-:-:S04]  /*eb40*/  @P0 FFMA.FTZ R0, R3, 0.93318945169448852539, -R0 ;  /* 0x3f6ee58103000823 */ /* 0x000fc80000010800 */
[----:B------:R-:W-:-:S07]  /*eb50*/  @!P0 FFMA.FTZ R0, R3, 0.93318945169448852539, R0 ;  /* 0x3f6ee58103008823 */ /* 0x000fce0000010000 */
.L_x_2111:
[----:B------:R-:W-:Y:S05]  /*eb60*/  BSYNC B0 ;  /* 0x0000000000007941 */ /* 0x000fea0003800000 */
.L_x_2109:
        /* <DEDUP_REMOVED lines=13> */
.L_x_2106:
        /* <DEDUP_REMOVED lines=25> */
.L_x_2113:
        /* <DEDUP_REMOVED lines=40> */
.L_x_2112:
        /* <DEDUP_REMOVED lines=48> */
.L_x_2115:
[----:B------:R-:W-:Y:S05]  /*f350*/  BSYNC B0 ;  /* 0x0000000000007941 */ /* 0x000fea0003800000 */
.L_x_2114:
[----:B------:R-:W-:Y:S01]  /*f360*/  BSSY B3, `(.L_x_2116) ;  /* 0x0000007000037945 */ /* 0x000fe20003800000 */
[----:B------:R-:W-:-:S03]  /*f370*/  FFMA R0, R2, R4, R5 ;  /* 0x0000000402007223 */ /* 0x000fc60000000005 */
[----:B------:R-:W-:Y:S05]  /*f380*/  @!P3 BRA `(.L_x_2117) ;  /* 0x000000000010b947 */ /* 0x000fea0003800000 */
[----:B------:R-:W-:Y:S02]  /*f390*/  MOV R17, R23 ;  /* 0x0000001700117202 */ /* 0x000fe40000000f00 */
[----:B------:R-:W-:Y:S02]  /*f3a0*/  MOV R0, R24 ;  /* 0x0000001800007202 */ /* 0x000fe40000000f00 */
[----:B------:R-:W-:-:S07]  /*f3b0*/  MOV R2, 0xf3d0 ;  /* 0x0000f3d000027802 */ /* 0x000fce0000000f00 */
[----:B0-23-5:R-:W-:Y:S05]  /*f3c0*/  CALL.REL.NOINC `($__internal_2_$__cuda_sm3x_div_rn_ftz_f32_slowpath) ;  /* 0x0000007000c07944 */ /* 0x02dfea0003c00000 */
.L_x_2117:
[----:B------:R-:W-:Y:S05]  /*f3d0*/  BSYNC B3 ;  /* 0x0000000000037941 */ /* 0x000fea0003800000 */
.L_x_2116:
        /* <DEDUP_REMOVED lines=18> */
.L_x_2119:
[----:B------:R-:W-:Y:S02]  /*f500*/  ISETP.GE.AND P0, PT, R14, RZ, PT ;  /* 0x000000ff0e00720c */ /* 0x000fe40003f06270 */
[----:B------:R-:W-:-:S11]  /*f510*/  MOV R3, 0x3fd774eb ;  /* 0x3fd774eb00037802 */ /* 0x000fd60000000f00 */
[----:B------:R-:W-:-:S04]  /*f520*/  @P0 FFMA.FTZ R0, R3, 0.93318945169448852539, -R0 ;  /* 0x3f6ee58103000823 */ /* 0x000fc80000010800 */
[----:B------:R-:W-:-:S07]  /*f530*/  @!P0 FFMA.FTZ R0, R3, 0.93318945169448852539, R0 ;  /* 0x3f6ee58103008823 */ /* 0x000fce0000010000 */
.L_x_2120:
[----:B------:R-:W-:Y:S05]  /*f540*/  BSYNC B0 ;  /* 0x0000000000007941 */ /* 0x000fea0003800000 */
.L_x_2118:
        /* <DEDUP_REMOVED lines=12> */
.L_x_2096:
        /* <DEDUP_REMOVED lines=13> */
.L_x_2122:
[----:B------:R-:W-:Y:S05]  /*f6e0*/  BSYNC B3 ;  /* 0x0000000000037941 */ /* 0x000fea0003800000 */
.L_x_2121:
        /* <DEDUP_REMOVED lines=18> */
.L_x_2124:
[----:B------:R-:W-:Y:S02]  /*f810*/  ISETP.GE.AND P0, PT, R14, RZ, PT ;  /* 0x000000ff0e00720c */ /* 0x000fe40003f06270 */
[----:B------:R-:W-:-:S11]  /*f820*/  MOV R3, 0x3fd774eb ;  /* 0x3fd774eb00037802 */ /* 0x000fd60000000f00 */
[----:B------:R-:W-:-:S04]  /*f830*/  @P0 FFMA.FTZ R0, R3, 0.93318945169448852539, -R0 ;  /* 0x3f6ee58103000823 */ /* 0x000fc80000010800 */
[----:B------:R-:W-:-:S07]  /*f840*/  @!P0 FFMA.FTZ R0, R3, 0.93318945169448852539, R0 ;  /* 0x3f6ee58103008823 */ /* 0x000fce0000010000 */
.L_x_2125:
[----:B------:R-:W-:Y:S05]  /*f850*/  BSYNC B0 ;  /* 0x0000000000007941 */ /* 0x000fea0003800000 */
.L_x_2123:
[CC--:B------:R-:W-:Y:S02]  /*f860*/  VIMNMX R2, R22.reuse, R21.reuse, !PT ;  /* 0x0000001516027248 */ /* 0x0c0fe40007fe0100 */
[----:B------:R-:W-:Y:S02]  /*f870*/  VIMNMX R21, R22, R21, PT ;  /* 0x0000001516157248 */ /* 0x000fe40003fe0100 */
[----:B------:R-:W-:Y:S02]  /*f880*/  LOP3.LUT R3, R2, 0xfe000000, RZ, 0xc0, !PT ;  /* 0xfe00000002037812 */ /* 0x000fe400078ec0ff */
[----:B------:R-:W-:Y:S02]  /*f890*/  FSETP.NEU.FTZ.AND P0, PT, R21, RZ, PT ;  /* 0x000000ff1500720b */ /* 0x000fe40003f1d000 */
[C---:B-1----:R-:W-:Y:S02]  /*f8a0*/  IADD3 R4, -R3.reuse, 0x7e800000, RZ ;  /* 0x7e80000003047810 */ /* 0x042fe40007ffe1ff */
        /* <DEDUP_REMOVED lines=22> */
.L_x_2095:
        /* <DEDUP_REMOVED lines=34> */
[C---:B------:R-:W-:Y:S02]  /*fc30*/  ISETP.GE.AND P1, PT, R2.reuse, -0x407fffff, PT ;  /* 0xbf8000010200780c */ /* 0x040fe40003f26270 */
[----:B------:R-:W-:-:S11]  /*fc40*/  FSETP.NEU.FTZ.AND P3, PT, R2, RZ, PT ;  /* 0x000000ff0200720b */ /* 0x000fd60003f7d000 */
[----:B------:R-:W-:-:S05]  /*fc50*/  @P1 MOV R3, 0x7f800000 ;  /* 0x7f80000000031802 */ /* 0x000fca0000000f00 */
[----:B------:R-:W-:-:S05]  /*fc60*/  @P1 FFMA.FTZ R22, R2, R3, +INF ;  /* 0x7f80000002161423 */ /* 0x000fca0000010003 */
[----:B------:R-:W-:-:S07]  /*fc70*/  FSEL R22, R22, -RZ, P3 ;  /* 0x800000ff16167208 */ /* 0x000fce0001800000 */
.L_x_2128:
[----:B------:R-:W-:Y:S05]  /*fc80*/  BSYNC B0 ;  /* 0x0000000000007941 */ /* 0x000fea0003800000 */
.L_x_2127:
[----:B------:R-:W-:Y:S01]  /*fc90*/  BSSY B3, `(.L_x_2129) ;  /* 0x0000007000037945 */ /* 0x000fe20003800000 */
[----:B------:R-:W-:-:S03]  /*fca0*/  FFMA R0, R0, R6, R5 ;  /* 0x0000000600007223 */ /* 0x000fc60000000005 */
[----:B------:R-:W-:Y:S05]  /*fcb0*/  @!P0 BRA `(.L_x_2130) ;  /* 0x0000000000108947 */ /* 0x000fea0003800000 */
[----:B------:R-:W-:Y:S01]  /*fcc0*/  HFMA2.MMA R0, -RZ, RZ, 1.875, 0 ;  /* 0x3f800000ff007435 */ /* 0x000fe200000001ff */
[----:B------:R-:W-:Y:S02]  /*fcd0*/  MOV R17, R23 ;  /* 0x0000001700117202 */ /* 0x000fe40000000f00 */
[----:B------:R-:W-:-:S08]  /*fce0*/  MOV R2, 0xfd00 ;  /* 0x0000fd0000027802 */ /* 0x000fd00000000f00 */
[----:B--23-5:R-:W-:Y:S05]  /*fcf0*/  CALL.REL.NOINC `($__internal_2_$__cuda_sm3x_div_rn_ftz_f32_slowpath) ;  /* 0x0000006800747944 */ /* 0x02cfea0003c00000 */
.L_x_2130:
[----:B------:R-:W-:Y:S05]  /*fd00*/  BSYNC B3 ;  /* 0x0000000000037941 */ /* 0x000fea0003800000 */
.L_x_2129:
        /* <DEDUP_REMOVED lines=18> */
.L_x_2132:
[----:B------:R-:W-:Y:S02]  /*fe30*/  ISETP.GE.AND P0, PT, R14, RZ, PT ;  /* 0x000000ff0e00720c */ /* 0x000fe40003f06270 */
[----:B------:R-:W-:-:S11]  /*fe40*/  MOV R3, 0x3fd774eb ;  /* 0x3fd774eb00037802 */ /* 0x000fd60000000f00 */
[----:B------:R-:W-:-:S04]  /*fe50*/  @P0 FFMA.FTZ R0, R3, 0.93318945169448852539, -R0 ;  /* 0x3f6ee58103000823 */ /* 0x000fc80000010800 */
[----:B------:R-:W-:-:S07]  /*fe60*/  @!P0 FFMA.FTZ R0, R3, 0.93318945169448852539, R0 ;  /* 0x3f6ee58103008823 */ /* 0x000fce0000010000 */
.L_x_2133:
[----:B------:R-:W-:Y:S05]  /*fe70*/  BSYNC B0 ;  /* 0x0000000000007941 */ /* 0x000fea0003800000 */
.L_x_2131:
        /* <DEDUP_REMOVED lines=10> */
.L_x_2126:
        /* <DEDUP_REMOVED lines=12> */
[----:B0123-5:R-:W-:Y:S05]  /*ffe0*/  CALL.REL.NOINC `($__internal_2_$__cuda_sm3x_div_rn_ftz_f32_slowpath) ;  /* 0x0000006400b87944 */ /* 0x02ffea0003c00000 */
.L_x_2135:
[----:B------:R-:W-:Y:S05]  /*fff0*/  BSYNC B3 ;  /* 0x0000000000037941 */ /* 0x000fea0003800000 */
.L_x_2134:
        /* <DEDUP_REMOVED lines=18> */
.L_x_2137:
[----:B------:R-:W-:Y:S02]  /*10120*/  ISETP.GE.AND P0, PT, R14, RZ, PT ;  /* 0x000000ff0e00720c */ /* 0x000fe40003f06270 */
[----:B------:R-:W-:-:S11]  /*10130*/  MOV R3, 0x3fd774eb ;  /* 0x3fd774eb00037802 */ /* 0x000fd60000000f00 */
[----:B------:R-:W-:-:S04]  /*10140*/  @P0 FFMA.FTZ R0, R3, 0.93318945169448852539, -R0 ;  /* 0x3f6ee58103000823 */ /* 0x000fc80000010800 */
[----:B------:R-:W-:-:S07]  /*10150*/  @!P0 FFMA.FTZ R0, R3, 0.93318945169448852539, R0 ;  /* 0x3f6ee58103008823 */ /* 0x000fce0000010000 */
.L_x_2138:
[----:B------:R-:W-:Y:S05]  /*10160*/  BSYNC B0 ;  /* 0x0000000000007941 */ /* 0x000fea0003800000 */
.L_x_2136:
        /* <DEDUP_REMOVED lines=11> */
.L_x_2094:
        /* <DEDUP_REMOVED lines=33> */
[----:B0-23-5:R-:W-:Y:S05]  /*10430*/  CALL.REL.NOINC `($__internal_2_$__cuda_sm3x_div_rn_ftz_f32_slowpath) ;  /* 0x0000006000a47944 */ /* 0x02dfea0003c00000 */
.L_x_2140:
[----:B------:R-:W-:Y:S05]  /*10440*/  BSYNC B3 ;  /* 0x0000000000037941 */ /* 0x000fea0003800000 */
.L_x_2139:
        /* <DEDUP_REMOVED lines=18> */
.L_x_2142:
[----:B------:R-:W-:Y:S02]  /*10570*/  ISETP.GE.AND P0, PT, R14, RZ, PT ;  /* 0x000000ff0e00720c */ /* 0x000fe40003f06270 */
[----:B------:R-:W-:-:S11]  /*10580*/  MOV R3, 0x3fd774eb ;  /* 0x3fd774eb00037802 */ /* 0x000fd60000000f00 */
[----:B------:R-:W-:-:S04]  /*10590*/  @P0 FFMA.FTZ R0, R3, 0.93318945169448852539, -R0 ;  /* 0x3f6ee58103000823 */ /* 0x000fc80000010800 */
[----:B------:R-:W-:-:S07]  /*105a0*/  @!P0 FFMA.FTZ R0, R3, 0.93318945169448852539, R0 ;  /* 0x3f6ee58103008823 */ /* 0x000fce0000010000 */
.L_x_2143:
[----:B------:R-:W-:Y:S05]  /*105b0*/  BSYNC B0 ;  /* 0x0000000000007941 */ /* 0x000fea0003800000 */
.L_x_2141:
        /* <DEDUP_REMOVED lines=11> */
.L_x_2093:
        /* <DEDUP_REMOVED lines=9> */
[----:B------:R-:W0:Y:S06]  /*10700*/  FCHK P1, R17, R21 ;  /* 0x0000001511007302 */ /* 0x000e2c0000020000 */
        /* <DEDUP_REMOVED lines=15> */
[----:B--23-5:R-:W-:Y:S05]  /*10800*/  CALL.REL.NOINC `($__internal_2_$__cuda_sm3x_div_rn_ftz_f32_slowpath) ;  /* 0x0000005c00b07944 */ /* 0x02cfea0003c00000 */
.L_x_2145:
[----:B------:R-:W-:Y:S05]  /*10810*/  BSYNC B3 ;  /* 0x0000000000037941 */ /* 0x000fea0003800000 */
.L_x_2144:
        /* <DEDUP_REMOVED lines=18> */
.L_x_2147:
[----:B------:R-:W-:Y:S02]  /*10940*/  ISETP.GE.AND P0, PT, R14, RZ, PT ;  /* 0x000000ff0e00720c */ /* 0x000fe40003f06270 */
[----:B------:R-:W-:-:S11]  /*10950*/  MOV R3, 0x3fd774eb ;  /* 0x3fd774eb00037802 */ /* 0x000fd60000000f00 */
[----:B------:R-:W-:-:S04]  /*10960*/  @P0 FFMA.FTZ R0, R3, 0.93318945169448852539, -R0 ;  /* 0x3f6ee58103000823 */ /* 0x000fc80000010800 */
[----:B------:R-:W-:-:S07]  /*10970*/  @!P0 FFMA.FTZ R0, R3, 0.93318945169448852539, R0 ;  /* 0x3f6ee58103008823 */ /* 0x000fce0000010000 */
.L_x_2148:
[----:B------:R-:W-:Y:S05]  /*10980*/  BSYNC B0 ;  /* 0x0000000000007941 */ /* 0x000fea0003800000 */
.L_x_2146:
        /* <DEDUP_REMOVED lines=12> */
.L_x_2105:
[----:B------:R-:W-:Y:S05]  /*10a50*/  BSYNC B2 ;  /* 0x0000000000027941 */ /* 0x000fea0003800000 */
.L_x_2092:
        /* <DEDUP_REMOVED lines=43> */
.L_x_2152:
        /* <DEDUP_REMOVED lines=10> */
.L_x_2151:
[----:B------:R-:W-:-:S04]  /*10db0*/  FMUL.RZ R4, R4, 0.15915493667125701904 ;  /* 0x3e22f98304047820 */ /* 0x000fc8000040c000 */
[----:B------:R4:W1:Y:S08]  /*10dc0*/  MUFU.SIN R15, R4 ;  /* 0x00000004000f7308 */ /* 0x0008700000000400 */
[----:B------:R4:W0:Y:S01]  /*10dd0*/  MUFU.COS R14, R4 ;  /* 0x00000004000e7308 */ /* 0x0008220000000000 */
[----:B------:R-:W-:Y:S05]  /*10de0*/  BRA `(.L_x_2153) ;  /* 0x00000000000c7947 */ /* 0x000fea0003800000 */
.L_x_2150:
[----:B------:R-:W-:Y:S01]  /*10df0*/  FMUL.FTZ R14, R22, 1.4426950216293334961 ;  /* 0x3fb8aa3b160e7820 */ /* 0x000fe20000410000 */
[----:B------:R-:W-:-:S05]  /*10e00*/  MOV R15, R4 ;  /* 0x00000004000f7202 */ /* 0x000fca0000000f00 */
[----:B------:R-:W1:Y:S02]  /*10e10*/  MUFU.EX2 R14, R14 ;  /* 0x0000000e000e7308 */ /* 0x000e640000000800 */
.L_x_2153:
[----:B------:R-:W-:Y:S05]  /*10e20*/  BSYNC B0 ;  /* 0x0000000000007941 */ /* 0x000fea0003800000 */
.L_x_2149:
        /* <DEDUP_REMOVED lines=61> */
.L_x_2161:
[----:B------:R-:W-:Y:S05]  /*11200*/  BSYNC B0 ;  /* 0x0000000000007941 */ /* 0x000fea0003800000 */
.L_x_2160:
[----:B------:R-:W-:Y:S01]  /*11210*/  BSSY B3, `(.L_x_2162) ;  /* 0x0000007000037945 */ /* 0x000fe20003800000 */
[----:B------:R-:W-:-:S03]  /*11220*/  FFMA R0, R4, R6, R5 ;  /* 0x0000000604007223 */ /* 0x000fc60000000005 */
[----:B------:R-:W-:Y:S05]  /*11230*/  @!P0 BRA `(.L_x_2163) ;  /* 0x0000000000108947 */ /* 0x000fea0003800000 */
[----:B------:R-:W-:Y:S02]  /*11240*/  MOV R17, R23 ;  /* 0x0000001700117202 */ /* 0x000fe40000000f00 */
[----:B------:R-:W-:Y:S02]  /*11250*/  MOV R0, R24 ;  /* 0x0000001800007202 */ /* 0x000fe40000000f00 */
[----:B------:R-:W-:-:S07]  /*11260*/  MOV R2, 0x11280 ;  /* 0x0001128000027802 */ /* 0x000fce0000000f00 */
[----:B0123--:R-:W-:Y:S05]  /*11270*/  CALL.REL.NOINC `($__internal_2_$__cuda_sm3x_div_rn_ftz_f32_slowpath) ;  /* 0x0000005400147944 */ /* 0x00ffea0003c00000 */
.L_x_2163:
[----:B------:R-:W-:Y:S05]  /*11280*/  BSYNC B3 ;  /* 0x0000000000037941 */ /* 0x000fea0003800000 */
.L_x_2162:
        /* <DEDUP_REMOVED lines=18> */
.L_x_2165:
[----:B------:R-:W-:Y:S02]  /*113b0*/  ISETP.GE.AND P0, PT, R8, RZ, PT ;  /* 0x000000ff0800720c */ /* 0x000fe40003f06270 */
[----:B------:R-:W-:-:S11]  /*113c0*/  MOV R3, 0x3fd774eb ;  /* 0x3fd774eb00037802 */ /* 0x000fd60000000f00 */
[----:B------:R-:W-:-:S04]  /*113d0*/  @P0 FFMA.FTZ R0, R3, 0.93318945169448852539, -R0 ;  /* 0x3f6ee58103000823 */ /* 0x000fc80000010800 */
[----:B------:R-:W-:-:S07]  /*113e0*/  @!P0 FFMA.FTZ R0, R3, 0.93318945169448852539, R0 ;  /* 0x3f6ee58103008823 */ /* 0x000fce0000010000 */
.L_x_2166:
[----:B------:R-:W-:Y:S05]  /*113f0*/  BSYNC B0 ;  /* 0x0000000000007941 */ /* 0x000fea0003800000 */
.L_x_2164:
        /* <DEDUP_REMOVED lines=12> */
.L_x_2159:
        /* <DEDUP_REMOVED lines=17> */
.L_x_2170:
[----:B------:R-:W-:Y:S05]  /*115d0*/  BSYNC B3 ;  /* 0x0000000000037941 */ /* 0x000fea0003800000 */
.L_x_2169:
        /* <DEDUP_REMOVED lines=18> */
.L_x_2172:
[----:B------:R-:W-:Y:S02]  /*11700*/  ISETP.GE.AND P0, PT, R8, RZ, PT ;  /* 0x000000ff0800720c */ /* 0x000fe40003f06270 */
[----:B------:R-:W-:-:S11]  /*11710*/  MOV R3, 0x3fd774eb ;  /* 0x3fd774eb00037802 */ /* 0x000fd60000000f00 */
[----:B------:R-:W-:-:S04]  /*11720*/  @P0 FFMA.FTZ R0, R3, 0.93318945169448852539, -R0 ;  /* 0x3f6ee58103000823 */ /* 0x000fc80000010800 */
[----:B------:R-:W-:-:S07]  /*11730*/  @!P0 FFMA.FTZ R0, R3, 0.93318945169448852539, R0 ;  /* 0x3f6ee58103008823 */ /* 0x000fce0000010000 */
.L_x_2173:
[----:B------:R-:W-:Y:S05]  /*11740*/  BSYNC B0 ;  /* 0x0000000000007941 */ /* 0x000fea0003800000 */
.L_x_2171:
        /* <DEDUP_REMOVED lines=13> */
.L_x_2168:
        /* <DEDUP_REMOVED lines=25> */
.L_x_2175:
        /* <DEDUP_REMOVED lines=40> */
.L_x_2174:
        /* <DEDUP_REMOVED lines=48> */
.L_x_2177:
[----:B------:R-:W-:Y:S05]  /*11f30*/  BSYNC B0 ;  /* 0x0000000000007941 */ /* 0x000fea0003800000 */
.L_x_2176:
[----:B------:R-:W-:Y:S01]  /*11f40*/  BSSY B3, `(.L_x_2178) ;  /* 0x0000007000037945 */ /* 0x000fe20003800000 */
[----:B------:R-:W-:-:S03]  /*11f50*/  FFMA R0, R2, R4, R5 ;  /* 0x0000000402007223 */ /* 0x000fc60000000005 */
[----:B------:R-:W-:Y:S05]  /*11f60*/  @!P3 BRA `(.L_x_2179) ;  /* 0x000000000010b947 */ /* 0x000fea0003800000 */
[----:B------:R-:W-:Y:S02]  /*11f70*/  MOV R17, R23 ;  /* 0x0000001700117202 */ /* 0x000fe40000000f00 */
[----:B------:R-:W-:Y:S02]  /*11f80*/  MOV R0, R24 ;  /* 0x0000001800007202 */ /* 0x000fe40000000f00 */
[----:B------:R-:W-:-:S07]  /*11f90*/  MOV R2, 0x11fb0 ;  /* 0x00011fb000027802 */ /* 0x000fce0000000f00 */
[----:B0123--:R-:W-:Y:S05]  /*11fa0*/  CALL.REL.NOINC `($__internal_2_$__cuda_sm3x_div_rn_ftz_f32_slowpath) ;  /* 0x0000004400c87944 */ /* 0x00ffea0003c00000 */
.L_x_2179:
[----:B------:R-:W-:Y:S05]  /*11fb0*/  BSYNC B3 ;  /* 0x0000000000037941 */ /* 0x000fea0003800000 */
.L_x_2178:
        /* <DEDUP_REMOVED lines=18> */
.L_x_2181:
[----:B------:R-:W-:Y:S02]  /*120e0*/  ISETP.GE.AND P0, PT, R8, RZ, PT ;  /* 0x000000ff0800720c */ /* 0x000fe40003f06270 */
[----:B------:R-:W-:-:S11]  /*120f0*/  MOV R3, 0x3fd774eb ;  /* 0x3fd774eb00037802 */ /* 0x000fd60000000f00 */
[----:B------:R-:W-:-:S04]  /*12100*/  @P0 FFMA.FTZ R0, R3, 0.93318945169448852539, -R0 ;  /* 0x3f6ee58103000823 */ /* 0x000fc80000010800 */
[----:B------:R-:W-:-:S07]  /*12110*/  @!P0 FFMA.FTZ R0, R3, 0.93318945169448852539, R0 ;  /* 0x3f6ee58103008823 */ /* 0x000fce0000010000 */
.L_x_2182:
[----:B------:R-:W-:Y:S05]  /*12120*/  BSYNC B0 ;  /* 0x0000000000007941 */ /* 0x000fea0003800000 */
.L_x_2180:
        /* <DEDUP_REMOVED lines=12> */
.L_x_2158:
        /* <DEDUP_REMOVED lines=13> */
.L_x_2184:
[----:B------:R-:W-:Y:S05]  /*122c0*/  BSYNC B3 ;  /* 0x0000000000037941 */ /* 0x000fea0003800000 */
.L_x_2183:
        /* <DEDUP_REMOVED lines=18> */
.L_x_2186:
[----:B------:R-:W-:Y:S02]  /*123f0*/  ISETP.GE.AND P0, PT, R8, RZ, PT ;  /* 0x000000ff0800720c */ /* 0x000fe40003f06270 */
[----:B------:R-:W-:-:S11]  /*12400*/  MOV R3, 0x3fd774eb ;  /* 0x3fd774eb00037802 */ /* 0x000fd60000000f00 */
[----:B------:R-:W-:-:S04]  /*12410*/  @P0 FFMA.FTZ R0, R3, 0.93318945169448852539, -R0 ;  /* 0x3f6ee58103000823 */ /* 0x000fc80000010800 */
[----:B------:R-:W-:-:S07]  /*12420*/  @!P0 FFMA.FTZ R0, R3, 0.93318945169448852539, R0 ;  /* 0x3f6ee58103008823 */ /* 0x000fce0000010000 */
.L_x_2187:
[----:B------:R-:W-:Y:S05]  /*12430*/  BSYNC B0 ;  /* 0x0000000000007941 */ /* 0x000fea0003800000 */
.L_x_2185:
[CC--:B------:R-:W-:Y:S02]  /*12440*/  VIMNMX R2, R22.reuse, R21.reuse, !PT ;  /* 0x0000001516027248 */ /* 0x0c0fe40007fe0100 */
[----:B------:R-:W-:Y:S02]  /*12450*/  VIMNMX R21, R22, R21, PT ;  /* 0x0000001516157248 */ /* 0x000fe40003fe0100 */
[----:B------:R-:W-:Y:S02]  /*12460*/  LOP3.LUT R3, R2, 0xfe000000, RZ, 0xc0, !PT ;  /* 0xfe00000002037812 */ /* 0x000fe400078ec0ff */
[----:B------:R-:W-:Y:S02]  /*12470*/  FSETP.NEU.FTZ.AND P0, PT, R21, RZ, PT ;  /* 0x000000ff1500720b */ /* 0x000fe40003f1d000 */
[C---:B----4-:R-:W-:Y:S02]  /*12480*/  IADD3 R4, -R3.reuse, 0x7e800000, RZ ;  /* 0x7e80000003047810 */ /* 0x050fe40007ffe1ff */
        /* <DEDUP_REMOVED lines=22> */
.L_x_2157:
        /* <DEDUP_REMOVED lines=34> */
[C---:B------:R-:W-:Y:S02]  /*12810*/  ISETP.GE.AND P1, PT, R2.reuse, -0x407fffff, PT ;  /* 0xbf8000010200780c */ /* 0x040fe40003f26270 */
[----:B------:R-:W-:-:S11]  /*12820*/  FSETP.NEU.FTZ.AND P3, PT, R2, RZ, PT ;  /* 0x000000ff0200720b */ /* 0x000fd60003f7d000 */
[----:B------:R-:W-:-:S05]  /*12830*/  @P1 MOV R3, 0x7f800000 ;  /* 0x7f80000000031802 */ /* 0x000fca0000000f00 */
[----:B------:R-:W-:-:S05]  /*12840*/  @P1 FFMA.FTZ R22, R2, R3, +INF ;  /* 0x7f80000002161423 */ /* 0x000fca0000010003 */
[----:B------:R-:W-:-:S07]  /*12850*/  FSEL R22, R22, -RZ, P3 ;  /* 0x800000ff16167208 */ /* 0x000fce0001800000 */
.L_x_2190:
[----:B------:R-:W-:Y:S05]  /*12860*/  BSYNC B0 ;  /* 0x0000000000007941 */ /* 0x000fea0003800000 */
.L_x_2189:
[----:B------:R-:W-:Y:S01]  /*12870*/  BSSY B3, `(.L_x_2191) ;  /* 0x0000007000037945 */ /* 0x000fe20003800000 */
[----:B------:R-:W-:-:S03]  /*12880*/  FFMA R0, R0, R6, R5 ;  /* 0x0000000600007223 */ /* 0x000fc60000000005 */
[----:B------:R-:W-:Y:S05]  /*12890*/  @!P0 BRA `(.L_x_2192) ;  /* 0x0000000000108947 */ /* 0x000fea0003800000 */
[----:B------:R-:W-:Y:S01]  /*128a0*/  HFMA2.MMA R0, -RZ, RZ, 1.875, 0 ;  /* 0x3f800000ff007435 */ /* 0x000fe200000001ff */
[----:B------:R-:W-:Y:S02]  /*128b0*/  MOV R17, R23 ;  /* 0x0000001700117202 */ /* 0x000fe40000000f00 */
[----:B------:R-:W-:-:S08]  /*128c0*/  MOV R2, 0x128e0 ;  /* 0x000128e000027802 */ /* 0x000fd00000000f00 */
[----:B-123--:R-:W-:Y:S05]  /*128d0*/  CALL.REL.NOINC `($__internal_2_$__cuda_sm3x_div_rn_ftz_f32_slowpath) ;  /* 0x0000003c007c7944 */ /* 0x00efea0003c00000 */
.L_x_2192:
[----:B------:R-:W-:Y:S05]  /*128e0*/  BSYNC B3 ;  /* 0x0000000000037941 */ /* 0x000fea0003800000 */
.L_x_2191:
        /* <DEDUP_REMOVED lines=18> */
.L_x_2194:
[----:B------:R-:W-:Y:S02]  /*12a10*/  ISETP.GE.AND P0, PT, R8, RZ, PT ;  /* 0x000000ff0800720c */ /* 0x000fe40003f06270 */
[----:B------:R-:W-:-:S11]  /*12a20*/  MOV R3, 0x3fd774eb ;  /* 0x3fd774eb00037802 */ /* 0x000fd60000000f00 */
[----:B------:R-:W-:-:S04]  /*12a30*/  @P0 FFMA.FTZ R0, R3, 0.93318945169448852539, -R0 ;  /* 0x3f6ee58103000823 */ /* 0x000fc80000010800 */
[----:B------:R-:W-:-:S07]  /*12a40*/  @!P0 FFMA.FTZ R0, R3, 0.93318945169448852539, R0 ;  /* 0x3f6ee58103008823 */ /* 0x000fce0000010000 */
.L_x_2195:
[----:B------:R-:W-:Y:S05]  /*12a50*/  BSYNC B0 ;  /* 0x0000000000007941 */ /* 0x000fea0003800000 */
.L_x_2193:
        /* <DEDUP_REMOVED lines=10> */
.L_x_2188:
        /* <DEDUP_REMOVED lines=13> */
.L_x_2197:
[----:B------:R-:W-:Y:S05]  /*12bd0*/  BSYNC B3 ;  /* 0x0000000000037941 */ /* 0x000fea0003800000 */
.L_x_2196:
        /* <DEDUP_REMOVED lines=18> */
.L_x_2199:
[----:B------:R-:W-:Y:S02]  /*12d00*/  ISETP.GE.AND P0, PT, R8, RZ, PT ;  /* 0x000000ff0800720c */ /* 0x000fe40003f06270 */
[----:B------:R-:W-:-:S11]  /*12d10*/  MOV R3, 0x3fd774eb ;  /* 0x3fd774eb00037802 */ /* 0x000fd60000000f00 */
[----:B------:R-:W-:-:S04]  /*12d20*/  @P0 FFMA.FTZ R0, R3, 0.93318945169448852539, -R0 ;  /* 0x3f6ee58103000823 */ /* 0x000fc80000010800 */
[----:B------:R-:W-:-:S07]  /*12d30*/  @!P0 FFMA.FTZ R0, R3, 0.93318945169448852539, R0 ;  /* 0x3f6ee58103008823 */ /* 0x000fce0000010000 */
.L_x_2200:
[----:B------:R-:W-:Y:S05]  /*12d40*/  BSYNC B0 ;  /* 0x0000000000007941 */ /* 0x000fea0003800000 */
.L_x_2198:
        /* <DEDUP_REMOVED lines=11> */
.L_x_2156:
        /* <DEDUP_REMOVED lines=34> */
.L_x_2202:
[----:B------:R-:W-:Y:S05]  /*13020*/  BSYNC B3 ;  /* 0x0000000000037941 */ /* 0x000fea0003800000 */
.L_x_2201:
        /* <DEDUP_REMOVED lines=18> */
.L_x_2204:
[----:B------:R-:W-:Y:S02]  /*13150*/  ISETP.GE.AND P0, PT, R8, RZ, PT ;  /* 0x000000ff0800720c */ /* 0x000fe40003f06270 */
[----:B------:R-:W-:-:S11]  /*13160*/  MOV R3, 0x3fd774eb ;  /* 0x3fd774eb00037802 */ /* 0x000fd60000000f00 */
[----:B------:R-:W-:-:S04]  /*13170*/  @P0 FFMA.FTZ R0, R3, 0.93318945169448852539, -R0 ;  /* 0x3f6ee58103000823 */ /* 0x000fc80000010800 */
[----:B------:R-:W-:-:S07]  /*13180*/  @!P0 FFMA.FTZ R0, R3, 0.93318945169448852539, R0 ;  /* 0x3f6ee58103008823 */ /* 0x000fce0000010000 */
.L_x_2205:
[----:B------:R-:W-:Y:S05]  /*13190*/  BSYNC B0 ;  /* 0x0000000000007941 */ /* 0x000fea0003800000 */
.L_x_2203:
        /* <DEDUP_REMOVED lines=11> */
.L_x_2155:
        /* <DEDUP_REMOVED lines=26> */
.L_x_2207:
[----:B------:R-:W-:Y:S05]  /*133f0*/  BSYNC B3 ;  /* 0x0000000000037941 */ /* 0x000fea0003800000 */
.L_x_2206:
        /* <DEDUP_REMOVED lines=18> */
.L_x_2209:
[----:B------:R-:W-:Y:S02]  /*13520*/  ISETP.GE.AND P0, PT, R8, RZ, PT ;  /* 0x000000ff0800720c */ /* 0x000fe40003f06270 */
[----:B------:R-:W-:-:S11]  /*13530*/  MOV R3, 0x3fd774eb ;  /* 0x3fd774eb00037802 */ /* 0x000fd60000000f00 */
[----:B------:R-:W-:-:S04]  /*13540*/  @P0 FFMA.FTZ R0, R3, 0.93318945169448852539, -R0 ;  /* 0x3f6ee58103000823 */ /* 0x000fc80000010800 */
[----:B------:R-:W-:-:S07]  /*13550*/  @!P0 FFMA.FTZ R0, R3, 0.93318945169448852539, R0 ;  /* 0x3f6ee58103008823 */ /* 0x000fce0000010000 */
.L_x_2210:
[----:B------:R-:W-:Y:S05]  /*13560*/  BSYNC B0 ;  /* 0x0000000000007941 */ /* 0x000fea0003800000 */
.L_x_2208:
        /* <DEDUP_REMOVED lines=12> */
.L_x_2167:
[----:B------:R-:W-:Y:S05]  /*13630*/  BSYNC B2 ;  /* 0x0000000000027941 */ /* 0x000fea0003800000 */
.L_x_2154:
        /* <DEDUP_REMOVED lines=43> */
.L_x_2214:
        /* <DEDUP_REMOVED lines=10> */
.L_x_2213:
[----:B------:R-:W-:-:S04]  /*13990*/  FMUL.RZ R4, R4, 0.15915493667125701904 ;  /* 0x3e22f98304047820 */ /* 0x000fc8000040c000 */
[----:B------:R4:W0:Y:S08]  /*139a0*/  MUFU.SIN R9, R4 ;  /* 0x0000000400097308 */ /* 0x0008300000000400 */
[----:B------:R4:W0:Y:S01]  /*139b0*/  MUFU.COS R8, R4 ;  /* 0x0000000400087308 */ /* 0x0008220000000000 */
[----:B------:R-:W-:Y:S05]  /*139c0*/  BRA `(.L_x_2215) ;  /* 0x00000000000c7947 */ /* 0x000fea0003800000 */
.L_x_2212:
[----:B------:R-:W-:Y:S01]  /*139d0*/  FMUL.FTZ R8, R22, 1.4426950216293334961 ;  /* 0x3fb8aa3b16087820 */ /* 0x000fe20000410000 */
[----:B------:R-:W-:-:S05]  /*139e0*/  MOV R9, R4 ;  /* 0x0000000400097202 */ /* 0x000fca0000000f00 */
[----:B------:R-:W4:Y:S02]  /*139f0*/  MUFU.EX2 R8, R8 ;  /* 0x0000000800087308 */ /* 0x000f240000000800 */
.L_x_2215:
[----:B------:R-:W-:Y:S05]  /*13a00*/  BSYNC B0 ;  /* 0x0000000000007941 */ /* 0x000fea0003800000 */
.L_x_2211:
        /* <DEDUP_REMOVED lines=61> */
.L_x_2223:
[----:B------:R-:W-:Y:S05]  /*13de0*/  BSYNC B0 ;  /* 0x0000000000007941 */ /* 0x000fea0003800000 */
.L_x_2222:
[----:B------:R-:W-:Y:S01]  /*13df0*/  BSSY B3, `(.L_x_2224) ;  /* 0x0000007000037945 */ /* 0x000fe20003800000 */
[----:B------:R-:W-:-:S03]  /*13e00*/  FFMA R0, R4, R6, R5 ;  /* 0x0000000604007223 */ /* 0x000fc60000000005 */
[----:B------:R-:W-:Y:S05]  /*13e10*/  @!P0 BRA `(.L_x_2225) ;  /* 0x0000000000108947 */ /* 0x000fea0003800000 */
[----:B------:R-:W-:Y:S02]  /*13e20*/  MOV R17, R23 ;  /* 0x0000001700117202 */ /* 0x000fe40000000f00 */
[----:B------:R-:W-:Y:S02]  /*13e30*/  MOV R0, R24 ;  /* 0x0000001800007202 */ /* 0x000fe40000000f00 */
[----:B------:R-:W-:-:S07]  /*13e40*/  MOV R2, 0x13e60 ;  /* 0x00013e6000027802 */ /* 0x000fce0000000f00 */
[----:B0123--:R-:W-:Y:S05]  /*13e50*/  CALL.REL.NOINC `($__internal_2_$__cuda_sm3x_div_rn_ftz_f32_slowpath) ;  /* 0x00000028001c7944 */ /* 0x00ffea0003c00000 */
.L_x_2225:
[----:B------:R-:W-:Y:S05]  /*13e60*/  BSYNC B3 ;  /* 0x0000000000037941 */ /* 0x000fea0003800000 */
.L_x_2224:
        /* <DEDUP_REMOVED lines=18> */
.L_x_2227:
[----:B------:R-:W-:Y:S02]  /*13f90*/  ISETP.GE.AND P0, PT, R10, RZ, PT ;  /* 0x000000ff0a00720c */ /* 0x000fe40003f06270 */
[----:B------:R-:W-:-:S11]  /*13fa0*/  MOV R3, 0x3fd774eb ;  /* 0x3fd774eb00037802 */ /* 0x000fd60000000f00 */
[----:B------:R-:W-:-:S04]  /*13fb0*/  @P0 FFMA.FTZ R0, R3, 0.93318945169448852539, -R0 ;  /* 0x3f6ee58103000823 */ /* 0x000fc80000010800 */
[----:B------:R-:W-:-:S07]  /*13fc0*/  @!P0 FFMA.FTZ R0, R3, 0.93318945169448852539, R0 ;  /* 0x3f6ee58103008823 */ /* 0x000fce0000010000 */
.L_x_2228:
[----:B------:R-:W-:Y:S05]  /*13fd0*/  BSYNC B0 ;  /* 0x0000000000007941 */ /* 0x000fea0003800000 */
.L_x_2226:
        /* <DEDUP_REMOVED lines=12> */
.L_x_2221:
        /* <DEDUP_REMOVED lines=17> */
.L_x_2232:
[----:B------:R-:W-:Y:S05]  /*141b0*/  BSYNC B3 ;  /* 0x0000000000037941 */ /* 0x000fea0003800000 */
.L_x_2231:
        /* <DEDUP_REMOVED lines=18> */
.L_x_2234:
[----:B------:R-:W-:Y:S02]  /*142e0*/  ISETP.GE.AND P0, PT, R10, RZ, PT ;  /* 0x000000ff0a00720c */ /* 0x000fe40003f06270 */
[----:B------:R-:W-:-:S11]  /*142f0*/  MOV R3, 0x3fd774eb ;  /* 0x3fd774eb00037802 */ /* 0x000fd60000000f00 */
[----:B------:R-:W-:-:S04]  /*14300*/  @P0 FFMA.FTZ R0, R3, 0.93318945169448852539, -R0 ;  /* 0x3f6ee58103000823 */ /* 0x000fc80000010800 */
[----:B------:R-:W-:-:S07]  /*14310*/  @!P0 FFMA.FTZ R0, R3, 0.93318945169448852539, R0 ;  /* 0x3f6ee58103008823 */ /* 0x000fce0000010000 */
.L_x_2235:
[----:B------:R-:W-:Y:S05]  /*14320*/  BSYNC B0 ;  /* 0x0000000000007941 */ /* 0x000fea0003800000 */
.L_x_2233:
        /* <DEDUP_REMOVED lines=13> */
.L_x_2230:
        /* <DEDUP_REMOVED lines=25> */
.L_x_2237:
        /* <DEDUP_REMOVED lines=40> */
.L_x_2236:
        /* <DEDUP_REMOVED lines=48> */
.L_x_2239:
[----:B------:R-:W-:Y:S05]  /*14b10*/  BSYNC B0 ;  /* 0x0000000000007941 */ /* 0x000fea0003800000 */
.L_x_2238:
[----:B------:R-:W-:Y:S01]  /*14b20*/  BSSY B3, `(.L_x_2240) ;  /* 0x0000007000037945 */ /* 0x000fe20003800000 */
[----:B------:R-:W-:-:S03]  /*14b30*/  FFMA R0, R2, R4, R5 ;  /* 0x0000000402007223 */ /* 0x000fc60000000005 */
[----:B------:R-:W-:Y:S05]  /*14b40*/  @!P3 BRA `(.L_x_2241) ;  /* 0x000000000010b947 */ /* 0x000fea0003800000 */
[----:B------:R-:W-:Y:S02]  /*14b50*/  MOV R17, R23 ;  /* 0x0000001700117202 */ /* 0x000fe40000000f00 */
[----:B------:R-:W-:Y:S02]  /*14b60*/  MOV R0, R24 ;  /* 0x0000001800007202 */ /* 0x000fe40000000f00 */
[----:B------:R-:W-:-:S07]  /*14b70*/  MOV R2, 0x14b90 ;  /* 0x00014b9000027802 */ /* 0x000fce0000000f00 */
[----:B0123--:R-:W-:Y:S05]  /*14b80*/  CALL.REL.NOINC `($__internal_2_$__cuda_sm3x_div_rn_ftz_f32_slowpath) ;  /* 0x0000001800d07944 */ /* 0x00ffea0003c00000 */
.L_x_2241:
[----:B------:R-:W-:Y:S05]  /*14b90*/  BSYNC B3 ;  /* 0x0000000000037941 */ /* 0x000fea0003800000 */
.L_x_2240:
        /* <DEDUP_REMOVED lines=18> */
.L_x_2243:
[----:B------:R-:W-:Y:S02]  /*14cc0*/  ISETP.GE.AND P0, PT, R10, RZ, PT ;  /* 0x000000ff0a00720c */ /* 0x000fe40003f06270 */
[----:B------:R-:W-:-:S11]  /*14cd0*/  MOV R3, 0x3fd774eb ;  /* 0x3fd774eb00037802 */ /* 0x000fd60000000f00 */
[----:B------:R-:W-:-:S04]  /*14ce0*/  @P0 FFMA.FTZ R0, R3, 0.93318945169448852539, -R0 ;  /* 0x3f6ee58103000823 */ /* 0x000fc80000010800 */
[----:B------:R-:W-:-:S07]  /*14cf0*/  @!P0 FFMA.FTZ R0, R3, 0.93318945169448852539, R0 ;  /* 0x3f6ee58103008823 */ /* 0x000fce0000010000 */
.L_x_2244:
[----:B------:R-:W-:Y:S05]  /*14d00*/  BSYNC B0 ;  /* 0x0000000000007941 */ /* 0x000fea0003800000 */
.L_x_2242:
        /* <DEDUP_REMOVED lines=12> */
.L_x_2220:
        /* <DEDUP_REMOVED lines=13> */
.L_x_2246:
[----:B------:R-:W-:Y:S05]  /*14ea0*/  BSYNC B3 ;  /* 0x0000000000037941 */ /* 0x000fea0003800000 */
.L_x_2245:
        /* <DEDUP_REMOVED lines=18> */
.L_x_2248:
[----:B------:R-:W-:Y:S02]  /*14fd0*/  ISETP.GE.AND P0, PT, R10, RZ, PT ;  /* 0x000000ff0a00720c */ /* 0x000fe40003f06270 */
[----:B------:R-:W-:-:S11]  /*14fe0*/  MOV R3, 0x3fd774eb ;  /* 0x3fd774eb00037802 */ /* 0x000fd60000000f00 */
[----:B------:R-:W-:-:S04]  /*14ff0*/  @P0 FFMA.FTZ R0, R3, 0.93318945169448852539, -R0 ;  /* 0x3f6ee58103000823 */ /* 0x000fc80000010800 */
[----:B------:R-:W-:-:S07]  /*15000*/  @!P0 FFMA.FTZ R0, R3, 0.93318945169448852539, R0 ;  /* 0x3f6ee58103008823 */ /* 0x000fce0000010000 */
.L_x_2249:
[----:B------:R-:W-:Y:S05]  /*15010*/  BSYNC B0 ;  /* 0x0000000000007941 */ /* 0x000fea0003800000 */
.L_x_2247:
        /* <DEDUP_REMOVED lines=27> */
.L_x_2219:
        /* <DEDUP_REMOVED lines=39> */
.L_x_2252:
[----:B------:R-:W-:Y:S05]  /*15440*/  BSYNC B0 ;  /* 0x0000000000007941 */ /* 0x000fea0003800000 */
.L_x_2251:
[----:B------:R-:W-:Y:S01]  /*15450*/  BSSY B3, `(.L_x_2253) ;  /* 0x0000007000037945 */ /* 0x000fe20003800000 */
[----:B------:R-:W-:-:S03]  /*15460*/  FFMA R0, R0, R6, R5 ;  /* 0x0000000600007223 */ /* 0x000fc60000000005 */
[----:B------:R-:W-:Y:S05]  /*15470*/  @!P0 BRA `(.L_x_2254) ;  /* 0x0000000000108947 */ /* 0x000fea0003800000 */
[----:B------:R-:W-:Y:S01]  /*15480*/  HFMA2.MMA R0, -RZ, RZ, 1.875, 0 ;  /* 0x3f800000ff007435 */ /* 0x000fe200000001ff */
[----:B------:R-:W-:Y:S02]  /*15490*/  MOV R17, R23 ;  /* 0x0000001700117202 */ /* 0x000fe40000000f00 */
[----:B------:R-:W-:-:S08]  /*154a0*/  MOV R2, 0x154c0 ;  /* 0x000154c000027802 */ /* 0x000fd00000000f00 */
[----:B-123--:R-:W-:Y:S05]  /*154b0*/  CALL.REL.NOINC `($__internal_2_$__cuda_sm3x_div_rn_ftz_f32_slowpath) ;  /* 0x0000001000847944 */ /* 0x00efea0003c00000 */
.L_x_2254:
[----:B------:R-:W-:Y:S05]  /*154c0*/  BSYNC B3 ;  /* 0x0000000000037941 */ /* 0x000fea0003800000 */
.L_x_2253:
        /* <DEDUP_REMOVED lines=18> */
.L_x_2256:
[----:B------:R-:W-:Y:S02]  /*155f0*/  ISETP.GE.AND P0, PT, R10, RZ, PT ;  /* 0x000000ff0a00720c */ /* 0x000fe40003f06270 */
[----:B------:R-:W-:-:S11]  /*15600*/  MOV R3, 0x3fd774eb ;  /* 0x3fd774eb00037802 */ /* 0x000fd60000000f00 */
[----:B------:R-:W-:-:S04]  /*15610*/  @P0 FFMA.FTZ R0, R3, 0.93318945169448852539, -R0 ;  /* 0x3f6ee58103000823 */ /* 0x000fc80000010800 */
[----:B------:R-:W-:-:S07]  /*15620*/  @!P0 FFMA.FTZ R0, R3, 0.93318945169448852539, R0 ;  /* 0x3f6ee58103008823 */ /* 0x000fce0000010000 */
.L_x_2257:
[----:B------:R-:W-:Y:S05]  /*15630*/  BSYNC B0 ;  /* 0x0000000000007941 */ /* 0x000fea0003800000 */
.L_x_2255:
        /* <DEDUP_REMOVED lines=10> */
.L_x_2250:
        /* <DEDUP_REMOVED lines=13> */
.L_x_2259:
[----:B------:R-:W-:Y:S05]  /*157b0*/  BSYNC B3 ;  /* 0x0000000000037941 */ /* 0x000fea0003800000 */
.L_x_2258:
        /* <DEDUP_REMOVED lines=18> */
.L_x_2261:
[----:B------:R-:W-:Y:S02]  /*158e0*/  ISETP.GE.AND P0, PT, R10, RZ, PT ;  /* 0x000000ff0a00720c */ /* 0x000fe40003f06270 */
[----:B------:R-:W-:-:S11]  /*158f0*/  MOV R3, 0x3fd774eb ;  /* 0x3fd774eb00037802 */ /* 0x000fd60000000f00 */
[----:B------:R-:W-:-:S04]  /*15900*/  @P0 FFMA.FTZ R0, R3, 0.93318945169448852539, -R0 ;  /* 0x3f6ee58103000823 */ /* 0x000fc80000010800 */
[----:B------:R-:W-:-:S07]  /*15910*/  @!P0 FFMA.FTZ R0, R3, 0.93318945169448852539, R0 ;  /* 0x3f6ee58103008823 */ /* 0x000fce0000010000 */
.L_x_2262:
[----:B------:R-:W-:Y:S05]  /*15920*/  BSYNC B0 ;  /* 0x0000000000007941 */ /* 0x000fea0003800000 */
.L_x_2260:
        /* <DEDUP_REMOVED lines=11> */
.L_x_2218:
        /* <DEDUP_REMOVED lines=34> */
.L_x_2264:
[----:B------:R-:W-:Y:S05]  /*15c00*/  BSYNC B3 ;  /* 0x0000000000037941 */ /* 0x000fea0003800000 */
.L_x_2263:
        /* <DEDUP_REMOVED lines=18> */
.L_x_2266:
[----:B------:R-:W-:Y:S02]  /*15d30*/  ISETP.GE.AND P0, PT, R10, RZ, PT ;  /* 0x000000ff0a00720c */ /* 0x000fe40003f06270 */
[----:B------:R-:W-:-:S11]  /*15d40*/  MOV R3, 0x3fd774eb ;  /* 0x3fd774eb00037802 */ /* 0x000fd60000000f00 */
[----:B------:R-:W-:-:S04]  /*15d50*/  @P0 FFMA.FTZ R0, R3, 0.93318945169448852539, -R0 ;  /* 0x3f6ee58103000823 */ /* 0x000fc80000010800 */
[----:B------:R-:W-:-:S07]  /*15d60*/  @!P0 FFMA.FTZ R0, R3, 0.93318945169448852539, R0 ;  /* 0x3f6ee58103008823 */ /* 0x000fce0000010000 */
.L_x_2267:
[----:B------:R-:W-:Y:S05]  /*15d70*/  BSYNC B0 ;  /* 0x0000000000007941 */ /* 0x000fea0003800000 */
.L_x_2265:
        /* <DEDUP_REMOVED lines=11> */
.L_x_2217:
        /* <DEDUP_REMOVED lines=26> */
.L_x_2269:
[----:B------:R-:W-:Y:S05]  /*15fd0*/  BSYNC B3 ;  /* 0x0000000000037941 */ /* 0x000fea0003800000 */
.L_x_2268:
        /* <DEDUP_REMOVED lines=18> */
.L_x_2271:
[----:B------:R-:W-:Y:S02]  /*16100*/  ISETP.GE.AND P0, PT, R10, RZ, PT ;  /* 0x000000ff0a00720c */ /* 0x000fe40003f06270 */
[----:B------:R-:W-:-:S11]  /*16110*/  MOV R3, 0x3fd774eb ;  /* 0x3fd774eb00037802 */ /* 0x000fd60000000f00 */
[----:B------:R-:W-:-:S04]  /*16120*/  @P0 FFMA.FTZ R0, R3, 0.93318945169448852539, -R0 ;  /* 0x3f6ee58103000823 */ /* 0x000fc80000010800 */
[----:B------:R-:W-:-:S07]  /*16130*/  @!P0 FFMA.FTZ R0, R3, 0.93318945169448852539, R0 ;  /* 0x3f6ee58103008823 */ /* 0x000fce0000010000 */
.L_x_2272:
[----:B------:R-:W-:Y:S05]  /*16140*/  BSYNC B0 ;  /* 0x0000000000007941 */ /* 0x000fea0003800000 */
.L_x_2270:
        /* <DEDUP_REMOVED lines=12> */
.L_x_2229:
[----:B------:R-:W-:Y:S05]  /*16210*/  BSYNC B2 ;  /* 0x0000000000027941 */ /* 0x000fea0003800000 */
.L_x_2216:
        /* <DEDUP_REMOVED lines=43> */
.L_x_2276:
        /* <DEDUP_REMOVED lines=10> */
.L_x_2275:
[----:B------:R-:W-:-:S04]  /*16570*/  FMUL.RZ R4, R4, 0.15915493667125701904 ;  /* 0x3e22f98304047820 */ /* 0x000fc8000040c000 */
[----:B------:R4:W0:Y:S08]  /*16580*/  MUFU.SIN R11, R4 ;  /* 0x00000004000b7308 */ /* 0x0008300000000400 */
[----:B------:R4:W0:Y:S01]  /*16590*/  MUFU.COS R10, R4 ;  /* 0x00000004000a7308 */ /* 0x0008220000000000 */
[----:B------:R-:W-:Y:S05]  /*165a0*/  BRA `(.L_x_2277) ;  /* 0x00000000000c7947 */ /* 0x000fea0003800000 */
.L_x_2274:
[----:B------:R-:W-:Y:S01]  /*165b0*/  FMUL.FTZ R10, R22, 1.4426950216293334961 ;  /* 0x3fb8aa3b160a7820 */ /* 0x000fe20000410000 */
[----:B------:R-:W-:-:S05]  /*165c0*/  MOV R11, R4 ;  /* 0x00000004000b7202 */ /* 0x000fca0000000f00 */
[----:B------:R-:W4:Y:S02]  /*165d0*/  MUFU.EX2 R10, R10 ;  /* 0x0000000a000a7308 */ /* 0x000f240000000800 */
.L_x_2277:
[----:B------:R-:W-:Y:S05]  /*165e0*/  BSYNC B0 ;  /* 0x0000000000007941 */ /* 0x000fea0003800000 */
.L_x_2273:
        /* <DEDUP_REMOVED lines=14> */
        .weak           $__internal_2_$__cuda_sm3x_div_rn_ftz_f32_slowpath
        .type           $__internal_2_$__cuda_sm3x_div_rn_ftz_f32_slowpath,@function
        .size           $__internal_2_$__cuda_sm3x_div_rn_ftz_f32_slowpath,(.L_x_5376 - $__internal_2_$__cuda_sm3x_div_rn_ftz_f32_slowpath)
$__internal_2_$__cuda_sm3x_div_rn_ftz_f32_slowpath:
        /* <DEDUP_REMOVED lines=18> */
[----:B------:R-:W-:-:S04]  /*167f0*/  FSETP.NEU.FTZ.AND P6, PT, R17, RZ, PT ;  /* 0x000000ff1100720b */ /* 0x000fc80003fdd000 */
[----:B------:R-:W-:Y:S02]  /*16800*/  P2R R5, PR, RZ, 0x40 ;  /* 0x00000040ff057803 */ /* 0x000fe40000000000 */
[----:B------:R-:W-:-:S05]  /*16810*/  P2R R5, PR, RZ, 0x2 ;  /* 0x00000002ff057803 */ /* 0x000fca0000000000 */
[----:B------:R-:W-:Y:S05]  /*16820*/  @!P1 BREAK !P0, B1 ;  /* 0x0000000000019942 */ /* 0x000fea0004000000 */
[----:B------:R-:W-:Y:S05]  /*16830*/  @!P1 BRA !P0, `(.L_x_2283) ;  /* 0x0000000000c89947 */ /* 0x000fea0004000000 */
[C---:B------:R-:W-:Y:S02]  /*16840*/  FSETP.NEU.FTZ.AND P0, PT, |R17|.reuse, +INF , PT ;  /* 0x7f8000001100780b */ /* 0x040fe40003f1d200 */
[----:B------:R-:W-:Y:S02]  /*16850*/  FSETP.NEU.FTZ.AND P6, PT, |R0|, +INF , PT ;  /* 0x7f8000000000780b */ /* 0x000fe40003fdd200 */
[----:B------:R-:W-:-:S04]  /*16860*/  FSETP.NEU.FTZ.AND P1, PT, |R17|, +INF , PT ;  /* 0x7f8000001100780b */ /* 0x000fc80003f3d200 */
[----:B------:R-:W-:-:S07]  /*16870*/  P2R R5, PR, RZ, 0x2 ;  /* 0x00000002ff057803 */ /* 0x000fce0000000000 */
[----:B------:R-:W-:Y:S05]  /*16880*/  @!P6 BREAK !P0, B1 ;  /* 0x000000000001e942 */ /* 0x000fea0004000000 */
[----:B------:R-:W-:Y:S05]  /*16890*/  @!P6 BRA !P0, `(.L_x_2283) ;  /* 0x0000000000b0e947 */ /* 0x000fea0004000000 */
        /* <DEDUP_REMOVED lines=8> */
.L_x_2281:
[----:B------:R-:W-:Y:S05]  /*16920*/  BSYNC B1 ;  /* 0x0000000000017941 */ /* 0x000fea0003800000 */
.L_x_2280:
        /* <DEDUP_REMOVED lines=27> */
.L_x_2287:
[----:B------:R-:W-:-:S07]  /*16ae0*/  LEA R0, R3, R0, 0x17 ;  /* 0x0000000003007211 */ /* 0x000fce00078eb8ff */
.L_x_2288:
[----:B------:R-:W-:Y:S05]  /*16af0*/  BSYNC B1 ;  /* 0x0000000000017941 */ /* 0x000fea0003800000 */
.L_x_2286:
[----:B------:R-:W-:Y:S05]  /*16b00*/  BRA `(.L_x_2289) ;  /* 0x0000000000207947 */ /* 0x000fea0003800000 */
.L_x_2285:
[----:B------:R-:W-:-:S04]  /*16b10*/  LOP3.LUT R0, R0, 0x80000000, R17, 0x48, !PT ;  /* 0x8000000000007812 */ /* 0x000fc800078e4811 */
[----:B------:R-:W-:Y:S01]  /*16b20*/  LOP3.LUT R0, R0, 0x7f800000, RZ, 0xfc, !PT ;  /* 0x7f80000000007812 */ /* 0x000fe200078efcff */
[----:B------:R-:W-:Y:S06]  /*16b30*/  BRA `(.L_x_2289) ;  /* 0x0000000000147947 */ /* 0x000fec0003800000 */
.L_x_2284:
[----:B------:R-:W-:Y:S01]  /*16b40*/  LOP3.LUT R0, R0, 0x80000000, R17, 0x48, !PT ;  /* 0x8000000000007812 */ /* 0x000fe200078e4811 */
[----:B------:R-:W-:Y:S06]  /*16b50*/  BRA `(.L_x_2289) ;  /* 0x00000000000c7947 */ /* 0x000fec0003800000 */
.L_x_2283:
[----:B------:R-:W0:Y:S01]  /*16b60*/  MUFU.RSQ R0, -QNAN ;  /* 0xffc0000000007908 */ /* 0x000e220000001400 */
[----:B------:R-:W-:Y:S05]  /*16b70*/  BRA `(.L_x_2289) ;  /* 0x0000000000047947 */ /* 0x000fea0003800000 */
.L_x_2282:
[----:B------:R-:W-:-:S07]  /*16b80*/  FADD.FTZ R0, R17, R0 ;  /* 0x0000000011007221 */ /* 0x000fce0000010000 */
.L_x_2289:
[----:B------:R-:W-:Y:S05]  /*16b90*/  BSYNC B0 ;  /* 0x0000000000007941 */ /* 0x000fea0003800000 */
.L_x_2279:
[----:B------:R-:W-:-:S06]  /*16ba0*/  HFMA2.MMA R3, -RZ, RZ, 0, 0 ;  /* 0x00000000ff037435 */ /* 0x000fcc00000001ff */
[----:B0-----:R-:W-:Y:S05]  /*16bb0*/  RET.REL.NODEC R2 `(_ZN2at6native57_GLOBAL__N__f3eca4a2_24_ForeachBinaryOpScalar_cu_86b9896c25multi_tensor_apply_kernelINS1_18TensorListMetadataILi2EEENS1_21BinaryOpScalarFunctorIN3c107complexIfEELi2ELi1ELi1EEEJNS1_13power_functorIS8_EES8_EEEvT_T0_DpT1_) ;  /* 0xfffffe9402107950 */ /* 0x001fea0003c3ffff */
.L_x_2290:
        /* <DEDUP_REMOVED lines=12> */
.L_x_5376:


//--------------------- .text._ZN2at6native57_GLOBAL__N__f3eca4a2_24_ForeachBinaryOpScalar_cu_86b9896c25multi_tensor_apply_kernelINS1_18TensorListMetadataILi2EEENS1_21BinaryOpScalarFunctorIN3c107complexIdEELi2ELi1ELi1EEEJNS1_13power_functorIS8_EES8_EEEvT_T0_DpT1_ --------------------------
	.section	.text._ZN2at6native57_GLOBAL__N__f3eca4a2_24_ForeachBinaryOpScalar_cu_86b9896c25multi_tensor_apply_kernelINS1_18TensorListMetadataILi2EEENS1_21BinaryOpScalarFunctorIN3c107complexIdEELi2ELi1ELi1EEEJNS1_13power_functorIS8_EES8_EEEvT_T0_DpT1_,"ax",@progbits
	.align	128
.text._ZN2at6native57_GLOBAL__N__f3eca4a2_24_ForeachBinaryOpScalar_cu_86b9896c25multi_tensor_apply_kernelINS1_18TensorListMetadataILi2EEENS1_21BinaryOpScalarFunctorIN3c107complexIdEELi2ELi1ELi1EEEJNS1_13power_functorIS8_EES8_EEEvT_T0_DpT1_:
        .type           _ZN2at6native57_GLOBAL__N__f3eca4a2_24_ForeachBinaryOpScalar_cu_86b9896c25multi_tensor_apply_kernelINS1_18TensorListMetadataILi2EEENS1_21BinaryOpScalarFunctorIN3c107complexIdEELi2ELi1ELi1EEEJNS1_13power_functorIS8_EES8_EEEvT_T0_DpT1_,@function
        .size           _ZN2at6native57_GLOBAL__N__f3eca4a2_24_ForeachBinaryOpScalar_cu_86b9896c25multi_tensor_apply_kernelINS1_18TensorListMetadataILi2EEENS1_21BinaryOpScalarFunctorIN3c107complexIdEELi2ELi1ELi1EEEJNS1_13power_functorIS8_EES8_EEEvT_T0_DpT1_,(.L_x_5378 - _ZN2at6native57_GLOBAL__N__f3eca4a2_24_ForeachBinaryOpScalar_cu_86b9896c25multi_tensor_apply_kernelINS1_18TensorListMetadataILi2EEENS1_21BinaryOpScalarFunctorIN3c107complexIdEELi2ELi1ELi1EEEJNS1_13power_functorIS8_EES8_EEEvT_T0_DpT1_)
        .other          _ZN2at6native57_GLOBAL__N__f3eca4a2_24_ForeachBinaryOpScalar_cu_86b9896c25multi_tensor_apply_kernelINS1_18TensorListMetadataILi2EEENS1_21BinaryOpScalarFunctorIN3c107complexIdEELi2ELi1ELi1EEEJNS1_13power_functorIS8_EES8_EEEvT_T0_DpT1_,@"STO_CUDA_ENTRY STV_DEFAULT"
_ZN2at6native57_GLOBAL__N__f3eca4a2_24_ForeachBinaryOpScalar_cu_86b9896c25multi_tensor_apply_kernelINS1_18TensorListMetadataILi2EEENS1_21BinaryOpScalarFunctorIN3c107complexIdEELi2ELi1ELi1EEEJNS1_13power_functorIS8_EES8_EEEvT_T0_DpT1_:
        /* <DEDUP_REMOVED lines=30> */
.L_x_2688:
[----:B0-----:R-:W-:Y:S01]  /*01e0*/  IADD3 R6, P0, R0, UR4, RZ ;  /* 0x0000000400067c10 */ /* 0x001fe2000ff1e0ff */
[----:B------:R-:W-:Y:S01]  /*01f0*/  IMAD.U32 R5, RZ, RZ, UR17 ;  /* 0x00000011ff057e24 */ /* 0x000fe2000f8e00ff */
[----:B-1----:R-:W-:Y:S01]  /*0200*/  CS2R R10, SRZ ;  /* 0x00000000000a7805 */ /* 0x002fe2000001ff00 */
        /* <DEDUP_REMOVED lines=8> */
[-C--:B------:R-:W-:Y:S02]  /*0290*/  LEA R3, P6, R3, R6.reuse, 0x1 ;  /* 0x0000000603037211 */ /* 0x080fe400078c08ff */
[----:B------:R-:W-:Y:S02]  /*02a0*/  ISETP.LT.AND.EX P2, PT, R7, UR7, !P2, P0 ;  /* 0x0000000707007c0c */ /* 0x000fe4000d741300 */
[----:B------:R-:W-:Y:S01]  /*02b0*/  IADD3 R4, P0, R5, R6, RZ ;  /* 0x0000000605047210 */ /* 0x000fe20007f1e0ff */
[----:B------:R-:W-:Y:S01]  /*02c0*/  IMAD.X R5, RZ, RZ, R7, P5 ;  /* 0x000000ffff057224 */ /* 0x000fe200028e0607 */
[C---:B------:R-:W-:Y:S02]  /*02d0*/  ISETP.GE.U32.AND P4, PT, R2.reuse, 0x10000, PT ;  /* 0x000100000200780c */ /* 0x040fe40003f86070 */
[----:B------:R-:W-:-:S02]  /*02e0*/  ISETP.LT.U32.AND P3, PT, R2, UR16, PT ;  /* 0x0000001002007c0c */ /* 0x000fc4000bf61070 */
[----:B------:R-:W-:Y:S02]  /*02f0*/  ISETP.GE.U32.AND.EX P4, PT, R5, RZ, PT, P4 ;  /* 0x000000ff0500720c */ /* 0x000fe40003f86140 */
[----:B------:R-:W-:Y:S02]  /*0300*/  ISETP.LT.U32.AND P5, PT, R3, UR16, PT ;  /* 0x0000001003007c0c */ /* 0x000fe4000bfa1070 */
[----:B------:R-:W-:Y:S02]  /*0310*/  ISETP.LT.AND.EX P3, PT, R5, UR7, !P4, P3 ;  /* 0x0000000705007c0c */ /* 0x000fe4000e761330 */
[----:B------:R-:W-:Y:S02]  /*0320*/  @P2 LEA R12, P1, R6, UR8, 0x4 ;  /* 0x00000008060c2c11 */ /* 0x000fe4000f8220ff */
[----:B------:R-:W-:Y:S02]  /*0330*/  ISETP.LT.U32.AND P4, PT, R4, UR16, PT ;  /* 0x0000001004007c0c */ /* 0x000fe4000bf81070 */
[--C-:B------:R-:W-:Y:S01]  /*0340*/  @P2 LEA.HI.X R13, R6, UR9, R7.reuse, 0x4, P1 ;  /* 0x00000009060d2c11 */ /* 0x100fe200088f2407 */
[--C-:B------:R-:W-:Y:S01]  /*0350*/  IMAD.X R6, RZ, RZ, R7.reuse, P6 ;  /* 0x000000ffff067224 */ /* 0x100fe200030e0607 */
[----:B------:R-:W-:Y:S01]  /*0360*/  ISETP.GE.U32.AND P1, PT, R3, 0x10000, PT ;  /* 0x000100000300780c */ /* 0x000fe20003f26070 */
[----:B------:R-:W-:Y:S01]  /*0370*/  IMAD.X R7, RZ, RZ, R7, P0 ;  /* 0x000000ffff077224 */ /* 0x000fe200000e0607 */
[----:B------:R-:W-:Y:S01]  /*0380*/  ISETP.GE.U32.AND P0, PT, R4, 0x10000, PT ;  /* 0x000100000400780c */ /* 0x000fe20003f06070 */
[----:B------:R0:W2:Y:S01]  /*0390*/  @P2 LDG.E.128 R8, desc[UR14][R12.64] ;  /* 0x0000000e0c082981 */ /* 0x0000a2000c1e1d00 */
[----:B------:R-:W-:-:S02]  /*03a0*/  ISETP.GE.U32.AND.EX P1, PT, R6, RZ, PT, P1 ;  /* 0x000000ff0600720c */ /* 0x000fc40003f26110 */
[C---:B------:R-:W-:Y:S02]  /*03b0*/  ISETP.GE.U32.AND.EX P0, PT, R7.reuse, RZ, PT, P0 ;  /* 0x000000ff0700720c */ /* 0x040fe40003f06100 */
[----:B------:R-:W-:Y:S02]  /*03c0*/  ISETP.LT.AND.EX P5, PT, R6, UR7, !P1, P5 ;  /* 0x0000000706007c0c */ /* 0x000fe4000cfa1350 */
[----:B------:R-:W-:Y:S02]  /*03d0*/  ISETP.LT.AND.EX P4, PT, R7, UR7, !P0, P4 ;  /* 0x0000000707007c0c */ /* 0x000fe4000c781340 */
[----:B------:R-:W-:Y:S02]  /*03e0*/  @P3 LEA R26, P0, R2, UR8, 0x4 ;  /* 0x00000008021a3c11 */ /* 0x000fe4000f8020ff */
[----:B------:R-:W-:Y:S02]  /*03f0*/  CS2R R22, SRZ ;  /* 0x0000000000167805 */ /* 0x000fe4000001ff00 */
[----:B------:R-:W-:-:S02]  /*0400*/  CS2R R20, SRZ ;  /* 0x0000000000147805 */ /* 0x000fc4000001ff00 */
[----:B------:R-:W-:Y:S02]  /*0410*/  CS2R R18, SRZ ;  /* 0x0000000000127805 */ /* 0x000fe4000001ff00 */
[----:B------:R-:W-:Y:S02]  /*0420*/  @P3 LEA.HI.X R27, R2, UR9, R5, 0x4, P0 ;  /* 0x00000009021b3c11 */ /* 0x000fe400080f2405 */
[----:B------:R-:W-:Y:S02]  /*0430*/  CS2R R16, SRZ ;  /* 0x0000000000107805 */ /* 0x000fe4000001ff00 */
[----:B------:R-:W-:Y:S01]  /*0440*/  CS2R R14, SRZ ;  /* 0x00000000000e7805 */ /* 0x000fe2000001ff00 */
[----:B------:R-:W-:Y:S01]  /*0450*/  BSSY B1, `(.L_x_2292) ;  /* 0x000077c000017945 */ /* 0x000fe20003800000 */
[----:B------:R-:W-:Y:S02]  /*0460*/  P2R R36, PR, RZ, 0x8 ;  /* 0x00000008ff247803 */ /* 0x000fe40000000000 */
[----:B0-----:R-:W-:-:S02]  /*0470*/  CS2R R12, SRZ ;  /* 0x00000000000c7805 */ /* 0x001fc4000001ff00 */
[C---:B------:R-:W-:Y:S01]  /*0480*/  @P5 LEA R28, P1, R3.reuse, UR8, 0x4 ;  /* 0x00000008031c5c11 */ /* 0x040fe2000f8220ff */
[----:B------:R0:W5:Y:S01]  /*0490*/  @P3 LDG.E.128 R20, desc[UR14][R26.64] ;  /* 0x0000000e1a143981 */ /* 0x000162000c1e1d00 */
[C---:B------:R-:W-:Y:S02]  /*04a0*/  @P4 LEA R30, P0, R4.reuse, UR8, 0x4 ;  /* 0x00000008041e4c11 */ /* 0x040fe4000f8020ff */
[----:B------:R-:W-:Y:S02]  /*04b0*/  @P5 LEA.HI.X R29, R3, UR9, R6, 0x4, P1 ;  /* 0x00000009031d5c11 */ /* 0x000fe400088f2406 */
[----:B------:R-:W-:-:S03]  /*04c0*/  @P4 LEA.HI.X R31, R4, UR9, R7, 0x4, P0 ;  /* 0x00000009041f4c11 */ /* 0x000fc600080f2407 */
[----:B------:R0:W5:Y:S04]  /*04d0*/  @P5 LDG.E.128 R16, desc[UR14][R28.64] ;  /* 0x0000000e1c105981 */ /* 0x000168000c1e1d00 */
[----:B------:R0:W5:Y:S01]  /*04e0*/  @P4 LDG.E.128 R12, desc[UR14][R30.64] ;  /* 0x0000000e1e0c4981 */ /* 0x000162000c1e1d00 */
[----:B--2---:R-:W-:Y:S02]  /*04f0*/  DSETP.NAN.AND P0, PT, R8, R10, PT ;  /* 0x0000000a0800722a */ /* 0x004fe40003f08000 */
[----:B------:R-:W-:-:S12]  /*0500*/  DADD R24, -RZ, |R8| ;  /* 0x00000000ff187229 */ /* 0x000fd80000000508 */
[----:B0-----:R-:W-:Y:S05]  /*0510*/  @P0 BRA `(.L_x_2293) ;  /* 0x0000006800800947 */ /* 0x001fea0003800000 */
[--C-:B------:R-:W-:Y:S01]  /*0520*/  DADD R38, -RZ, |R10|.reuse ;  /* 0x00000000ff267229 */ /* 0x100fe2000000050a */
[----:B------:R-:W-:Y:S01]  /*0530*/  UMOV UR12, 0x85ebc8a0 ;  /* 0x85ebc8a0000c7882 */ /* 0x000fe20000000000 */
[----:B------:R-:W-:Y:S01]  /*0540*/  DSETP.GEU.AND P1, PT, |R8|, |R10|, PT ;  /* 0x4000000a0800722a */ /* 0x000fe20003f2e200 */
[----:B------:R-:W-:-:S07]  /*0550*/  UMOV UR13, 0x7fd1ccf3 ;  /* 0x7fd1ccf3000d7882 */ /* 0x000fce0000000000 */
        /* <DEDUP_REMOVED lines=19> */
[C---:B------:R-:W-:Y:S01]  /*0690*/  DADD R24, R48.reuse, -1 ;  /* 0xbff0000030187429 */ /* 0x040fe20000000000 */
[----:B------:R-:W-:Y:S01]  /*06a0*/  BSSY B2, `(.L_x_2298) ;  /* 0x000008c000027945 */ /* 0x000fe20003800000 */
        /* <DEDUP_REMOVED lines=13> */
[----:B------:R-:W-:-:S13]  /*0780*/  ISETP.GE.U32.AND P3, PT, R28, 0x7fefffff, PT ;  /* 0x7fefffff1c00780c */ /* 0x000fda0003f66070 */
[----:B------:R-:W-:Y:S01]  /*0790*/  @P3 IMAD.MOV.U32 R28, RZ, RZ, 0x0 ;  /* 0x00000000ff1c3424 */ /* 0x000fe200078e00ff */
[----:B------:R-:W-:Y:S01]  /*07a0*/  @P3 FSETP.NEU.FTZ.AND P6, PT, R25, RZ, PT ;  /* 0x000000ff1900320b */ /* 0x000fe20003fdd000 */
[----:B------:R-:W-:-:S06]  /*07b0*/  @P3 IMAD.MOV.U32 R29, RZ, RZ, 0x7ff00000 ;  /* 0x7ff00000ff1d3424 */ /* 0x000fcc00078e00ff */
[----:B------:R-:W-:-:S10]  /*07c0*/  @P3 DFMA R28, R24, R28, +INF ;  /* 0x7ff00000181c342b */ /* 0x000fd4000000001c */
[----:B------:R-:W-:Y:S01]  /*07d0*/  @P3 FSEL R42, R28, RZ, P6 ;  /* 0x000000ff1c2a3208 */ /* 0x000fe20003000000 */
[----:B------:R-:W-:Y:S01]  /*07e0*/  IMAD.MOV.U32 R28, RZ, RZ, R26 ;  /* 0x000000ffff1c7224 */ /* 0x000fe200078e001a */
[----:B------:R-:W-:Y:S01]  /*07f0*/  @P3 FSEL R43, R29, -QNAN , P6 ;  /* 0xfff000001d2b3808 */ /* 0x000fe20003000000 */
[----:B------:R-:W-:Y:S02]  /*0800*/  IMAD.MOV.U32 R26, RZ, RZ, -0x3ff ;  /* 0xfffffc01ff1a7424 */ /* 0x000fe400078e00ff */
[----:B------:R-:W-:Y:S02]  /*0810*/  @!P0 IMAD.MOV.U32 R28, RZ, RZ, R24 ;  /* 0x000000ffff1c8224 */ /* 0x000fe400078e0018 */
[----:B------:R-:W-:Y:S01]  /*0820*/  @!P0 IMAD.MOV.U32 R26, RZ, RZ, -0x435 ;  /* 0xfffffbcbff1a8424 */ /* 0x000fe200078e00ff */
[----:B------:R-:W-:Y:S06]  /*0830*/  @P3 BRA `(.L_x_2300) ;  /* 0x0000000400c83947 */ /* 0x000fec0003800000 */
        /* <DEDUP_REMOVED lines=63> */
.L_x_2299:
[----:B------:R-:W-:Y:S01]  /*0c30*/  DADD R26, R42, 2 ;  /* 0x400000002a1a7429 */ /* 0x000fe20000000000 */
[----:B------:R-:W-:Y:S01]  /*0c40*/  IMAD.MOV.U32 R24, RZ, RZ, 0x1 ;  /* 0x00000001ff187424 */ /* 0x000fe200078e00ff */
[----:B------:R-:W-:Y:S01]  /*0c50*/  FSETP.GEU.AND P3, PT, |R43|, 6.5827683646048100446e-37, PT ;  /* 0x036000002b00780b */ /* 0x000fe20003f6e200 */
[----:B------:R-:W-:Y:S03]  /*0c60*/  BSSY B3, `(.L_x_2301) ;  /* 0x0000012000037945 */ /* 0x000fe60003800000 */
        /* <DEDUP_REMOVED lines=16> */
[----:B-----5:R-:W-:Y:S05]  /*0d70*/  CALL.REL.NOINC `($__internal_3_$__cuda_sm20_div_rn_f64_full) ;  /* 0x000004c400987944 */ /* 0x020fea0003c00000 */
.L_x_2302:
[----:B------:R-:W-:Y:S05]  /*0d80*/  BSYNC B3 ;  /* 0x0000000000037941 */ /* 0x000fea0003800000 */
.L_x_2301:
        /* <DEDUP_REMOVED lines=29> */
.L_x_2300:
[----:B------:R-:W-:Y:S05]  /*0f60*/  BSYNC B2 ;  /* 0x0000000000027941 */ /* 0x000fea0003800000 */
.L_x_2298:
[----:B------:R-:W0:Y:S01]  /*0f70*/  MUFU.RCP64H R25, R49 ;  /* 0x0000003100197308 */ /* 0x000e220000001800 */
[----:B------:R-:W-:Y:S01]  /*0f80*/  IMAD.MOV.U32 R24, RZ, RZ, 0x1 ;  /* 0x00000001ff187424 */ /* 0x000fe200078e00ff */
[----:B------:R-:W-:Y:S01]  /*0f90*/  FSETP.GEU.AND P3, PT, |R47|, 6.5827683646048100446e-37, PT ;  /* 0x036000002f00780b */ /* 0x000fe20003f6e200 */
[----:B------:R-:W-:Y:S04]  /*0fa0*/  BSSY B2, `(.L_x_2303) ;  /* 0x0000012000027945 */ /* 0x000fe80003800000 */
        /* <DEDUP_REMOVED lines=16> */
[----:B-----5:R-:W-:Y:S05]  /*10b0*/  CALL.REL.NOINC `($__internal_3_$__cuda_sm20_div_rn_f64_full) ;  /* 0x000004c000c87944 */ /* 0x020fea0003c00000 */
.L_x_2304:
[----:B------:R-:W-:Y:S05]  /*10c0*/  BSYNC B2 ;  /* 0x0000000000027941 */ /* 0x000fea0003800000 */
.L_x_2303:
[----:B------:R-:W-:Y:S01]  /*10d0*/  DSETP.NEU.AND P0, PT, R48, RZ, PT ;  /* 0x000000ff3000722a */ /* 0x000fe20003f0d000 */
[----:B------:R-:W-:-:S13]  /*10e0*/  BSSY B0, `(.L_x_2305) ;  /* 0x0000054000007945 */ /* 0x000fda0003800000 */
[----:B------:R-:W-:Y:S05]  /*10f0*/  @!P0 BRA `(.L_x_2306) ;  /* 0x00000004003c8947 */ /* 0x000fea0003800000 */
[----:B------:R-:W-:Y:S01]  /*1100*/  DMUL R26, R24, R24 ;  /* 0x00000018181a7228 */ /* 0x000fe20000000000 */
[----:B------:R-:W-:Y:S01]  /*1110*/  IMAD.MOV.U32 R28, RZ, RZ, -0x2449a4b7 ;  /* 0xdbb65b49ff1c7424 */ /* 0x000fe200078e00ff */
[----:B------:R-:W-:Y:S01]  /*1120*/  UMOV UR12, 0x2a25ff7e ;  /* 0x2a25ff7e000c7882 */ /* 0x000fe20000000000 */
[----:B------:R-:W-:Y:S01]  /*1130*/  IMAD.MOV.U32 R29, RZ, RZ, 0x3f2d3b63 ;  /* 0x3f2d3b63ff1d7424 */ /* 0x000fe200078e00ff */
[----:B------:R-:W-:Y:S01]  /*1140*/  UMOV UR13, 0x3ef53e1d ;  /* 0x3ef53e1d000d7882 */ /* 0x000fe20000000000 */
[----:B------:R-:W-:Y:S01]  /*1150*/  ISETP.GE.AND P3, PT, R9, RZ, PT ;  /* 0x000000ff0900720c */ /* 0x000fe20003f66270 */
[----:B------:R-:W-:-:S03]  /*1160*/  DSETP.NEU.AND P0, PT, |R8|, |R10|, PT ;  /* 0x4000000a0800722a */ /* 0x000fc60003f0d200 */
        /* <DEDUP_REMOVED lines=63> */
[----:B------:R-:W-:-:S10]  /*1560*/  DADD R24, R24, UR12 ;  /* 0x0000000c18187e29 */ /* 0x000fd40008000000 */
[----:B------:R-:W-:Y:S02]  /*1570*/  FSEL R24, R24, R31, !P1 ;  /* 0x0000001f18187208 */ /* 0x000fe40004800000 */
[----:B------:R-:W-:Y:S01]  /*1580*/  FSEL R25, R25, R27, !P1 ;  /* 0x0000001b19197208 */ /* 0x000fe20004800000 */
[----:B------:R-:W-:Y:S06]  /*1590*/  @P0 BRA `(.L_x_2307) ;  /* 0x0000000000200947 */ /* 0x000fec0003800000 */
[----:B------:R-:W-:Y:S02]  /*15a0*/  IMAD.MOV.U32 R24, RZ, RZ, 0x7f3321d2 ;  /* 0x7f3321d2ff187424 */ /* 0x000fe400078e00ff */
[----:B------:R-:W-:-:S03]  /*15b0*/  IMAD.MOV.U32 R25, RZ, RZ, 0x4002d97c ;  /* 0x4002d97cff197424 */ /* 0x000fc600078e00ff */
[----:B------:R-:W-:Y:S02]  /*15c0*/  FSEL R24, R24, 3.37028055040000000000e+12, !P3 ;  /* 0x54442d1818187808 */ /* 0x000fe40005800000 */
[----:B------:R-:W-:Y:S01]  /*15d0*/  FSEL R25, R25, 1.8213495016098022461, !P3 ;  /* 0x3fe921fb19197808 */ /* 0x000fe20005800000 */
[----:B------:R-:W-:Y:S06]  /*15e0*/  BRA `(.L_x_2307) ;  /* 0x00000000000c7947 */ /* 0x000fec0003800000 */
.L_x_2306:
[----:B------:R-:W-:-:S04]  /*15f0*/  ISETP.GE.AND P0, PT, R9, RZ, PT ;  /* 0x000000ff0900720c */ /* 0x000fc80003f06270 */
[----:B------:R-:W-:Y:S02]  /*1600*/  FSEL R24, RZ, 3.37028055040000000000e+12, P0 ;  /* 0x54442d18ff187808 */ /* 0x000fe40000000000 */
[----:B------:R-:W-:-:S07]  /*1610*/  FSEL R25, RZ, 2.1426990032196044922, P0 ;  /* 0x400921fbff197808 */ /* 0x000fce0000000000 */
.L_x_2307:
[----:B------:R-:W-:Y:S05]  /*1620*/  BSYNC B0 ;  /* 0x0000000000007941 */ /* 0x000fea0003800000 */
.L_x_2305:
[----:B------:R-:W-:Y:S01]  /*1630*/  DADD R8, |R8|, |R10| ;  /* 0x0000000008087229 */ /* 0x000fe2000000060a */
[----:B------:R-:W-:Y:S01]  /*1640*/  LOP3.LUT R11, R25, 0x80000000, R11, 0xb8, !PT ;  /* 0x80000000190b7812 */ /* 0x000fe200078eb80b */
[----:B------:R-:W-:-:S06]  /*1650*/  DMUL R42, R42, 0.5 ;  /* 0x3fe000002a2a7828 */ /* 0x000fcc0000000000 */
[----:B------:R-:W-:-:S06]  /*1660*/  DSETP.GTU.AND P0, PT, |R8|, +INF , PT ;  /* 0x7ff000000800742a */ /* 0x000fcc0003f0c200 */
[----:B------:R-:W-:Y:S02]  /*1670*/  FSEL R8, R8, R24, P0 ;  /* 0x0000001808087208 */ /* 0x000fe40000000000 */
[----:B------:R-:W-:Y:S01]  /*1680*/  FSEL R9, R9, R11, P0 ;  /* 0x0000000b09097208 */ /* 0x000fe20000000000 */
[----:B------:R-:W-:Y:S06]  /*1690*/  BRA `(.L_x_2308) ;  /* 0x00000064005c7947 */ /* 0x000fec0003800000 */
.L_x_2297:
[----:B------:R-:W-:Y:S01]  /*16a0*/  DMUL R24, R46, R46 ;  /* 0x0000002e2e187228 */ /* 0x000fe20000000000 */
[----:B------:R-:W-:Y:S01]  /*16b0*/  UMOV UR12, 0x66666666 ;  /* 0x66666666000c7882 */ /* 0x000fe20000000000 */
[----:B------:R-:W-:-:S06]  /*16c0*/  UMOV UR13, 0x3fe66666 ;  /* 0x3fe66666000d7882 */ /* 0x000fcc0000000000 */
[----:B------:R-:W-:-:S08]  /*16d0*/  DFMA R26, R48, R48, R24 ;  /* 0x00000030301a722b */ /* 0x000fd00000000018 */
[----:B------:R-:W-:-:S14]  /*16e0*/  DSETP.GTU.AND P0, PT, R26, UR12, PT ;  /* 0x0000000c1a007e2a */ /* 0x000fdc000bf0c000 */
[----:B------:R-:W-:Y:S05]  /*16f0*/  @P0 BRA `(.L_x_2309) ;  /* 0x0000000c00100947 */ /* 0x000fea0003800000 */
[----:B------:R-:W-:Y:S01]  /*1700*/  ISETP.GT.AND P0, PT, R27, 0xfffff, PT ;  /* 0x000fffff1b00780c */ /* 0x000fe20003f04270 */
[----:B------:R-:W-:Y:S01]  /*1710*/  IMAD.MOV.U32 R35, RZ, RZ, R27 ;  /* 0x000000ffff237224 */ /* 0x000fe200078e001b */
[----:B------:R-:W-:Y:S01]  /*1720*/  BSSY B0, `(.L_x_2310) ;  /* 0x000005a000007945 */ /* 0x000fe20003800000 */
[----:B------:R-:W-:Y:S02]  /*1730*/  IMAD.MOV.U32 R32, RZ, RZ, R26 ;  /* 0x000000ffff207224 */ /* 0x000fe400078e001a */
[----:B------:R-:W-:-:S08]  /*1740*/  IMAD.MOV.U32 R34, RZ, RZ, -0x3ff ;  /* 0xfffffc01ff227424 */ /* 0x000fd000078e00ff */
        /* <DEDUP_REMOVED lines=87> */
.L_x_2311:
[----:B------:R-:W-:Y:S05]  /*1cc0*/  BSYNC B0 ;  /* 0x0000000000007941 */ /* 0x000fea0003800000 */
.L_x_2310:
[----:B------:R-:W-:Y:S01]  /*1cd0*/  FSETP.GT.AND P3, PT, |R37|, 1.469367938527859385e-39, PT ;  /* 0x001000002500780b */ /* 0x000fe20003f64200 */
[----:B------:R-:W-:-:S12]  /*1ce0*/  BSSY B2, `(.L_x_2312) ;  /* 0x0000008000027945 */ /* 0x000fd80003800000 */
[----:B------:R-:W-:Y:S05]  /*1cf0*/  @P3 BRA P0, `(.L_x_2313) ;  /* 0x0000000000183947 */ /* 0x000fea0000000000 */
[----:B------:R-:W-:Y:S01]  /*1d00*/  IMAD.MOV.U32 R24, RZ, RZ, R46 ;  /* 0x000000ffff187224 */ /* 0x000fe200078e002e */
[----:B------:R-:W-:Y:S01]  /*1d10*/  MOV R28, 0x1d60 ;  /* 0x00001d60001c7802 */ /* 0x000fe20000000f00 */
[----:B------:R-:W-:Y:S02]  /*1d20*/  IMAD.MOV.U32 R25, RZ, RZ, R47 ;  /* 0x000000ffff197224 */ /* 0x000fe400078e002f */
[----:B------:R-:W-:Y:S02]  /*1d30*/  IMAD.MOV.U32 R30, RZ, RZ, R48 ;  /* 0x000000ffff1e7224 */ /* 0x000fe400078e0030 */
[----:B------:R-:W-:-:S07]  /*1d40*/  IMAD.MOV.U32 R27, RZ, RZ, R49 ;  /* 0x000000ffff1b7224 */ /* 0x000fce00078e0031 */
[----:B-----5:R-:W-:Y:S05]  /*1d50*/  CALL.REL.NOINC `($__internal_3_$__cuda_sm20_div_rn_f64_full) ;  /* 0x000004b400a07944 */ /* 0x020fea0003c00000 */
.L_x_2313:
[----:B------:R-:W-:Y:S05]  /*1d60*/  BSYNC B2 ;  /* 0x0000000000027941 */ /* 0x000fea0003800000 */
.L_x_2312:
        /* <DEDUP_REMOVED lines=82> */
.L_x_2315:
[----:B------:R-:W-:-:S04]  /*2290*/  ISETP.GE.AND P0, PT, R9, RZ, PT ;  /* 0x000000ff0900720c */ /* 0x000fc80003f06270 */
[----:B------:R-:W-:Y:S02]  /*22a0*/  FSEL R24, RZ, 3.37028055040000000000e+12, P0 ;  /* 0x54442d18ff187808 */ /* 0x000fe40000000000 */
[----:B------:R-:W-:-:S07]  /*22b0*/  FSEL R25, RZ, 2.1426990032196044922, P0 ;  /* 0x400921fbff197808 */ /* 0x000fce0000000000 */
.L_x_2316:
[----:B------:R-:W-:Y:S05]  /*22c0*/  BSYNC B0 ;  /* 0x0000000000007941 */ /* 0x000fea0003800000 */
.L_x_2314:
[----:B------:R-:W-:Y:S01]  /*22d0*/  DADD R8, |R8|, |R10| ;  /* 0x0000000008087229 */ /* 0x000fe2000000060a */
[----:B------:R-:W-:Y:S01]  /*22e0*/  LOP3.LUT R11, R25, 0x80000000, R11, 0xb8, !PT ;  /* 0x80000000190b7812 */ /* 0x000fe200078eb80b */
[----:B------:R-:W-:-:S06]  /*22f0*/  DMUL R42, R42, 0.5 ;  /* 0x3fe000002a2a7828 */ /* 0x000fcc0000000000 */
[----:B------:R-:W-:-:S06]  /*2300*/  DSETP.GTU.AND P0, PT, |R8|, +INF , PT ;  /* 0x7ff000000800742a */ /* 0x000fcc0003f0c200 */
[----:B------:R-:W-:Y:S02]  /*2310*/  FSEL R8, R8, R24, P0 ;  /* 0x0000001808087208 */ /* 0x000fe40000000000 */
[----:B------:R-:W-:Y:S01]  /*2320*/  FSEL R9, R9, R11, P0 ;  /* 0x0000000b09097208 */ /* 0x000fe20000000000 */
[----:B------:R-:W-:Y:S06]  /*2330*/  BRA `(.L_x_2308) ;  /* 0x0000005800347947 */ /* 0x000fec0003800000 */
.L_x_2309:
[----:B------:R-:W-:Y:S01]  /*2340*/  LOP3.LUT R31, R49, 0xfffffff8, RZ, 0xc0, !PT ;  /* 0xfffffff8311f7812 */ /* 0x000fe200078ec0ff */
[----:B------:R-:W-:Y:S01]  /*2350*/  IMAD.MOV.U32 R30, RZ, RZ, RZ ;  /* 0x000000ffff1e7224 */ /* 0x000fe200078e00ff */
[----:B------:R-:W-:Y:S01]  /*2360*/  LOP3.LUT R51, R47, 0xfffffff8, RZ, 0xc0, !PT ;  /* 0xfffffff82f337812 */ /* 0x000fe200078ec0ff */
[----:B------:R-:W-:Y:S01]  /*2370*/  IMAD.MOV.U32 R50, RZ, RZ, RZ ;  /* 0x000000ffff327224 */ /* 0x000fe200078e00ff */
[----:B------:R-:W-:Y:S01]  /*2380*/  BSSY B0, `(.L_x_2317) ;  /* 0x000006a000007945 */ /* 0x000fe20003800000 */
        /* <DEDUP_REMOVED lines=24> */
.L_x_2318:
        /* <DEDUP_REMOVED lines=65> */
[----:B------:R-:W-:-:S06]  /*2920*/  FSEL R57, R57, R39, !P3 ;  /* 0x0000002739397208 */ /* 0x000fcc0005800000 */
        /* <DEDUP_REMOVED lines=15> */
[----:B------:R-:W-:Y:S05]  /*2a20*/  BSYNC B0 ;  /* 0x0000000000007941 */ /* 0x000fea0003800000 */
.L_x_2317:
[----:B------:R-:W-:Y:S01]  /*2a30*/  DADD R34, R34, -1 ;  /* 0xbff0000022227429 */ /* 0x000fe20000000000 */
[----:B------:R-:W-:Y:S07]  /*2a40*/  BSSY B2, `(.L_x_2319) ;  /* 0x0000094000027945 */ /* 0x000fee0003800000 */
        /* <DEDUP_REMOVED lines=96> */
.L_x_2320:
        /* <DEDUP_REMOVED lines=21> */
.L_x_2323:
[----:B------:R-:W-:Y:S05]  /*31a0*/  BSYNC B3 ;  /* 0x0000000000037941 */ /* 0x000fea0003800000 */
.L_x_2322:
        /* <DEDUP_REMOVED lines=29> */
.L_x_2321:
[----:B------:R-:W-:Y:S05]  /*3380*/  BSYNC B2 ;  /* 0x0000000000027941 */ /* 0x000fea0003800000 */
.L_x_2319:
        /* <DEDUP_REMOVED lines=21> */
.L_x_2325:
[----:B------:R-:W-:Y:S05]  /*34e0*/  BSYNC B2 ;  /* 0x0000000000027941 */ /* 0x000fea0003800000 */
.L_x_2324:
        /* <DEDUP_REMOVED lines=82> */
.L_x_2327:
[----:B------:R-:W-:-:S04]  /*3a10*/  ISETP.GE.AND P0, PT, R9, RZ, PT ;  /* 0x000000ff0900720c */ /* 0x000fc80003f06270 */
[----:B------:R-:W-:Y:S02]  /*3a20*/  FSEL R24, RZ, 3.37028055040000000000e+12, P0 ;  /* 0x54442d18ff187808 */ /* 0x000fe40000000000 */
[----:B------:R-:W-:-:S07]  /*3a30*/  FSEL R25, RZ, 2.1426990032196044922, P0 ;  /* 0x400921fbff197808 */ /* 0x000fce0000000000 */
.L_x_2328:
[----:B------:R-:W-:Y:S05]  /*3a40*/  BSYNC B0 ;  /* 0x0000000000007941 */ /* 0x000fea0003800000 */
.L_x_2326:
[----:B------:R-:W-:Y:S01]  /*3a50*/  DADD R8, |R8|, |R10| ;  /* 0x0000000008087229 */ /* 0x000fe2000000060a */
[----:B------:R-:W-:Y:S01]  /*3a60*/  LOP3.LUT R11, R25, 0x80000000, R11, 0xb8, !PT ;  /* 0x80000000190b7812 */ /* 0x000fe200078eb80b */
[----:B------:R-:W-:-:S06]  /*3a70*/  DMUL R42, R42, 0.5 ;  /* 0x3fe000002a2a7828 */ /* 0x000fcc0000000000 */
[----:B------:R-:W-:-:S06]  /*3a80*/  DSETP.GTU.AND P0, PT, |R8|, +INF , PT ;  /* 0x7ff000000800742a */ /* 0x000fcc0003f0c200 */
[----:B------:R-:W-:Y:S02]  /*3a90*/  FSEL R8, R8, R24, P0 ;  /* 0x0000001808087208 */ /* 0x000fe40000000000 */
[----:B------:R-:W-:Y:S01]  /*3aa0*/  FSEL R9, R9, R11, P0 ;  /* 0x0000000b09097208 */ /* 0x000fe20000000000 */
[----:B------:R-:W-:Y:S06]  /*3ab0*/  BRA `(.L_x_2308) ;  /* 0x0000004000547947 */ /* 0x000fec0003800000 */
.L_x_2296:
[CC--:B------:R-:W-:Y:S01]  /*3ac0*/  ISETP.GT.U32.AND P0, PT, R38.reuse, R24.reuse, PT ;  /* 0x000000182600720c */ /* 0x0c0fe20003f04070 */
[----:B------:R-:W-:Y:S01]  /*3ad0*/  IMAD.MOV.U32 R32, RZ, RZ, RZ ;  /* 0x000000ffff207224 */ /* 0x000fe200078e00ff */
[CC--:B------:R-:W-:Y:S01]  /*3ae0*/  ISETP.LT.U32.AND P3, PT, R38.reuse, R24.reuse, PT ;  /* 0x000000182600720c */ /* 0x0c0fe20003f61070 */
[----:B------:R-:W-:Y:S01]  /*3af0*/  UMOV UR12, 0xffffffff ;  /* 0xffffffff000c7882 */ /* 0x000fe20000000000 */
[CC--:B------:R-:W-:Y:S01]  /*3b00*/  ISETP.GT.U32.AND.EX P0, PT, R39.reuse, R25.reuse, PT, P0 ;  /* 0x000000192700720c */ /* 0x0c0fe20003f04100 */
[----:B------:R-:W-:Y:S01]  /*3b10*/  UMOV UR13, 0x7fefffff ;  /* 0x7fefffff000d7882 */ /* 0x000fe20000000000 */
[CC--:B------:R-:W-:Y:S01]  /*3b20*/  ISETP.LT.U32.AND.EX P3, PT, R39.reuse, R25.reuse, PT, P3 ;  /* 0x000000192700720c */ /* 0x0c0fe20003f61130 */
[----:B------:R-:W-:Y:S01]  /*3b30*/  UMOV UR6, UR12 ;  /* 0x0000000c00067c82 */ /* 0x000fe20008000000 */
[-C--:B------:R-:W-:Y:S01]  /*3b40*/  SEL R29, R39, R25.reuse, P0 ;  /* 0x00000019271d7207 */ /* 0x080fe20000000000 */
[----:B------:R-:W-:Y:S01]  /*3b50*/  IMAD.MOV.U32 R40, RZ, RZ, 0x0 ;  /* 0x00000000ff287424 */ /* 0x000fe200078e00ff */
[----:B------:R-:W-:Y:S01]  /*3b60*/  SEL R26, R38, R24, P3 ;  /* 0x00000018261a7207 */ /* 0x000fe20001800000 */
[----:B------:R-:W-:Y:S01]  /*3b70*/  IMAD.MOV.U32 R41, RZ, RZ, 0x3fd80000 ;  /* 0x3fd80000ff297424 */ /* 0x000fe200078e00ff */
[----:B------:R-:W-:Y:S01]  /*3b80*/  LOP3.LUT R30, R29, 0xffc00000, RZ, 0xc0, !PT ;  /* 0xffc000001d1e7812 */ /* 0x000fe200078ec0ff */
[----:B------:R-:W-:Y:S01]  /*3b90*/  BSSY B0, `(.L_x_2329) ;  /* 0x0000079000007945 */ /* 0x000fe20003800000 */
[----:B------:R-:W-:-:S02]  /*3ba0*/  SEL R27, R39, R25, P3 ;  /* 0x00000019271b7207 */ /* 0x000fc40001800000 */
        /* <DEDUP_REMOVED lines=8> */
[----:B------:R-:W-:Y:S02]  /*3c30*/  IMAD.MOV.U32 R32, RZ, RZ, R25 ;  /* 0x000000ffff207224 */ /* 0x000fe400078e0019 */
[----:B------:R-:W-:-:S03]  /*3c40*/  IMAD.MOV.U32 R31, RZ, RZ, R24 ;  /* 0x000000ffff1f7224 */ /* 0x000fc600078e0018 */
[----:B------:R-:W-:Y:S01]  /*3c50*/  FSEL R35, R32, UR13, P0 ;  /* 0x0000000d20237c08 */ /* 0x000fe20008000000 */
[----:B------:R-:W-:Y:S01]  /*3c60*/  IMAD.MOV.U32 R32, RZ, RZ, RZ ;  /* 0x000000ffff207224 */ /* 0x000fe200078e00ff */
[----:B------:R-:W-:Y:S01]  /*3c70*/  SEL R34, R31, UR6, P0 ;  /* 0x000000061f227c07 */ /* 0x000fe20008000000 */
[----:B------:R-:W-:Y:S01]  /*3c80*/  DSETP.NEU.AND P0, PT, R26, RZ, PT ;  /* 0x000000ff1a00722a */ /* 0x000fe20003f0d000 */
[----:B------:R-:W-:Y:S01]  /*3c90*/  LOP3.LUT R31, R30, 0x100000, RZ, 0xfc, !PT ;  /* 0x001000001e1f7812 */ /* 0x000fe200078efcff */
[----:B------:R-:W-:Y:S02]  /*3ca0*/  IMAD.MOV.U32 R30, RZ, RZ, RZ ;  /* 0x000000ffff1e7224 */ /* 0x000fe400078e00ff */
        /* <DEDUP_REMOVED lines=8> */
[----:B------:R-:W-:-:S08]  /*3d30*/  DMUL R38, R24, R38 ;  /* 0x0000002618267228 */ /* 0x000fd00000000000 */
        /* <DEDUP_REMOVED lines=23> */
[----:B------:R-:W-:Y:S01]  /*3eb0*/  DFMA R24, R30, R24, R30 ;  /* 0x000000181e18722b */ /* 0x000fe2000000001e */
[----:B------:R-:W-:Y:S02]  /*3ec0*/  IMAD.MOV.U32 R30, RZ, RZ, -0x3ff ;  /* 0xfffffc01ff1e7424 */ /* 0x000fe400078e00ff */
[----:B------:R-:W-:Y:S01]  /*3ed0*/  @!P0 IMAD.MOV.U32 R30, RZ, RZ, -0x435 ;  /* 0xfffffbcbff1e8424 */ /* 0x000fe200078e00ff */
[----:B------:R-:W-:-:S04]  /*3ee0*/  FSETP.GEU.AND P0, PT, |R47|, 6.5827683646048100446e-37, PT ;  /* 0x036000002f00780b */ /* 0x000fc80003f0e200 */
        /* <DEDUP_REMOVED lines=67> */
.L_x_2330:
[----:B------:R-:W-:Y:S05]  /*4320*/  BSYNC B0 ;  /* 0x0000000000007941 */ /* 0x000fea0003800000 */
.L_x_2329:
        /* <DEDUP_REMOVED lines=9> */
.L_x_2332:
[----:B------:R-:W-:Y:S05]  /*43c0*/  BSYNC B2 ;  /* 0x0000000000027941 */ /* 0x000fea0003800000 */
.L_x_2331:
        /* <DEDUP_REMOVED lines=82> */
.L_x_2334:
[----:B------:R-:W-:-:S04]  /*48f0*/  ISETP.GE.AND P0, PT, R9, RZ, PT ;  /* 0x000000ff0900720c */ /* 0x000fc80003f06270 */
[----:B------:R-:W-:Y:S02]  /*4900*/  FSEL R24, RZ, 3.37028055040000000000e+12, P0 ;  /* 0x54442d18ff187808 */ /* 0x000fe40000000000 */
[----:B------:R-:W-:-:S07]  /*4910*/  FSEL R25, RZ, 2.1426990032196044922, P0 ;  /* 0x400921fbff197808 */ /* 0x000fce0000000000 */
.L_x_2335:
[----:B------:R-:W-:Y:S05]  /*4920*/  BSYNC B0 ;  /* 0x0000000000007941 */ /* 0x000fea0003800000 */
.L_x_2333:
[----:B------:R-:W-:Y:S01]  /*4930*/  DADD R8, |R8|, |R10| ;  /* 0x0000000008087229 */ /* 0x000fe2000000060a */
[----:B------:R-:W-:-:S07]  /*4940*/  LOP3.LUT R11, R25, 0x80000000, R11, 0xb8, !PT ;  /* 0x80000000190b7812 */ /* 0x000fce00078eb80b */
[----:B------:R-:W-:-:S06]  /*4950*/  DSETP.GTU.AND P0, PT, |R8|, +INF , PT ;  /* 0x7ff000000800742a */ /* 0x000fcc0003f0c200 */
[----:B------:R-:W-:Y:S02]  /*4960*/  FSEL R8, R8, R24, P0 ;  /* 0x0000001808087208 */ /* 0x000fe40000000000 */
[----:B------:R-:W-:Y:S01]  /*4970*/  FSEL R9, R9, R11, P0 ;  /* 0x0000000b09097208 */ /* 0x000fe20000000000 */
[----:B------:R-:W-:Y:S06]  /*4980*/  BRA `(.L_x_2308) ;  /* 0x0000003000a07947 */ /* 0x000fec0003800000 */
.L_x_2295:
[----:B------:R-:W-:Y:S01]  /*4990*/  UMOV UR12, 0x6a3f9475 ;  /* 0x6a3f9475000c7882 */ /* 0x000fe20000000000 */
[----:B------:R-:W-:Y:S02]  /*49a0*/  UMOV UR13, 0x20ca2fe7 ;  /* 0x20ca2fe7000d7882 */ /* 0x000fe40000000000 */
[----:B------:R-:W-:-:S14]  /*49b0*/  DSETP.GEU.AND P0, PT, R46, UR12, PT ;  /* 0x0000000c2e007e2a */ /* 0x000fdc000bf0e000 */
[----:B------:R-:W-:Y:S05]  /*49c0*/  @!P0 BRA `(.L_x_2336) ;  /* 0x0000000c00788947 */ /* 0x000fea0003800000 */
[----:B------:R-:W-:Y:S01]  /*49d0*/  DMUL R42, R46, R46 ;  /* 0x0000002e2e2a7228 */ /* 0x000fe20000000000 */
[----:B------:R-:W-:Y:S09]  /*49e0*/  BSSY B2, `(.L_x_2337) ;  /* 0x0000089000027945 */ /* 0x000ff20003800000 */
[----:B------:R-:W-:-:S02]  /*49f0*/  FSETP.GEU.FTZ.AND P3, PT, R43, 1.7916666269302368164, PT ;  /* 0x3fe555552b00780b */ /* 0x000fc40003f7e000 */
        /* <DEDUP_REMOVED lines=13> */
[----:B------:R-:W-:Y:S01]  /*4ad0*/  @P3 DFMA R24, R28, R24, +INF ;  /* 0x7ff000001c18342b */ /* 0x000fe20000000018 */
[----:B------:R-:W-:Y:S02]  /*4ae0*/  IMAD.MOV.U32 R29, RZ, RZ, R26 ;  /* 0x000000ffff1d7224 */ /* 0x000fe400078e001a */
[----:B------:R-:W-:Y:S02]  /*4af0*/  IMAD.MOV.U32 R26, RZ, RZ, -0x3ff ;  /* 0xfffffc01ff1a7424 */ /* 0x000fe400078e00ff */
[----:B------:R-:W-:Y:S02]  /*4b00*/  @!P0 IMAD.MOV.U32 R29, RZ, RZ, R28 ;  /* 0x000000ffff1d8224 */ /* 0x000fe400078e001c */
[----:B------:R-:W-:-:S03]  /*4b10*/  @!P0 IMAD.MOV.U32 R26, RZ, RZ, -0x435 ;  /* 0xfffffbcbff1a8424 */ /* 0x000fc600078e00ff */
        /* <DEDUP_REMOVED lines=66> */
.L_x_2338:
        /* <DEDUP_REMOVED lines=21> */
.L_x_2341:
[----:B------:R-:W-:Y:S05]  /*5090*/  BSYNC B3 ;  /* 0x0000000000037941 */ /* 0x000fea0003800000 */
.L_x_2340:
        /* <DEDUP_REMOVED lines=29> */
.L_x_2339:
[----:B------:R-:W-:Y:S05]  /*5270*/  BSYNC B2 ;  /* 0x0000000000027941 */ /* 0x000fea0003800000 */
.L_x_2337:
[----:B------:R-:W-:Y:S01]  /*5280*/  IMAD.MOV.U32 R26, RZ, RZ, -0x2449a4b7 ;  /* 0xdbb65b49ff1a7424 */ /* 0x000fe200078e00ff */
[----:B------:R-:W-:Y:S01]  /*5290*/  UMOV UR12, 0x2a25ff7e ;  /* 0x2a25ff7e000c7882 */ /* 0x000fe20000000000 */
[----:B------:R-:W-:Y:S01]  /*52a0*/  IMAD.MOV.U32 R27, RZ, RZ, 0x3f2d3b63 ;  /* 0x3f2d3b63ff1b7424 */ /* 0x000fe200078e00ff */
[----:B------:R-:W-:Y:S01]  /*52b0*/  UMOV UR13, 0x3ef53e1d ;  /* 0x3ef53e1d000d7882 */ /* 0x000fe20000000000 */
[----:B------:R-:W-:Y:S01]  /*52c0*/  ISETP.GE.AND P0, PT, R9, RZ, PT ;  /* 0x000000ff0900720c */ /* 0x000fe20003f06270 */
[C-C-:B------:R-:W-:Y:S02]  /*52d0*/  DSETP.NEU.AND P3, PT, |R8|.reuse, |R10|.reuse, PT ;  /* 0x4000000a0800722a */ /* 0x140fe40003f6d200 */
[----:B------:R-:W-:Y:S02]  /*52e0*/  DADD R8, |R8|, |R10| ;  /* 0x0000000008087229 */ /* 0x000fe4000000060a */
[----:B------:R-:W-:Y:S01]  /*52f0*/  DFMA R26, R42, -UR12, R26 ;  /* 0x8000000c2a1a7c2b */ /* 0x000fe2000800001a */
[----:B------:R-:W-:Y:S01]  /*5300*/  UMOV UR12, 0x8dde082e ;  /* 0x8dde082e000c7882 */ /* 0x000fe20000000000 */
[----:B------:R-:W-:Y:S01]  /*5310*/  UMOV UR13, 0x3f531278 ;  /* 0x3f531278000d7882 */ /* 0x000fe20000000000 */
[----:B------:R-:W-:-:S05]  /*5320*/  IMAD.MOV.U32 R10, RZ, RZ, 0x7f3321d2 ;  /* 0x7f3321d2ff0a7424 */ /* 0x000fca00078e00ff */
        /* <DEDUP_REMOVED lines=62> */
[----:B------:R-:W-:-:S03]  /*5710*/  FSEL R29, R29, R27, !P0 ;  /* 0x0000001b1d1d7208 */ /* 0x000fc60004000000 */
[----:B------:R-:W-:Y:S02]  /*5720*/  FSEL R27, R30, R33, !P1 ;  /* 0x000000211e1b7208 */ /* 0x000fe40004800000 */
[----:B------:R-:W-:Y:S02]  /*5730*/  FSEL R31, R31, R29, !P1 ;  /* 0x0000001d1f1f7208 */ /* 0x000fe40004800000 */
[----:B------:R-:W-:Y:S02]  /*5740*/  @!P3 FSEL R31, R26, 1.8213495016098022461, !P0 ;  /* 0x3fe921fb1a1fb808 */ /* 0x000fe40004000000 */
[----:B------:R-:W-:Y:S01]  /*5750*/  @!P3 FSEL R27, R10, 3.37028055040000000000e+12, !P0 ;  /* 0x54442d180a1bb808 */ /* 0x000fe20004000000 */
[----:B------:R-:W-:Y:S01]  /*5760*/  DSETP.GTU.AND P0, PT, |R8|, +INF , PT ;  /* 0x7ff000000800742a */ /* 0x000fe20003f0c200 */
[----:B------:R-:W-:-:S05]  /*5770*/  LOP3.LUT R11, R31, 0x80000000, R11, 0xb8, !PT ;  /* 0x800000001f0b7812 */ /* 0x000fca00078eb80b */
[----:B------:R-:W-:Y:S02]  /*5780*/  FSEL R8, R8, R27, P0 ;  /* 0x0000001b08087208 */ /* 0x000fe40000000000 */
[----:B------:R-:W-:Y:S01]  /*5790*/  FSEL R9, R9, R11, P0 ;  /* 0x0000000b09097208 */ /* 0x000fe20000000000 */
[----:B------:R-:W-:Y:S06]  /*57a0*/  BRA `(.L_x_2308) ;  /* 0x0000002400187947 */ /* 0x000fec0003800000 */
.L_x_2336:
[----:B------:R-:W-:Y:S01]  /*57b0*/  DMUL R24, R46, R46 ;  /* 0x0000002e2e187228 */ /* 0x000fe20000000000 */
        /* <DEDUP_REMOVED lines=10> */
[----:B------:R-:W-:Y:S01]  /*5860*/  IMAD.MOV.U32 R10, RZ, RZ, 0x7f3321d2 ;  /* 0x7f3321d2ff0a7424 */ /* 0x000fe200078e00ff */
[----:B------:R-:W-:-:S04]  /*5870*/  DMUL R42, R46, 0.5 ;  /* 0x3fe000002e2a7828 */ /* 0x000fc80000000000 */
[----:B------:R-:W-:Y:S01]  /*5880*/  DFMA R26, R26, R24, -UR12 ;  /* 0x8000000c1a1a7e2b */ /* 0x000fe20008000018 */
[----:B------:R-:W-:Y:S01]  /*5890*/  UMOV UR12, 0xc8249315 ;  /* 0xc8249315000c7882 */ /* 0x000fe20000000000 */
[----:B------:R-:W-:Y:S02]  /*58a0*/  UMOV UR13, 0x3f6f9690 ;  /* 0x3f6f9690000d7882 */ /* 0x000fe40000000000 */
[----:B------:R-:W-:-:S04]  /*58b0*/  DMUL R42, R46, R42 ;  /* 0x0000002a2e2a7228 */ /* 0x000fc80000000000 */
        /* <DEDUP_REMOVED lines=68> */
.L_x_2294:
[----:B------:R-:W0:Y:S01]  /*5d00*/  MUFU.RCP64H R25, 2.718280792236328125 ;  /* 0x4005bf0a00197908 */ /* 0x000e220000001800 */
[----:B------:R-:W-:Y:S01]  /*5d10*/  IMAD.MOV.U32 R28, RZ, RZ, -0x74eba897 ;  /* 0x8b145769ff1c7424 */ /* 0x000fe200078e00ff */
[----:B------:R-:W-:Y:S01]  /*5d20*/  FSETP.GEU.AND P3, PT, |R9|, 6.5827683646048100446e-37, PT ;  /* 0x036000000900780b */ /* 0x000fe20003f6e200 */
[----:B------:R-:W-:Y:S01]  /*5d30*/  IMAD.MOV.U32 R29, RZ, RZ, 0x4005bf0a ;  /* 0x4005bf0aff1d7424 */ /* 0x000fe200078e00ff */
[----:B------:R-:W-:Y:S01]  /*5d40*/  BSSY B2, `(.L_x_2342) ;  /* 0x0000013000027945 */ /* 0x000fe20003800000 */
[----:B------:R-:W-:-:S06]  /*5d50*/  IMAD.MOV.U32 R24, RZ, RZ, 0x1 ;  /* 0x00000001ff187424 */ /* 0x000fcc00078e00ff */
[----:B0-----:R-:W-:-:S08]  /*5d60*/  DFMA R26, R24, -R28, 1 ;  /* 0x3ff00000181a742b */ /* 0x001fd0000000081c */
[----:B------:R-:W-:-:S08]  /*5d70*/  DFMA R26, R26, R26, R26 ;  /* 0x0000001a1a1a722b */ /* 0x000fd0000000001a */
[----:B------:R-:W-:-:S08]  /*5d80*/  DFMA R26, R24, R26, R24 ;  /* 0x0000001a181a722b */ /* 0x000fd00000000018 */
[----:B------:R-:W-:-:S08]  /*5d90*/  DFMA R24, R26, -R28, 1 ;  /* 0x3ff000001a18742b */ /* 0x000fd0000000081c */
[----:B------:R-:W-:-:S08]  /*5da0*/  DFMA R24, R26, R24, R26 ;  /* 0x000000181a18722b */ /* 0x000fd0000000001a */
[----:B------:R-:W-:-:S08]  /*5db0*/  DMUL R26, R24, R8 ;  /* 0x00000008181a7228 */ /* 0x000fd00000000000 */
[----:B------:R-:W-:-:S08]  /*5dc0*/  DFMA R28, R26, -R28, R8 ;  /* 0x8000001c1a1c722b */ /* 0x000fd00000000008 */
[----:B------:R-:W-:-:S10]  /*5dd0*/  DFMA R24, R24, R28, R26 ;  /* 0x0000001c1818722b */ /* 0x000fd4000000001a */
[----:B------:R-:W-:-:S05]  /*5de0*/  FFMA R26, RZ, 2.0897850990295410156, R25 ;  /* 0x4005bf0aff1a7823 */ /* 0x000fca0000000019 */
[----:B------:R-:W-:-:S13]  /*5df0*/  FSETP.GT.AND P0, PT, |R26|, 1.469367938527859385e-39, PT ;  /* 0x001000001a00780b */ /* 0x000fda0003f04200 */
[----:B------:R-:W-:Y:S05]  /*5e00*/  @P0 BRA P3, `(.L_x_2343) ;  /* 0x0000000000180947 */ /* 0x000fea0001800000 */
[----:B------:R-:W-:Y:S01]  /*5e10*/  IMAD.MOV.U32 R24, RZ, RZ, R8 ;  /* 0x000000ffff187224 */ /* 0x000fe200078e0008 */
[----:B------:R-:W-:Y:S01]  /*5e20*/  MOV R28, 0x5e70 ;  /* 0x00005e70001c7802 */ /* 0x000fe20000000f00 */
[----:B------:R-:W-:Y:S02]  /*5e30*/  IMAD.MOV.U32 R25, RZ, RZ, R9 ;  /* 0x000000ffff197224 */ /* 0x000fe400078e0009 */
[----:B------:R-:W-:Y:S02]  /*5e40*/  IMAD.MOV.U32 R30, RZ, RZ, -0x74eba897 ;  /* 0x8b145769ff1e7424 */ /* 0x000fe400078e00ff */
[----:B------:R-:W-:-:S07]  /*5e50*/  IMAD.MOV.U32 R27, RZ, RZ, 0x4005bf0a ;  /* 0x4005bf0aff1b7424 */ /* 0x000fce00078e00ff */
[----:B-----5:R-:W-:Y:S05]  /*5e60*/  CALL.REL.NOINC `($__internal_3_$__cuda_sm20_div_rn_f64_full) ;  /* 0x00000474005c7944 */ /* 0x020fea0003c00000 */
.L_x_2343:
[----:B------:R-:W-:Y:S05]  /*5e70*/  BSYNC B2 ;  /* 0x0000000000027941 */ /* 0x000fea0003800000 */
.L_x_2342:
[----:B------:R-:W0:Y:S01]  /*5e80*/  MUFU.RCP64H R27, 2.718280792236328125 ;  /* 0x4005bf0a001b7908 */ /* 0x000e220000001800 */
[----:B------:R-:W-:Y:S01]  /*5e90*/  IMAD.MOV.U32 R28, RZ, RZ, -0x74eba897 ;  /* 0x8b145769ff1c7424 */ /* 0x000fe200078e00ff */
[----:B------:R-:W-:Y:S01]  /*5ea0*/  FSETP.GEU.AND P3, PT, |R11|, 6.5827683646048100446e-37, PT ;  /* 0x036000000b00780b */ /* 0x000fe20003f6e200 */
[----:B------:R-:W-:Y:S01]  /*5eb0*/  IMAD.MOV.U32 R29, RZ, RZ, 0x4005bf0a ;  /* 0x4005bf0aff1d7424 */ /* 0x000fe200078e00ff */
[----:B------:R-:W-:Y:S01]  /*5ec0*/  BSSY B2, `(.L_x_2344) ;  /* 0x0000016000027945 */ /* 0x000fe20003800000 */
[----:B------:R-:W-:Y:S01]  /*5ed0*/  IMAD.MOV.U32 R26, RZ, RZ, 0x1 ;  /* 0x00000001ff1a7424 */ /* 0x000fe200078e00ff */
[----:B------:R-:W-:-:S05]  /*5ee0*/  DADD R42, -RZ, |R24| ;  /* 0x00000000ff2a7229 */ /* 0x000fca0000000518 */
        /* <DEDUP_REMOVED lines=17> */
[----:B------:R-:W-:Y:S02]  /*6000*/  IMAD.MOV.U32 R26, RZ, RZ, R24 ;  /* 0x000000ffff1a7224 */ /* 0x000fe400078e0018 */
[----:B------:R-:W-:-:S07]  /*6010*/  IMAD.MOV.U32 R27, RZ, RZ, R25 ;  /* 0x000000ffff1b7224 */ /* 0x000fce00078e0019 */
.L_x_2345:
[----:B------:R-:W-:Y:S05]  /*6020*/  BSYNC B2 ;  /* 0x0000000000027941 */ /* 0x000fea0003800000 */
.L_x_2344:
[----:B------:R-:W-:Y:S01]  /*6030*/  DADD R34, -RZ, |R26| ;  /* 0x00000000ff227229 */ /* 0x000fe2000000051a */
[----:B------:R-:W-:Y:S01]  /*6040*/  IMAD.MOV.U32 R28, RZ, RZ, RZ ;  /* 0x000000ffff1c7224 */ /* 0x000fe200078e00ff */
[----:B------:R-:W-:Y:S01]  /*6050*/  UMOV UR12, 0xffffffff ;  /* 0xffffffff000c7882 */ /* 0x000fe20000000000 */
[----:B------:R-:W-:Y:S01]  /*6060*/  UMOV UR13, 0x7fefffff ;  /* 0x7fefffff000d7882 */ /* 0x000fe20000000000 */
[----:B------:R-:W-:Y:S01]  /*6070*/  UMOV UR6, UR12 ;  /* 0x0000000c00067c82 */ /* 0x000fe20008000000 */
[----:B------:R-:W-:Y:S01]  /*6080*/  IMAD.MOV.U32 R40, RZ, RZ, 0x0 ;  /* 0x00000000ff287424 */ /* 0x000fe200078e00ff */
[----:B------:R-:W-:Y:S01]  /*6090*/  BSSY B0, `(.L_x_2346) ;  /* 0x0000081000007945 */ /* 0x000fe20003800000 */
[----:B------:R-:W-:-:S03]  /*60a0*/  IMAD.MOV.U32 R41, RZ, RZ, 0x3fd80000 ;  /* 0x3fd80000ff297424 */ /* 0x000fc600078e00ff */
[CC--:B------:R-:W-:Y:S02]  /*60b0*/  ISETP.GT.U32.AND P0, PT, R34.reuse, R42.reuse, PT ;  /* 0x0000002a2200720c */ /* 0x0c0fe40003f04070 */
[CC--:B------:R-:W-:Y:S02]  /*60c0*/  ISETP.LT.U32.AND P3, PT, R34.reuse, R42.reuse, PT ;  /* 0x0000002a2200720c */ /* 0x0c0fe40003f61070 */
[CC--:B------:R-:W-:Y:S02]  /*60d0*/  ISETP.GT.U32.AND.EX P0, PT, R35.reuse, R43.reuse, PT, P0 ;  /* 0x0000002b2300720c */ /* 0x0c0fe40003f04100 */
[CC--:B------:R-:W-:Y:S02]  /*60e0*/  ISETP.LT.U32.AND.EX P3, PT, R35.reuse, R43.reuse, PT, P3 ;  /* 0x0000002b2300720c */ /* 0x0c0fe40003f61130 */
[----:B------:R-:W-:Y:S02]  /*60f0*/  SEL R25, R35, R43, P0 ;  /* 0x0000002b23197207 */ /* 0x000fe40000000000 */
[----:B------:R-:W-:-:S02]  /*6100*/  SEL R26, R34, R42, P3 ;  /* 0x0000002a221a7207 */ /* 0x000fc40001800000 */
[----:B------:R-:W-:Y:S02]  /*6110*/  LOP3.LUT R30, R25, 0xffc00000, RZ, 0xc0, !PT ;  /* 0xffc00000191e7812 */ /* 0x000fe400078ec0ff */
[----:B------:R-:W-:Y:S02]  /*6120*/  SEL R27, R35, R43, P3 ;  /* 0x0000002b231b7207 */ /* 0x000fe40001800000 */
[----:B------:R-:W-:Y:S02]  /*6130*/  IADD3 R29, -R30, 0x7fd00000, RZ ;  /* 0x7fd000001e1d7810 */ /* 0x000fe40007ffe1ff */
[----:B------:R-:W-:-:S04]  /*6140*/  SEL R24, R34, R42, P0 ;  /* 0x0000002a22187207 */ /* 0x000fc80000000000 */
[C---:B------:R-:W-:Y:S02]  /*6150*/  DMUL R32, R28.reuse, R26 ;  /* 0x0000001a1c207228 */ /* 0x040fe40000000000 */
[----:B------:R-:W-:-:S06]  /*6160*/  DMUL R28, R28, R24 ;  /* 0x000000181c1c7228 */ /* 0x000fcc0000000000 */
[----:B------:R-:W-:-:S08]  /*6170*/  DMUL R32, R32, R32 ;  /* 0x0000002020207228 */ /* 0x000fd00000000000 */
[----:B------:R-:W-:Y:S01]  /*6180*/  DFMA R28, R28, R28, R32 ;  /* 0x0000001c1c1c722b */ /* 0x000fe20000000020 */
[----:B------:R-:W-:-:S07]  /*6190*/  IMAD.U32 R33, RZ, RZ, UR13 ;  /* 0x0000000dff217e24 */ /* 0x000fce000f8e00ff */
        /* <DEDUP_REMOVED lines=112> */
.L_x_2347:
[----:B------:R-:W-:Y:S05]  /*68a0*/  BSYNC B0 ;  /* 0x0000000000007941 */ /* 0x000fea0003800000 */
.L_x_2346:
        /* <DEDUP_REMOVED lines=9> */
.L_x_2349:
[----:B------:R-:W-:Y:S05]  /*6940*/  BSYNC B2 ;  /* 0x0000000000027941 */ /* 0x000fea0003800000 */
.L_x_2348:
        /* <DEDUP_REMOVED lines=82> */
.L_x_2351:
[----:B------:R-:W-:-:S04]  /*6e70*/  ISETP.GE.AND P0, PT, R9, RZ, PT ;  /* 0x000000ff0900720c */ /* 0x000fc80003f06270 */
[----:B------:R-:W-:Y:S02]  /*6e80*/  FSEL R24, RZ, 3.37028055040000000000e+12, P0 ;  /* 0x54442d18ff187808 */ /* 0x000fe40000000000 */
[----:B------:R-:W-:-:S07]  /*6e90*/  FSEL R25, RZ, 2.1426990032196044922, P0 ;  /* 0x400921fbff197808 */ /* 0x000fce0000000000 */
.L_x_2352:
[----:B------:R-:W-:Y:S05]  /*6ea0*/  BSYNC B0 ;  /* 0x0000000000007941 */ /* 0x000fea0003800000 */
.L_x_2350:
[----:B------:R-:W-:Y:S01]  /*6eb0*/  DADD R8, |R8|, |R10| ;  /* 0x0000000008087229 */ /* 0x000fe2000000060a */
[----:B------:R-:W-:Y:S01]  /*6ec0*/  LOP3.LUT R11, R25, 0x80000000, R11, 0xb8, !PT ;  /* 0x80000000190b7812 */ /* 0x000fe200078eb80b */
[----:B------:R-:W-:-:S06]  /*6ed0*/  DADD R42, R42, 1 ;  /* 0x3ff000002a2a7429 */ /* 0x000fcc0000000000 */
[----:B------:R-:W-:-:S06]  /*6ee0*/  DSETP.GTU.AND P0, PT, |R8|, +INF , PT ;  /* 0x7ff000000800742a */ /* 0x000fcc0003f0c200 */
[----:B------:R-:W-:Y:S02]  /*6ef0*/  FSEL R8, R8, R24, P0 ;  /* 0x0000001808087208 */ /* 0x000fe40000000000 */
[----:B------:R-:W-:Y:S01]  /*6f00*/  FSEL R9, R9, R11, P0 ;  /* 0x0000000b09097208 */ /* 0x000fe20000000000 */
[----:B------:R-:W-:Y:S06]  /*6f10*/  BRA `(.L_x_2308) ;  /* 0x0000000c003c7947 */ /* 0x000fec0003800000 */
.L_x_2293:
[----:B------:R-:W-:Y:S01]  /*6f20*/  DSETP.GEU.AND P0, PT, |R10|, 1.4916681462400413487e-154, PT ;  /* 0x200000000a00742a */ /* 0x000fe20003f0e200 */
[----:B------:R-:W-:Y:S01]  /*6f30*/  BSSY B0, `(.L_x_2353) ;  /* 0x0000069000007945 */ /* 0x000fe20003800000 */
[----:B------:R-:W-:-:S04]  /*6f40*/  DADD R38, -RZ, |R10| ;  /* 0x00000000ff267229 */ /* 0x000fc8000000050a */
[----:B------:R-:W-:-:S14]  /*6f50*/  DSETP.LT.AND P0, PT, |R8|, 1.4916681462400413487e-154, !P0 ;  /* 0x200000000800742a */ /* 0x000fdc0004701200 */
[----:B------:R-:W-:Y:S02]  /*6f60*/  @P0 DMUL R28, R10, 4 ;  /* 0x401000000a1c0828 */ /* 0x000fe40000000000 */
[----:B------:R-:W-:Y:S02]  /*6f70*/  @P0 DMUL R26, R8, 4 ;  /* 0x40100000081a0828 */ /* 0x000fe40000000000 */
[----:B------:R-:W-:-:S04]  /*6f80*/  @!P0 DMUL R32, R10, R10 ;  /* 0x0000000a0a208228 */ /* 0x000fc80000000000 */
[----:B------:R-:W-:-:S04]  /*6f90*/  @P0 DMUL R30, R28, R28 ;  /* 0x0000001c1c1e0228 */ /* 0x000fc80000000000 */
[----:B------:R-:W-:-:S04]  /*6fa0*/  @!P0 DFMA R28, R8, R8, R32 ;  /* 0x00000008081c822b */ /* 0x000fc80000000020 */
[----:B------:R-:W-:-:S08]  /*6fb0*/  @P0 DFMA R30, R26, R26, R30 ;  /* 0x0000001a1a1e022b */ /* 0x000fd0000000001e */
[----:B------:R-:W-:Y:S01]  /*6fc0*/  @P0 DMUL R28, R30, 0.0625 ;  /* 0x3fb000001e1c0828 */ /* 0x000fe20000000000 */
[----:B------:R-:W-:-:S09]  /*6fd0*/  IMAD.MOV.U32 R30, RZ, RZ, -0x3ff ;  /* 0xfffffc01ff1e7424 */ /* 0x000fd200078e00ff */
        /* <DEDUP_REMOVED lines=13> */
[----:B------:R-:W-:Y:S01]  /*70b0*/  @P0 FSEL R42, R26, RZ, P1 ;  /* 0x000000ff1a2a0208 */ /* 0x000fe20000800000 */
[----:B------:R-:W-:Y:S01]  /*70c0*/  IMAD.MOV.U32 R26, RZ, RZ, 0x1 ;  /* 0x00000001ff1a7424 */ /* 0x000fe200078e00ff */
[----:B------:R-:W-:Y:S01]  /*70d0*/  @P0 FSEL R43, R27, -QNAN , P1 ;  /* 0xfff000001b2b0808 */ /* 0x000fe20000800000 */
[----:B------:R-:W-:-:S06]  /*70e0*/  DSETP.GT.AND P1, PT, |R10|, |R8|, PT ;  /* 0x400000080a00722a */ /* 0x000fcc0003f24200 */
        /* <DEDUP_REMOVED lines=14> */
[----:B------:R-:W-:Y:S01]  /*71d0*/  FFMA R37, RZ, R47, R25 ;  /* 0x0000002fff257223 */ /* 0x000fe20000000019 */
[----:B------:R-:W-:Y:S06]  /*71e0*/  @P0 BRA `(.L_x_2354) ;  /* 0x0000000000f40947 */ /* 0x000fec0003800000 */
        /* <DEDUP_REMOVED lines=61> */
.L_x_2354:
[----:B------:R-:W-:Y:S05]  /*75c0*/  BSYNC B0 ;  /* 0x0000000000007941 */ /* 0x000fea0003800000 */
.L_x_2353:
        /* <DEDUP_REMOVED lines=9> */
.L_x_2356:
[----:B------:R-:W-:Y:S05]  /*7660*/  BSYNC B2 ;  /* 0x0000000000027941 */ /* 0x000fea0003800000 */
.L_x_2355:
[----:B------:R-:W-:Y:S01]  /*7670*/  DMUL R26, R24, R24 ;  /* 0x00000018181a7228 */ /* 0x000fe20000000000 */
[----:B------:R-:W-:Y:S01]  /*7680*/  IMAD.MOV.U32 R28, RZ, RZ, -0x2449a4b7 ;  /* 0xdbb65b49ff1c7424 */ /* 0x000fe200078e00ff */
[----:B------:R-:W-:Y:S01]  /*7690*/  UMOV UR12, 0x2a25ff7e ;  /* 0x2a25ff7e000c7882 */ /* 0x000fe20000000000 */
[----:B------:R-:W-:Y:S01]  /*76a0*/  IMAD.MOV.U32 R29, RZ, RZ, 0x3f2d3b63 ;  /* 0x3f2d3b63ff1d7424 */ /* 0x000fe200078e00ff */
[----:B------:R-:W-:Y:S01]  /*76b0*/  UMOV UR13, 0x3ef53e1d ;  /* 0x3ef53e1d000d7882 */ /* 0x000fe20000000000 */
[----:B------:R-:W-:Y:S01]  /*76c0*/  ISETP.GE.AND P0, PT, R9, RZ, PT ;  /* 0x000000ff0900720c */ /* 0x000fe20003f06270 */
[----:B------:R-:W-:Y:S01]  /*76d0*/  DSETP.NEU.AND P3, PT, R46, RZ, PT ;  /* 0x000000ff2e00722a */ /* 0x000fe20003f6d000 */
[----:B------:R-:W-:Y:S02]  /*76e0*/  BSSY B0, `(.L_x_2357) ;  /* 0x000004d000007945 */ /* 0x000fe40003800000 */
        /* <DEDUP_REMOVED lines=67> */
[----:B------:R-:W-:-:S14]  /*7b20*/  DSETP.NEU.AND P1, PT, |R8|, |R10|, PT ;  /* 0x4000000a0800722a */ /* 0x000fdc0003f2d200 */
[----:B------:R-:W-:Y:S05]  /*7b30*/  @P1 BRA `(.L_x_2359) ;  /* 0x00000000001c1947 */ /* 0x000fea0003800000 */
[----:B------:R-:W-:Y:S02]  /*7b40*/  IMAD.MOV.U32 R24, RZ, RZ, 0x7f3321d2 ;  /* 0x7f3321d2ff187424 */ /* 0x000fe400078e00ff */
[----:B------:R-:W-:-:S03]  /*7b50*/  IMAD.MOV.U32 R25, RZ, RZ, 0x4002d97c ;  /* 0x4002d97cff197424 */ /* 0x000fc600078e00ff */
[----:B------:R-:W-:Y:S02]  /*7b60*/  FSEL R24, R24, 3.37028055040000000000e+12, !P0 ;  /* 0x54442d1818187808 */ /* 0x000fe40004000000 */
[----:B------:R-:W-:Y:S01]  /*7b70*/  FSEL R25, R25, 1.8213495016098022461, !P0 ;  /* 0x3fe921fb19197808 */ /* 0x000fe20004000000 */
[----:B------:R-:W-:Y:S06]  /*7b80*/  BRA `(.L_x_2359) ;  /* 0x0000000000087947 */ /* 0x000fec0003800000 */
.L_x_2358:
[----:B------:R-:W-:Y:S02]  /*7b90*/  FSEL R24, RZ, 3.37028055040000000000e+12, P0 ;  /* 0x54442d18ff187808 */ /* 0x000fe40000000000 */
[----:B------:R-:W-:-:S07]  /*7ba0*/  FSEL R25, RZ, 2.1426990032196044922, P0 ;  /* 0x400921fbff197808 */ /* 0x000fce0000000000 */
.L_x_2359:
[----:B------:R-:W-:Y:S05]  /*7bb0*/  BSYNC B0 ;  /* 0x0000000000007941 */ /* 0x000fea0003800000 */
.L_x_2357:
[----:B------:R-:W-:Y:S01]  /*7bc0*/  DADD R8, |R8|, |R10| ;  /* 0x0000000008087229 */ /* 0x000fe2000000060a */
[----:B------:R-:W-:-:S07]  /*7bd0*/  LOP3.LUT R11, R25, 0x80000000, R11, 0xb8, !PT ;  /* 0x80000000190b7812 */ /* 0x000fce00078eb80b */
[----:B------:R-:W-:-:S06]  /*7be0*/  DSETP.GTU.AND P0, PT, |R8|, +INF , PT ;  /* 0x7ff000000800742a */ /* 0x000fcc0003f0c200 */
[----:B------:R-:W-:Y:S02]  /*7bf0*/  FSEL R8, R8, R24, P0 ;  /* 0x0000001808087208 */ /* 0x000fe40000000000 */
[----:B------:R-:W-:-:S07]  /*7c00*/  FSEL R9, R9, R11, P0 ;  /* 0x0000000b09097208 */ /* 0x000fce0000000000 */
.L_x_2308:
[----:B------:R-:W-:Y:S05]  /*7c10*/  BSYNC B1 ;  /* 0x0000000000017941 */ /* 0x000fea0003800000 */
.L_x_2292:
[----:B------:R-:W-:Y:S01]  /*7c20*/  ULDC.64 UR18, c[0x0][0xe60] ;  /* 0x0003980000127ab9 */ /* 0x000fe20000000a00 */
[----:B------:R-:W-:Y:S01]  /*7c30*/  ULDC.64 UR12, c[0x0][0xe68] ;  /* 0x00039a00000c7ab9 */ /* 0x000fe20000000a00 */
[C---:B------:R-:W-:Y:S01]  /*7c40*/  DMUL R40, R8.reuse, UR18 ;  /* 0x0000001208287c28 */ /* 0x040fe20008000000 */
[----:B------:R-:W-:Y:S01]  /*7c50*/  BSSY B1, `(.L_x_2360) ;  /* 0x0000222000017945 */ /* 0x000fe20003800000 */
[----:B------:R-:W-:-:S06]  /*7c60*/  DMUL R24, R8, UR12 ;  /* 0x0000000c08187c28 */ /* 0x000fcc0008000000 */
[C---:B------:R-:W-:Y:S02]  /*7c70*/  DFMA R40, R42.reuse, UR12, R40 ;  /* 0x0000000c2a287c2b */ /* 0x040fe40008000028 */
[----:B------:R-:W-:-:S08]  /*7c80*/  DFMA R24, R42, UR18, -R24 ;  /* 0x000000122a187c2b */ /* 0x000fd00008000818 */
[----:B------:R-:W-:-:S04]  /*7c90*/  LOP3.LUT R9, R41, 0x7fffffff, RZ, 0xc0, !PT ;  /* 0x7fffffff29097812 */ /* 0x000fc800078ec0ff */
        /* <DEDUP_REMOVED lines=70> */
.L_x_2366:
[----:B------:R-:W-:Y:S05]  /*8100*/  BSYNC B0 ;  /* 0x0000000000007941 */ /* 0x000fea0003800000 */
.L_x_2365:
        /* <DEDUP_REMOVED lines=21> */
[----:B-----5:R-:W-:Y:S05]  /*8260*/  CALL.REL.NOINC `($_ZN2at6native57_GLOBAL__N__f3eca4a2_24_ForeachBinaryOpScalar_cu_86b9896c25multi_tensor_apply_kernelINS1_18TensorListMetadataILi2EEENS1_21BinaryOpScalarFunctorIN3c107complexIdEELi2ELi1ELi1EEEJNS1_13power_functorIS8_EES8_EEEvT_T0_DpT1_$__internal_trig_reduction_slowpathd) ;  /* 0x0000045400f47944 */ /* 0x020fea0003c00000 */
[----:B------:R-:W-:Y:S02]  /*8270*/  IMAD.MOV.U32 R44, RZ, RZ, R30 ;  /* 0x000000ffff2c7224 */ /* 0x000fe400078e001e */
[----:B------:R-:W-:Y:S01]  /*8280*/  IMAD.MOV.U32 R45, RZ, RZ, R31 ;  /* 0x000000ffff2d7224 */ /* 0x000fe200078e001f */
[----:B------:R-:W-:Y:S06]  /*8290*/  BRA `(.L_x_2369) ;  /* 0x0000000000087947 */ /* 0x000fec0003800000 */
.L_x_2368:
[----:B------:R-:W-:Y:S01]  /*82a0*/  DMUL R44, RZ, R40 ;  /* 0x00000028ff2c7228 */ /* 0x000fe20000000000 */
[----:B------:R-:W-:-:S10]  /*82b0*/  IMAD.MOV.U32 R27, RZ, RZ, RZ ;  /* 0x000000ffff1b7224 */ /* 0x000fd400078e00ff */
.L_x_2369:
[----:B------:R-:W-:Y:S05]  /*82c0*/  BSYNC B2 ;  /* 0x0000000000027941 */ /* 0x000fea0003800000 */
.L_x_2367:
        /* <DEDUP_REMOVED lines=46> */
[----:B------:R-:W-:Y:S02]  /*85b0*/  IMAD.MOV.U32 R32, RZ, RZ, R30 ;  /* 0x000000ffff207224 */ /* 0x000fe400078e001e */
[----:B------:R-:W-:Y:S01]  /*85c0*/  IMAD.MOV.U32 R33, RZ, RZ, R31 ;  /* 0x000000ffff217224 */ /* 0x000fe200078e001f */
[----:B------:R-:W-:Y:S06]  /*85d0*/  BRA `(.L_x_2372) ;  /* 0x0000000000087947 */ /* 0x000fec0003800000 */
.L_x_2371:
[----:B------:R-:W-:Y:S01]  /*85e0*/  DMUL R32, RZ, R40 ;  /* 0x00000028ff207228 */ /* 0x000fe20000000000 */
[----:B------:R-:W-:-:S10]  /*85f0*/  IMAD.MOV.U32 R34, RZ, RZ, RZ ;  /* 0x000000ffff227224 */ /* 0x000fd400078e00ff */
.L_x_2372:
[----:B------:R-:W-:Y:S05]  /*8600*/  BSYNC B2 ;  /* 0x0000000000027941 */ /* 0x000fea0003800000 */
.L_x_2370:
        /* <DEDUP_REMOVED lines=25> */
.L_x_2364:
        /* <DEDUP_REMOVED lines=63> */
.L_x_2375:
[----:B------:R-:W-:Y:S05]  /*8b90*/  BSYNC B0 ;  /* 0x0000000000007941 */ /* 0x000fea0003800000 */
.L_x_2374:
        /* <DEDUP_REMOVED lines=25> */
.L_x_2377:
[----:B------:R-:W-:Y:S01]  /*8d30*/  DMUL R44, RZ, R40 ;  /* 0x00000028ff2c7228 */ /* 0x000fe20000000000 */
[----:B------:R-:W-:-:S10]  /*8d40*/  IMAD.MOV.U32 R27, RZ, RZ, RZ ;  /* 0x000000ffff1b7224 */ /* 0x000fd400078e00ff */
.L_x_2378:
[----:B------:R-:W-:Y:S05]  /*8d50*/  BSYNC B2 ;  /* 0x0000000000027941 */ /* 0x000fea0003800000 */
.L_x_2376:
        /* <DEDUP_REMOVED lines=49> */
.L_x_2380:
[----:B------:R-:W-:Y:S01]  /*9070*/  DMUL R32, RZ, R40 ;  /* 0x00000028ff207228 */ /* 0x000fe20000000000 */
[----:B------:R-:W-:-:S10]  /*9080*/  IMAD.MOV.U32 R34, RZ, RZ, RZ ;  /* 0x000000ffff227224 */ /* 0x000fd400078e00ff */
.L_x_2381:
[----:B------:R-:W-:Y:S05]  /*9090*/  BSYNC B2 ;  /* 0x0000000000027941 */ /* 0x000fea0003800000 */
.L_x_2379:
        /* <DEDUP_REMOVED lines=39> */
.L_x_2363:
        /* <DEDUP_REMOVED lines=11> */
.L_x_2382:
[----:B------:R-:W-:-:S10]  /*93c0*/  DADD R8, R40, -R40 ;  /* 0x0000000028087229 */ /* 0x000fd40000000828 */
[----:B------:R-:W-:Y:S02]  /*93d0*/  IMAD.MOV.U32 R10, RZ, RZ, R8 ;  /* 0x000000ffff0a7224 */ /* 0x000fe400078e0008 */
[----:B------:R-:W-:Y:S01]  /*93e0*/  IMAD.MOV.U32 R11, RZ, RZ, R9 ;  /* 0x000000ffff0b7224 */ /* 0x000fe200078e0009 */
[----:B------:R-:W-:Y:S06]  /*93f0*/  BRA `(.L_x_2373) ;  /* 0x00000008009c7947 */ /* 0x000fec0003800000 */
.L_x_2362:
        /* <DEDUP_REMOVED lines=26> */
.L_x_2384:
[----:B------:R-:W-:Y:S01]  /*95a0*/  DMUL R34, RZ, R40 ;  /* 0x00000028ff227228 */ /* 0x000fe20000000000 */
[----:B------:R-:W-:-:S10]  /*95b0*/  IMAD.MOV.U32 R27, RZ, RZ, RZ ;  /* 0x000000ffff1b7224 */ /* 0x000fd400078e00ff */
.L_x_2385:
[----:B------:R-:W-:Y:S05]  /*95c0*/  BSYNC B2 ;  /* 0x0000000000027941 */ /* 0x000fea0003800000 */
.L_x_2383:
        /* <DEDUP_REMOVED lines=49> */
.L_x_2387:
[----:B------:R-:W-:Y:S01]  /*98e0*/  DMUL R10, RZ, R40 ;  /* 0x00000028ff0a7228 */ /* 0x000fe20000000000 */
[----:B------:R-:W-:-:S10]  /*98f0*/  IMAD.MOV.U32 R37, RZ, RZ, RZ ;  /* 0x000000ffff257224 */ /* 0x000fd400078e00ff */
.L_x_2388:
[----:B------:R-:W-:Y:S05]  /*9900*/  BSYNC B2 ;  /* 0x0000000000027941 */ /* 0x000fea0003800000 */
.L_x_2386:
        /* <DEDUP_REMOVED lines=24> */
.L_x_2361:
        /* <DEDUP_REMOVED lines=50> */
[----:B------:R-:W-:Y:S01]  /*9db0*/  @!P1 LEA.HI R11, R10, R10, RZ, 0x1 ;  /* 0x0000000a0a0b9211 */ /* 0x000fe200078f08ff */
[----:B------:R-:W-:Y:S01]  /*9dc0*/  @!P1 IMAD.MOV.U32 R24, RZ, RZ, RZ ;  /* 0x000000ffff189224 */ /* 0x000fe200078e00ff */
[----:B------:R-:W-:Y:S02]  /*9dd0*/  FSEL R9, R9, RZ, P0 ;  /* 0x000000ff09097208 */ /* 0x000fe40000000000 */
[----:B------:R-:W-:-:S05]  /*9de0*/  @!P1 SHF.R.S32.HI R11, RZ, 0x1, R11 ;  /* 0x00000001ff0b9819 */ /* 0x000fca000001140b */
[----:B------:R-:W-:Y:S02]  /*9df0*/  @!P1 IMAD.IADD R10, R10, 0x1, -R11 ;  /* 0x000000010a0a9824 */ /* 0x000fe400078e0a0b */
[----:B------:R-:W-:-:S03]  /*9e00*/  @!P1 IMAD R11, R11, 0x100000, R27 ;  /* 0x001000000b0b9824 */ /* 0x000fc600078e021b */
[----:B------:R-:W-:Y:S01]  /*9e10*/  @!P1 LEA R25, R10, 0x3ff00000, 0x14 ;  /* 0x3ff000000a199811 */ /* 0x000fe200078ea0ff */
[----:B------:R-:W-:-:S06]  /*9e20*/  @!P1 IMAD.MOV.U32 R10, RZ, RZ, R26 ;  /* 0x000000ffff0a9224 */ /* 0x000fcc00078e001a */
[----:B------:R-:W-:-:S11]  /*9e30*/  @!P1 DMUL R8, R10, R24 ;  /* 0x000000180a089228 */ /* 0x000fd60000000000 */
.L_x_2390:
[----:B------:R-:W-:Y:S05]  /*9e40*/  BSYNC B0 ;  /* 0x0000000000007941 */ /* 0x000fea0003800000 */
.L_x_2389:
[----:B------:R-:W-:Y:S02]  /*9e50*/  IMAD.MOV.U32 R10, RZ, RZ, R40 ;  /* 0x000000ffff0a7224 */ /* 0x000fe400078e0028 */
[----:B------:R-:W-:-:S07]  /*9e60*/  IMAD.MOV.U32 R11, RZ, RZ, R41 ;  /* 0x000000ffff0b7224 */ /* 0x000fce00078e0029 */
.L_x_2373:
[----:B------:R-:W-:Y:S05]  /*9e70*/  BSYNC B1 ;  /* 0x0000000000017941 */ /* 0x000fea0003800000 */
.L_x_2360:
[----:B-----5:R-:W-:Y:S01]  /*9e80*/  DSETP.NAN.AND P0, PT, R20, R22, PT ;  /* 0x000000161400722a */ /* 0x020fe20003f08000 */
[----:B------:R-:W-:Y:S01]  /*9e90*/  BSSY B1, `(.L_x_2391) ;  /* 0x0000772000017945 */ /* 0x000fe20003800000 */
[----:B------:R-:W-:-:S12]  /*9ea0*/  DADD R24, -RZ, |R20| ;  /* 0x00000000ff187229 */ /* 0x000fd80000000514 */
[----:B------:R-:W-:Y:S05]  /*9eb0*/  @P0 BRA `(.L_x_2392) ;  /* 0x0000006800800947 */ /* 0x000fea0003800000 */
        /* <DEDUP_REMOVED lines=113> */
.L_x_2398:
        /* <DEDUP_REMOVED lines=20> */
[----:B------:R-:W-:Y:S05]  /*a710*/  CALL.REL.NOINC `($__internal_3_$__cuda_sm20_div_rn_f64_full) ;  /* 0x0000042c00307944 */ /* 0x000fea0003c00000 */
.L_x_2401:
[----:B------:R-:W-:Y:S05]  /*a720*/  BSYNC B3 ;  /* 0x0000000000037941 */ /* 0x000fea0003800000 */
.L_x_2400:
        /* <DEDUP_REMOVED lines=29> */
.L_x_2399:
[----:B------:R-:W-:Y:S05]  /*a900*/  BSYNC B2 ;  /* 0x0000000000027941 */ /* 0x000fea0003800000 */
.L_x_2397:
        /* <DEDUP_REMOVED lines=20> */
[----:B------:R-:W-:Y:S05]  /*aa50*/  CALL.REL.NOINC `($__internal_3_$__cuda_sm20_div_rn_f64_full) ;  /* 0x0000042800607944 */ /* 0x000fea0003c00000 */
.L_x_2403:
[----:B------:R-:W-:Y:S05]  /*aa60*/  BSYNC B2 ;  /* 0x0000000000027941 */ /* 0x000fea0003800000 */
.L_x_2402:
        /* <DEDUP_REMOVED lines=82> */
.L_x_2405:
[----:B------:R-:W-:-:S04]  /*af90*/  ISETP.GE.AND P0, PT, R21, RZ, PT ;  /* 0x000000ff1500720c */ /* 0x000fc80003f06270 */
[----:B------:R-:W-:Y:S02]  /*afa0*/  FSEL R24, RZ, 3.37028055040000000000e+12, P0 ;  /* 0x54442d18ff187808 */ /* 0x000fe40000000000 */
[----:B------:R-:W-:-:S07]  /*afb0*/  FSEL R25, RZ, 2.1426990032196044922, P0 ;  /* 0x400921fbff197808 */ /* 0x000fce0000000000 */
.L_x_2406:
[----:B------:R-:W-:Y:S05]  /*afc0*/  BSYNC B0 ;  /* 0x0000000000007941 */ /* 0x000fea0003800000 */
.L_x_2404:
[----:B------:R-:W-:Y:S01]  /*afd0*/  DADD R20, |R20|, |R22| ;  /* 0x0000000014147229 */ /* 0x000fe20000000616 */
[----:B------:R-:W-:Y:S01]  /*afe0*/  LOP3.LUT R23, R25, 0x80000000, R23, 0xb8, !PT ;  /* 0x8000000019177812 */ /* 0x000fe200078eb817 */
[----:B------:R-:W-:-:S06]  /*aff0*/  DMUL R42, R42, 0.5 ;  /* 0x3fe000002a2a7828 */ /* 0x000fcc0000000000 */
[----:B------:R-:W-:-:S06]  /*b000*/  DSETP.GTU.AND P0, PT, |R20|, +INF , PT ;  /* 0x7ff000001400742a */ /* 0x000fcc0003f0c200 */
[----:B------:R-:W-:Y:S02]  /*b010*/  FSEL R20, R20, R24, P0 ;  /* 0x0000001814147208 */ /* 0x000fe40000000000 */
[----:B------:R-:W-:Y:S01]  /*b020*/  FSEL R21, R21, R23, P0 ;  /* 0x0000001715157208 */ /* 0x000fe20000000000 */
[----:B------:R-:W-:Y:S06]  /*b030*/  BRA `(.L_x_2407) ;  /* 0x00000064005c7947 */ /* 0x000fec0003800000 */
.L_x_2396:
        /* <DEDUP_REMOVED lines=98> */
.L_x_2410:
[----:B------:R-:W-:Y:S05]  /*b660*/  BSYNC B0 ;  /* 0x0000000000007941 */ /* 0x000fea0003800000 */
.L_x_2409:
        /* <DEDUP_REMOVED lines=8> */
[----:B------:R-:W-:Y:S05]  /*b6f0*/  CALL.REL.NOINC `($__internal_3_$__cuda_sm20_div_rn_f64_full) ;  /* 0x0000041c00387944 */ /* 0x000fea0003c00000 */
.L_x_2412:
[----:B------:R-:W-:Y:S05]  /*b700*/  BSYNC B2 ;  /* 0x0000000000027941 */ /* 0x000fea0003800000 */
.L_x_2411:
        /* <DEDUP_REMOVED lines=82> */
.L_x_2414:
[----:B------:R-:W-:-:S04]  /*bc30*/  ISETP.GE.AND P0, PT, R21, RZ, PT ;  /* 0x000000ff1500720c */ /* 0x000fc80003f06270 */
[----:B------:R-:W-:Y:S02]  /*bc40*/  FSEL R24, RZ, 3.37028055040000000000e+12, P0 ;  /* 0x54442d18ff187808 */ /* 0x000fe40000000000 */
[----:B------:R-:W-:-:S07]  /*bc50*/  FSEL R25, RZ, 2.1426990032196044922, P0 ;  /* 0x400921fbff197808 */ /* 0x000fce0000000000 */
.L_x_2415:
[----:B------:R-:W-:Y:S05]  /*bc60*/  BSYNC B0 ;  /* 0x0000000000007941 */ /* 0x000fea0003800000 */
.L_x_2413:
[----:B------:R-:W-:Y:S01]  /*bc70*/  DADD R20, |R20|, |R22| ;  /* 0x0000000014147229 */ /* 0x000fe20000000616 */
[----:B------:R-:W-:Y:S01]  /*bc80*/  LOP3.LUT R23, R25, 0x80000000, R23, 0xb8, !PT ;  /* 0x8000000019177812 */ /* 0x000fe200078eb817 */
[----:B------:R-:W-:-:S06]  /*bc90*/  DMUL R42, R42, 0.5 ;  /* 0x3fe000002a2a7828 */ /* 0x000fcc0000000000 */
[----:B------:R-:W-:-:S06]  /*bca0*/  DSETP.GTU.AND P0, PT, |R20|, +INF , PT ;  /* 0x7ff000001400742a */ /* 0x000fcc0003f0c200 */
[----:B------:R-:W-:Y:S02]  /*bcb0*/  FSEL R20, R20, R24, P0 ;  /* 0x0000001814147208 */ /* 0x000fe40000000000 */
[----:B------:R-:W-:Y:S01]  /*bcc0*/  FSEL R21, R21, R23, P0 ;  /* 0x0000001715157208 */ /* 0x000fe20000000000 */
[----:B------:R-:W-:Y:S06]  /*bcd0*/  BRA `(.L_x_2407) ;  /* 0x0000005800347947 */ /* 0x000fec0003800000 */
.L_x_2408:
        /* <DEDUP_REMOVED lines=29> */
.L_x_2417:
        /* <DEDUP_REMOVED lines=82> */
.L_x_2416:
        /* <DEDUP_REMOVED lines=98> */
.L_x_2419:
        /* <DEDUP_REMOVED lines=21> */
.L_x_2422:
[----:B------:R-:W-:Y:S05]  /*cb40*/  BSYNC B3 ;  /* 0x0000000000037941 */ /* 0x000fea0003800000 */
.L_x_2421:
        /* <DEDUP_REMOVED lines=29> */
.L_x_2420:
[----:B------:R-:W-:Y:S05]  /*cd20*/  BSYNC B2 ;  /* 0x0000000000027941 */ /* 0x000fea0003800000 */
.L_x_2418:
        /* <DEDUP_REMOVED lines=21> */
.L_x_2424:
[----:B------:R-:W-:Y:S05]  /*ce80*/  BSYNC B2 ;  /* 0x0000000000027941 */ /* 0x000fea0003800000 */
.L_x_2423:
        /* <DEDUP_REMOVED lines=82> */
.L_x_2426:
[----:B------:R-:W-:-:S04]  /*d3b0*/  ISETP.GE.AND P0, PT, R21, RZ, PT ;  /* 0x000000ff1500720c */ /* 0x000fc80003f06270 */
[----:B------:R-:W-:Y:S02]  /*d3c0*/  FSEL R24, RZ, 3.37028055040000000000e+12, P0 ;  /* 0x54442d18ff187808 */ /* 0x000fe40000000000 */
[----:B------:R-:W-:-:S07]  /*d3d0*/  FSEL R25, RZ, 2.1426990032196044922, P0 ;  /* 0x400921fbff197808 */ /* 0x000fce0000000000 */
.L_x_2427:
[----:B------:R-:W-:Y:S05]  /*d3e0*/  BSYNC B0 ;  /* 0x0000000000007941 */ /* 0x000fea0003800000 */
.L_x_2425:
[----:B------:R-:W-:Y:S01]  /*d3f0*/  DADD R20, |R20|, |R22| ;  /* 0x0000000014147229 */ /* 0x000fe20000000616 */
[----:B------:R-:W-:Y:S01]  /*d400*/  LOP3.LUT R23, R25, 0x80000000, R23, 0xb8, !PT ;  /* 0x8000000019177812 */ /* 0x000fe200078eb817 */
[----:B------:R-:W-:-:S06]  /*d410*/  DMUL R42, R42, 0.5 ;  /* 0x3fe000002a2a7828 */ /* 0x000fcc0000000000 */
[----:B------:R-:W-:-:S06]  /*d420*/  DSETP.GTU.AND P0, PT, |R20|, +INF , PT ;  /* 0x7ff000001400742a */ /* 0x000fcc0003f0c200 */
[----:B------:R-:W-:Y:S02]  /*d430*/  FSEL R20, R20, R24, P0 ;  /* 0x0000001814147208 */ /* 0x000fe40000000000 */
[----:B------:R-:W-:Y:S01]  /*d440*/  FSEL R21, R21, R23, P0 ;  /* 0x0000001715157208 */ /* 0x000fe20000000000 */
[----:B------:R-:W-:Y:S06]  /*d450*/  BRA `(.L_x_2407) ;  /* 0x0000004000547947 */ /* 0x000fec0003800000 */
.L_x_2395:
        /* <DEDUP_REMOVED lines=134> */
.L_x_2429:
[----:B------:R-:W-:Y:S05]  /*dcc0*/  BSYNC B0 ;  /* 0x0000000000007941 */ /* 0x000fea0003800000 */
.L_x_2428:
        /* <DEDUP_REMOVED lines=9> */
.L_x_2431:
[----:B------:R-:W-:Y:S05]  /*dd60*/  BSYNC B2 ;  /* 0x0000000000027941 */ /* 0x000fea0003800000 */
.L_x_2430:
        /* <DEDUP_REMOVED lines=82> */
.L_x_2433:
[----:B------:R-:W-:-:S04]  /*e290*/  ISETP.GE.AND P0, PT, R21, RZ, PT ;  /* 0x000000ff1500720c */ /* 0x000fc80003f06270 */
[----:B------:R-:W-:Y:S02]  /*e2a0*/  FSEL R24, RZ, 3.37028055040000000000e+12, P0 ;  /* 0x54442d18ff187808 */ /* 0x000fe40000000000 */
[----:B------:R-:W-:-:S07]  /*e2b0*/  FSEL R25, RZ, 2.1426990032196044922, P0 ;  /* 0x400921fbff197808 */ /* 0x000fce0000000000 */
.L_x_2434:
[----:B------:R-:W-:Y:S05]  /*e2c0*/  BSYNC B0 ;  /* 0x0000000000007941 */ /* 0x000fea0003800000 */
.L_x_2432:
[----:B------:R-:W-:Y:S01]  /*e2d0*/  DADD R20, |R20|, |R22| ;  /* 0x0000000014147229 */ /* 0x000fe20000000616 */
[----:B------:R-:W-:-:S07]  /*e2e0*/  LOP3.LUT R23, R25, 0x80000000, R23, 0xb8, !PT ;  /* 0x8000000019177812 */ /* 0x000fce00078eb817 */
[----:B------:R-:W-:-:S06]  /*e2f0*/  DSETP.GTU.AND P0, PT, |R20|, +INF , PT ;  /* 0x7ff000001400742a */ /* 0x000fcc0003f0c200 */
[----:B------:R-:W-:Y:S02]  /*e300*/  FSEL R20, R20, R24, P0 ;  /* 0x0000001814147208 */ /* 0x000fe40000000000 */
[----:B------:R-:W-:Y:S01]  /*e310*/  FSEL R21, R21, R23, P0 ;  /* 0x0000001715157208 */ /* 0x000fe20000000000 */
[----:B------:R-:W-:Y:S06]  /*e320*/  BRA `(.L_x_2407) ;  /* 0x0000003000a07947 */ /* 0x000fec0003800000 */
.L_x_2394:
        /* <DEDUP_REMOVED lines=91> */
.L_x_2437:
        /* <DEDUP_REMOVED lines=21> */
.L_x_2440:
[----:B------:R-:W-:Y:S05]  /*ea30*/  BSYNC B3 ;  /* 0x0000000000037941 */ /* 0x000fea0003800000 */
.L_x_2439:
        /* <DEDUP_REMOVED lines=29> */
.L_x_2438:
[----:B------:R-:W-:Y:S05]  /*ec10*/  BSYNC B2 ;  /* 0x0000000000027941 */ /* 0x000fea0003800000 */
.L_x_2436:
        /* <DEDUP_REMOVED lines=83> */
.L_x_2435:
        /* <DEDUP_REMOVED lines=85> */
.L_x_2393:
        /* <DEDUP_REMOVED lines=22> */
[----:B------:R-:W-:Y:S05]  /*f800*/  CALL.REL.NOINC `($__internal_3_$__cuda_sm20_div_rn_f64_full) ;  /* 0x000003d800f47944 */ /* 0x000fea0003c00000 */
.L_x_2442:
[----:B------:R-:W-:Y:S05]  /*f810*/  BSYNC B2 ;  /* 0x0000000000027941 */ /* 0x000fea0003800000 */
.L_x_2441:
        /* <DEDUP_REMOVED lines=24> */
[----:B------:R-:W-:Y:S02]  /*f9a0*/  IMAD.MOV.U32 R26, RZ, RZ, R24 ;  /* 0x000000ffff1a7224 */ /* 0x000fe400078e0018 */
[----:B------:R-:W-:-:S07]  /*f9b0*/  IMAD.MOV.U32 R27, RZ, RZ, R25 ;  /* 0x000000ffff1b7224 */ /* 0x000fce00078e0019 */
.L_x_2444:
[----:B------:R-:W-:Y:S05]  /*f9c0*/  BSYNC B2 ;  /* 0x0000000000027941 */ /* 0x000fea0003800000 */
.L_x_2443:
        /* <DEDUP_REMOVED lines=135> */
.L_x_2446:
[----:B------:R-:W-:Y:S05]  /*10240*/  BSYNC B0 ;  /* 0x0000000000007941 */ /* 0x000fea0003800000 */
.L_x_2445:
        /* <DEDUP_REMOVED lines=9> */
.L_x_2448:
[----:B------:R-:W-:Y:S05]  /*102e0*/  BSYNC B2 ;  /* 0x0000000000027941 */ /* 0x000fea0003800000 */
.L_x_2447:
        /* <DEDUP_REMOVED lines=82> */
.L_x_2450:
[----:B------:R-:W-:-:S04]  /*10810*/  ISETP.GE.AND P0, PT, R21, RZ, PT ;  /* 0x000000ff1500720c */ /* 0x000fc80003f06270 */
[----:B------:R-:W-:Y:S02]  /*10820*/  FSEL R24, RZ, 3.37028055040000000000e+12, P0 ;  /* 0x54442d18ff187808 */ /* 0x000fe40000000000 */
[----:B------:R-:W-:-:S07]  /*10830*/  FSEL R25, RZ, 2.1426990032196044922, P0 ;  /* 0x400921fbff197808 */ /* 0x000fce0000000000 */
.L_x_2451:
[----:B------:R-:W-:Y:S05]  /*10840*/  BSYNC B0 ;  /* 0x0000000000007941 */ /* 0x000fea0003800000 */
.L_x_2449:
[----:B------:R-:W-:Y:S01]  /*10850*/  DADD R20, |R20|, |R22| ;  /* 0x0000000014147229 */ /* 0x000fe20000000616 */
[----:B------:R-:W-:Y:S01]  /*10860*/  LOP3.LUT R23, R25, 0x80000000, R23, 0xb8, !PT ;  /* 0x8000000019177812 */ /* 0x000fe200078eb817 */
[----:B------:R-:W-:-:S06]  /*10870*/  DADD R42, R42, 1 ;  /* 0x3ff000002a2a7429 */ /* 0x000fcc0000000000 */
[----:B------:R-:W-:-:S06]  /*10880*/  DSETP.GTU.AND P0, PT, |R20|, +INF , PT ;  /* 0x7ff000001400742a */ /* 0x000fcc0003f0c200 */
[----:B------:R-:W-:Y:S02]  /*10890*/  FSEL R20, R20, R24, P0 ;  /* 0x0000001814147208 */ /* 0x000fe40000000000 */
[----:B------:R-:W-:Y:S01]  /*108a0*/  FSEL R21, R21, R23, P0 ;  /* 0x0000001715157208 */ /* 0x000fe20000000000 */
[----:B------:R-:W-:Y:S06]  /*108b0*/  BRA `(.L_x_2407) ;  /* 0x0000000c003c7947 */ /* 0x000fec0003800000 */
.L_x_2392:
        /* <DEDUP_REMOVED lines=106> */
.L_x_2453:
[----:B------:R-:W-:Y:S05]  /*10f60*/  BSYNC B0 ;  /* 0x0000000000007941 */ /* 0x000fea0003800000 */
.L_x_2452:
        /* <DEDUP_REMOVED lines=9> */
.L_x_2455:
[----:B------:R-:W-:Y:S05]  /*11000*/  BSYNC B2 ;  /* 0x0000000000027941 */ /* 0x000fea0003800000 */
.L_x_2454:
        /* <DEDUP_REMOVED lines=82> */
.L_x_2457:
[----:B------:R-:W-:Y:S02]  /*11530*/  FSEL R24, RZ, 3.37028055040000000000e+12, P0 ;  /* 0x54442d18ff187808 */ /* 0x000fe40000000000 */
[----:B------:R-:W-:-:S07]  /*11540*/  FSEL R25, RZ, 2.1426990032196044922, P0 ;  /* 0x400921fbff197808 */ /* 0x000fce0000000000 */
.L_x_2458:
[----:B------:R-:W-:Y:S05]  /*11550*/  BSYNC B0 ;  /* 0x0000000000007941 */ /* 0x000fea0003800000 */
.L_x_2456:
[----:B------:R-:W-:Y:S01]  /*11560*/  DADD R20, |R20|, |R22| ;  /* 0x0000000014147229 */ /* 0x000fe20000000616 */
[----:B------:R-:W-:-:S07]  /*11570*/  LOP3.LUT R23, R25, 0x80000000, R23, 0xb8, !PT ;  /* 0x8000000019177812 */ /* 0x000fce00078eb817 */
[----:B------:R-:W-:-:S06]  /*11580*/  DSETP.GTU.AND P0, PT, |R20|, +INF , PT ;  /* 0x7ff000001400742a */ /* 0x000fcc0003f0c200 */
[----:B------:R-:W-:Y:S02]  /*11590*/  FSEL R20, R20, R24, P0 ;  /* 0x0000001814147208 */ /* 0x000fe40000000000 */
[----:B------:R-:W-:-:S07]  /*115a0*/  FSEL R21, R21, R23, P0 ;  /* 0x0000001715157208 */ /* 0x000fce0000000000 */
.L_x_2407:
[----:B------:R-:W-:Y:S05]  /*115b0*/  BSYNC B1 ;  /* 0x0000000000017941 */ /* 0x000fea0003800000 */
.L_x_2391:
        /* <DEDUP_REMOVED lines=78> */
.L_x_2465:
[----:B------:R-:W-:Y:S05]  /*11aa0*/  BSYNC B0 ;  /* 0x0000000000007941 */ /* 0x000fea0003800000 */
.L_x_2464:
        /* <DEDUP_REMOVED lines=21> */
[----:B------:R-:W-:Y:S05]  /*11c00*/  CALL.REL.NOINC `($_ZN2at6native57_GLOBAL__N__f3eca4a2_24_ForeachBinaryOpScalar_cu_86b9896c25multi_tensor_apply_kernelINS1_18TensorListMetadataILi2EEENS1_21BinaryOpScalarFunctorIN3c107complexIdEELi2ELi1ELi1EEEJNS1_13power_functorIS8_EES8_EEEvT_T0_DpT1_$__internal_trig_reduction_slowpathd) ;  /* 0x000003bc008c7944 */ /* 0x000fea0003c00000 */
[----:B------:R-:W-:Y:S02]  /*11c10*/  IMAD.MOV.U32 R44, RZ, RZ, R30 ;  /* 0x000000ffff2c7224 */ /* 0x000fe400078e001e */
[----:B------:R-:W-:Y:S01]  /*11c20*/  IMAD.MOV.U32 R45, RZ, RZ, R31 ;  /* 0x000000ffff2d7224 */ /* 0x000fe200078e001f */
[----:B------:R-:W-:Y:S06]  /*11c30*/  BRA `(.L_x_2468) ;  /* 0x0000000000087947 */ /* 0x000fec0003800000 */
.L_x_2467:
[----:B------:R-:W-:Y:S01]  /*11c40*/  DMUL R44, RZ, R40 ;  /* 0x00000028ff2c7228 */ /* 0x000fe20000000000 */
[----:B------:R-:W-:-:S10]  /*11c50*/  IMAD.MOV.U32 R27, RZ, RZ, RZ ;  /* 0x000000ffff1b7224 */ /* 0x000fd400078e00ff */
.L_x_2468:
[----:B------:R-:W-:Y:S05]  /*11c60*/  BSYNC B2 ;  /* 0x0000000000027941 */ /* 0x000fea0003800000 */
.L_x_2466:
        /* <DEDUP_REMOVED lines=46> */
[----:B------:R-:W-:Y:S02]  /*11f50*/  IMAD.MOV.U32 R32, RZ, RZ, R30 ;  /* 0x000000ffff207224 */ /* 0x000fe400078e001e */
[----:B------:R-:W-:Y:S01]  /*11f60*/  IMAD.MOV.U32 R33, RZ, RZ, R31 ;  /* 0x000000ffff217224 */ /* 0x000fe200078e001f */
[----:B------:R-:W-:Y:S06]  /*11f70*/  BRA `(.L_x_2471) ;  /* 0x0000000000087947 */ /* 0x000fec0003800000 */
.L_x_2470:
[----:B------:R-:W-:Y:S01]  /*11f80*/  DMUL R32, RZ, R40 ;  /* 0x00000028ff207228 */ /* 0x000fe20000000000 */
[----:B------:R-:W-:-:S10]  /*11f90*/  IMAD.MOV.U32 R34, RZ, RZ, RZ ;  /* 0x000000ffff227224 */ /* 0x000fd400078e00ff */
.L_x_2471:
[----:B------:R-:W-:Y:S05]  /*11fa0*/  BSYNC B2 ;  /* 0x0000000000027941 */ /* 0x000fea0003800000 */
.L_x_2469:
        /* <DEDUP_REMOVED lines=25> */
.L_x_2463:
        /* <DEDUP_REMOVED lines=63> */
.L_x_2474:
[----:B------:R-:W-:Y:S05]  /*12530*/  BSYNC B0 ;  /* 0x0000000000007941 */ /* 0x000fea0003800000 */
.L_x_2473:
        /* <DEDUP_REMOVED lines=25> */
.L_x_2476:
[----:B------:R-:W-:Y:S01]  /*126d0*/  DMUL R44, RZ, R40 ;  /* 0x00000028ff2c7228 */ /* 0x000fe20000000000 */
[----:B------:R-:W-:-:S10]  /*126e0*/  IMAD.MOV.U32 R27, RZ, RZ, RZ ;  /* 0x000000ffff1b7224 */ /* 0x000fd400078e00ff */
.L_x_2477:
[----:B------:R-:W-:Y:S05]  /*126f0*/  BSYNC B2 ;  /* 0x0000000000027941 */ /* 0x000fea0003800000 */
.L_x_2475:
        /* <DEDUP_REMOVED lines=49> */
.L_x_2479:
[----:B------:R-:W-:Y:S01]  /*12a10*/  DMUL R32, RZ, R40 ;  /* 0x00000028ff207228 */ /* 0x000fe20000000000 */
[----:B------:R-:W-:-:S10]  /*12a20*/  IMAD.MOV.U32 R34, RZ, RZ, RZ ;  /* 0x000000ffff227224 */ /* 0x000fd400078e00ff */
.L_x_2480:
[----:B------:R-:W-:Y:S05]  /*12a30*/  BSYNC B2 ;  /* 0x0000000000027941 */ /* 0x000fea0003800000 */
.L_x_2478:
        /* <DEDUP_REMOVED lines=39> */
.L_x_2462:
        /* <DEDUP_REMOVED lines=11> */
.L_x_2481:
[----:B------:R-:W-:-:S10]  /*12d60*/  DADD R20, R40, -R40 ;  /* 0x0000000028147229 */ /* 0x000fd40000000828 */
[----:B------:R-:W-:Y:S02]  /*12d70*/  IMAD.MOV.U32 R22, RZ, RZ, R20 ;  /* 0x000000ffff167224 */ /* 0x000fe400078e0014 */
[----:B------:R-:W-:Y:S01]  /*12d80*/  IMAD.MOV.U32 R23, RZ, RZ, R21 ;  /* 0x000000ffff177224 */ /* 0x000fe200078e0015 */
[----:B------:R-:W-:Y:S06]  /*12d90*/  BRA `(.L_x_2472) ;  /* 0x00000008009c7947 */ /* 0x000fec0003800000 */
.L_x_2461:
        /* <DEDUP_REMOVED lines=26> */
.L_x_2483:
[----:B------:R-:W-:Y:S01]  /*12f40*/  DMUL R34, RZ, R40 ;  /* 0x00000028ff227228 */ /* 0x000fe20000000000 */
[----:B------:R-:W-:-:S10]  /*12f50*/  IMAD.MOV.U32 R27, RZ, RZ, RZ ;  /* 0x000000ffff1b7224 */ /* 0x000fd400078e00ff */
.L_x_2484:
[----:B------:R-:W-:Y:S05]  /*12f60*/  BSYNC B2 ;  /* 0x0000000000027941 */ /* 0x000fea0003800000 */
.L_x_2482:
        /* <DEDUP_REMOVED lines=49> */
.L_x_2486:
[----:B------:R-:W-:Y:S01]  /*13280*/  DMUL R22, RZ, R40 ;  /* 0x00000028ff167228 */ /* 0x000fe20000000000 */
[----:B------:R-:W-:-:S10]  /*13290*/  IMAD.MOV.U32 R37, RZ, RZ, RZ ;  /* 0x000000ffff257224 */ /* 0x000fd400078e00ff */
.L_x_2487:
[----:B------:R-:W-:Y:S05]  /*132a0*/  BSYNC B2 ;  /* 0x0000000000027941 */ /* 0x000fea0003800000 */
.L_x_2485:
        /* <DEDUP_REMOVED lines=24> */
.L_x_2460:
        /* <DEDUP_REMOVED lines=59> */
.L_x_2489:
[----:B------:R-:W-:Y:S05]  /*137e0*/  BSYNC B0 ;  /* 0x0000000000007941 */ /* 0x000fea0003800000 */
.L_x_2488:
[----:B------:R-:W-:Y:S02]  /*137f0*/  IMAD.MOV.U32 R22, RZ, RZ, R40 ;  /* 0x000000ffff167224 */ /* 0x000fe400078e0028 */
[----:B------:R-:W-:-:S07]  /*13800*/  IMAD.MOV.U32 R23, RZ, RZ, R41 ;  /* 0x000000ffff177224 */ /* 0x000fce00078e0029 */
.L_x_2472:
[----:B------:R-:W-:Y:S05]  /*13810*/  BSYNC B1 ;  /* 0x0000000000017941 */ /* 0x000fea0003800000 */
.L_x_2459:
[----:B------:R-:W-:Y:S01]  /*13820*/  DSETP.NAN.AND P0, PT, R16, R18, PT ;  /* 0x000000121000722a */ /* 0x000fe20003f08000 */
        /* <DEDUP_REMOVED lines=116> */
.L_x_2497:
        /* <DEDUP_REMOVED lines=21> */
.L_x_2500:
[----:B------:R-:W-:Y:S05]  /*140c0*/  BSYNC B3 ;  /* 0x0000000000037941 */ /* 0x000fea0003800000 */
.L_x_2499:
        /* <DEDUP_REMOVED lines=29> */
.L_x_2498:
[----:B------:R-:W-:Y:S05]  /*142a0*/  BSYNC B2 ;  /* 0x0000000000027941 */ /* 0x000fea0003800000 */
.L_x_2496:
        /* <DEDUP_REMOVED lines=21> */
.L_x_2502:
[----:B------:R-:W-:Y:S05]  /*14400*/  BSYNC B2 ;  /* 0x0000000000027941 */ /* 0x000fea0003800000 */
.L_x_2501:
        /* <DEDUP_REMOVED lines=82> */
.L_x_2504:
[----:B------:R-:W-:-:S04]  /*14930*/  ISETP.GE.AND P0, PT, R17, RZ, PT ;  /* 0x000000ff1100720c */ /* 0x000fc80003f06270 */
[----:B------:R-:W-:Y:S02]  /*14940*/  FSEL R24, RZ, 3.37028055040000000000e+12, P0 ;  /* 0x54442d18ff187808 */ /* 0x000fe40000000000 */
[----:B------:R-:W-:-:S07]  /*14950*/  FSEL R25, RZ, 2.1426990032196044922, P0 ;  /* 0x400921fbff197808 */ /* 0x000fce0000000000 */
.L_x_2505:
[----:B------:R-:W-:Y:S05]  /*14960*/  BSYNC B0 ;  /* 0x0000000000007941 */ /* 0x000fea0003800000 */
.L_x_2503:
[----:B------:R-:W-:Y:S01]  /*14970*/  DADD R16, |R16|, |R18| ;  /* 0x0000000010107229 */ /* 0x000fe20000000612 */
[----:B------:R-:W-:Y:S01]  /*14980*/  LOP3.LUT R19, R25, 0x80000000, R19, 0xb8, !PT ;  /* 0x8000000019137812 */ /* 0x000fe200078eb813 */
[----:B------:R-:W-:-:S06]  /*14990*/  DMUL R42, R42, 0.5 ;  /* 0x3fe000002a2a7828 */ /* 0x000fcc0000000000 */
[----:B------:R-:W-:-:S06]  /*149a0*/  DSETP.GTU.AND P0, PT, |R16|, +INF , PT ;  /* 0x7ff000001000742a */ /* 0x000fcc0003f0c200 */
[----:B------:R-:W-:Y:S02]  /*149b0*/  FSEL R16, R16, R24, P0 ;  /* 0x0000001810107208 */ /* 0x000fe40000000000 */
[----:B------:R-:W-:Y:S01]  /*149c0*/  FSEL R17, R17, R19, P0 ;  /* 0x0000001311117208 */ /* 0x000fe20000000000 */
[----:B------:R-:W-:Y:S06]  /*149d0*/  BRA `(.L_x_2506) ;  /* 0x00000064005c7947 */ /* 0x000fec0003800000 */
.L_x_2495:
        /* <DEDUP_REMOVED lines=98> */
.L_x_2509:
[----:B------:R-:W-:Y:S05]  /*15000*/  BSYNC B0 ;  /* 0x0000000000007941 */ /* 0x000fea0003800000 */
.L_x_2508:
        /* <DEDUP_REMOVED lines=9> */
.L_x_2511:
[----:B------:R-:W-:Y:S05]  /*150a0*/  BSYNC B2 ;  /* 0x0000000000027941 */ /* 0x000fea0003800000 */
.L_x_2510:
        /* <DEDUP_REMOVED lines=82> */
.L_x_2513:
[----:B------:R-:W-:-:S04]  /*155d0*/  ISETP.GE.AND P0, PT, R17, RZ, PT ;  /* 0x000000ff1100720c */ /* 0x000fc80003f06270 */
[----:B------:R-:W-:Y:S02]  /*155e0*/  FSEL R24, RZ, 3.37028055040000000000e+12, P0 ;  /* 0x54442d18ff187808 */ /* 0x000fe40000000000 */
[----:B------:R-:W-:-:S07]  /*155f0*/  FSEL R25, RZ, 2.1426990032196044922, P0 ;  /* 0x400921fbff197808 */ /* 0x000fce0000000000 */
.L_x_2514:
[----:B------:R-:W-:Y:S05]  /*15600*/  BSYNC B0 ;  /* 0x0000000000007941 */ /* 0x000fea0003800000 */
.L_x_2512:
[----:B------:R-:W-:Y:S01]  /*15610*/  DADD R16, |R16|, |R18| ;  /* 0x0000000010107229 */ /* 0x000fe20000000612 */
[----:B------:R-:W-:Y:S01]  /*15620*/  LOP3.LUT R19, R25, 0x80000000, R19, 0xb8, !PT ;  /* 0x8000000019137812 */ /* 0x000fe200078eb813 */
[----:B------:R-:W-:-:S06]  /*15630*/  DMUL R42, R42, 0.5 ;  /* 0x3fe000002a2a7828 */ /* 0x000fcc0000000000 */
[----:B------:R-:W-:-:S06]  /*15640*/  DSETP.GTU.AND P0, PT, |R16|, +INF , PT ;  /* 0x7ff000001000742a */ /* 0x000fcc0003f0c200 */
[----:B------:R-:W-:Y:S02]  /*15650*/  FSEL R16, R16, R24, P0 ;  /* 0x0000001810107208 */ /* 0x000fe40000000000 */
[----:B------:R-:W-:Y:S01]  /*15660*/  FSEL R17, R17, R19, P0 ;  /* 0x0000001311117208 */ /* 0x000fe20000000000 */
[----:B------:R-:W-:Y:S06]  /*15670*/  BRA `(.L_x_2506) ;  /* 0x0000005800347947 */ /* 0x000fec0003800000 */
.L_x_2507:
        /* <DEDUP_REMOVED lines=29> */
.L_x_2516:
        /* <DEDUP_REMOVED lines=82> */
.L_x_2515:
        /* <DEDUP_REMOVED lines=98> */
.L_x_2518:
        /* <DEDUP_REMOVED lines=21> */
.L_x_2521:
[----:B------:R-:W-:Y:S05]  /*164e0*/  BSYNC B3 ;  /* 0x0000000000037941 */ /* 0x000fea0003800000 */
.L_x_2520:
        /* <DEDUP_REMOVED lines=29> */
.L_x_2519:
[----:B------:R-:W-:Y:S05]  /*166c0*/  BSYNC B2 ;  /* 0x0000000000027941 */ /* 0x000fea0003800000 */
.L_x_2517:
        /* <DEDUP_REMOVED lines=21> */
.L_x_2523:
[----:B------:R-:W-:Y:S05]  /*16820*/  BSYNC B2 ;  /* 0x0000000000027941 */ /* 0x000fea0003800000 */
.L_x_2522:
        /* <DEDUP_REMOVED lines=82> */
.L_x_2525:
[----:B------:R-:W-:-:S04]  /*16d50*/  ISETP.GE.AND P0, PT, R17, RZ, PT ;  /* 0x000000ff1100720c */ /* 0x000fc80003f06270 */
[----:B------:R-:W-:Y:S02]  /*16d60*/  FSEL R24, RZ, 3.37028055040000000000e+12, P0 ;  /* 0x54442d18ff187808 */ /* 0x000fe40000000000 */
[----:B------:R-:W-:-:S07]  /*16d70*/  FSEL R25, RZ, 2.1426990032196044922, P0 ;  /* 0x400921fbff197808 */ /* 0x000fce0000000000 */
.L_x_2526:
[----:B------:R-:W-:Y:S05]  /*16d80*/  BSYNC B0 ;  /* 0x0000000000007941 */ /* 0x000fea0003800000 */
.L_x_2524:
[----:B------:R-:W-:Y:S01]  /*16d90*/  DADD R16, |R16|, |R18| ;  /* 0x0000000010107229 */ /* 0x000fe20000000612 */
[----:B------:R-:W-:Y:S01]  /*16da0*/  LOP3.LUT R19, R25, 0x80000000, R19, 0xb8, !PT ;  /* 0x8000000019137812 */ /* 0x000fe200078eb813 */
[----:B------:R-:W-:-:S06]  /*16db0*/  DMUL R42, R42, 0.5 ;  /* 0x3fe000002a2a7828 */ /* 0x000fcc0000000000 */
[----:B------:R-:W-:-:S06]  /*16dc0*/  DSETP.GTU.AND P0, PT, |R16|, +INF , PT ;  /* 0x7ff000001000742a */ /* 0x000fcc0003f0c200 */
[----:B------:R-:W-:Y:S02]  /*16dd0*/  FSEL R16, R16, R24, P0 ;  /* 0x0000001810107208 */ /* 0x000fe40000000000 */
[----:B------:R-:W-:Y:S01]  /*16de0*/  FSEL R17, R17, R19, P0 ;  /* 0x0000001311117208 */ /* 0x000fe20000000000 */
[----:B------:R-:W-:Y:S06]  /*16df0*/  BRA `(.L_x_2506) ;  /* 0x0000004000547947 */ /* 0x000fec0003800000 */
.L_x_2494:
        /* <DEDUP_REMOVED lines=134> */
.L_x_2528:
[----:B------:R-:W-:Y:S05]  /*17660*/  BSYNC B0 ;  /* 0x0000000000007941 */ /* 0x000fea0003800000 */
.L_x_2527:
        /* <DEDUP_REMOVED lines=9> */
.L_x_2530:
[----:B------:R-:W-:Y:S05]  /*17700*/  BSYNC B2 ;  /* 0x0000000000027941 */ /* 0x000fea0003800000 */
.L_x_2529:
        /* <DEDUP_REMOVED lines=82> */
.L_x_2532:
[----:B------:R-:W-:-:S04]  /*17c30*/  ISETP.GE.AND P0, PT, R17, RZ, PT ;  /* 0x000000ff1100720c */ /* 0x000fc80003f06270 */
[----:B------:R-:W-:Y:S02]  /*17c40*/  FSEL R24, RZ, 3.37028055040000000000e+12, P0 ;  /* 0x54442d18ff187808 */ /* 0x000fe40000000000 */
[----:B------:R-:W-:-:S07]  /*17c50*/  FSEL R25, RZ, 2.1426990032196044922, P0 ;  /* 0x400921fbff197808 */ /* 0x000fce0000000000 */
.L_x_2533:
[----:B------:R-:W-:Y:S05]  /*17c60*/  BSYNC B0 ;  /* 0x0000000000007941 */ /* 0x000fea0003800000 */
.L_x_2531:
[----:B------:R-:W-:Y:S01]  /*17c70*/  DADD R16, |R16|, |R18| ;  /* 0x0000000010107229 */ /* 0x000fe20000000612 */
[----:B------:R-:W-:-:S07]  /*17c80*/  LOP3.LUT R19, R25, 0x80000000, R19, 0xb8, !PT ;  /* 0x8000000019137812 */ /* 0x000fce00078eb813 */
[----:B------:R-:W-:-:S06]  /*17c90*/  DSETP.GTU.AND P0, PT, |R16|, +INF , PT ;  /* 0x7ff000001000742a */ /* 0x000fcc0003f0c200 */
[----:B------:R-:W-:Y:S02]  /*17ca0*/  FSEL R16, R16, R24, P0 ;  /* 0x0000001810107208 */ /* 0x000fe40000000000 */
[----:B------:R-:W-:Y:S01]  /*17cb0*/  FSEL R17, R17, R19, P0 ;  /* 0x0000001311117208 */ /* 0x000fe20000000000 */
[----:B------:R-:W-:Y:S06]  /*17cc0*/  BRA `(.L_x_2506) ;  /* 0x0000003000a07947 */ /* 0x000fec0003800000 */
.L_x_2493:
        /* <DEDUP_REMOVED lines=91> */
.L_x_2536:
        /* <DEDUP_REMOVED lines=21> */
.L_x_2539:
[----:B------:R-:W-:Y:S05]  /*183d0*/  BSYNC B3 ;  /* 0x0000000000037941 */ /* 0x000fea0003800000 */
.L_x_2538:
        /* <DEDUP_REMOVED lines=29> */
.L_x_2537:
[----:B------:R-:W-:Y:S05]  /*185b0*/  BSYNC B2 ;  /* 0x0000000000027941 */ /* 0x000fea0003800000 */
.L_x_2535:
        /* <DEDUP_REMOVED lines=83> */
.L_x_2534:
        /* <DEDUP_REMOVED lines=85> */
.L_x_2492:
        /* <DEDUP_REMOVED lines=23> */
.L_x_2541:
[----:B------:R-:W-:Y:S05]  /*191b0*/  BSYNC B2 ;  /* 0x0000000000027941 */ /* 0x000fea0003800000 */
.L_x_2540:
        /* <DEDUP_REMOVED lines=26> */
.L_x_2543:
[----:B------:R-:W-:Y:S05]  /*19360*/  BSYNC B2 ;  /* 0x0000000000027941 */ /* 0x000fea0003800000 */
.L_x_2542:
        /* <DEDUP_REMOVED lines=135> */
.L_x_2545:
[----:B------:R-:W-:Y:S05]  /*19be0*/  BSYNC B0 ;  /* 0x0000000000007941 */ /* 0x000fea0003800000 */
.L_x_2544:
        /* <DEDUP_REMOVED lines=9> */
.L_x_2547:
[----:B------:R-:W-:Y:S05]  /*19c80*/  BSYNC B2 ;  /* 0x0000000000027941 */ /* 0x000fea0003800000 */
.L_x_2546:
        /* <DEDUP_REMOVED lines=82> */
.L_x_2549:
[----:B------:R-:W-:-:S04]  /*1a1b0*/  ISETP.GE.AND P0, PT, R17, RZ, PT ;  /* 0x000000ff1100720c */ /* 0x000fc80003f06270 */
[----:B------:R-:W-:Y:S02]  /*1a1c0*/  FSEL R24, RZ, 3.37028055040000000000e+12, P0 ;  /* 0x54442d18ff187808 */ /* 0x000fe40000000000 */
[----:B------:R-:W-:-:S07]  /*1a1d0*/  FSEL R25, RZ, 2.1426990032196044922, P0 ;  /* 0x400921fbff197808 */ /* 0x000fce0000000000 */
.L_x_2550:
[----:B------:R-:W-:Y:S05]  /*1a1e0*/  BSYNC B0 ;  /* 0x0000000000007941 */ /* 0x000fea0003800000 */
.L_x_2548:
[----:B------:R-:W-:Y:S01]  /*1a1f0*/  DADD R16, |R16|, |R18| ;  /* 0x0000000010107229 */ /* 0x000fe20000000612 */
[----:B------:R-:W-:Y:S01]  /*1a200*/  LOP3.LUT R19, R25, 0x80000000, R19, 0xb8, !PT ;  /* 0x8000000019137812 */ /* 0x000fe200078eb813 */
[----:B------:R-:W-:-:S06]  /*1a210*/  DADD R42, R42, 1 ;  /* 0x3ff000002a2a7429 */ /* 0x000fcc0000000000 */
[----:B------:R-:W-:-:S06]  /*1a220*/  DSETP.GTU.AND P0, PT, |R16|, +INF , PT ;  /* 0x7ff000001000742a */ /* 0x000fcc0003f0c200 */
[----:B------:R-:W-:Y:S02]  /*1a230*/  FSEL R16, R16, R24, P0 ;  /* 0x0000001810107208 */ /* 0x000fe40000000000 */
[----:B------:R-:W-:Y:S01]  /*1a240*/  FSEL R17, R17, R19, P0 ;  /* 0x0000001311117208 */ /* 0x000fe20000000000 */
[----:B------:R-:W-:Y:S06]  /*1a250*/  BRA `(.L_x_2506) ;  /* 0x0000000c003c7947 */ /* 0x000fec0003800000 */
.L_x_2491:
        /* <DEDUP_REMOVED lines=106> */
.L_x_2552:
[----:B------:R-:W-:Y:S05]  /*1a900*/  BSYNC B0 ;  /* 0x0000000000007941 */ /* 0x000fea0003800000 */
.L_x_2551:
        /* <DEDUP_REMOVED lines=9> */
.L_x_2554:
[----:B------:R-:W-:Y:S05]  /*1a9a0*/  BSYNC B2 ;  /* 0x0000000000027941 */ /* 0x000fea0003800000 */
.L_x_2553:
        /* <DEDUP_REMOVED lines=82> */
.L_x_2556:
[----:B------:R-:W-:Y:S02]  /*1aed0*/  FSEL R24, RZ, 3.37028055040000000000e+12, P0 ;  /* 0x54442d18ff187808 */ /* 0x000fe40000000000 */
[----:B------:R-:W-:-:S07]  /*1aee0*/  FSEL R25, RZ, 2.1426990032196044922, P0 ;  /* 0x400921fbff197808 */ /* 0x000fce0000000000 */
.L_x_2557:
[----:B------:R-:W-:Y:S05]  /*1aef0*/  BSYNC B0 ;  /* 0x0000000000007941 */ /* 0x000fea0003800000 */
.L_x_2555:
[----:B------:R-:W-:Y:S01]  /*1af00*/  DADD R16, |R16|, |R18| ;  /* 0x0000000010107229 */ /* 0x000fe20000000612 */
[----:B------:R-:W-:-:S07]  /*1af10*/  LOP3.LUT R19, R25, 0x80000000, R19, 0xb8, !PT ;  /* 0x8000000019137812 */ /* 0x000fce00078eb813 */
[----:B------:R-:W-:-:S06]  /*1af20*/  DSETP.GTU.AND P0, PT, |R16|, +INF , PT ;  /* 0x7ff000001000742a */ /* 0x000fcc0003f0c200 */
[----:B------:R-:W-:Y:S02]  /*1af30*/  FSEL R16, R16, R24, P0 ;  /* 0x0000001810107208 */ /* 0x000fe40000000000 */
[----:B------:R-:W-:-:S07]  /*1af40*/  FSEL R17, R17, R19, P0 ;  /* 0x0000001311117208 */ /* 0x000fce0000000000 */
.L_x_2506:
[----:B------:R-:W-:Y:S05]  /*1af50*/  BSYNC B1 ;  /* 0x0000000000017941 */ /* 0x000fea0003800000 */
.L_x_2490:
        /* <DEDUP_REMOVED lines=78> */
.L_x_2564:
[----:B------:R-:W-:Y:S05]  /*1b440*/  BSYNC B0 ;  /* 0x0000000000007941 */ /* 0x000fea0003800000 */
.L_x_2563:
        /* <DEDUP_REMOVED lines=25> */
.L_x_2566:
[----:B------:R-:W-:Y:S01]  /*1b5e0*/  DMUL R44, RZ, R40 ;  /* 0x00000028ff2c7228 */ /* 0x000fe20000000000 */
[----:B------:R-:W-:-:S10]  /*1b5f0*/  IMAD.MOV.U32 R27, RZ, RZ, RZ ;  /* 0x000000ffff1b7224 */ /* 0x000fd400078e00ff */
.L_x_2567:
[----:B------:R-:W-:Y:S05]  /*1b600*/  BSYNC B2 ;  /* 0x0000000000027941 */ /* 0x000fea0003800000 */
.L_x_2565:
        /* <DEDUP_REMOVED lines=49> */
.L_x_2569:
[----:B------:R-:W-:Y:S01]  /*1b920*/  DMUL R32, RZ, R40 ;  /* 0x00000028ff207228 */ /* 0x000fe20000000000 */
[----:B------:R-:W-:-:S10]  /*1b930*/  IMAD.MOV.U32 R34, RZ, RZ, RZ ;  /* 0x000000ffff227224 */ /* 0x000fd400078e00ff */
.L_x_2570:
[----:B------:R-:W-:Y:S05]  /*1b940*/  BSYNC B2 ;  /* 0x0000000000027941 */ /* 0x000fea0003800000 */
.L_x_2568:
        /* <DEDUP_REMOVED lines=25> */
.L_x_2562:
        /* <DEDUP_REMOVED lines=63> */
.L_x_2573:
[----:B------:R-:W-:Y:S05]  /*1bed0*/  BSYNC B0 ;  /* 0x0000000000007941 */ /* 0x000fea0003800000 */
.L_x_2572:
        /* <DEDUP_REMOVED lines=25> */
.L_x_2575:
[----:B------:R-:W-:Y:S01]  /*1c070*/  DMUL R44, RZ, R40 ;  /* 0x00000028ff2c7228 */ /* 0x000fe20000000000 */
[----:B------:R-:W-:-:S10]  /*1c080*/  IMAD.MOV.U32 R27, RZ, RZ, RZ ;  /* 0x000000ffff1b7224 */ /* 0x000fd400078e00ff */
.L_x_2576:
[----:B------:R-:W-:Y:S05]  /*1c090*/  BSYNC B2 ;  /* 0x0000000000027941 */ /* 0x000fea0003800000 */
.L_x_2574:
        /* <DEDUP_REMOVED lines=49> */
.L_x_2578:
[----:B------:R-:W-:Y:S01]  /*1c3b0*/  DMUL R32, RZ, R40 ;  /* 0x00000028ff207228 */ /* 0x000fe20000000000 */
[----:B------:R-:W-:-:S10]  /*1c3c0*/  IMAD.MOV.U32 R34, RZ, RZ, RZ ;  /* 0x000000ffff227224 */ /* 0x000fd400078e00ff */
.L_x_2579:
[----:B------:R-:W-:Y:S05]  /*1c3d0*/  BSYNC B2 ;  /* 0x0000000000027941 */ /* 0x000fea0003800000 */
.L_x_2577:
        /* <DEDUP_REMOVED lines=39> */
.L_x_2561:
        /* <DEDUP_REMOVED lines=11> */
.L_x_2580:
[----:B------:R-:W-:-:S10]  /*1c700*/  DADD R16, R40, -R40 ;  /* 0x0000000028107229 */ /* 0x000fd40000000828 */
[----:B------:R-:W-:Y:S02]  /*1c710*/  IMAD.MOV.U32 R18, RZ, RZ, R16 ;  /* 0x000000ffff127224 */ /* 0x000fe400078e0010 */
[----:B------:R-:W-:Y:S01]  /*1c720*/  IMAD.MOV.U32 R19, RZ, RZ, R17 ;  /* 0x000000ffff137224 */ /* 0x000fe200078e0011 */
[----:B------:R-:W-:Y:S06]  /*1c730*/  BRA `(.L_x_2571) ;  /* 0x00000008009c7947 */ /* 0x000fec0003800000 */
.L_x_2560:
        /* <DEDUP_REMOVED lines=26> */
.L_x_2582:
[----:B------:R-:W-:Y:S01]  /*1c8e0*/  DMUL R34, RZ, R40 ;  /* 0x00000028ff227228 */ /* 0x000fe20000000000 */
[----:B------:R-:W-:-:S10]  /*1c8f0*/  IMAD.MOV.U32 R27, RZ, RZ, RZ ;  /* 0x000000ffff1b7224 */ /* 0x000fd400078e00ff */
.L_x_2583:
[----:B------:R-:W-:Y:S05]  /*1c900*/  BSYNC B2 ;  /* 0x0000000000027941 */ /* 0x000fea0003800000 */
.L_x_2581:
        /* <DEDUP_REMOVED lines=49> */
.L_x_2585:
[----:B------:R-:W-:Y:S01]  /*1cc20*/  DMUL R18, RZ, R40 ;  /* 0x00000028ff127228 */ /* 0x000fe20000000000 */
[----:B------:R-:W-:-:S10]  /*1cc30*/  IMAD.MOV.U32 R37, RZ, RZ, RZ ;  /* 0x000000ffff257224 */ /* 0x000fd400078e00ff */
.L_x_2586:
[----:B------:R-:W-:Y:S05]  /*1cc40*/  BSYNC B2 ;  /* 0x0000000000027941 */ /* 0x000fea0003800000 */
.L_x_2584:
        /* <DEDUP_REMOVED lines=24> */
.L_x_2559:
        /* <DEDUP_REMOVED lines=59> */
.L_x_2588:
[----:B------:R-:W-:Y:S05]  /*1d180*/  BSYNC B0 ;  /* 0x0000000000007941 */ /* 0x000fea0003800000 */
.L_x_2587:
[----:B------:R-:W-:Y:S02]  /*1d190*/  IMAD.MOV.U32 R18, RZ, RZ, R40 ;  /* 0x000000ffff127224 */ /* 0x000fe400078e0028 */
[----:B------:R-:W-:-:S07]  /*1d1a0*/  IMAD.MOV.U32 R19, RZ, RZ, R41 ;  /* 0x000000ffff137224 */ /* 0x000fce00078e0029 */
.L_x_2571:
[----:B------:R-:W-:Y:S05]  /*1d1b0*/  BSYNC B1 ;  /* 0x0000000000017941 */ /* 0x000fea0003800000 */
.L_x_2558:
        /* <DEDUP_REMOVED lines=117> */
.L_x_2596:
        /* <DEDUP_REMOVED lines=21> */
.L_x_2599:
[----:B------:R-:W-:Y:S05]  /*1da60*/  BSYNC B3 ;  /* 0x0000000000037941 */ /* 0x000fea0003800000 */
.L_x_2598:
        /* <DEDUP_REMOVED lines=29> */
.L_x_2597:
[----:B------:R-:W-:Y:S05]  /*1dc40*/  BSYNC B2 ;  /* 0x0000000000027941 */ /* 0x000fea0003800000 */
.L_x_2595:
        /* <DEDUP_REMOVED lines=21> */
.L_x_2601:
[----:B------:R-:W-:Y:S05]  /*1dda0*/  BSYNC B2 ;  /* 0x0000000000027941 */ /* 0x000fea0003800000 */
.L_x_2600:
        /* <DEDUP_REMOVED lines=82> */
.L_x_2603:
[----:B------:R-:W-:-:S04]  /*1e2d0*/  ISETP.GE.AND P0, PT, R13, RZ, PT ;  /* 0x000000ff0d00720c */ /* 0x000fc80003f06270 */
[----:B------:R-:W-:Y:S02]  /*1e2e0*/  FSEL R24, RZ, 3.37028055040000000000e+12, P0 ;  /* 0x54442d18ff187808 */ /* 0x000fe40000000000 */
[----:B------:R-:W-:-:S07]  /*1e2f0*/  FSEL R25, RZ, 2.1426990032196044922, P0 ;  /* 0x400921fbff197808 */ /* 0x000fce0000000000 */
.L_x_2604:
[----:B------:R-:W-:Y:S05]  /*1e300*/  BSYNC B0 ;  /* 0x0000000000007941 */ /* 0x000fea0003800000 */
.L_x_2602:
[----:B------:R-:W-:Y:S01]  /*1e310*/  DADD R12, |R12|, |R14| ;  /* 0x000000000c0c7229 */ /* 0x000fe2000000060e */
[----:B------:R-:W-:Y:S01]  /*1e320*/  LOP3.LUT R15, R25, 0x80000000, R15, 0xb8, !PT ;  /* 0x80000000190f7812 */ /* 0x000fe200078eb80f */
[----:B------:R-:W-:-:S06]  /*1e330*/  DMUL R42, R42, 0.5 ;  /* 0x3fe000002a2a7828 */ /* 0x000fcc0000000000 */
[----:B------:R-:W-:-:S06]  /*1e340*/  DSETP.GTU.AND P0, PT, |R12|, +INF , PT ;  /* 0x7ff000000c00742a */ /* 0x000fcc0003f0c200 */
[----:B------:R-:W-:Y:S02]  /*1e350*/  FSEL R12, R12, R24, P0 ;  /* 0x000000180c0c7208 */ /* 0x000fe40000000000 */
[----:B------:R-:W-:Y:S01]  /*1e360*/  FSEL R13, R13, R15, P0 ;  /* 0x0000000f0d0d7208 */ /* 0x000fe20000000000 */
[----:B------:R-:W-:Y:S06]  /*1e370*/  BRA `(.L_x_2605) ;  /* 0x00000064005c7947 */ /* 0x000fec0003800000 */
.L_x_2594:
        /* <DEDUP_REMOVED lines=98> */
.L_x_2608:
[----:B------:R-:W-:Y:S05]  /*1e9a0*/  BSYNC B0 ;  /* 0x0000000000007941 */ /* 0x000fea0003800000 */
.L_x_2607:
        /* <DEDUP_REMOVED lines=9> */
.L_x_2610:
[----:B------:R-:W-:Y:S05]  /*1ea40*/  BSYNC B2 ;  /* 0x0000000000027941 */ /* 0x000fea0003800000 */
.L_x_2609:
        /* <DEDUP_REMOVED lines=82> */
.L_x_2612:
[----:B------:R-:W-:-:S04]  /*1ef70*/  ISETP.GE.AND P0, PT, R13, RZ, PT ;  /* 0x000000ff0d00720c */ /* 0x000fc80003f06270 */
[----:B------:R-:W-:Y:S02]  /*1ef80*/  FSEL R24, RZ, 3.37028055040000000000e+12, P0 ;  /* 0x54442d18ff187808 */ /* 0x000fe40000000000 */
[----:B------:R-:W-:-:S07]  /*1ef90*/  FSEL R25, RZ, 2.1426990032196044922, P0 ;  /* 0x400921fbff197808 */ /* 0x000fce0000000000 */
.L_x_2613:
[----:B------:R-:W-:Y:S05]  /*1efa0*/  BSYNC B0 ;  /* 0x0000000000007941 */ /* 0x000fea0003800000 */
.L_x_2611:
[----:B------:R-:W-:Y:S01]  /*1efb0*/  DADD R12, |R12|, |R14| ;  /* 0x000000000c0c7229 */ /* 0x000fe2000000060e */
[----:B------:R-:W-:Y:S01]  /*1efc0*/  LOP3.LUT R15, R25, 0x80000000, R15, 0xb8, !PT ;  /* 0x80000000190f7812 */ /* 0x000fe200078eb80f */
[----:B------:R-:W-:-:S06]  /*1efd0*/  DMUL R42, R42, 0.5 ;  /* 0x3fe000002a2a7828 */ /* 0x000fcc0000000000 */
[----:B------:R-:W-:-:S06]  /*1efe0*/  DSETP.GTU.AND P0, PT, |R12|, +INF , PT ;  /* 0x7ff000000c00742a */ /* 0x000fcc0003f0c200 */
[----:B------:R-:W-:Y:S02]  /*1eff0*/  FSEL R12, R12, R24, P0 ;  /* 0x000000180c0c7208 */ /* 0x000fe40000000000 */
[----:B------:R-:W-:Y:S01]  /*1f000*/  FSEL R13, R13, R15, P0 ;  /* 0x0000000f0d0d7208 */ /* 0x000fe20000000000 */
[----:B------:R-:W-:Y:S06]  /*1f010*/  BRA `(.L_x_2605) ;  /* 0x0000005800347947 */ /* 0x000fec0003800000 */
.L_x_2606:
        /* <DEDUP_REMOVED lines=29> */
.L_x_2615:
        /* <DEDUP_REMOVED lines=82> */
.L_x_2614:
        /* <DEDUP_REMOVED lines=98> */
.L_x_2617:
        /* <DEDUP_REMOVED lines=21> */
.L_x_2620:
[----:B------:R-:W-:Y:S05]  /*1fe80*/  BSYNC B3 ;  /* 0x0000000000037941 */ /* 0x000fea0003800000 */
.L_x_2619:
        /* <DEDUP_REMOVED lines=29> */
.L_x_2618:
[----:B------:R-:W-:Y:S05]  /*20060*/  BSYNC B2 ;  /* 0x0000000000027941 */ /* 0x000fea0003800000 */
.L_x_2616:
        /* <DEDUP_REMOVED lines=21> */
.L_x_2622:
[----:B------:R-:W-:Y:S05]  /*201c0*/  BSYNC B2 ;  /* 0x0000000000027941 */ /* 0x000fea0003800000 */
.L_x_2621:
        /* <DEDUP_REMOVED lines=82> */
.L_x_2624:
[----:B------:R-:W-:-:S04]  /*206f0*/  ISETP.GE.AND P0, PT, R13, RZ, PT ;  /* 0x000000ff0d00720c */ /* 0x000fc80003f06270 */
[----:B------:R-:W-:Y:S02]  /*20700*/  FSEL R24, RZ, 3.37028055040000000000e+12, P0 ;  /* 0x54442d18ff187808 */ /* 0x000fe40000000000 */
[----:B------:R-:W-:-:S07]  /*20710*/  FSEL R25, RZ, 2.1426990032196044922, P0 ;  /* 0x400921fbff197808 */ /* 0x000fce0000000000 */
.L_x_2625:
[----:B------:R-:W-:Y:S05]  /*20720*/  BSYNC B0 ;  /* 0x0000000000007941 */ /* 0x000fea0003800000 */
.L_x_2623:
[----:B------:R-:W-:Y:S01]  /*20730*/  DADD R12, |R12|, |R14| ;  /* 0x000000000c0c7229 */ /* 0x000fe2000000060e */
[----:B------:R-:W-:Y:S01]  /*20740*/  LOP3.LUT R15, R25, 0x80000000, R15, 0xb8, !PT ;  /* 0x80000000190f7812 */ /* 0x000fe200078eb80f */
[----:B------:R-:W-:-:S06]  /*20750*/  DMUL R42, R42, 0.5 ;  /* 0x3fe000002a2a7828 */ /* 0x000fcc0000000000 */
[----:B------:R-:W-:-:S06]  /*20760*/  DSETP.GTU.AND P0, PT, |R12|, +INF , PT ;  /* 0x7ff000000c00742a */ /* 0x000fcc0003f0c200 */
[----:B------:R-:W-:Y:S02]  /*20770*/  FSEL R12, R12, R24, P0 ;  /* 0x000000180c0c7208 */ /* 0x000fe40000000000 */
[----:B------:R-:W-:Y:S01]  /*20780*/  FSEL R13, R13, R15, P0 ;  /* 0x0000000f0d0d7208 */ /* 0x000fe20000000000 */
[----:B------:R-:W-:Y:S06]  /*20790*/  BRA `(.L_x_2605) ;  /* 0x0000004000547947 */ /* 0x000fec0003800000 */
.L_x_2593:
        /* <DEDUP_REMOVED lines=134> */
.L_x_2627:
[----:B------:R-:W-:Y:S05]  /*21000*/  BSYNC B0 ;  /* 0x0000000000007941 */ /* 0x000fea0003800000 */
.L_x_2626:
        /* <DEDUP_REMOVED lines=9> */
.L_x_2629:
[----:B------:R-:W-:Y:S05]  /*210a0*/  BSYNC B2 ;  /* 0x0000000000027941 */ /* 0x000fea0003800000 */
.L_x_2628:
        /* <DEDUP_REMOVED lines=82> */
.L_x_2631:
[----:B------:R-:W-:-:S04]  /*215d0*/  ISETP.GE.AND P0, PT, R13, RZ, PT ;  /* 0x000000ff0d00720c */ /* 0x000fc80003f06270 */
[----:B------:R-:W-:Y:S02]  /*215e0*/  FSEL R24, RZ, 3.37028055040000000000e+12, P0 ;  /* 0x54442d18ff187808 */ /* 0x000fe40000000000 */
[----:B------:R-:W-:-:S07]  /*215f0*/  FSEL R25, RZ, 2.1426990032196044922, P0 ;  /* 0x400921fbff197808 */ /* 0x000fce0000000000 */
.L_x_2632:
[----:B------:R-:W-:Y:S05]  /*21600*/  BSYNC B0 ;  /* 0x0000000000007941 */ /* 0x000fea0003800000 */
.L_x_2630:
[----:B------:R-:W-:Y:S01]  /*21610*/  DADD R12, |R12|, |R14| ;  /* 0x000000000c0c7229 */ /* 0x000fe2000000060e */
[----:B------:R-:W-:-:S07]  /*21620*/  LOP3.LUT R15, R25, 0x80000000, R15, 0xb8, !PT ;  /* 0x80000000190f7812 */ /* 0x000fce00078eb80f */
[----:B------:R-:W-:-:S06]  /*21630*/  DSETP.GTU.AND P0, PT, |R12|, +INF , PT ;  /* 0x7ff000000c00742a */ /* 0x000fcc0003f0c200 */
[----:B------:R-:W-:Y:S02]  /*21640*/  FSEL R12, R12, R24, P0 ;  /* 0x000000180c0c7208 */ /* 0x000fe40000000000 */
[----:B------:R-:W-:Y:S01]  /*21650*/  FSEL R13, R13, R15, P0 ;  /* 0x0000000f0d0d7208 */ /* 0x000fe20000000000 */
[----:B------:R-:W-:Y:S06]  /*21660*/  BRA `(.L_x_2605) ;  /* 0x0000003000a07947 */ /* 0x000fec0003800000 */
.L_x_2592:
        /* <DEDUP_REMOVED lines=91> */
.L_x_2635:
        /* <DEDUP_REMOVED lines=21> */
.L_x_2638:
[----:B------:R-:W-:Y:S05]  /*21d70*/  BSYNC B3 ;  /* 0x0000000000037941 */ /* 0x000fea0003800000 */
.L_x_2637:
        /* <DEDUP_REMOVED lines=29> */
.L_x_2636:
[----:B------:R-:W-:Y:S05]  /*21f50*/  BSYNC B2 ;  /* 0x0000000000027941 */ /* 0x000fea0003800000 */
.L_x_2634:
        /* <DEDUP_REMOVED lines=83> */
.L_x_2633:
        /* <DEDUP_REMOVED lines=85> */
.L_x_2591:
        /* <DEDUP_REMOVED lines=23> */
.L_x_2640:
[----:B------:R-:W-:Y:S05]  /*22b50*/  BSYNC B2 ;  /* 0x0000000000027941 */ /* 0x000fea0003800000 */
.L_x_2639:
        /* <DEDUP_REMOVED lines=26> */
.L_x_2642:
[----:B------:R-:W-:Y:S05]  /*22d00*/  BSYNC B2 ;  /* 0x0000000000027941 */ /* 0x000fea0003800000 */
.L_x_2641:
        /* <DEDUP_REMOVED lines=135> */
.L_x_2644:
[----:B------:R-:W-:Y:S05]  /*23580*/  BSYNC B0 ;  /* 0x0000000000007941 */ /* 0x000fea0003800000 */
.L_x_2643:
        /* <DEDUP_REMOVED lines=9> */
.L_x_2646:
[----:B------:R-:W-:Y:S05]  /*23620*/  BSYNC B2 ;  /* 0x0000000000027941 */ /* 0x000fea0003800000 */
.L_x_2645:
        /* <DEDUP_REMOVED lines=82> */
.L_x_2648:
[----:B------:R-:W-:-:S04]  /*23b50*/  ISETP.GE.AND P0, PT, R13, RZ, PT ;  /* 0x000000ff0d00720c */ /* 0x000fc80003f06270 */
[----:B------:R-:W-:Y:S02]  /*23b60*/  FSEL R24, RZ, 3.37028055040000000000e+12, P0 ;  /* 0x54442d18ff187808 */ /* 0x000fe40000000000 */
[----:B------:R-:W-:-:S07]  /*23b70*/  FSEL R25, RZ, 2.1426990032196044922, P0 ;  /* 0x400921fbff197808 */ /* 0x000fce0000000000 */
.L_x_2649:
[----:B------:R-:W-:Y:S05]  /*23b80*/  BSYNC B0 ;  /* 0x0000000000007941 */ /* 0x000fea0003800000 */
.L_x_2647:
[----:B------:R-:W-:Y:S01]  /*23b90*/  DADD R12, |R12|, |R14| ;  /* 0x000000000c0c7229 */ /* 0x000fe2000000060e */
[----:B------:R-:W-:Y:S01]  /*23ba0*/  LOP3.LUT R15, R25, 0x80000000, R15, 0xb8, !PT ;  /* 0x80000000190f7812 */ /* 0x000fe200078eb80f */
[----:B------:R-:W-:-:S06]  /*23bb0*/  DADD R42, R42, 1 ;  /* 0x3ff000002a2a7429 */ /* 0x000fcc0000000000 */
[----:B------:R-:W-:-:S06]  /*23bc0*/  DSETP.GTU.AND P0, PT, |R12|, +INF , PT ;  /* 0x7ff000000c00742a */ /* 0x000fcc0003f0c200 */
[----:B------:R-:W-:Y:S02]  /*23bd0*/  FSEL R12, R12, R24, P0 ;  /* 0x000000180c0c7208 */ /* 0x000fe40000000000 */
[----:B------:R-:W-:Y:S01]  /*23be0*/  FSEL R13, R13, R15, P0 ;  /* 0x0000000f0d0d7208 */ /* 0x000fe20000000000 */
[----:B------:R-:W-:Y:S06]  /*23bf0*/  BRA `(.L_x_2605) ;  /* 0x0000000c003c7947 */ /* 0x000fec0003800000 */
.L_x_2590:
        /* <DEDUP_REMOVED lines=106> */
.L_x_2651:
[----:B------:R-:W-:Y:S05]  /*242a0*/  BSYNC B0 ;  /* 0x0000000000007941 */ /* 0x000fea0003800000 */
.L_x_2650:
        /* <DEDUP_REMOVED lines=9> */
.L_x_2653:
[----:B------:R-:W-:Y:S05]  /*24340*/  BSYNC B2 ;  /* 0x0000000000027941 */ /* 0x000fea0003800000 */
.L_x_2652:
        /* <DEDUP_REMOVED lines=82> */
.L_x_2655:
[----:B------:R-:W-:Y:S02]  /*24870*/  FSEL R24, RZ, 3.37028055040000000000e+12, P0 ;  /* 0x54442d18ff187808 */ /* 0x000fe40000000000 */
[----:B------:R-:W-:-:S07]  /*24880*/  FSEL R25, RZ, 2.1426990032196044922, P0 ;  /* 0x400921fbff197808 */ /* 0x000fce0000000000 */
.L_x_2656:
[----:B------:R-:W-:Y:S05]  /*24890*/  BSYNC B0 ;  /* 0x0000000000007941 */ /* 0x000fea0003800000 */
.L_x_2654:
[----:B------:R-:W-:Y:S01]  /*248a0*/  DADD R12, |R12|, |R14| ;  /* 0x000000000c0c7229 */ /* 0x000fe2000000060e */
[----:B------:R-:W-:-:S07]  /*248b0*/  LOP3.LUT R15, R25, 0x80000000, R15, 0xb8, !PT ;  /* 0x80000000190f7812 */ /* 0x000fce00078eb80f */
[----:B------:R-:W-:-:S06]  /*248c0*/  DSETP.GTU.AND P0, PT, |R12|, +INF , PT ;  /* 0x7ff000000c00742a */ /* 0x000fcc0003f0c200 */
[----:B------:R-:W-:Y:S02]  /*248d0*/  FSEL R12, R12, R24, P0 ;  /* 0x000000180c0c7208 */ /* 0x000fe40000000000 */
[----:B------:R-:W-:-:S07]  /*248e0*/  FSEL R13, R13, R15, P0 ;  /* 0x0000000f0d0d7208 */ /* 0x000fce0000000000 */
.L_x_2605:
[----:B------:R-:W-:Y:S05]  /*248f0*/  BSYNC B1 ;  /* 0x0000000000017941 */ /* 0x000fea0003800000 */
.L_x_2589:
        /* <DEDUP_REMOVED lines=78> */
.L_x_2663:
[----:B------:R-:W-:Y:S05]  /*24de0*/  BSYNC B0 ;  /* 0x0000000000007941 */ /* 0x000fea0003800000 */
.L_x_2662:
        /* <DEDUP_REMOVED lines=25> */
.L_x_2665:
[----:B------:R-:W-:Y:S01]  /*24f80*/  DMUL R44, RZ, R40 ;  /* 0x00000028ff2c7228 */ /* 0x000fe20000000000 */
[----:B------:R-:W-:-:S10]  /*24f90*/  IMAD.MOV.U32 R27, RZ, RZ, RZ ;  /* 0x000000ffff1b7224 */ /* 0x000fd400078e00ff */
.L_x_2666:
[----:B------:R-:W-:Y:S05]  /*24fa0*/  BSYNC B2 ;  /* 0x0000000000027941 */ /* 0x000fea0003800000 */
.L_x_2664:
        /* <DEDUP_REMOVED lines=49> */
.L_x_2668:
[----:B------:R-:W-:Y:S01]  /*252c0*/  DMUL R32, RZ, R40 ;  /* 0x00000028ff207228 */ /* 0x000fe20000000000 */
[----:B------:R-:W-:-:S10]  /*252d0*/  IMAD.MOV.U32 R34, RZ, RZ, RZ ;  /* 0x000000ffff227224 */ /* 0x000fd400078e00ff */
.L_x_2669:
[----:B------:R-:W-:Y:S05]  /*252e0*/  BSYNC B2 ;  /* 0x0000000000027941 */ /* 0x000fea0003800000 */
.L_x_2667:
        /* <DEDUP_REMOVED lines=25> */
.L_x_2661:
        /* <DEDUP_REMOVED lines=63> */
.L_x_2672:
[----:B------:R-:W-:Y:S05]  /*25870*/  BSYNC B0 ;  /* 0x0000000000007941 */ /* 0x000fea0003800000 */
.L_x_2671:
        /* <DEDUP_REMOVED lines=25> */
.L_x_2674:
[----:B------:R-:W-:Y:S01]  /*25a10*/  DMUL R44, RZ, R40 ;  /* 0x00000028ff2c7228 */ /* 0x000fe20000000000 */
[----:B------:R-:W-:-:S10]  /*25a20*/  IMAD.MOV.U32 R27, RZ, RZ, RZ ;  /* 0x000000ffff1b7224 */ /* 0x000fd400078e00ff */
.L_x_2675:
[----:B------:R-:W-:Y:S05]  /*25a30*/  BSYNC B2 ;  /* 0x0000000000027941 */ /* 0x000fea0003800000 */
.L_x_2673:
        /* <DEDUP_REMOVED lines=49> */
.L_x_2677:
[----:B------:R-:W-:Y:S01]  /*25d50*/  DMUL R32, RZ, R40 ;  /* 0x00000028ff207228 */ /* 0x000fe20000000000 */
[----:B------:R-:W-:-:S10]  /*25d60*/  IMAD.MOV.U32 R34, RZ, RZ, RZ ;  /* 0x000000ffff227224 */ /* 0x000fd400078e00ff */
.L_x_2678:
[----:B------:R-:W-:Y:S05]  /*25d70*/  BSYNC B2 ;  /* 0x0000000000027941 */ /* 0x000fea0003800000 */
.L_x_2676:
        /* <DEDUP_REMOVED lines=39> */
.L_x_2660:
        /* <DEDUP_REMOVED lines=11> */
.L_x_2679:
[----:B------:R-:W-:-:S10]  /*260a0*/  DADD R12, R40, -R40 ;  /* 0x00000000280c7229 */ /* 0x000fd40000000828 */
[----:B------:R-:W-:Y:S02]  /*260b0*/  IMAD.MOV.U32 R14, RZ, RZ, R12 ;  /* 0x000000ffff0e7224 */ /* 0x000fe400078e000c */
[----:B------:R-:W-:Y:S01]  /*260c0*/  IMAD.MOV.U32 R15, RZ, RZ, R13 ;  /* 0x000000ffff0f7224 */ /* 0x000fe200078e000d */
[----:B------:R-:W-:Y:S06]  /*260d0*/  BRA `(.L_x_2670) ;  /* 0x00000008009c7947 */ /* 0x000fec0003800000 */
.L_x_2659:
        /* <DEDUP_REMOVED lines=26> */
.L_x_2681:
[----:B------:R-:W-:Y:S01]  /*26280*/  DMUL R34, RZ, R40 ;  /* 0x00000028ff227228 */ /* 0x000fe20000000000 */
[----:B------:R-:W-:-:S10]  /*26290*/  IMAD.MOV.U32 R27, RZ, RZ, RZ ;  /* 0x000000ffff1b7224 */ /* 0x000fd400078e00ff */
.L_x_2682:
[----:B------:R-:W-:Y:S05]  /*262a0*/  BSYNC B2 ;  /* 0x0000000000027941 */ /* 0x000fea0003800000 */
.L_x_2680:
        /* <DEDUP_REMOVED lines=49> */
.L_x_2684:
[----:B------:R-:W-:Y:S01]  /*265c0*/  DMUL R14, RZ, R40 ;  /* 0x00000028ff0e7228 */ /* 0x000fe20000000000 */
[----:B------:R-:W-:-:S10]  /*265d0*/  IMAD.MOV.U32 R37, RZ, RZ, RZ ;  /* 0x000000ffff257224 */ /* 0x000fd400078e00ff */
.L_x_2685:
[----:B------:R-:W-:Y:S05]  /*265e0*/  BSYNC B2 ;  /* 0x0000000000027941 */ /* 0x000fea0003800000 */
.L_x_2683:
        /* <DEDUP_REMOVED lines=24> */
.L_x_2658:
        /* <DEDUP_REMOVED lines=59> */
.L_x_2687:
[----:B------:R-:W-:Y:S05]  /*26b20*/  BSYNC B0 ;  /* 0x0000000000007941 */ /* 0x000fea0003800000 */
.L_x_2686:
[----:B------:R-:W-:Y:S02]  /*26b30*/  IMAD.MOV.U32 R14, RZ, RZ, R40 ;  /* 0x000000ffff0e7224 */ /* 0x000fe400078e0028 */
[----:B------:R-:W-:-:S07]  /*26b40*/  IMAD.MOV.U32 R15, RZ, RZ, R41 ;  /* 0x000000ffff0f7224 */ /* 0x000fce00078e0029 */
.L_x_2670:
[----:B------:R-:W-:Y:S05]  /*26b50*/  BSYNC B1 ;  /* 0x0000000000017941 */ /* 0x000fea0003800000 */
.L_x_2657:
        /* <DEDUP_REMOVED lines=26> */
.L_x_2291:
[----:B------:R-:W0:Y:S02]  /*26d00*/  S2R R3, SR_TID.X ;  /* 0x0000000000037919 */ /* 0x000e240000002100 */
[----:B0-----:R-:W-:-:S03]  /*26d10*/  IMAD.WIDE.U32 R4, R3, 0x4, RZ ;  /* 0x0000000403047825 */ /* 0x001fc600078e00ff */
[----:B------:R-:W-:-:S04]  /*26d20*/  ISETP.GE.U32.AND P0, PT, R4, UR16, PT ;  /* 0x0000001004007c0c */ /* 0x000fc8000bf06070 */
[----:B------:R-:W-:-:S04]  /*26d30*/  ISETP.GE.AND.EX P0, PT, R5, UR7, PT, P0 ;  /* 0x0000000705007c0c */ /* 0x000fc8000bf06300 */
[----:B------:R-:W-:-:S13]  /*26d40*/  ISETP.GT.U32.OR P0, PT, R3, 0x3fff, P0 ;  /* 0x00003fff0300780c */ /* 0x000fda0000704470 */
[----:B------:R-:W-:Y:S05]  /*26d50*/  @P0 EXIT ;  /* 0x000000000000094d */ /* 0x000fea0003800000 */
[----:B------:R-:W-:Y:S01]  /*26d60*/  IMAD.MOV.U32 R0, RZ, RZ, RZ ;  /* 0x000000ffff007224 */ /* 0x000fe200078e00ff */
[----:B------:R-:W-:-:S06]  /*26d70*/  ULDC UR12, c[0x0][0x0] ;  /* 0x00000000000c7ab9 */ /* 0x000fcc0000000800 */
.L_x_3085:
[----:B0-----:R-:W-:-:S04]  /*26d80*/  LEA R20, P0, R3, UR8, 0x6 ;  /* 0x0000000803147c11 */ /* 0x001fc8000f8030ff */
[----:B------:R-:W-:-:S05]  /*26d90*/  LEA.HI.X R21, R3, UR9, R0, 0x6, P0 ;  /* 0x0000000903157c11 */ /* 0x000fca00080f3400 */
[----:B------:R-:W2:Y:S04]  /*26da0*/  LDG.E.128 R8, desc[UR14][R20.64] ;  /* 0x0000000e14087981 */ /* 0x000ea8000c1e1d00 */
[----:B------:R0:W5:Y:S04]  /*26db0*/  LDG.E.128 R12, desc[UR14][R20.64+0x10] ;  /* 0x0000100e140c7981 */ /* 0x000168000c1e1d00 */
[----:B------:R0:W5:Y:S04]  /*26dc0*/  LDG.E.128 R16, desc[UR14][R20.64+0x20] ;  /* 0x0000200e14107981 */ /* 0x000168000c1e1d00 */
[----:B------:R0:W5:Y:S01]  /*26dd0*/  LDG.E.128 R4, desc[UR14][R20.64+0x30] ;  /* 0x0000300e14047981 */ /* 0x000162000c1e1d00 */
[----:B------:R-:W-:Y:S01]  /*26de0*/  BSSY B1, `(.L_x_2689) ;  /* 0x000076f000017945 */ /* 0x000fe20003800000 */
[----:B--2---:R-:W-:-:S02]  /*26df0*/  DSETP.NAN.AND P0, PT, R8, R10, PT ;  /* 0x0000000a0800722a */ /* 0x004fc40003f08000 */
        /* <DEDUP_REMOVED lines=37> */
[----:B------:R-:W-:-:S08]  /*27050*/  IMAD.MOV.U32 R28, RZ, RZ, R30 ;  /* 0x000000ffff1c7224 */ /* 0x000fd000078e001e */
        /* <DEDUP_REMOVED lines=10> */
[----:B------:R-:W-:-:S10]  /*27100*/  @P2 DFMA R22, R24, R22, +INF ;  /* 0x7ff000001816242b */ /* 0x000fd40000000016 */
[----:B------:R-:W-:Y:S02]  /*27110*/  @P2 FSEL R22, R22, RZ, P3 ;  /* 0x000000ff16162208 */ /* 0x000fe40001800000 */
[----:B------:R-:W-:Y:S01]  /*27120*/  @P2 FSEL R23, R23, -QNAN , P3 ;  /* 0xfff0000017172808 */ /* 0x000fe20001800000 */
        /* <DEDUP_REMOVED lines=9> */
[----:B------:R-:W-:Y:S01]  /*271c0*/  UMOV UR18, 0x80000000 ;  /* 0x8000000000127882 */ /* 0x000fe20000000000 */
[----:B------:R-:W-:Y:S01]  /*271d0*/  ISETP.GE.AND P0, PT, R29, 0x3ff6a09f, PT ;  /* 0x3ff6a09f1d00780c */ /* 0x000fe20003f06270 */
[----:B------:R-:W-:-:S12]  /*271e0*/  UMOV UR19, 0x43300000 ;  /* 0x4330000000137882 */ /* 0x000fd80000000000 */
        /* <DEDUP_REMOVED lines=51> */
.L_x_2696:
        /* <DEDUP_REMOVED lines=21> */
.L_x_2699:
[----:B------:R-:W-:Y:S05]  /*27670*/  BSYNC B3 ;  /* 0x0000000000037941 */ /* 0x000fea0003800000 */
.L_x_2698:
        /* <DEDUP_REMOVED lines=29> */
.L_x_2697:
[----:B------:R-:W-:Y:S05]  /*27850*/  BSYNC B2 ;  /* 0x0000000000027941 */ /* 0x000fea0003800000 */
.L_x_2695:
        /* <DEDUP_REMOVED lines=21> */
.L_x_2701:
[----:B------:R-:W-:Y:S05]  /*279b0*/  BSYNC B2 ;  /* 0x0000000000027941 */ /* 0x000fea0003800000 */
.L_x_2700:
        /* <DEDUP_REMOVED lines=82> */
.L_x_2703:
[----:B------:R-:W-:-:S04]  /*27ee0*/  ISETP.GE.AND P0, PT, R9, RZ, PT ;  /* 0x000000ff0900720c */ /* 0x000fc80003f06270 */
[----:B------:R-:W-:Y:S02]  /*27ef0*/  FSEL R20, RZ, 3.37028055040000000000e+12, P0 ;  /* 0x54442d18ff147808 */ /* 0x000fe40000000000 */
[----:B------:R-:W-:-:S07]  /*27f00*/  FSEL R21, RZ, 2.1426990032196044922, P0 ;  /* 0x400921fbff157808 */ /* 0x000fce0000000000 */
.L_x_2704:
[----:B------:R-:W-:Y:S05]  /*27f10*/  BSYNC B0 ;  /* 0x0000000000007941 */ /* 0x000fea0003800000 */
.L_x_2702:
[----:B------:R-:W-:Y:S01]  /*27f20*/  DADD R8, |R8|, |R10| ;  /* 0x0000000008087229 */ /* 0x000fe2000000060a */
[----:B------:R-:W-:Y:S01]  /*27f30*/  LOP3.LUT R11, R21, 0x80000000, R11, 0xb8, !PT ;  /* 0x80000000150b7812 */ /* 0x000fe200078eb80b */
[----:B------:R-:W-:-:S06]  /*27f40*/  DMUL R22, R22, 0.5 ;  /* 0x3fe0000016167828 */ /* 0x000fcc0000000000 */
[----:B------:R-:W-:-:S06]  /*27f50*/  DSETP.GTU.AND P0, PT, |R8|, +INF , PT ;  /* 0x7ff000000800742a */ /* 0x000fcc0003f0c200 */
[----:B------:R-:W-:Y:S02]  /*27f60*/  FSEL R8, R8, R20, P0 ;  /* 0x0000001408087208 */ /* 0x000fe40000000000 */
[----:B------:R-:W-:Y:S01]  /*27f70*/  FSEL R9, R9, R11, P0 ;  /* 0x0000000b09097208 */ /* 0x000fe20000000000 */
[----:B------:R-:W-:Y:S06]  /*27f80*/  BRA `(.L_x_2705) ;  /* 0x0000006400507947 */ /* 0x000fec0003800000 */
.L_x_2694:
[----:B------:R-:W-:Y:S01]  /*27f90*/  DMUL R22, R20, R20 ;  /* 0x0000001414167228 */ /* 0x000fe20000000000 */
[----:B------:R-:W-:Y:S01]  /*27fa0*/  UMOV UR4, 0x66666666 ;  /* 0x6666666600047882 */ /* 0x000fe20000000000 */
[----:B------:R-:W-:-:S06]  /*27fb0*/  UMOV UR5, 0x3fe66666 ;  /* 0x3fe6666600057882 */ /* 0x000fcc0000000000 */
[----:B------:R-:W-:-:S08]  /*27fc0*/  DFMA R22, R36, R36, R22 ;  /* 0x000000242416722b */ /* 0x000fd00000000016 */
[----:B------:R-:W-:-:S14]  /*27fd0*/  DSETP.GTU.AND P0, PT, R22, UR4, PT ;  /* 0x0000000416007e2a */ /* 0x000fdc000bf0c000 */
[----:B------:R-:W-:Y:S05]  /*27fe0*/  @P0 BRA `(.L_x_2706) ;  /* 0x0000000c00180947 */ /* 0x000fea0003800000 */
[----:B------:R-:W0:Y:S01]  /*27ff0*/  MUFU.RCP64H R25, R37 ;  /* 0x0000002500197308 */ /* 0x000e220000001800 */
[----:B------:R-:W-:Y:S01]  /*28000*/  IMAD.MOV.U32 R24, RZ, RZ, 0x1 ;  /* 0x00000001ff187424 */ /* 0x000fe200078e00ff */
[----:B------:R-:W-:Y:S01]  /*28010*/  BSSY B0, `(.L_x_2707) ;  /* 0x000005d000007945 */ /* 0x000fe20003800000 */
[----:B------:R-:W-:Y:S01]  /*28020*/  IMAD.MOV.U32 R27, RZ, RZ, R23 ;  /* 0x000000ffff1b7224 */ /* 0x000fe200078e0017 */
[----:B------:R-:W-:Y:S01]  /*28030*/  FSETP.GEU.AND P5, PT, |R21|, 6.5827683646048100446e-37, PT ;  /* 0x036000001500780b */ /* 0x000fe20003fae200 */
[----:B------:R-:W-:Y:S02]  /*28040*/  IMAD.MOV.U32 R26, RZ, RZ, R22 ;  /* 0x000000ffff1a7224 */ /* 0x000fe400078e0016 */
[----:B------:R-:W-:Y:S01]  /*28050*/  IMAD.MOV.U32 R33, RZ, RZ, R27 ;  /* 0x000000ffff217224 */ /* 0x000fe200078e001b */
[----:B------:R-:W-:Y:S01]  /*28060*/  ISETP.GT.AND P0, PT, R27, 0xfffff, PT ;  /* 0x000fffff1b00780c */ /* 0x000fe20003f04270 */
[----:B------:R-:W-:Y:S01]  /*28070*/  IMAD.MOV.U32 R32, RZ, RZ, R26 ;  /* 0x000000ffff207224 */ /* 0x000fe200078e001a */
[----:B0-----:R-:W-:-:S11]  /*28080*/  DFMA R28, -R36, R24, 1 ;  /* 0x3ff00000241c742b */ /* 0x001fd60000000118 */
[----:B------:R-:W-:Y:S02]  /*28090*/  @!P0 DMUL R26, R26, 1.80143985094819840000e+16 ;  /* 0x435000001a1a8828 */ /* 0x000fe40000000000 */
[----:B------:R-:W-:-:S08]  /*280a0*/  DFMA R28, R28, R28, R28 ;  /* 0x0000001c1c1c722b */ /* 0x000fd0000000001c */
[----:B------:R-:W-:Y:S01]  /*280b0*/  @!P0 IMAD.MOV.U32 R33, RZ, RZ, R27 ;  /* 0x000000ffff218224 */ /* 0x000fe200078e001b */
[----:B------:R-:W-:Y:S01]  /*280c0*/  DFMA R28, R24, R28, R24 ;  /* 0x0000001c181c722b */ /* 0x000fe20000000018 */
[----:B------:R-:W-:Y:S02]  /*280d0*/  @!P0 IMAD.MOV.U32 R32, RZ, RZ, R26 ;  /* 0x000000ffff208224 */ /* 0x000fe400078e001a */
[----:B------:R-:W-:-:S05]  /*280e0*/  VIADD R2, R33, 0xffffffff ;  /* 0xffffffff21027836 */ /* 0x000fca0000000000 */
[----:B------:R-:W-:Y:S01]  /*280f0*/  DFMA R22, -R36, R28, 1 ;  /* 0x3ff000002416742b */ /* 0x000fe2000000011c */
[----:B------:R-:W-:-:S07]  /*28100*/  ISETP.GE.U32.AND P2, PT, R2, 0x7fefffff, PT ;  /* 0x7fefffff0200780c */ /* 0x000fce0003f46070 */
[----:B------:R-:W-:-:S06]  /*28110*/  DFMA R24, R28, R22, R28 ;  /* 0x000000161c18722b */ /* 0x000fcc000000001c */
[----:B------:R-:W-:Y:S01]  /*28120*/  @P2 IMAD.MOV.U32 R22, RZ, RZ, 0x0 ;  /* 0x00000000ff162424 */ /* 0x000fe200078e00ff */
[----:B------:R-:W-:Y:S01]  /*28130*/  @P2 FSETP.NEU.FTZ.AND P3, PT, R27, RZ, PT ;  /* 0x000000ff1b00220b */ /* 0x000fe20003f7d000 */
[----:B------:R-:W-:Y:S01]  /*28140*/  DMUL R28, R20, R24 ;  /* 0x00000018141c7228 */ /* 0x000fe20000000000 */
[----:B------:R-:W-:-:S06]  /*28150*/  @P2 IMAD.MOV.U32 R23, RZ, RZ, 0x7ff00000 ;  /* 0x7ff00000ff172424 */ /* 0x000fcc00078e00ff */
[----:B------:R-:W-:Y:S02]  /*28160*/  @P2 DFMA R22, R26, R22, +INF ;  /* 0x7ff000001a16242b */ /* 0x000fe40000000016 */
[----:B------:R-:W-:-:S08]  /*28170*/  DFMA R30, -R36, R28, R20 ;  /* 0x0000001c241e722b */ /* 0x000fd00000000114 */
[----:B------:R-:W-:Y:S01]  /*28180*/  DFMA R24, R24, R30, R28 ;  /* 0x0000001e1818722b */ /* 0x000fe2000000001c */
[----:B------:R-:W-:Y:S02]  /*28190*/  @P2 FSEL R22, R22, RZ, P3 ;  /* 0x000000ff16162208 */ /* 0x000fe40001800000 */
[----:B------:R-:W-:-:S07]  /*281a0*/  @P2 FSEL R23, R23, -QNAN , P3 ;  /* 0xfff0000017172808 */ /* 0x000fce0001800000 */
[----:B------:R-:W-:-:S05]  /*281b0*/  FFMA R2, RZ, R37, R25 ;  /* 0x00000025ff027223 */ /* 0x000fca0000000019 */
[----:B------:R-:W-:Y:S01]  /*281c0*/  FSETP.GT.AND P4, PT, |R2|, 1.469367938527859385e-39, PT ;  /* 0x001000000200780b */ /* 0x000fe20003f84200 */
[----:B------:R-:W-:Y:S02]  /*281d0*/  IMAD.MOV.U32 R2, RZ, RZ, -0x3ff ;  /* 0xfffffc01ff027424 */ /* 0x000fe400078e00ff */
[----:B------:R-:W-:Y:S01]  /*281e0*/  @!P0 IMAD.MOV.U32 R2, RZ, RZ, -0x435 ;  /* 0xfffffbcbff028424 */ /* 0x000fe200078e00ff */
[----:B------:R-:W-:Y:S09]  /*281f0*/  @P2 BRA `(.L_x_2708) ;  /* 0x0000000000f82947 */ /* 0x000ff20003800000 */
[----:B------:R-:W-:Y:S01]  /*28200*/  LOP3.LUT R22, R33, 0x800fffff, RZ, 0xc0, !PT ;  /* 0x800fffff21167812 */ /* 0x000fe200078ec0ff */
[----:B------:R-:W-:Y:S01]  /*28210*/  IMAD.MOV.U32 R30, RZ, RZ, R32 ;  /* 0x000000ffff1e7224 */ /* 0x000fe200078e0020 */
[----:B------:R-:W-:Y:S01]  /*28220*/  UMOV UR4, 0x3ae80f1e ;  /* 0x3ae80f1e00047882 */ /* 0x000fe20000000000 */
[----:B------:R-:W-:Y:S01]  /*28230*/  IMAD.MOV.U32 R26, RZ, RZ, RZ ;  /* 0x000000ffff1a7224 */ /* 0x000fe200078e00ff */
[----:B------:R-:W-:Y:S01]  /*28240*/  LOP3.LUT R31, R22, 0x3ff00000, RZ, 0xfc, !PT ;  /* 0x3ff00000161f7812 */ /* 0x000fe200078efcff */
[----:B------:R-:W-:Y:S01]  /*28250*/  IMAD.MOV.U32 R38, RZ, RZ, -0x748574fc ;  /* 0x8b7a8b04ff267424 */ /* 0x000fe200078e00ff */
        /* <DEDUP_REMOVED lines=56> */
.L_x_2708:
[----:B------:R-:W-:Y:S05]  /*285e0*/  BSYNC B0 ;  /* 0x0000000000007941 */ /* 0x000fea0003800000 */
.L_x_2707:
[----:B------:R-:W-:Y:S04]  /*285f0*/  BSSY B2, `(.L_x_2709) ;  /* 0x0000008000027945 */ /* 0x000fe80003800000 */
[----:B------:R-:W-:Y:S05]  /*28600*/  @P4 BRA P5, `(.L_x_2710) ;  /* 0x0000000000184947 */ /* 0x000fea0002800000 */
[----:B------:R-:W-:Y:S01]  /*28610*/  IMAD.MOV.U32 R24, RZ, RZ, R20 ;  /* 0x000000ffff187224 */ /* 0x000fe200078e0014 */
[----:B------:R-:W-:Y:S01]  /*28620*/  MOV R28, 0x28670 ;  /* 0x00028670001c7802 */ /* 0x000fe20000000f00 */
[----:B------:R-:W-:Y:S02]  /*28630*/  IMAD.MOV.U32 R25, RZ, RZ, R21 ;  /* 0x000000ffff197224 */ /* 0x000fe400078e0015 */
[----:B------:R-:W-:Y:S02]  /*28640*/  IMAD.MOV.U32 R30, RZ, RZ, R36 ;  /* 0x000000ffff1e7224 */ /* 0x000fe400078e0024 */
[----:B------:R-:W-:-:S07]  /*28650*/  IMAD.MOV.U32 R27, RZ, RZ, R37 ;  /* 0x000000ffff1b7224 */ /* 0x000fce00078e0025 */
[----:B-----5:R-:W-:Y:S05]  /*28660*/  CALL.REL.NOINC `($__internal_3_$__cuda_sm20_div_rn_f64_full) ;  /* 0x0000024c005c7944 */ /* 0x020fea0003c00000 */
.L_x_2710:
[----:B------:R-:W-:Y:S05]  /*28670*/  BSYNC B2 ;  /* 0x0000000000027941 */ /* 0x000fea0003800000 */
.L_x_2709:
        /* <DEDUP_REMOVED lines=82> */
.L_x_2712:
[----:B------:R-:W-:-:S04]  /*28ba0*/  ISETP.GE.AND P0, PT, R9, RZ, PT ;  /* 0x000000ff0900720c */ /* 0x000fc80003f06270 */
[----:B------:R-:W-:Y:S02]  /*28bb0*/  FSEL R20, RZ, 3.37028055040000000000e+12, P0 ;  /* 0x54442d18ff147808 */ /* 0x000fe40000000000 */
[----:B------:R-:W-:-:S07]  /*28bc0*/  FSEL R21, RZ, 2.1426990032196044922, P0 ;  /* 0x400921fbff157808 */ /* 0x000fce0000000000 */
.L_x_2713:
[----:B------:R-:W-:Y:S05]  /*28bd0*/  BSYNC B0 ;  /* 0x0000000000007941 */ /* 0x000fea0003800000 */
.L_x_2711:
[----:B------:R-:W-:Y:S01]  /*28be0*/  DADD R8, |R8|, |R10| ;  /* 0x0000000008087229 */ /* 0x000fe2000000060a */
[----:B------:R-:W-:Y:S01]  /*28bf0*/  LOP3.LUT R11, R21, 0x80000000, R11, 0xb8, !PT ;  /* 0x80000000150b7812 */ /* 0x000fe200078eb80b */
[----:B------:R-:W-:-:S06]  /*28c00*/  DMUL R22, R22, 0.5 ;  /* 0x3fe0000016167828 */ /* 0x000fcc0000000000 */
[----:B------:R-:W-:-:S06]  /*28c10*/  DSETP.GTU.AND P0, PT, |R8|, +INF , PT ;  /* 0x7ff000000800742a */ /* 0x000fcc0003f0c200 */
[----:B------:R-:W-:Y:S02]  /*28c20*/  FSEL R8, R8, R20, P0 ;  /* 0x0000001408087208 */ /* 0x000fe40000000000 */
[----:B------:R-:W-:Y:S01]  /*28c30*/  FSEL R9, R9, R11, P0 ;  /* 0x0000000b09097208 */ /* 0x000fe20000000000 */
[----:B------:R-:W-:Y:S06]  /*28c40*/  BRA `(.L_x_2705) ;  /* 0x0000005800207947 */ /* 0x000fec0003800000 */
.L_x_2706:
        /* <DEDUP_REMOVED lines=9> */
[----:B------:R-:W-:-:S02]  /*28ce0*/  DADD R38, R22, R22 ;  /* 0x0000000016267229 */ /* 0x000fc40000000016 */
[----:B------:R-:W-:Y:S02]  /*28cf0*/  DMUL R46, R22, R22 ;  /* 0x00000016162e7228 */ /* 0x000fe40000000000 */
        /* <DEDUP_REMOVED lines=18> */
.L_x_2715:
        /* <DEDUP_REMOVED lines=11> */
[C-C-:B------:R-:W-:Y:S01]  /*28ed0*/  DSETP.GEU.AND P3, PT, R46.reuse, R24.reuse, PT ;  /* 0x000000182e00722a */ /* 0x140fe20003f6e000 */
[----:B------:R-:W-:Y:S01]  /*28ee0*/  IMAD.MOV.U32 R52, RZ, RZ, R22 ;  /* 0x000000ffff347224 */ /* 0x000fe200078e0016 */
[----:B------:R-:W-:Y:S01]  /*28ef0*/  DSETP.LT.OR P0, PT, R46, R24, P0 ;  /* 0x000000182e00722a */ /* 0x000fe20000701400 */
[----:B------:R-:W-:-:S03]  /*28f00*/  IMAD.MOV.U32 R53, RZ, RZ, R23 ;  /* 0x000000ffff357224 */ /* 0x000fc600078e0017 */
        /* <DEDUP_REMOVED lines=50> */
[C-C-:B------:R-:W-:Y:S01]  /*29230*/  DSETP.LT.OR P0, PT, R46.reuse, R42.reuse, P0 ;  /* 0x0000002a2e00722a */ /* 0x140fe20000701400 */
[----:B------:R-:W-:Y:S01]  /*29240*/  IMAD.MOV.U32 R48, RZ, RZ, R30 ;  /* 0x000000ffff307224 */ /* 0x000fe200078e001e */
        /* <DEDUP_REMOVED lines=8> */
[----:B------:R-:W-:Y:S01]  /*292d0*/  IMAD.MOV.U32 R42, RZ, RZ, R26 ;  /* 0x000000ffff2a7224 */ /* 0x000fe200078e001a */
[----:B------:R-:W-:Y:S06]  /*292e0*/  @P0 BRA `(.L_x_2715) ;  /* 0xfffffff800cc0947 */ /* 0x000fec000383ffff */
[----:B------:R-:W-:Y:S05]  /*292f0*/  BSYNC B0 ;  /* 0x0000000000007941 */ /* 0x000fea0003800000 */
.L_x_2714:
        /* <DEDUP_REMOVED lines=97> */
.L_x_2717:
        /* <DEDUP_REMOVED lines=21> */
.L_x_2720:
[----:B------:R-:W-:Y:S05]  /*29a60*/  BSYNC B3 ;  /* 0x0000000000037941 */ /* 0x000fea0003800000 */
.L_x_2719:
        /* <DEDUP_REMOVED lines=29> */
.L_x_2718:
[----:B------:R-:W-:Y:S05]  /*29c40*/  BSYNC B2 ;  /* 0x0000000000027941 */ /* 0x000fea0003800000 */
.L_x_2716:
        /* <DEDUP_REMOVED lines=21> */
.L_x_2722:
[----:B------:R-:W-:Y:S05]  /*29da0*/  BSYNC B2 ;  /* 0x0000000000027941 */ /* 0x000fea0003800000 */
.L_x_2721:
        /* <DEDUP_REMOVED lines=82> */
.L_x_2724:
[----:B------:R-:W-:-:S04]  /*2a2d0*/  ISETP.GE.AND P0, PT, R9, RZ, PT ;  /* 0x000000ff0900720c */ /* 0x000fc80003f06270 */
[----:B------:R-:W-:Y:S02]  /*2a2e0*/  FSEL R20, RZ, 3.37028055040000000000e+12, P0 ;  /* 0x54442d18ff147808 */ /* 0x000fe40000000000 */
[----:B------:R-:W-:-:S07]  /*2a2f0*/  FSEL R21, RZ, 2.1426990032196044922, P0 ;  /* 0x400921fbff157808 */ /* 0x000fce0000000000 */
.L_x_2725:
[----:B------:R-:W-:Y:S05]  /*2a300*/  BSYNC B0 ;  /* 0x0000000000007941 */ /* 0x000fea0003800000 */
.L_x_2723:
[----:B------:R-:W-:Y:S01]  /*2a310*/  DADD R8, |R8|, |R10| ;  /* 0x0000000008087229 */ /* 0x000fe2000000060a */
[----:B------:R-:W-:Y:S01]  /*2a320*/  LOP3.LUT R11, R21, 0x80000000, R11, 0xb8, !PT ;  /* 0x80000000150b7812 */ /* 0x000fe200078eb80b */
[----:B------:R-:W-:-:S06]  /*2a330*/  DMUL R22, R22, 0.5 ;  /* 0x3fe0000016167828 */ /* 0x000fcc0000000000 */
[----:B------:R-:W-:-:S06]  /*2a340*/  DSETP.GTU.AND P0, PT, |R8|, +INF , PT ;  /* 0x7ff000000800742a */ /* 0x000fcc0003f0c200 */
[----:B------:R-:W-:Y:S02]  /*2a350*/  FSEL R8, R8, R20, P0 ;  /* 0x0000001408087208 */ /* 0x000fe40000000000 */
[----:B------:R-:W-:Y:S01]  /*2a360*/  FSEL R9, R9, R11, P0 ;  /* 0x0000000b09097208 */ /* 0x000fe20000000000 */
[----:B------:R-:W-:Y:S06]  /*2a370*/  BRA `(.L_x_2705) ;  /* 0x0000004000547947 */ /* 0x000fec0003800000 */
.L_x_2693:
        /* <DEDUP_REMOVED lines=10> */
[-C--:B------:R-:W-:Y:S01]  /*2a420*/  SEL R26, R32, R22.reuse, P0 ;  /* 0x00000016201a7207 */ /* 0x080fe20000000000 */
[----:B------:R-:W-:Y:S01]  /*2a430*/  IMAD.MOV.U32 R35, RZ, RZ, 0x3fd80000 ;  /* 0x3fd80000ff237424 */ /* 0x000fe200078e00ff */
[----:B------:R-:W-:Y:S01]  /*2a440*/  LOP3.LUT R2, R25, 0xffc00000, RZ, 0xc0, !PT ;  /* 0xffc0000019027812 */ /* 0x000fe200078ec0ff */
[----:B------:R-:W-:Y:S01]  /*2a450*/  MUFU.RCP64H R39, R37 ;  /* 0x0000002500277308 */ /* 0x000fe20000001800 */
[----:B------:R-:W-:Y:S01]  /*2a460*/  SEL R27, R33, R23, P0 ;  /* 0x00000017211b7207 */ /* 0x000fe20000000000 */
[----:B------:R-:W-:Y:S01]  /*2a470*/  IMAD.MOV.U32 R38, RZ, RZ, 0x1 ;  /* 0x00000001ff267424 */ /* 0x000fe200078e00ff */
[----:B------:R-:W-:Y:S01]  /*2a480*/  IADD3 R29, -R2, 0x7fd00000, RZ ;  /* 0x7fd00000021d7810 */ /* 0x000fe20007ffe1ff */
[----:B------:R-:W-:Y:S01]  /*2a490*/  BSSY B0, `(.L_x_2726) ;  /* 0x0000076000007945 */ /* 0x000fe20003800000 */
[----:B------:R-:W-:-:S02]  /*2a4a0*/  SEL R24, R32, R22, P2 ;  /* 0x0000001620187207 */ /* 0x000fc40001000000 */
[----:B------:R-:W-:Y:S02]  /*2a4b0*/  ISETP.GE.U32.AND P3, PT, R27, 0x7ff00000, PT ;  /* 0x7ff000001b00780c */ /* 0x000fe40003f66070 */
[C---:B------:R-:W-:Y:S01]  /*2a4c0*/  DMUL R30, R28.reuse, R26 ;  /* 0x0000001a1c1e7228 */ /* 0x040fe20000000000 */
[----:B------:R-:W-:Y:S01]  /*2a4d0*/  FSETP.GEU.AND P5, PT, |R21|, 6.5827683646048100446e-37, PT ;  /* 0x036000001500780b */ /* 0x000fe20003fae200 */
        /* <DEDUP_REMOVED lines=10> */
[----:B------:R-:W-:Y:S01]  /*2a580*/  IMAD.MOV.U32 R30, RZ, RZ, RZ ;  /* 0x000000ffff1e7224 */ /* 0x000fe200078e00ff */
[----:B------:R-:W-:Y:S02]  /*2a590*/  DSETP.NEU.AND P2, PT, R26, RZ, PT ;  /* 0x000000ff1a00722a */ /* 0x000fe40003f4d000 */
[----:B------:R-:W0:Y:S03]  /*2a5a0*/  MUFU.RSQ64H R31, R29 ;  /* 0x0000001d001f7308 */ /* 0x000e260000001c00 */
[----:B0-----:R-:W-:-:S08]  /*2a5b0*/  DMUL R32, R30, R30 ;  /* 0x0000001e1e207228 */ /* 0x001fd00000000000 */
[----:B------:R-:W-:Y:S02]  /*2a5c0*/  DFMA R32, R28, -R32, 1 ;  /* 0x3ff000001c20742b */ /* 0x000fe40000000820 */
[----:B------:R-:W-:-:S06]  /*2a5d0*/  DFMA R28, -R36, R38, 1 ;  /* 0x3ff00000241c742b */ /* 0x000fcc0000000126 */
[----:B------:R-:W-:Y:S02]  /*2a5e0*/  DFMA R34, R32, R34, 0.5 ;  /* 0x3fe000002022742b */ /* 0x000fe40000000022 */
[----:B------:R-:W-:Y:S02]  /*2a5f0*/  DMUL R32, R30, R32 ;  /* 0x000000201e207228 */ /* 0x000fe40000000000 */
[----:B------:R-:W-:-:S06]  /*2a600*/  DFMA R28, R28, R28, R28 ;  /* 0x0000001c1c1c722b */ /* 0x000fcc000000001c */
[----:B------:R-:W-:Y:S02]  /*2a610*/  DFMA R32, R34, R32, R30 ;  /* 0x000000202220722b */ /* 0x000fe4000000001e */
[----:B------:R-:W-:-:S06]  /*2a620*/  DFMA R38, R38, R28, R38 ;  /* 0x0000001c2626722b */ /* 0x000fcc0000000026 */
[----:B------:R-:W-:Y:S01]  /*2a630*/  DMUL R32, R22, R32 ;  /* 0x0000002016207228 */ /* 0x000fe20000000000 */
[----:B------:R-:W-:Y:S01]  /*2a640*/  LOP3.LUT R23, R2, 0x100000, RZ, 0xfc, !PT ;  /* 0x0010000002177812 */ /* 0x000fe200078efcff */
[----:B------:R-:W-:-:S06]  /*2a650*/  IMAD.MOV.U32 R22, RZ, RZ, RZ ;  /* 0x000000ffff167224 */ /* 0x000fcc00078e00ff */
[----:B------:R-:W-:Y:S02]  /*2a660*/  DMUL R32, R32, R22 ;  /* 0x0000001620207228 */ /* 0x000fe40000000000 */
[----:B------:R-:W-:-:S08]  /*2a670*/  DFMA R22, -R36, R38, 1 ;  /* 0x3ff000002416742b */ /* 0x000fd00000000126 */
[----:B------:R-:W-:Y:S01]  /*2a680*/  @!P3 FSEL R27, R25, R33, !P2 ;  /* 0x00000021191bb208 */ /* 0x000fe20005000000 */
[----:B------:R-:W-:Y:S01]  /*2a690*/  DFMA R22, R38, R22, R38 ;  /* 0x000000162616722b */ /* 0x000fe20000000026 */
[----:B------:R-:W-:Y:S02]  /*2a6a0*/  @!P3 FSEL R26, R24, R32, !P2 ;  /* 0x00000020181ab208 */ /* 0x000fe40005000000 */
[----:B------:R-:W-:Y:S01]  /*2a6b0*/  ISETP.GT.AND P0, PT, R27, 0xfffff, PT ;  /* 0x000fffff1b00780c */ /* 0x000fe20003f04270 */
[----:B------:R-:W-:Y:S02]  /*2a6c0*/  IMAD.MOV.U32 R29, RZ, RZ, R27 ;  /* 0x000000ffff1d7224 */ /* 0x000fe400078e001b */
[----:B------:R-:W-:Y:S02]  /*2a6d0*/  IMAD.MOV.U32 R28, RZ, RZ, R26 ;  /* 0x000000ffff1c7224 */ /* 0x000fe400078e001a */
[----:B------:R-:W-:-:S08]  /*2a6e0*/  DMUL R24, R20, R22 ;  /* 0x0000001614187228 */ /* 0x000fd00000000000 */
[----:B------:R-:W-:Y:S02]  /*2a6f0*/  @!P0 DMUL R28, R28, 1.80143985094819840000e+16 ;  /* 0x435000001c1c8828 */ /* 0x000fe40000000000 */
[----:B------:R-:W-:-:S08]  /*2a700*/  DFMA R30, -R36, R24, R20 ;  /* 0x00000018241e722b */ /* 0x000fd00000000114 */
[----:B------:R-:W-:Y:S01]  /*2a710*/  @!P0 IMAD.MOV.U32 R27, RZ, RZ, R29 ;  /* 0x000000ffff1b8224 */ /* 0x000fe200078e001d */
[----:B------:R-:W-:Y:S01]  /*2a720*/  DFMA R24, R22, R30, R24 ;  /* 0x0000001e1618722b */ /* 0x000fe20000000018 */
[----:B------:R-:W-:Y:S02]  /*2a730*/  @!P0 IMAD.MOV.U32 R26, RZ, RZ, R28 ;  /* 0x000000ffff1a8224 */ /* 0x000fe400078e001c */
[----:B------:R-:W-:-:S05]  /*2a740*/  VIADD R2, R27, 0xffffffff ;  /* 0xffffffff1b027836 */ /* 0x000fca0000000000 */
[----:B------:R-:W-:Y:S02]  /*2a750*/  ISETP.GE.U32.AND P2, PT, R2, 0x7fefffff, PT ;  /* 0x7fefffff0200780c */ /* 0x000fe40003f46070 */
[----:B------:R-:W-:-:S05]  /*2a760*/  FFMA R2, RZ, R37, R25 ;  /* 0x00000025ff027223 */ /* 0x000fca0000000019 */
[----:B------:R-:W-:Y:S01]  /*2a770*/  FSETP.GT.AND P4, PT, |R2|, 1.469367938527859385e-39, PT ;  /* 0x001000000200780b */ /* 0x000fe20003f84200 */
[----:B------:R-:W-:Y:S02]  /*2a780*/  IMAD.MOV.U32 R2, RZ, RZ, -0x3ff ;  /* 0xfffffc01ff027424 */ /* 0x000fe400078e00ff */
[----:B------:R-:W-:-:S03]  /*2a790*/  @!P0 IMAD.MOV.U32 R2, RZ, RZ, -0x435 ;  /* 0xfffffbcbff028424 */ /* 0x000fc600078e00ff */
[----:B------:R-:W-:Y:S01]  /*2a7a0*/  @P2 IMAD.MOV.U32 R22, RZ, RZ, 0x0 ;  /* 0x00000000ff162424 */ /* 0x000fe200078e00ff */
[----:B------:R-:W-:Y:S01]  /*2a7b0*/  @P2 FSETP.NEU.FTZ.AND P3, PT, R29, RZ, PT ;  /* 0x000000ff1d00220b */ /* 0x000fe20003f7d000 */
[----:B------:R-:W-:-:S06]  /*2a7c0*/  @P2 IMAD.MOV.U32 R23, RZ, RZ, 0x7ff00000 ;  /* 0x7ff00000ff172424 */ /* 0x000fcc00078e00ff */
[----:B------:R-:W-:-:S10]  /*2a7d0*/  @P2 DFMA R22, R28, R22, +INF ;  /* 0x7ff000001c16242b */ /* 0x000fd40000000016 */
[----:B------:R-:W-:Y:S02]  /*2a7e0*/  @P2 FSEL R22, R22, RZ, P3 ;  /* 0x000000ff16162208 */ /* 0x000fe40001800000 */
[----:B------:R-:W-:Y:S01]  /*2a7f0*/  @P2 FSEL R23, R23, -QNAN , P3 ;  /* 0xfff0000017172808 */ /* 0x000fe20001800000 */
[----:B------:R-:W-:Y:S06]  /*2a800*/  @P2 BRA `(.L_x_2727) ;  /* 0x0000000000f82947 */ /* 0x000fec0003800000 */
        /* <DEDUP_REMOVED lines=62> */
.L_x_2727:
[----:B------:R-:W-:Y:S05]  /*2abf0*/  BSYNC B0 ;  /* 0x0000000000007941 */ /* 0x000fea0003800000 */
.L_x_2726:
        /* <DEDUP_REMOVED lines=8> */
.L_x_2729:
[----:B------:R-:W-:Y:S05]  /*2ac80*/  BSYNC B2 ;  /* 0x0000000000027941 */ /* 0x000fea0003800000 */
.L_x_2728:
        /* <DEDUP_REMOVED lines=82> */
.L_x_2731:
[----:B------:R-:W-:-:S04]  /*2b1b0*/  ISETP.GE.AND P0, PT, R9, RZ, PT ;  /* 0x000000ff0900720c */ /* 0x000fc80003f06270 */
[----:B------:R-:W-:Y:S02]  /*2b1c0*/  FSEL R20, RZ, 3.37028055040000000000e+12, P0 ;  /* 0x54442d18ff147808 */ /* 0x000fe40000000000 */
[----:B------:R-:W-:-:S07]  /*2b1d0*/  FSEL R21, RZ, 2.1426990032196044922, P0 ;  /* 0x400921fbff157808 */ /* 0x000fce0000000000 */
.L_x_2732:
[----:B------:R-:W-:Y:S05]  /*2b1e0*/  BSYNC B0 ;  /* 0x0000000000007941 */ /* 0x000fea0003800000 */
.L_x_2730:
[----:B------:R-:W-:Y:S01]  /*2b1f0*/  DADD R8, |R8|, |R10| ;  /* 0x0000000008087229 */ /* 0x000fe2000000060a */
[----:B------:R-:W-:-:S07]  /*2b200*/  LOP3.LUT R11, R21, 0x80000000, R11, 0xb8, !PT ;  /* 0x80000000150b7812 */ /* 0x000fce00078eb80b */
[----:B------:R-:W-:-:S06]  /*2b210*/  DSETP.GTU.AND P0, PT, |R8|, +INF , PT ;  /* 0x7ff000000800742a */ /* 0x000fcc0003f0c200 */
[----:B------:R-:W-:Y:S02]  /*2b220*/  FSEL R8, R8, R20, P0 ;  /* 0x0000001408087208 */ /* 0x000fe40000000000 */
[----:B------:R-:W-:Y:S01]  /*2b230*/  FSEL R9, R9, R11, P0 ;  /* 0x0000000b09097208 */ /* 0x000fe20000000000 */
[----:B------:R-:W-:Y:S06]  /*2b240*/  BRA `(.L_x_2705) ;  /* 0x0000003000a07947 */ /* 0x000fec0003800000 */
.L_x_2692:
        /* <DEDUP_REMOVED lines=90> */
.L_x_2735:
        /* <DEDUP_REMOVED lines=21> */
.L_x_2738:
[----:B------:R-:W-:Y:S05]  /*2b940*/  BSYNC B3 ;  /* 0x0000000000037941 */ /* 0x000fea0003800000 */
.L_x_2737:
        /* <DEDUP_REMOVED lines=29> */
.L_x_2736:
[----:B------:R-:W-:Y:S05]  /*2bb20*/  BSYNC B2 ;  /* 0x0000000000027941 */ /* 0x000fea0003800000 */
.L_x_2734:
[----:B------:R-:W-:Y:S01]  /*2bb30*/  IMAD.MOV.U32 R26, RZ, RZ, -0x2449a4b7 ;  /* 0xdbb65b49ff1a7424 */ /* 0x000fe200078e00ff */
[----:B------:R-:W-:Y:S01]  /*2bb40*/  UMOV UR4, 0x2a25ff7e ;  /* 0x2a25ff7e00047882 */ /* 0x000fe20000000000 */
[----:B------:R-:W-:Y:S01]  /*2bb50*/  IMAD.MOV.U32 R27, RZ, RZ, 0x3f2d3b63 ;  /* 0x3f2d3b63ff1b7424 */ /* 0x000fe200078e00ff */
[----:B------:R-:W-:Y:S01]  /*2bb60*/  UMOV UR5, 0x3ef53e1d ;  /* 0x3ef53e1d00057882 */ /* 0x000fe20000000000 */
[----:B------:R-:W-:Y:S01]  /*2bb70*/  ISETP.GE.AND P0, PT, R9, RZ, PT ;  /* 0x000000ff0900720c */ /* 0x000fe20003f06270 */
[C-C-:B------:R-:W-:Y:S01]  /*2bb80*/  DSETP.NEU.AND P2, PT, |R8|.reuse, |R10|.reuse, PT ;  /* 0x4000000a0800722a */ /* 0x140fe20003f4d200 */
[----:B------:R-:W-:Y:S01]  /*2bb90*/  IMAD.MOV.U32 R2, RZ, RZ, 0x7f3321d2 ;  /* 0x7f3321d2ff027424 */ /* 0x000fe200078e00ff */
[----:B------:R-:W-:Y:S02]  /*2bba0*/  DADD R8, |R8|, |R10| ;  /* 0x0000000008087229 */ /* 0x000fe4000000060a */
        /* <DEDUP_REMOVED lines=68> */
[----:B------:R-:W-:Y:S01]  /*2bff0*/  @!P2 FSEL R10, R20, 1.8213495016098022461, !P0 ;  /* 0x3fe921fb140aa808 */ /* 0x000fe20004000000 */
[----:B------:R-:W-:Y:S01]  /*2c000*/  DMUL R22, R24, 0.5 ;  /* 0x3fe0000018167828 */ /* 0x000fe20000000000 */
[----:B------:R-:W-:-:S02]  /*2c010*/  @!P2 FSEL R21, R2, 3.37028055040000000000e+12, !P0 ;  /* 0x54442d180215a808 */ /* 0x000fc40004000000 */
[----:B------:R-:W-:Y:S02]  /*2c020*/  LOP3.LUT R11, R10, 0x80000000, R11, 0xb8, !PT ;  /* 0x800000000a0b7812 */ /* 0x000fe400078eb80b */
[----:B------:R-:W-:Y:S02]  /*2c030*/  FSEL R8, R8, R21, P1 ;  /* 0x0000001508087208 */ /* 0x000fe40000800000 */
[----:B------:R-:W-:Y:S01]  /*2c040*/  FSEL R9, R9, R11, P1 ;  /* 0x0000000b09097208 */ /* 0x000fe20000800000 */
[----:B------:R-:W-:Y:S06]  /*2c050*/  BRA `(.L_x_2705) ;  /* 0x00000024001c7947 */ /* 0x000fec0003800000 */
.L_x_2733:
[----:B------:R-:W-:Y:S01]  /*2c060*/  DMUL R22, R20, R20 ;  /* 0x0000001414167228 */ /* 0x000fe20000000000 */
        /* <DEDUP_REMOVED lines=74> */
[----:B------:R-:W-:Y:S01]  /*2c510*/  DMUL R22, R20, 0.5 ;  /* 0x3fe0000014167828 */ /* 0x000fe20000000000 */
[----:B------:R-:W-:Y:S01]  /*2c520*/  FSEL R27, R26, R29, !P1 ;  /* 0x0000001d1a1b7208 */ /* 0x000fe20004800000 */
[----:B------:R-:W-:Y:S01]  /*2c530*/  DSETP.GTU.AND P1, PT, |R8|, +INF , PT ;  /* 0x7ff000000800742a */ /* 0x000fe20003f2c200 */
[----:B------:R-:W-:Y:S02]  /*2c540*/  @!P2 FSEL R10, R24, 1.8213495016098022461, !P0 ;  /* 0x3fe921fb180aa808 */ /* 0x000fe40004000000 */
[----:B------:R-:W-:-:S02]  /*2c550*/  @!P2 FSEL R27, R2, 3.37028055040000000000e+12, !P0 ;  /* 0x54442d18021ba808 */ /* 0x000fc40004000000 */
[----:B------:R-:W-:Y:S01]  /*2c560*/  LOP3.LUT R11, R10, 0x80000000, R11, 0xb8, !PT ;  /* 0x800000000a0b7812 */ /* 0x000fe200078eb80b */
[----:B------:R-:W-:Y:S01]  /*2c570*/  DMUL R22, R20, R22 ;  /* 0x0000001614167228 */ /* 0x000fe20000000000 */
[----:B------:R-:W-:Y:S02]  /*2c580*/  FSEL R8, R8, R27, P1 ;  /* 0x0000001b08087208 */ /* 0x000fe40000800000 */
[----:B------:R-:W-:Y:S01]  /*2c590*/  FSEL R9, R9, R11, P1 ;  /* 0x0000000b09097208 */ /* 0x000fe20000800000 */
[----:B------:R-:W-:Y:S07]  /*2c5a0*/  BRA `(.L_x_2705) ;  /* 0x0000001c00c87947 */ /* 0x000fee0003800000 */
.L_x_2691:
        /* <DEDUP_REMOVED lines=23> */
.L_x_2740:
[----:B------:R-:W-:Y:S05]  /*2c720*/  BSYNC B2 ;  /* 0x0000000000027941 */ /* 0x000fea0003800000 */
.L_x_2739:
        /* <DEDUP_REMOVED lines=13> */
[----:B------:R-:W-:Y:S02]  /*2c800*/  DFMA R26, R30, R22, R26 ;  /* 0x000000161e1a722b */ /* 0x000fe4000000001a */
[----:B------:R-:W-:-:S08]  /*2c810*/  DADD R22, -RZ, |R24| ;  /* 0x00000000ff167229 */ /* 0x000fd00000000518 */
        /* <DEDUP_REMOVED lines=11> */
.L_x_2742:
[----:B------:R-:W-:Y:S05]  /*2c8d0*/  BSYNC B2 ;  /* 0x0000000000027941 */ /* 0x000fea0003800000 */
.L_x_2741:
[----:B------:R-:W-:Y:S01]  /*2c8e0*/  DADD R32, -RZ, |R26| ;  /* 0x00000000ff207229 */ /* 0x000fe2000000051a */
[----:B------:R-:W-:Y:S01]  /*2c8f0*/  IMAD.MOV.U32 R28, RZ, RZ, RZ ;  /* 0x000000ffff1c7224 */ /* 0x000fe200078e00ff */
[----:B------:R-:W-:Y:S01]  /*2c900*/  UMOV UR4, 0xffffffff ;  /* 0xffffffff00047882 */ /* 0x000fe20000000000 */
[----:B------:R-:W-:Y:S01]  /*2c910*/  UMOV UR5, 0x7fefffff ;  /* 0x7fefffff00057882 */ /* 0x000fe20000000000 */
[----:B------:R-:W-:Y:S01]  /*2c920*/  IMAD.MOV.U32 R34, RZ, RZ, 0x0 ;  /* 0x00000000ff227424 */ /* 0x000fe200078e00ff */
[----:B------:R-:W-:Y:S01]  /*2c930*/  UMOV UR6, UR5 ;  /* 0x0000000500067c82 */ /* 0x000fe20008000000 */
[----:B------:R-:W-:Y:S01]  /*2c940*/  IMAD.MOV.U32 R35, RZ, RZ, 0x3fd80000 ;  /* 0x3fd80000ff237424 */ /* 0x000fe200078e00ff */
[----:B------:R-:W-:Y:S01]  /*2c950*/  MUFU.RCP64H R39, R37 ;  /* 0x0000002500277308 */ /* 0x000fe20000001800 */
[----:B------:R-:W-:Y:S01]  /*2c960*/  IMAD.MOV.U32 R38, RZ, RZ, 0x1 ;  /* 0x00000001ff267424 */ /* 0x000fe200078e00ff */
[----:B------:R-:W-:Y:S01]  /*2c970*/  BSSY B0, `(.L_x_2743) ;  /* 0x000007f000007945 */ /* 0x000fe20003800000 */
        /* <DEDUP_REMOVED lines=9> */
[----:B------:R-:W-:Y:S02]  /*2ca10*/  SEL R24, R32, R22, P2 ;  /* 0x0000001620187207 */ /* 0x000fe40001000000 */
        /* <DEDUP_REMOVED lines=116> */
.L_x_2744:
[----:B------:R-:W-:Y:S05]  /*2d160*/  BSYNC B0 ;  /* 0x0000000000007941 */ /* 0x000fea0003800000 */
.L_x_2743:
        /* <DEDUP_REMOVED lines=8> */
.L_x_2746:
[----:B------:R-:W-:Y:S05]  /*2d1f0*/  BSYNC B2 ;  /* 0x0000000000027941 */ /* 0x000fea0003800000 */
.L_x_2745:
        /* <DEDUP_REMOVED lines=82> */
.L_x_2748:
[----:B------:R-:W-:-:S04]  /*2d720*/  ISETP.GE.AND P0, PT, R9, RZ, PT ;  /* 0x000000ff0900720c */ /* 0x000fc80003f06270 */
[----:B------:R-:W-:Y:S02]  /*2d730*/  FSEL R20, RZ, 3.37028055040000000000e+12, P0 ;  /* 0x54442d18ff147808 */ /* 0x000fe40000000000 */
[----:B------:R-:W-:-:S07]  /*2d740*/  FSEL R21, RZ, 2.1426990032196044922, P0 ;  /* 0x400921fbff157808 */ /* 0x000fce0000000000 */
.L_x_2749:
[----:B------:R-:W-:Y:S05]  /*2d750*/  BSYNC B0 ;  /* 0x0000000000007941 */ /* 0x000fea0003800000 */
.L_x_2747:
[----:B------:R-:W-:Y:S01]  /*2d760*/  DADD R8, |R8|, |R10| ;  /* 0x0000000008087229 */ /* 0x000fe2000000060a */
[----:B------:R-:W-:Y:S01]  /*2d770*/  LOP3.LUT R11, R21, 0x80000000, R11, 0xb8, !PT ;  /* 0x80000000150b7812 */ /* 0x000fe200078eb80b */
[----:B------:R-:W-:-:S06]  /*2d780*/  DADD R22, R22, 1 ;  /* 0x3ff0000016167429 */ /* 0x000fcc0000000000 */
[----:B------:R-:W-:-:S06]  /*2d790*/  DSETP.GTU.AND P0, PT, |R8|, +INF , PT ;  /* 0x7ff000000800742a */ /* 0x000fcc0003f0c200 */
[----:B------:R-:W-:Y:S02]  /*2d7a0*/  FSEL R8, R8, R20, P0 ;  /* 0x0000001408087208 */ /* 0x000fe40000000000 */
[----:B------:R-:W-:Y:S01]  /*2d7b0*/  FSEL R9, R9, R11, P0 ;  /* 0x0000000b09097208 */ /* 0x000fe20000000000 */
[----:B------:R-:W-:Y:S06]  /*2d7c0*/  BRA `(.L_x_2705) ;  /* 0x0000000c00407947 */ /* 0x000fec0003800000 */
.L_x_2690:
[C---:B------:R-:W-:Y:S01]  /*2d7d0*/  DSETP.GEU.AND P0, PT, |R10|.reuse, 1.4916681462400413487e-154, PT ;  /* 0x200000000a00742a */ /* 0x040fe20003f0e200 */
[----:B------:R-:W-:Y:S01]  /*2d7e0*/  IMAD.MOV.U32 R30, RZ, RZ, 0x1 ;  /* 0x00000001ff1e7424 */ /* 0x000fe200078e00ff */
[----:B------:R-:W-:Y:S01]  /*2d7f0*/  DADD R32, -RZ, |R10| ;  /* 0x00000000ff207229 */ /* 0x000fe2000000050a */
[----:B------:R-:W-:Y:S01]  /*2d800*/  BSSY B0, `(.L_x_2750) ;  /* 0x0000069000007945 */ /* 0x000fe20003800000 */
[----:B------:R-:W-:Y:S02]  /*2d810*/  DSETP.GT.AND P1, PT, |R10|, |R8|, PT ;  /* 0x400000080a00722a */ /* 0x000fe40003f24200 */
[----:B------:R-:W-:-:S06]  /*2d820*/  DSETP.LT.AND P0, PT, |R8|, 1.4916681462400413487e-154, !P0 ;  /* 0x200000000800742a */ /* 0x000fcc0004701200 */
[----:B------:R-:W-:Y:S02]  /*2d830*/  FSEL R21, R33, R23, P1 ;  /* 0x0000001721157208 */ /* 0x000fe40000800000 */
[----:B------:R-:W-:Y:S02]  /*2d840*/  FSEL R20, R32, R22, P1 ;  /* 0x0000001620147208 */ /* 0x000fe40000800000 */
[----:B------:R-:W0:Y:S04]  /*2d850*/  MUFU.RCP64H R31, R21 ;  /* 0x00000015001f7308 */ /* 0x000e280000001800 */
[----:B------:R-:W-:Y:S02]  /*2d860*/  @P0 DMUL R26, R10, 4 ;  /* 0x401000000a1a0828 */ /* 0x000fe40000000000 */
[----:B------:R-:W-:-:S02]  /*2d870*/  @P0 DMUL R24, R8, 4 ;  /* 0x4010000008180828 */ /* 0x000fc40000000000 */
[----:B------:R-:W-:-:S04]  /*2d880*/  @!P0 DMUL R28, R10, R10 ;  /* 0x0000000a0a1c8228 */ /* 0x000fc80000000000 */
[----:B------:R-:W-:-:S04]  /*2d890*/  @P0 DMUL R26, R26, R26 ;  /* 0x0000001a1a1a0228 */ /* 0x000fc80000000000 */
[----:B------:R-:W-:-:S04]  /*2d8a0*/  @!P0 DFMA R28, R8, R8, R28 ;  /* 0x00000008081c822b */ /* 0x000fc8000000001c */
[----:B------:R-:W-:Y:S02]  /*2d8b0*/  @P0 DFMA R26, R24, R24, R26 ;  /* 0x00000018181a022b */ /* 0x000fe4000000001a */
[----:B0-----:R-:W-:-:S06]  /*2d8c0*/  DFMA R24, -R20, R30, 1 ;  /* 0x3ff000001418742b */ /* 0x001fcc000000011e */
[----:B------:R-:W-:Y:S02]  /*2d8d0*/  @P0 DMUL R28, R26, 0.0625 ;  /* 0x3fb000001a1c0828 */ /* 0x000fe40000000000 */
[----:B------:R-:W-:Y:S01]  /*2d8e0*/  DFMA R24, R24, R24, R24 ;  /* 0x000000181818722b */ /* 0x000fe20000000018 */
[----:B------:R-:W-:Y:S02]  /*2d8f0*/  FSEL R26, R22, R32, P1 ;  /* 0x00000020161a7208 */ /* 0x000fe40000800000 */
[----:B------:R-:W-:-:S04]  /*2d900*/  FSEL R27, R23, R33, P1 ;  /* 0x00000021171b7208 */ /* 0x000fc80000800000 */
[----:B------:R-:W-:Y:S01]  /*2d910*/  FSETP.GEU.AND P5, PT, |R27|, 6.5827683646048100446e-37, PT ;  /* 0x036000001b00780b */ /* 0x000fe20003fae200 */
[----:B------:R-:W-:Y:S01]  /*2d920*/  DFMA R24, R30, R24, R30 ;  /* 0x000000181e18722b */ /* 0x000fe2000000001e */
[----:B------:R-:W-:Y:S01]  /*2d930*/  ISETP.GT.AND P0, PT, R29, 0xfffff, PT ;  /* 0x000fffff1d00780c */ /* 0x000fe20003f04270 */
[----:B------:R-:W-:Y:S02]  /*2d940*/  IMAD.MOV.U32 R34, RZ, RZ, R28 ;  /* 0x000000ffff227224 */ /* 0x000fe400078e001c */
[----:B------:R-:W-:-:S04]  /*2d950*/  IMAD.MOV.U32 R35, RZ, RZ, R29 ;  /* 0x000000ffff237224 */ /* 0x000fc800078e001d */
[----:B------:R-:W-:-:S06]  /*2d960*/  DFMA R30, -R20, R24, 1 ;  /* 0x3ff00000141e742b */ /* 0x000fcc0000000118 */
        /* <DEDUP_REMOVED lines=82> */
.L_x_2751:
[----:B------:R-:W-:Y:S05]  /*2de90*/  BSYNC B0 ;  /* 0x0000000000007941 */ /* 0x000fea0003800000 */
.L_x_2750:
        /* <DEDUP_REMOVED lines=8> */
.L_x_2753:
[----:B------:R-:W-:Y:S05]  /*2df20*/  BSYNC B2 ;  /* 0x0000000000027941 */ /* 0x000fea0003800000 */
.L_x_2752:
        /* <DEDUP_REMOVED lines=82> */
.L_x_2755:
[----:B------:R-:W-:Y:S02]  /*2e450*/  FSEL R20, RZ, 3.37028055040000000000e+12, P2 ;  /* 0x54442d18ff147808 */ /* 0x000fe40001000000 */
[----:B------:R-:W-:-:S07]  /*2e460*/  FSEL R21, RZ, 2.1426990032196044922, P2 ;  /* 0x400921fbff157808 */ /* 0x000fce0001000000 */
.L_x_2756:
[----:B------:R-:W-:Y:S05]  /*2e470*/  BSYNC B0 ;  /* 0x0000000000007941 */ /* 0x000fea0003800000 */
.L_x_2754:
[----:B------:R-:W-:Y:S01]  /*2e480*/  DADD R8, |R8|, |R10| ;  /* 0x0000000008087229 */ /* 0x000fe2000000060a */
[----:B------:R-:W-:-:S07]  /*2e490*/  LOP3.LUT R11, R21, 0x80000000, R11, 0xb8, !PT ;  /* 0x80000000150b7812 */ /* 0x000fce00078eb80b */
[----:B------:R-:W-:-:S06]  /*2e4a0*/  DSETP.GTU.AND P0, PT, |R8|, +INF , PT ;  /* 0x7ff000000800742a */ /* 0x000fcc0003f0c200 */
[----:B------:R-:W-:Y:S02]  /*2e4b0*/  FSEL R8, R8, R20, P0 ;  /* 0x0000001408087208 */ /* 0x000fe40000000000 */
[----:B------:R-:W-:-:S07]  /*2e4c0*/  FSEL R9, R9, R11, P0 ;  /* 0x0000000b09097208 */ /* 0x000fce0000000000 */
.L_x_2705:
[----:B------:R-:W-:Y:S05]  /*2e4d0*/  BSYNC B1 ;  /* 0x0000000000017941 */ /* 0x000fea0003800000 */
.L_x_2689:
        /* <DEDUP_REMOVED lines=75> */
[----:B------:R-:W-:-:S06]  /*2e990*/  @!P0 IMAD.MOV.U32 R22, RZ, RZ, RZ ;  /* 0x000000ffff168224 */ /* 0x000fcc00078e00ff */
[----:B------:R-:W-:-:S11]  /*2e9a0*/  @!P0 DMUL R10, R8, R22 ;  /* 0x00000016080a8228 */ /* 0x000fd60000000000 */
.L_x_2763:
[----:B------:R-:W-:Y:S05]  /*2e9b0*/  BSYNC B0 ;  /* 0x0000000000007941 */ /* 0x000fea0003800000 */
.L_x_2762:
        /* <DEDUP_REMOVED lines=25> */
.L_x_2765:
[----:B------:R-:W-:Y:S01]  /*2eb50*/  DMUL R8, RZ, R20 ;  /* 0x00000014ff087228 */ /* 0x000fe20000000000 */
[----:B------:R-:W-:-:S10]  /*2eb60*/  IMAD.MOV.U32 R27, RZ, RZ, RZ ;  /* 0x000000ffff1b7224 */ /* 0x000fd400078e00ff */
.L_x_2766:
[----:B------:R-:W-:Y:S05]  /*2eb70*/  BSYNC B2 ;  /* 0x0000000000027941 */ /* 0x000fea0003800000 */
.L_x_2764:
        /* <DEDUP_REMOVED lines=49> */
.L_x_2768:
[----:B------:R-:W-:Y:S01]  /*2ee90*/  DMUL R32, RZ, R20 ;  /* 0x00000014ff207228 */ /* 0x000fe20000000000 */
[----:B------:R-:W-:-:S10]  /*2eea0*/  IMAD.MOV.U32 R2, RZ, RZ, RZ ;  /* 0x000000ffff027224 */ /* 0x000fd400078e00ff */
.L_x_2769:
[----:B------:R-:W-:Y:S05]  /*2eeb0*/  BSYNC B2 ;  /* 0x0000000000027941 */ /* 0x000fea0003800000 */
.L_x_2767:
        /* <DEDUP_REMOVED lines=25> */
.L_x_2761:
        /* <DEDUP_REMOVED lines=62> */
.L_x_2772:
[----:B------:R-:W-:Y:S05]  /*2f430*/  BSYNC B0 ;  /* 0x0000000000007941 */ /* 0x000fea0003800000 */
.L_x_2771:
        /* <DEDUP_REMOVED lines=25> */
.L_x_2774:
[----:B------:R-:W-:Y:S01]  /*2f5d0*/  DMUL R8, RZ, R20 ;  /* 0x00000014ff087228 */ /* 0x000fe20000000000 */
[----:B------:R-:W-:-:S10]  /*2f5e0*/  IMAD.MOV.U32 R27, RZ, RZ, RZ ;  /* 0x000000ffff1b7224 */ /* 0x000fd400078e00ff */
.L_x_2775:
[----:B------:R-:W-:Y:S05]  /*2f5f0*/  BSYNC B2 ;  /* 0x0000000000027941 */ /* 0x000fea0003800000 */
.L_x_2773:
        /* <DEDUP_REMOVED lines=49> */
.L_x_2777:
[----:B------:R-:W-:Y:S01]  /*2f910*/  DMUL R32, RZ, R20 ;  /* 0x00000014ff207228 */ /* 0x000fe20000000000 */
[----:B------:R-:W-:-:S10]  /*2f920*/  IMAD.MOV.U32 R2, RZ, RZ, RZ ;  /* 0x000000ffff027224 */ /* 0x000fd400078e00ff */
.L_x_2778:
[----:B------:R-:W-:Y:S05]  /*2f930*/  BSYNC B2 ;  /* 0x0000000000027941 */ /* 0x000fea0003800000 */
.L_x_2776:
        /* <DEDUP_REMOVED lines=15> */
[----:B------:R-:W-:-:S08]  /*2fa30*/  DFMA R28, R38, R28, R30 ;  /* 0x0000001c261c722b */ /* 0x000fd0000000001e */
[----:B---3--:R-:W-:-:S08]  /*2fa40*/  DFMA R20, R38, R28, R20 ;  /* 0x0000001c2614722b */ /* 0x008fd00000000014 */
[----:B------:R-:W-:Y:S01]  /*2fa50*/  DFMA R20, R38, R20, R22 ;  /* 0x000000142614722b */ /* 0x000fe20000000016 */
[----:B------:R-:W-:Y:S02]  /*2fa60*/  LEA.HI R22, R11, 0xffffff09, RZ, 0xc ;  /* 0xffffff090b167811 */ /* 0x000fe400078f60ff */
[----:B------:R-:W-:Y:S02]  /*2fa70*/  LOP3.LUT R11, R2, 0x7fe00000, RZ, 0xfc, !PT ;  /* 0x7fe00000020b7812 */ /* 0x000fe400078efcff */
[----:B------:R-:W-:-:S03]  /*2fa80*/  LEA.HI R2, R22, R22, RZ, 0x1 ;  /* 0x0000001616027211 */ /* 0x000fc600078f08ff */
[----:B----4-:R-:W-:Y:S01]  /*2fa90*/  DFMA R20, R38, R20, R24 ;  /* 0x000000142614722b */ /* 0x010fe20000000018 */
[----:B------:R-:W-:-:S05]  /*2faa0*/  SHF.R.S32.HI R23, RZ, 0x1, R2 ;  /* 0x00000001ff177819 */ /* 0x000fca0000011402 */
[----:B------:R-:W-:Y:S02]  /*2fab0*/  IMAD.IADD R2, R22, 0x1, -R23 ;  /* 0x0000000116027824 */ /* 0x000fe400078e0a17 */
        /* <DEDUP_REMOVED lines=15> */
.L_x_2760:
        /* <DEDUP_REMOVED lines=11> */
.L_x_2779:
[----:B------:R-:W-:-:S10]  /*2fc60*/  DADD R8, R20, -R20 ;  /* 0x0000000014087229 */ /* 0x000fd40000000814 */
[----:B------:R-:W-:Y:S02]  /*2fc70*/  IMAD.MOV.U32 R10, RZ, RZ, R8 ;  /* 0x000000ffff0a7224 */ /* 0x000fe400078e0008 */
[----:B------:R-:W-:Y:S01]  /*2fc80*/  IMAD.MOV.U32 R11, RZ, RZ, R9 ;  /* 0x000000ffff0b7224 */ /* 0x000fe200078e0009 */
[----:B------:R-:W-:Y:S06]  /*2fc90*/  BRA `(.L_x_2770) ;  /* 0x00000008009c7947 */ /* 0x000fec0003800000 */
.L_x_2759:
        /* <DEDUP_REMOVED lines=26> */
.L_x_2781:
[----:B------:R-:W-:Y:S01]  /*2fe40*/  DMUL R22, RZ, R20 ;  /* 0x00000014ff167228 */ /* 0x000fe20000000000 */
[----:B------:R-:W-:-:S10]  /*2fe50*/  IMAD.MOV.U32 R27, RZ, RZ, RZ ;  /* 0x000000ffff1b7224 */ /* 0x000fd400078e00ff */
.L_x_2782:
[----:B------:R-:W-:Y:S05]  /*2fe60*/  BSYNC B2 ;  /* 0x0000000000027941 */ /* 0x000fea0003800000 */
.L_x_2780:
        /* <DEDUP_REMOVED lines=49> */
.L_x_2784:
[----:B------:R-:W-:Y:S01]  /*30180*/  DMUL R10, RZ, R20 ;  /* 0x00000014ff0a7228 */ /* 0x000fe20000000000 */
[----:B------:R-:W-:-:S10]  /*30190*/  IMAD.MOV.U32 R2, RZ, RZ, RZ ;  /* 0x000000ffff027224 */ /* 0x000fd400078e00ff */
.L_x_2785:
[----:B------:R-:W-:Y:S05]  /*301a0*/  BSYNC B2 ;  /* 0x0000000000027941 */ /* 0x000fea0003800000 */
.L_x_2783:
        /* <DEDUP_REMOVED lines=24> */
.L_x_2758:
        /* <DEDUP_REMOVED lines=59> */
.L_x_2787:
[----:B------:R-:W-:Y:S05]  /*306e0*/  BSYNC B0 ;  /* 0x0000000000007941 */ /* 0x000fea0003800000 */
.L_x_2786:
[----:B------:R-:W-:Y:S02]  /*306f0*/  IMAD.MOV.U32 R10, RZ, RZ, R20 ;  /* 0x000000ffff0a7224 */ /* 0x000fe400078e0014 */
[----:B------:R-:W-:-:S07]  /*30700*/  IMAD.MOV.U32 R11, RZ, RZ, R21 ;  /* 0x000000ffff0b7224 */ /* 0x000fce00078e0015 */
.L_x_2770:
[----:B------:R-:W-:Y:S05]  /*30710*/  BSYNC B1 ;  /* 0x0000000000017941 */ /* 0x000fea0003800000 */
.L_x_2757:
        /* <DEDUP_REMOVED lines=116> */
.L_x_2795:
        /* <DEDUP_REMOVED lines=21> */
.L_x_2798:
[----:B------:R-:W-:Y:S05]  /*30fb0*/  BSYNC B3 ;  /* 0x0000000000037941 */ /* 0x000fea0003800000 */
.L_x_2797:
        /* <DEDUP_REMOVED lines=29> */
.L_x_2796:
[----:B------:R-:W-:Y:S05]  /*31190*/  BSYNC B2 ;  /* 0x0000000000027941 */ /* 0x000fea0003800000 */
.L_x_2794:
        /* <DEDUP_REMOVED lines=21> */
.L_x_2800:
[----:B------:R-:W-:Y:S05]  /*312f0*/  BSYNC B2 ;  /* 0x0000000000027941 */ /* 0x000fea0003800000 */
.L_x_2799:
        /* <DEDUP_REMOVED lines=82> */
.L_x_2802:
[----:B------:R-:W-:-:S04]  /*31820*/  ISETP.GE.AND P0, PT, R13, RZ, PT ;  /* 0x000000ff0d00720c */ /* 0x000fc80003f06270 */
[----:B------:R-:W-:Y:S02]  /*31830*/  FSEL R20, RZ, 3.37028055040000000000e+12, P0 ;  /* 0x54442d18ff147808 */ /* 0x000fe40000000000 */
[----:B------:R-:W-:-:S07]  /*31840*/  FSEL R21, RZ, 2.1426990032196044922, P0 ;  /* 0x400921fbff157808 */ /* 0x000fce0000000000 */
.L_x_2803:
[----:B------:R-:W-:Y:S05]  /*31850*/  BSYNC B0 ;  /* 0x0000000000007941 */ /* 0x000fea0003800000 */
.L_x_2801:
[----:B------:R-:W-:Y:S01]  /*31860*/  DADD R12, |R12|, |R14| ;  /* 0x000000000c0c7229 */ /* 0x000fe2000000060e */
[----:B------:R-:W-:Y:S01]  /*31870*/  LOP3.LUT R15, R21, 0x80000000, R15, 0xb8, !PT ;  /* 0x80000000150f7812 */ /* 0x000fe200078eb80f */
[----:B------:R-:W-:-:S06]  /*31880*/  DMUL R22, R22, 0.5 ;  /* 0x3fe0000016167828 */ /* 0x000fcc0000000000 */
[----:B------:R-:W-:-:S06]  /*31890*/  DSETP.GTU.AND P0, PT, |R12|, +INF , PT ;  /* 0x7ff000000c00742a */ /* 0x000fcc0003f0c200 */
[----:B------:R-:W-:Y:S02]  /*318a0*/  FSEL R12, R12, R20, P0 ;  /* 0x000000140c0c7208 */ /* 0x000fe40000000000 */
[----:B------:R-:W-:Y:S01]  /*318b0*/  FSEL R13, R13, R15, P0 ;  /* 0x0000000f0d0d7208 */ /* 0x000fe20000000000 */
[----:B------:R-:W-:Y:S06]  /*318c0*/  BRA `(.L_x_2804) ;  /* 0x0000006400507947 */ /* 0x000fec0003800000 */
.L_x_2793:
        /* <DEDUP_REMOVED lines=101> */
.L_x_2807:
[----:B------:R-:W-:Y:S05]  /*31f20*/  BSYNC B0 ;  /* 0x0000000000007941 */ /* 0x000fea0003800000 */
.L_x_2806:
[----:B------:R-:W-:Y:S04]  /*31f30*/  BSSY B2, `(.L_x_2808) ;  /* 0x0000008000027945 */ /* 0x000fe80003800000 */
[----:B------:R-:W-:Y:S05]  /*31f40*/  @P4 BRA P5, `(.L_x_2809) ;  /* 0x0000000000184947 */ /* 0x000fea0002800000 */
[----:B------:R-:W-:Y:S01]  /*31f50*/  IMAD.MOV.U32 R24, RZ, RZ, R20 ;  /* 0x000000ffff187224 */ /* 0x000fe200078e0014 */
[----:B------:R-:W-:Y:S01]  /*31f60*/  MOV R28, 0x31fb0 ;  /* 0x00031fb0001c7802 */ /* 0x000fe20000000f00 */
[----:B------:R-:W-:Y:S02]  /*31f70*/  IMAD.MOV.U32 R25, RZ, RZ, R21 ;  /* 0x000000ffff197224 */ /* 0x000fe400078e0015 */
[----:B------:R-:W-:Y:S02]  /*31f80*/  IMAD.MOV.U32 R30, RZ, RZ, R36 ;  /* 0x000000ffff1e7224 */ /* 0x000fe400078e0024 */
[----:B------:R-:W-:-:S07]  /*31f90*/  IMAD.MOV.U32 R27, RZ, RZ, R37 ;  /* 0x000000ffff1b7224 */ /* 0x000fce00078e0025 */
[----:B------:R-:W-:Y:S05]  /*31fa0*/  CALL.REL.NOINC `($__internal_3_$__cuda_sm20_div_rn_f64_full) ;  /* 0x000001b4000c7944 */ /* 0x000fea0003c00000 */
.L_x_2809:
[----:B------:R-:W-:Y:S05]  /*31fb0*/  BSYNC B2 ;  /* 0x0000000000027941 */ /* 0x000fea0003800000 */
.L_x_2808:
        /* <DEDUP_REMOVED lines=82> */
.L_x_2811:
[----:B------:R-:W-:-:S04]  /*324e0*/  ISETP.GE.AND P0, PT, R13, RZ, PT ;  /* 0x000000ff0d00720c */ /* 0x000fc80003f06270 */
[----:B------:R-:W-:Y:S02]  /*324f0*/  FSEL R20, RZ, 3.37028055040000000000e+12, P0 ;  /* 0x54442d18ff147808 */ /* 0x000fe40000000000 */
[----:B------:R-:W-:-:S07]  /*32500*/  FSEL R21, RZ, 2.1426990032196044922, P0 ;  /* 0x400921fbff157808 */ /* 0x000fce0000000000 */
.L_x_2812:
[----:B------:R-:W-:Y:S05]  /*32510*/  BSYNC B0 ;  /* 0x0000000000007941 */ /* 0x000fea0003800000 */
.L_x_2810:
[----:B------:R-:W-:Y:S01]  /*32520*/  DADD R12, |R12|, |R14| ;  /* 0x000000000c0c7229 */ /* 0x000fe2000000060e */
[----:B------:R-:W-:Y:S01]  /*32530*/  LOP3.LUT R15, R21, 0x80000000, R15, 0xb8, !PT ;  /* 0x80000000150f7812 */ /* 0x000fe200078eb80f */
[----:B------:R-:W-:-:S06]  /*32540*/  DMUL R22, R22, 0.5 ;  /* 0x3fe0000016167828 */ /* 0x000fcc0000000000 */
[----:B------:R-:W-:-:S06]  /*32550*/  DSETP.GTU.AND P0, PT, |R12|, +INF , PT ;  /* 0x7ff000000c00742a */ /* 0x000fcc0003f0c200 */
[----:B------:R-:W-:Y:S02]  /*32560*/  FSEL R12, R12, R20, P0 ;  /* 0x000000140c0c7208 */ /* 0x000fe40000000000 */
[----:B------:R-:W-:Y:S01]  /*32570*/  FSEL R13, R13, R15, P0 ;  /* 0x0000000f0d0d7208 */ /* 0x000fe20000000000 */
[----:B------:R-:W-:Y:S06]  /*32580*/  BRA `(.L_x_2804) ;  /* 0x0000005800207947 */ /* 0x000fec0003800000 */
.L_x_2805:
        /* <DEDUP_REMOVED lines=29> */
.L_x_2814:
        /* <DEDUP_REMOVED lines=78> */
.L_x_2813:
        /* <DEDUP_REMOVED lines=97> */
.L_x_2816:
        /* <DEDUP_REMOVED lines=21> */
.L_x_2819:
[----:B------:R-:W-:Y:S05]  /*333a0*/  BSYNC B3 ;  /* 0x0000000000037941 */ /* 0x000fea0003800000 */
.L_x_2818:
        /* <DEDUP_REMOVED lines=29> */
.L_x_2817:
[----:B------:R-:W-:Y:S05]  /*33580*/  BSYNC B2 ;  /* 0x0000000000027941 */ /* 0x000fea0003800000 */
.L_x_2815:
        /* <DEDUP_REMOVED lines=21> */
.L_x_2821:
[----:B------:R-:W-:Y:S05]  /*336e0*/  BSYNC B2 ;  /* 0x0000000000027941 */ /* 0x000fea0003800000 */
.L_x_2820:
        /* <DEDUP_REMOVED lines=82> */
.L_x_2823:
[----:B------:R-:W-:-:S04]  /*33c10*/  ISETP.GE.AND P0, PT, R13, RZ, PT ;  /* 0x000000ff0d00720c */ /* 0x000fc80003f06270 */
[----:B------:R-:W-:Y:S02]  /*33c20*/  FSEL R20, RZ, 3.37028055040000000000e+12, P0 ;  /* 0x54442d18ff147808 */ /* 0x000fe40000000000 */
[----:B------:R-:W-:-:S07]  /*33c30*/  FSEL R21, RZ, 2.1426990032196044922, P0 ;  /* 0x400921fbff157808 */ /* 0x000fce0000000000 */
.L_x_2824:
[----:B------:R-:W-:Y:S05]  /*33c40*/  BSYNC B0 ;  /* 0x0000000000007941 */ /* 0x000fea0003800000 */
.L_x_2822:
[----:B------:R-:W-:Y:S01]  /*33c50*/  DADD R12, |R12|, |R14| ;  /* 0x000000000c0c7229 */ /* 0x000fe2000000060e */
[----:B------:R-:W-:Y:S01]  /*33c60*/  LOP3.LUT R15, R21, 0x80000000, R15, 0xb8, !PT ;  /* 0x80000000150f7812 */ /* 0x000fe200078eb80f */
[----:B------:R-:W-:-:S06]  /*33c70*/  DMUL R22, R22, 0.5 ;  /* 0x3fe0000016167828 */ /* 0x000fcc0000000000 */
[----:B------:R-:W-:-:S06]  /*33c80*/  DSETP.GTU.AND P0, PT, |R12|, +INF , PT ;  /* 0x7ff000000c00742a */ /* 0x000fcc0003f0c200 */
[----:B------:R-:W-:Y:S02]  /*33c90*/  FSEL R12, R12, R20, P0 ;  /* 0x000000140c0c7208 */ /* 0x000fe40000000000 */
[----:B------:R-:W-:Y:S01]  /*33ca0*/  FSEL R13, R13, R15, P0 ;  /* 0x0000000f0d0d7208 */ /* 0x000fe20000000000 */
[----:B------:R-:W-:Y:S06]  /*33cb0*/  BRA `(.L_x_2804) ;  /* 0x0000004000547947 */ /* 0x000fec0003800000 */
.L_x_2792:
        /* <DEDUP_REMOVED lines=135> */
.L_x_2826:
[----:B------:R-:W-:Y:S05]  /*34530*/  BSYNC B0 ;  /* 0x0000000000007941 */ /* 0x000fea0003800000 */
.L_x_2825:
        /* <DEDUP_REMOVED lines=8> */
.L_x_2828:
[----:B------:R-:W-:Y:S05]  /*345c0*/  BSYNC B2 ;  /* 0x0000000000027941 */ /* 0x000fea0003800000 */
.L_x_2827:
        /* <DEDUP_REMOVED lines=82> */
.L_x_2830:
[----:B------:R-:W-:-:S04]  /*34af0*/  ISETP.GE.AND P0, PT, R13, RZ, PT ;  /* 0x000000ff0d00720c */ /* 0x000fc80003f06270 */
[----:B------:R-:W-:Y:S02]  /*34b00*/  FSEL R20, RZ, 3.37028055040000000000e+12, P0 ;  /* 0x54442d18ff147808 */ /* 0x000fe40000000000 */
[----:B------:R-:W-:-:S07]  /*34b10*/  FSEL R21, RZ, 2.1426990032196044922, P0 ;  /* 0x400921fbff157808 */ /* 0x000fce0000000000 */
.L_x_2831:
[----:B------:R-:W-:Y:S05]  /*34b20*/  BSYNC B0 ;  /* 0x0000000000007941 */ /* 0x000fea0003800000 */
.L_x_2829:
[----:B------:R-:W-:Y:S01]  /*34b30*/  DADD R12, |R12|, |R14| ;  /* 0x000000000c0c7229 */ /* 0x000fe2000000060e */
[----:B------:R-:W-:-:S07]  /*34b40*/  LOP3.LUT R15, R21, 0x80000000, R15, 0xb8, !PT ;  /* 0x80000000150f7812 */ /* 0x000fce00078eb80f */
[----:B------:R-:W-:-:S06]  /*34b50*/  DSETP.GTU.AND P0, PT, |R12|, +INF , PT ;  /* 0x7ff000000c00742a */ /* 0x000fcc0003f0c200 */
[----:B------:R-:W-:Y:S02]  /*34b60*/  FSEL R12, R12, R20, P0 ;  /* 0x000000140c0c7208 */ /* 0x000fe40000000000 */
[----:B------:R-:W-:Y:S01]  /*34b70*/  FSEL R13, R13, R15, P0 ;  /* 0x0000000f0d0d7208 */ /* 0x000fe20000000000 */
[----:B------:R-:W-:Y:S06]  /*34b80*/  BRA `(.L_x_2804) ;  /* 0x0000003000a07947 */ /* 0x000fec0003800000 */
.L_x_2791:
        /* <DEDUP_REMOVED lines=90> */
.L_x_2834:
        /* <DEDUP_REMOVED lines=21> */
.L_x_2837:
[----:B------:R-:W-:Y:S05]  /*35280*/  BSYNC B3 ;  /* 0x0000000000037941 */ /* 0x000fea0003800000 */
.L_x_2836:
        /* <DEDUP_REMOVED lines=29> */
.L_x_2835:
[----:B------:R-:W-:Y:S05]  /*35460*/  BSYNC B2 ;  /* 0x0000000000027941 */ /* 0x000fea0003800000 */
.L_x_2833:
        /* <DEDUP_REMOVED lines=83> */
.L_x_2832:
        /* <DEDUP_REMOVED lines=85> */
.L_x_2790:
        /* <DEDUP_REMOVED lines=23> */
.L_x_2839:
[----:B------:R-:W-:Y:S05]  /*36060*/  BSYNC B2 ;  /* 0x0000000000027941 */ /* 0x000fea0003800000 */
.L_x_2838:
        /* <DEDUP_REMOVED lines=26> */
.L_x_2841:
[----:B------:R-:W-:Y:S05]  /*36210*/  BSYNC B2 ;  /* 0x0000000000027941 */ /* 0x000fea0003800000 */
.L_x_2840:
        /* <DEDUP_REMOVED lines=136> */
.L_x_2843:
[----:B------:R-:W-:Y:S05]  /*36aa0*/  BSYNC B0 ;  /* 0x0000000000007941 */ /* 0x000fea0003800000 */
.L_x_2842:
        /* <DEDUP_REMOVED lines=8> */
.L_x_2845:
[----:B------:R-:W-:Y:S05]  /*36b30*/  BSYNC B2 ;  /* 0x0000000000027941 */ /* 0x000fea0003800000 */
.L_x_2844:
        /* <DEDUP_REMOVED lines=82> */
.L_x_2847:
[----:B------:R-:W-:-:S04]  /*37060*/  ISETP.GE.AND P0, PT, R13, RZ, PT ;  /* 0x000000ff0d00720c */ /* 0x000fc80003f06270 */
[----:B------:R-:W-:Y:S02]  /*37070*/  FSEL R20, RZ, 3.37028055040000000000e+12, P0 ;  /* 0x54442d18ff147808 */ /* 0x000fe40000000000 */
[----:B------:R-:W-:-:S07]  /*37080*/  FSEL R21, RZ, 2.1426990032196044922, P0 ;  /* 0x400921fbff157808 */ /* 0x000fce0000000000 */
.L_x_2848:
[----:B------:R-:W-:Y:S05]  /*37090*/  BSYNC B0 ;  /* 0x0000000000007941 */ /* 0x000fea0003800000 */
.L_x_2846:
[----:B------:R-:W-:Y:S01]  /*370a0*/  DADD R12, |R12|, |R14| ;  /* 0x000000000c0c7229 */ /* 0x000fe2000000060e */
[----:B------:R-:W-:Y:S01]  /*370b0*/  LOP3.LUT R15, R21, 0x80000000, R15, 0xb8, !PT ;  /* 0x80000000150f7812 */ /* 0x000fe200078eb80f */
[----:B------:R-:W-:-:S06]  /*370c0*/  DADD R22, R22, 1 ;  /* 0x3ff0000016167429 */ /* 0x000fcc0000000000 */
[----:B------:R-:W-:-:S06]  /*370d0*/  DSETP.GTU.AND P0, PT, |R12|, +INF , PT ;  /* 0x7ff000000c00742a */ /* 0x000fcc0003f0c200 */
[----:B------:R-:W-:Y:S02]  /*370e0*/  FSEL R12, R12, R20, P0 ;  /* 0x000000140c0c7208 */ /* 0x000fe40000000000 */
[----:B------:R-:W-:Y:S01]  /*370f0*/  FSEL R13, R13, R15, P0 ;  /* 0x0000000f0d0d7208 */ /* 0x000fe20000000000 */
[----:B------:R-:W-:Y:S06]  /*37100*/  BRA `(.L_x_2804) ;  /* 0x0000000c00407947 */ /* 0x000fec0003800000 */
.L_x_2789:
        /* <DEDUP_REMOVED lines=108> */
.L_x_2850:
[----:B------:R-:W-:Y:S05]  /*377d0*/  BSYNC B0 ;  /* 0x0000000000007941 */ /* 0x000fea0003800000 */
.L_x_2849:
        /* <DEDUP_REMOVED lines=8> */
.L_x_2852:
[----:B------:R-:W-:Y:S05]  /*37860*/  BSYNC B2 ;  /* 0x0000000000027941 */ /* 0x000fea0003800000 */
.L_x_2851:
        /* <DEDUP_REMOVED lines=82> */
.L_x_2854:
[----:B------:R-:W-:Y:S02]  /*37d90*/  FSEL R20, RZ, 3.37028055040000000000e+12, P2 ;  /* 0x54442d18ff147808 */ /* 0x000fe40001000000 */
[----:B------:R-:W-:-:S07]  /*37da0*/  FSEL R21, RZ, 2.1426990032196044922, P2 ;  /* 0x400921fbff157808 */ /* 0x000fce0001000000 */
.L_x_2855:
[----:B------:R-:W-:Y:S05]  /*37db0*/  BSYNC B0 ;  /* 0x0000000000007941 */ /* 0x000fea0003800000 */
.L_x_2853:
[----:B------:R-:W-:Y:S01]  /*37dc0*/  DADD R12, |R12|, |R14| ;  /* 0x000000000c0c7229 */ /* 0x000fe2000000060e */
[----:B------:R-:W-:-:S07]  /*37dd0*/  LOP3.LUT R15, R21, 0x80000000, R15, 0xb8, !PT ;  /* 0x80000000150f7812 */ /* 0x000fce00078eb80f */
[----:B------:R-:W-:-:S06]  /*37de0*/  DSETP.GTU.AND P0, PT, |R12|, +INF , PT ;  /* 0x7ff000000c00742a */ /* 0x000fcc0003f0c200 */
[----:B------:R-:W-:Y:S02]  /*37df0*/  FSEL R12, R12, R20, P0 ;  /* 0x000000140c0c7208 */ /* 0x000fe40000000000 */
[----:B------:R-:W-:-:S07]  /*37e00*/  FSEL R13, R13, R15, P0 ;  /* 0x0000000f0d0d7208 */ /* 0x000fce0000000000 */
.L_x_2804:
[----:B------:R-:W-:Y:S05]  /*37e10*/  BSYNC B1 ;  /* 0x0000000000017941 */ /* 0x000fea0003800000 */
.L_x_2788:
        /* <DEDUP_REMOVED lines=77> */
.L_x_2862:
[----:B------:R-:W-:Y:S05]  /*382f0*/  BSYNC B0 ;  /* 0x0000000000007941 */ /* 0x000fea0003800000 */
.L_x_2861:
        /* <DEDUP_REMOVED lines=25> */
.L_x_2864:
[----:B------:R-:W-:Y:S01]  /*38490*/  DMUL R12, RZ, R20 ;  /* 0x00000014ff0c7228 */ /* 0x000fe20000000000 */
[----:B------:R-:W-:-:S10]  /*384a0*/  IMAD.MOV.U32 R27, RZ, RZ, RZ ;  /* 0x000000ffff1b7224 */ /* 0x000fd400078e00ff */
.L_x_2865:
[----:B------:R-:W-:Y:S05]  /*384b0*/  BSYNC B2 ;  /* 0x0000000000027941 */ /* 0x000fea0003800000 */
.L_x_2863:
        /* <DEDUP_REMOVED lines=49> */
.L_x_2867:
[----:B------:R-:W-:Y:S01]  /*387d0*/  DMUL R32, RZ, R20 ;  /* 0x00000014ff207228 */ /* 0x000fe20000000000 */
[----:B------:R-:W-:-:S10]  /*387e0*/  IMAD.MOV.U32 R2, RZ, RZ, RZ ;  /* 0x000000ffff027224 */ /* 0x000fd400078e00ff */
.L_x_2868:
[----:B------:R-:W-:Y:S05]  /*387f0*/  BSYNC B2 ;  /* 0x0000000000027941 */ /* 0x000fea0003800000 */
.L_x_2866:
        /* <DEDUP_REMOVED lines=25> */
.L_x_2860:
        /* <DEDUP_REMOVED lines=62> */
.L_x_2871:
[----:B------:R-:W-:Y:S05]  /*38d70*/  BSYNC B0 ;  /* 0x0000000000007941 */ /* 0x000fea0003800000 */
.L_x_2870:
        /* <DEDUP_REMOVED lines=25> */
.L_x_2873:
[----:B------:R-:W-:Y:S01]  /*38f10*/  DMUL R12, RZ, R20 ;  /* 0x00000014ff0c7228 */ /* 0x000fe20000000000 */
[----:B------:R-:W-:-:S10]  /*38f20*/  IMAD.MOV.U32 R27, RZ, RZ, RZ ;  /* 0x000000ffff1b7224 */ /* 0x000fd400078e00ff */
.L_x_2874:
[----:B------:R-:W-:Y:S05]  /*38f30*/  BSYNC B2 ;  /* 0x0000000000027941 */ /* 0x000fea0003800000 */
.L_x_2872:
        /* <DEDUP_REMOVED lines=49> */
.L_x_2876:
[----:B------:R-:W-:Y:S01]  /*39250*/  DMUL R32, RZ, R20 ;  /* 0x00000014ff207228 */ /* 0x000fe20000000000 */
[----:B------:R-:W-:-:S10]  /*39260*/  IMAD.MOV.U32 R2, RZ, RZ, RZ ;  /* 0x000000ffff027224 */ /* 0x000fd400078e00ff */
.L_x_2877:
[----:B------:R-:W-:Y:S05]  /*39270*/  BSYNC B2 ;  /* 0x0000000000027941 */ /* 0x000fea0003800000 */
.L_x_2875:
        /* <DEDUP_REMOVED lines=39> */
.L_x_2859:
        /* <DEDUP_REMOVED lines=11> */
.L_x_2878:
[----:B------:R-:W-:-:S10]  /*395a0*/  DADD R12, R20, -R20 ;  /* 0x00000000140c7229 */ /* 0x000fd40000000814 */
[----:B------:R-:W-:Y:S02]  /*395b0*/  IMAD.MOV.U32 R14, RZ, RZ, R12 ;  /* 0x000000ffff0e7224 */ /* 0x000fe400078e000c */
[----:B------:R-:W-:Y:S01]  /*395c0*/  IMAD.MOV.U32 R15, RZ, RZ, R13 ;  /* 0x000000ffff0f7224 */ /* 0x000fe200078e000d */
[----:B------:R-:W-:Y:S06]  /*395d0*/  BRA `(.L_x_2869) ;  /* 0x00000008009c7947 */ /* 0x000fec0003800000 */
.L_x_2858:
        /* <DEDUP_REMOVED lines=26> */
.L_x_2880:
[----:B------:R-:W-:Y:S01]  /*39780*/  DMUL R22, RZ, R20 ;  /* 0x00000014ff167228 */ /* 0x000fe20000000000 */
[----:B------:R-:W-:-:S10]  /*39790*/  IMAD.MOV.U32 R27, RZ, RZ, RZ ;  /* 0x000000ffff1b7224 */ /* 0x000fd400078e00ff */
.L_x_2881:
[----:B------:R-:W-:Y:S05]  /*397a0*/  BSYNC B2 ;  /* 0x0000000000027941 */ /* 0x000fea0003800000 */
.L_x_2879:
        /* <DEDUP_REMOVED lines=49> */
.L_x_2883:
[----:B------:R-:W-:Y:S01]  /*39ac0*/  DMUL R14, RZ, R20 ;  /* 0x00000014ff0e7228 */ /* 0x000fe20000000000 */
[----:B------:R-:W-:-:S10]  /*39ad0*/  IMAD.MOV.U32 R2, RZ, RZ, RZ ;  /* 0x000000ffff027224 */ /* 0x000fd400078e00ff */
.L_x_2884:
[----:B------:R-:W-:Y:S05]  /*39ae0*/  BSYNC B2 ;  /* 0x0000000000027941 */ /* 0x000fea0003800000 */
.L_x_2882:
        /* <DEDUP_REMOVED lines=24> */
.L_x_2857:
        /* <DEDUP_REMOVED lines=59> */
.L_x_2886:
[----:B------:R-:W-:Y:S05]  /*3a020*/  BSYNC B0 ;  /* 0x0000000000007941 */ /* 0x000fea0003800000 */
.L_x_2885:
[----:B------:R-:W-:Y:S02]  /*3a030*/  IMAD.MOV.U32 R14, RZ, RZ, R20 ;  /* 0x000000ffff0e7224 */ /* 0x000fe400078e0014 */
[----:B------:R-:W-:-:S07]  /*3a040*/  IMAD.MOV.U32 R15, RZ, RZ, R21 ;  /* 0x000000ffff0f7224 */ /* 0x000fce00078e0015 */
.L_x_2869:
[----:B------:R-:W-:Y:S05]  /*3a050*/  BSYNC B1 ;  /* 0x0000000000017941 */ /* 0x000fea0003800000 */
.L_x_2856:
        /* <DEDUP_REMOVED lines=116> */
.L_x_2894:
        /* <DEDUP_REMOVED lines=21> */
.L_x_2897:
[----:B------:R-:W-:Y:S05]  /*3a8f0*/  BSYNC B3 ;  /* 0x0000000000037941 */ /* 0x000fea0003800000 */
.L_x_2896:
        /* <DEDUP_REMOVED lines=29> */
.L_x_2895:
[----:B------:R-:W-:Y:S05]  /*3aad0*/  BSYNC B2 ;  /* 0x0000000000027941 */ /* 0x000fea0003800000 */
.L_x_2893:
        /* <DEDUP_REMOVED lines=21> */
.L_x_2899:
[----:B------:R-:W-:Y:S05]  /*3ac30*/  BSYNC B2 ;  /* 0x0000000000027941 */ /* 0x000fea0003800000 */
.L_x_2898:
        /* <DEDUP_REMOVED lines=82> */
.L_x_2901:
[----:B------:R-:W-:-:S04]  /*3b160*/  ISETP.GE.AND P0, PT, R17, RZ, PT ;  /* 0x000000ff1100720c */ /* 0x000fc80003f06270 */
[----:B------:R-:W-:Y:S02]  /*3b170*/  FSEL R20, RZ, 3.37028055040000000000e+12, P0 ;  /* 0x54442d18ff147808 */ /* 0x000fe40000000000 */
[----:B------:R-:W-:-:S07]  /*3b180*/  FSEL R21, RZ, 2.1426990032196044922, P0 ;  /* 0x400921fbff157808 */ /* 0x000fce0000000000 */
.L_x_2902:
[----:B------:R-:W-:Y:S05]  /*3b190*/  BSYNC B0 ;  /* 0x0000000000007941 */ /* 0x000fea0003800000 */
.L_x_2900:
[----:B------:R-:W-:Y:S01]  /*3b1a0*/  DADD R16, |R16|, |R18| ;  /* 0x0000000010107229 */ /* 0x000fe20000000612 */
[----:B------:R-:W-:Y:S01]  /*3b1b0*/  LOP3.LUT R19, R21, 0x80000000, R19, 0xb8, !PT ;  /* 0x8000000015137812 */ /* 0x000fe200078eb813 */
[----:B------:R-:W-:-:S06]  /*3b1c0*/  DMUL R22, R22, 0.5 ;  /* 0x3fe0000016167828 */ /* 0x000fcc0000000000 */
[----:B------:R-:W-:-:S06]  /*3b1d0*/  DSETP.GTU.AND P0, PT, |R16|, +INF , PT ;  /* 0x7ff000001000742a */ /* 0x000fcc0003f0c200 */
[----:B------:R-:W-:Y:S02]  /*3b1e0*/  FSEL R16, R16, R20, P0 ;  /* 0x0000001410107208 */ /* 0x000fe40000000000 */
[----:B------:R-:W-:Y:S01]  /*3b1f0*/  FSEL R17, R17, R19, P0 ;  /* 0x0000001311117208 */ /* 0x000fe20000000000 */
[----:B------:R-:W-:Y:S06]  /*3b200*/  BRA `(.L_x_2903) ;  /* 0x0000006400507947 */ /* 0x000fec0003800000 */
.L_x_2892:
        /* <DEDUP_REMOVED lines=101> */
.L_x_2906:
[----:B------:R-:W-:Y:S05]  /*3b860*/  BSYNC B0 ;  /* 0x0000000000007941 */ /* 0x000fea0003800000 */
.L_x_2905:
        /* <DEDUP_REMOVED lines=8> */
.L_x_2908:
[----:B------:R-:W-:Y:S05]  /*3b8f0*/  BSYNC B2 ;  /* 0x0000000000027941 */ /* 0x000fea0003800000 */
.L_x_2907:
        /* <DEDUP_REMOVED lines=82> */
.L_x_2910:
[----:B------:R-:W-:-:S04]  /*3be20*/  ISETP.GE.AND P0, PT, R17, RZ, PT ;  /* 0x000000ff1100720c */ /* 0x000fc80003f06270 */
[----:B------:R-:W-:Y:S02]  /*3be30*/  FSEL R20, RZ, 3.37028055040000000000e+12, P0 ;  /* 0x54442d18ff147808 */ /* 0x000fe40000000000 */
[----:B------:R-:W-:-:S07]  /*3be40*/  FSEL R21, RZ, 2.1426990032196044922, P0 ;  /* 0x400921fbff157808 */ /* 0x000fce0000000000 */
.L_x_2911:
[----:B------:R-:W-:Y:S05]  /*3be50*/  BSYNC B0 ;  /* 0x0000000000007941 */ /* 0x000fea0003800000 */
.L_x_2909:
[----:B------:R-:W-:Y:S01]  /*3be60*/  DADD R16, |R16|, |R18| ;  /* 0x0000000010107229 */ /* 0x000fe20000000612 */
[----:B------:R-:W-:Y:S01]  /*3be70*/  LOP3.LUT R19, R21, 0x80000000, R19, 0xb8, !PT ;  /* 0x8000000015137812 */ /* 0x000fe200078eb813 */
[----:B------:R-:W-:-:S06]  /*3be80*/  DMUL R22, R22, 0.5 ;  /* 0x3fe0000016167828 */ /* 0x000fcc0000000000 */
[----:B------:R-:W-:-:S06]  /*3be90*/  DSETP.GTU.AND P0, PT, |R16|, +INF , PT ;  /* 0x7ff000001000742a */ /* 0x000fcc0003f0c200 */
[----:B------:R-:W-:Y:S02]  /*3bea0*/  FSEL R16, R16, R20, P0 ;  /* 0x0000001410107208 */ /* 0x000fe40000000000 */
[----:B------:R-:W-:Y:S01]  /*3beb0*/  FSEL R17, R17, R19, P0 ;  /* 0x0000001311117208 */ /* 0x000fe20000000000 */
[----:B------:R-:W-:Y:S06]  /*3bec0*/  BRA `(.L_x_2903) ;  /* 0x0000005800207947 */ /* 0x000fec0003800000 */
.L_x_2904:
        /* <DEDUP_REMOVED lines=29> */
.L_x_2913:
        /* <DEDUP_REMOVED lines=78> */
.L_x_2912:
        /* <DEDUP_REMOVED lines=97> */
.L_x_2915:
        /* <DEDUP_REMOVED lines=21> */
.L_x_2918:
[----:B------:R-:W-:Y:S05]  /*3cce0*/  BSYNC B3 ;  /* 0x0000000000037941 */ /* 0x000fea0003800000 */
.L_x_2917:
        /* <DEDUP_REMOVED lines=29> */
.L_x_2916:
[----:B------:R-:W-:Y:S05]  /*3cec0*/  BSYNC B2 ;  /* 0x0000000000027941 */ /* 0x000fea0003800000 */
.L_x_2914:
        /* <DEDUP_REMOVED lines=21> */
.L_x_2920:
[----:B------:R-:W-:Y:S05]  /*3d020*/  BSYNC B2 ;  /* 0x0000000000027941 */ /* 0x000fea0003800000 */
.L_x_2919:
        /* <DEDUP_REMOVED lines=82> */
.L_x_2922:
[----:B------:R-:W-:-:S04]  /*3d550*/  ISETP.GE.AND P0, PT, R17, RZ, PT ;  /* 0x000000ff1100720c */ /* 0x000fc80003f06270 */
[----:B------:R-:W-:Y:S02]  /*3d560*/  FSEL R20, RZ, 3.37028055040000000000e+12, P0 ;  /* 0x54442d18ff147808 */ /* 0x000fe40000000000 */
[----:B------:R-:W-:-:S07]  /*3d570*/  FSEL R21, RZ, 2.1426990032196044922, P0 ;  /* 0x400921fbff157808 */ /* 0x000fce0000000000 */
.L_x_2923:
[----:B------:R-:W-:Y:S05]  /*3d580*/  BSYNC B0 ;  /* 0x0000000000007941 */ /* 0x000fea0003800000 */
.L_x_2921:
[----:B------:R-:W-:Y:S01]  /*3d590*/  DADD R16, |R16|, |R18| ;  /* 0x0000000010107229 */ /* 0x000fe20000000612 */
[----:B------:R-:W-:Y:S01]  /*3d5a0*/  LOP3.LUT R19, R21, 0x80000000, R19, 0xb8, !PT ;  /* 0x8000000015137812 */ /* 0x000fe200078eb813 */
[----:B------:R-:W-:-:S06]  /*3d5b0*/  DMUL R22, R22, 0.5 ;  /* 0x3fe0000016167828 */ /* 0x000fcc0000000000 */
[----:B------:R-:W-:-:S06]  /*3d5c0*/  DSETP.GTU.AND P0, PT, |R16|, +INF , PT ;  /* 0x7ff000001000742a */ /* 0x000fcc0003f0c200 */
[----:B------:R-:W-:Y:S02]  /*3d5d0*/  FSEL R16, R16, R20, P0 ;  /* 0x0000001410107208 */ /* 0x000fe40000000000 */
[----:B------:R-:W-:Y:S01]  /*3d5e0*/  FSEL R17, R17, R19, P0 ;  /* 0x0000001311117208 */ /* 0x000fe20000000000 */
[----:B------:R-:W-:Y:S06]  /*3d5f0*/  BRA `(.L_x_2903) ;  /* 0x0000004000547947 */ /* 0x000fec0003800000 */
.L_x_2891:
        /* <DEDUP_REMOVED lines=135> */
.L_x_2925:
[----:B------:R-:W-:Y:S05]  /*3de70*/  BSYNC B0 ;  /* 0x0000000000007941 */ /* 0x000fea0003800000 */
.L_x_2924:
        /* <DEDUP_REMOVED lines=8> */
.L_x_2927:
[----:B------:R-:W-:Y:S05]  /*3df00*/  BSYNC B2 ;  /* 0x0000000000027941 */ /* 0x000fea0003800000 */
.L_x_2926:
        /* <DEDUP_REMOVED lines=82> */
.L_x_2929:
[----:B------:R-:W-:-:S04]  /*3e430*/  ISETP.GE.AND P0, PT, R17, RZ, PT ;  /* 0x000000ff1100720c */ /* 0x000fc80003f06270 */
[----:B------:R-:W-:Y:S02]  /*3e440*/  FSEL R20, RZ, 3.37028055040000000000e+12, P0 ;  /* 0x54442d18ff147808 */ /* 0x000fe40000000000 */
[----:B------:R-:W-:-:S07]  /*3e450*/  FSEL R21, RZ, 2.1426990032196044922, P0 ;  /* 0x400921fbff157808 */ /* 0x000fce0000000000 */
.L_x_2930:
[----:B------:R-:W-:Y:S05]  /*3e460*/  BSYNC B0 ;  /* 0x0000000000007941 */ /* 0x000fea0003800000 */
.L_x_2928:
[----:B------:R-:W-:Y:S01]  /*3e470*/  DADD R16, |R16|, |R18| ;  /* 0x0000000010107229 */ /* 0x000fe20000000612 */
[----:B------:R-:W-:-:S07]  /*3e480*/  LOP3.LUT R19, R21, 0x80000000, R19, 0xb8, !PT ;  /* 0x8000000015137812 */ /* 0x000fce00078eb813 */
[----:B------:R-:W-:-:S06]  /*3e490*/  DSETP.GTU.AND P0, PT, |R16|, +INF , PT ;  /* 0x7ff000001000742a */ /* 0x000fcc0003f0c200 */
[----:B------:R-:W-:Y:S02]  /*3e4a0*/  FSEL R16, R16, R20, P0 ;  /* 0x0000001410107208 */ /* 0x000fe40000000000 */
[----:B------:R-:W-:Y:S01]  /*3e4b0*/  FSEL R17, R17, R19, P0 ;  /* 0x0000001311117208 */ /* 0x000fe20000000000 */
[----:B------:R-:W-:Y:S06]  /*3e4c0*/  BRA `(.L_x_2903) ;  /* 0x0000003000a07947 */ /* 0x000fec0003800000 */
.L_x_2890:
        /* <DEDUP_REMOVED lines=90> */
.L_x_2933:
        /* <DEDUP_REMOVED lines=21> */
.L_x_2936:
[----:B------:R-:W-:Y:S05]  /*3ebc0*/  BSYNC B3 ;  /* 0x0000000000037941 */ /* 0x000fea0003800000 */
.L_x_2935:
        /* <DEDUP_REMOVED lines=29> */
.L_x_2934:
[----:B------:R-:W-:Y:S05]  /*3eda0*/  BSYNC B2 ;  /* 0x0000000000027941 */ /* 0x000fea0003800000 */
.L_x_2932:
        /* <DEDUP_REMOVED lines=83> */
.L_x_2931:
        /* <DEDUP_REMOVED lines=85> */
.L_x_2889:
        /* <DEDUP_REMOVED lines=23> */
.L_x_2938:
[----:B------:R-:W-:Y:S05]  /*3f9a0*/  BSYNC B2 ;  /* 0x0000000000027941 */ /* 0x000fea0003800000 */
.L_x_2937:
        /* <DEDUP_REMOVED lines=26> */
.L_x_2940:
[----:B------:R-:W-:Y:S05]  /*3fb50*/  BSYNC B2 ;  /* 0x0000000000027941 */ /* 0x000fea0003800000 */
.L_x_2939:
        /* <DEDUP_REMOVED lines=136> */
.L_x_2942:
[----:B------:R-:W-:Y:S05]  /*403e0*/  BSYNC B0 ;  /* 0x0000000000007941 */ /* 0x000fea0003800000 */
.L_x_2941:
        /* <DEDUP_REMOVED lines=8> */
.L_x_2944:
[----:B------:R-:W-:Y:S05]  /*40470*/  BSYNC B2 ;  /* 0x0000000000027941 */ /* 0x000fea0003800000 */
.L_x_2943:
        /* <DEDUP_REMOVED lines=82> */
.L_x_2946:
[----:B------:R-:W-:-:S04]  /*409a0*/  ISETP.GE.AND P0, PT, R17, RZ, PT ;  /* 0x000000ff1100720c */ /* 0x000fc80003f06270 */
[----:B------:R-:W-:Y:S02]  /*409b0*/  FSEL R20, RZ, 3.37028055040000000000e+12, P0 ;  /* 0x54442d18ff147808 */ /* 0x000fe40000000000 */
[----:B------:R-:W-:-:S07]  /*409c0*/  FSEL R21, RZ, 2.1426990032196044922, P0 ;  /* 0x400921fbff157808 */ /* 0x000fce0000000000 */
.L_x_2947:
[----:B------:R-:W-:Y:S05]  /*409d0*/  BSYNC B0 ;  /* 0x0000000000007941 */ /* 0x000fea0003800000 */
.L_x_2945:
[----:B------:R-:W-:Y:S01]  /*409e0*/  DADD R16, |R16|, |R18| ;  /* 0x0000000010107229 */ /* 0x000fe20000000612 */
[----:B------:R-:W-:Y:S01]  /*409f0*/  LOP3.LUT R19, R21, 0x80000000, R19, 0xb8, !PT ;  /* 0x8000000015137812 */ /* 0x000fe200078eb813 */
[----:B------:R-:W-:-:S06]  /*40a00*/  DADD R22, R22, 1 ;  /* 0x3ff0000016167429 */ /* 0x000fcc0000000000 */
[----:B------:R-:W-:-:S06]  /*40a10*/  DSETP.GTU.AND P0, PT, |R16|, +INF , PT ;  /* 0x7ff000001000742a */ /* 0x000fcc0003f0c200 */
[----:B------:R-:W-:Y:S02]  /*40a20*/  FSEL R16, R16, R20, P0 ;  /* 0x0000001410107208 */ /* 0x000fe40000000000 */
[----:B------:R-:W-:Y:S01]  /*40a30*/  FSEL R17, R17, R19, P0 ;  /* 0x0000001311117208 */ /* 0x000fe20000000000 */
[----:B------:R-:W-:Y:S06]  /*40a40*/  BRA `(.L_x_2903) ;  /* 0x0000000c00407947 */ /* 0x000fec0003800000 */
.L_x_2888:
        /* <DEDUP_REMOVED lines=108> */
.L_x_2949:
[----:B------:R-:W-:Y:S05]  /*41110*/  BSYNC B0 ;  /* 0x0000000000007941 */ /* 0x000fea0003800000 */
.L_x_2948:
        /* <DEDUP_REMOVED lines=8> */
.L_x_2951:
[----:B------:R-:W-:Y:S05]  /*411a0*/  BSYNC B2 ;  /* 0x0000000000027941 */ /* 0x000fea0003800000 */
.L_x_2950:
        /* <DEDUP_REMOVED lines=82> */
.L_x_2953:
[----:B------:R-:W-:Y:S02]  /*416d0*/  FSEL R20, RZ, 3.37028055040000000000e+12, P2 ;  /* 0x54442d18ff147808 */ /* 0x000fe40001000000 */
[----:B------:R-:W-:-:S07]  /*416e0*/  FSEL R21, RZ, 2.1426990032196044922, P2 ;  /* 0x400921fbff157808 */ /* 0x000fce0001000000 */
.L_x_2954:
[----:B------:R-:W-:Y:S05]  /*416f0*/  BSYNC B0 ;  /* 0x0000000000007941 */ /* 0x000fea0003800000 */
.L_x_2952:
[----:B------:R-:W-:Y:S01]  /*41700*/  DADD R16, |R16|, |R18| ;  /* 0x0000000010107229 */ /* 0x000fe20000000612 */
[----:B------:R-:W-:-:S07]  /*41710*/  LOP3.LUT R19, R21, 0x80000000, R19, 0xb8, !PT ;  /* 0x8000000015137812 */ /* 0x000fce00078eb813 */
[----:B------:R-:W-:-:S06]  /*41720*/  DSETP.GTU.AND P0, PT, |R16|, +INF , PT ;  /* 0x7ff000001000742a */ /* 0x000fcc0003f0c200 */
[----:B------:R-:W-:Y:S02]  /*41730*/  FSEL R16, R16, R20, P0 ;  /* 0x0000001410107208 */ /* 0x000fe40000000000 */
[----:B------:R-:W-:-:S07]  /*41740*/  FSEL R17, R17, R19, P0 ;  /* 0x0000001311117208 */ /* 0x000fce0000000000 */
.L_x_2903:
[----:B------:R-:W-:Y:S05]  /*41750*/  BSYNC B1 ;  /* 0x0000000000017941 */ /* 0x000fea0003800000 */
.L_x_2887:
        /* <DEDUP_REMOVED lines=77> */
.L_x_2961:
[----:B------:R-:W-:Y:S05]  /*41c30*/  BSYNC B0 ;  /* 0x0000000000007941 */ /* 0x000fea0003800000 */
.L_x_2960:
        /* <DEDUP_REMOVED lines=25> */
.L_x_2963:
[----:B------:R-:W-:Y:S01]  /*41dd0*/  DMUL R16, RZ, R20 ;  /* 0x00000014ff107228 */ /* 0x000fe20000000000 */
[----:B------:R-:W-:-:S10]  /*41de0*/  IMAD.MOV.U32 R27, RZ, RZ, RZ ;  /* 0x000000ffff1b7224 */ /* 0x000fd400078e00ff */
.L_x_2964:
[----:B------:R-:W-:Y:S05]  /*41df0*/  BSYNC B2 ;  /* 0x0000000000027941 */ /* 0x000fea0003800000 */
.L_x_2962:
        /* <DEDUP_REMOVED lines=49> */
.L_x_2966:
[----:B------:R-:W-:Y:S01]  /*42110*/  DMUL R32, RZ, R20 ;  /* 0x00000014ff207228 */ /* 0x000fe20000000000 */
[----:B------:R-:W-:-:S10]  /*42120*/  IMAD.MOV.U32 R2, RZ, RZ, RZ ;  /* 0x000000ffff027224 */ /* 0x000fd400078e00ff */
.L_x_2967:
[----:B------:R-:W-:Y:S05]  /*42130*/  BSYNC B2 ;  /* 0x0000000000027941 */ /* 0x000fea0003800000 */
.L_x_2965:
        /* <DEDUP_REMOVED lines=25> */
.L_x_2959:
        /* <DEDUP_REMOVED lines=62> */
.L_x_2970:
[----:B------:R-:W-:Y:S05]  /*426b0*/  BSYNC B0 ;  /* 0x0000000000007941 */ /* 0x000fea0003800000 */
.L_x_2969:
        /* <DEDUP_REMOVED lines=25> */
.L_x_2972:
[----:B------:R-:W-:Y:S01]  /*42850*/  DMUL R16, RZ, R20 ;  /* 0x00000014ff107228 */ /* 0x000fe20000000000 */
[----:B------:R-:W-:-:S10]  /*42860*/  IMAD.MOV.U32 R27, RZ, RZ, RZ ;  /* 0x000000ffff1b7224 */ /* 0x000fd400078e00ff */
.L_x_2973:
[----:B------:R-:W-:Y:S05]  /*42870*/  BSYNC B2 ;  /* 0x0000000000027941 */ /* 0x000fea0003800000 */
.L_x_2971:
        /* <DEDUP_REMOVED lines=49> */
.L_x_2975:
[----:B------:R-:W-:Y:S01]  /*42b90*/  DMUL R32, RZ, R20 ;  /* 0x00000014ff207228 */ /* 0x000fe20000000000 */
[----:B------:R-:W-:-:S10]  /*42ba0*/  IMAD.MOV.U32 R2, RZ, RZ, RZ ;  /* 0x000000ffff027224 */ /* 0x000fd400078e00ff */
.L_x_2976:
[----:B------:R-:W-:Y:S05]  /*42bb0*/  BSYNC B2 ;  /* 0x0000000000027941 */ /* 0x000fea0003800000 */
.L_x_2974:
        /* <DEDUP_REMOVED lines=39> */
.L_x_2958:
        /* <DEDUP_REMOVED lines=11> */
.L_x_2977:
[----:B------:R-:W-:-:S10]  /*42ee0*/  DADD R16, R20, -R20 ;  /* 0x0000000014107229 */ /* 0x000fd40000000814 */
[----:B------:R-:W-:Y:S02]  /*42ef0*/  IMAD.MOV.U32 R18, RZ, RZ, R16 ;  /* 0x000000ffff127224 */ /* 0x000fe400078e0010 */
[----:B------:R-:W-:Y:S01]  /*42f00*/  IMAD.MOV.U32 R19, RZ, RZ, R17 ;  /* 0x000000ffff137224 */ /* 0x000fe200078e0011 */
[----:B------:R-:W-:Y:S06]  /*42f10*/  BRA `(.L_x_2968) ;  /* 0x00000008009c7947 */ /* 0x000fec0003800000 */
.L_x_2957:
        /* <DEDUP_REMOVED lines=26> */
.L_x_2979:
[----:B------:R-:W-:Y:S01]  /*430c0*/  DMUL R22, RZ, R20 ;  /* 0x00000014ff167228 */ /* 0x000fe20000000000 */
[----:B------:R-:W-:-:S10]  /*430d0*/  IMAD.MOV.U32 R27, RZ, RZ, RZ ;  /* 0x000000ffff1b7224 */ /* 0x000fd400078e00ff */
.L_x_2980:
[----:B------:R-:W-:Y:S05]  /*430e0*/  BSYNC B2 ;  /* 0x0000000000027941 */ /* 0x000fea0003800000 */
.L_x_2978:
        /* <DEDUP_REMOVED lines=49> */
.L_x_2982:
[----:B------:R-:W-:Y:S01]  /*43400*/  DMUL R18, RZ, R20 ;  /* 0x00000014ff127228 */ /* 0x000fe20000000000 */
[----:B------:R-:W-:-:S10]  /*43410*/  IMAD.MOV.U32 R2, RZ, RZ, RZ ;  /* 0x000000ffff027224 */ /* 0x000fd400078e00ff */
.L_x_2983:
[----:B------:R-:W-:Y:S05]  /*43420*/  BSYNC B2 ;  /* 0x0000000000027941 */ /* 0x000fea0003800000 */
.L_x_2981:
        /* <DEDUP_REMOVED lines=24> */
.L_x_2956:
        /* <DEDUP_REMOVED lines=59> */
.L_x_2985:
[----:B------:R-:W-:Y:S05]  /*43960*/  BSYNC B0 ;  /* 0x0000000000007941 */ /* 0x000fea0003800000 */
.L_x_2984:
[----:B------:R-:W-:Y:S02]  /*43970*/  IMAD.MOV.U32 R18, RZ, RZ, R20 ;  /* 0x000000ffff127224 */ /* 0x000fe400078e0014 */
[----:B------:R-:W-:-:S07]  /*43980*/  IMAD.MOV.U32 R19, RZ, RZ, R21 ;  /* 0x000000ffff137224 */ /* 0x000fce00078e0015 */
.L_x_2968:
[----:B------:R-:W-:Y:S05]  /*43990*/  BSYNC B1 ;  /* 0x0000000000017941 */ /* 0x000fea0003800000 */
.L_x_2955:
        /* <DEDUP_REMOVED lines=116> */
.L_x_2993:
        /* <DEDUP_REMOVED lines=21> */
.L_x_2996:
[----:B------:R-:W-:Y:S05]  /*44230*/  BSYNC B3 ;  /* 0x0000000000037941 */ /* 0x000fea0003800000 */
.L_x_2995:
        /* <DEDUP_REMOVED lines=29> */
.L_x_2994:
[----:B------:R-:W-:Y:S05]  /*44410*/  BSYNC B2 ;  /* 0x0000000000027941 */ /* 0x000fea0003800000 */
.L_x_2992:
        /* <DEDUP_REMOVED lines=21> */
.L_x_2998:
[----:B------:R-:W-:Y:S05]  /*44570*/  BSYNC B2 ;  /* 0x0000000000027941 */ /* 0x000fea0003800000 */
.L_x_2997:
        /* <DEDUP_REMOVED lines=82> */
.L_x_3000:
[----:B------:R-:W-:-:S04]  /*44aa0*/  ISETP.GE.AND P0, PT, R5, RZ, PT ;  /* 0x000000ff0500720c */ /* 0x000fc80003f06270 */
[----:B------:R-:W-:Y:S02]  /*44ab0*/  FSEL R20, RZ, 3.37028055040000000000e+12, P0 ;  /* 0x54442d18ff147808 */ /* 0x000fe40000000000 */
[----:B------:R-:W-:-:S07]  /*44ac0*/  FSEL R21, RZ, 2.1426990032196044922, P0 ;  /* 0x400921fbff157808 */ /* 0x000fce0000000000 */
.L_x_3001:
[----:B------:R-:W-:Y:S05]  /*44ad0*/  BSYNC B0 ;  /* 0x0000000000007941 */ /* 0x000fea0003800000 */
.L_x_2999:
[----:B------:R-:W-:Y:S01]  /*44ae0*/  DADD R4, |R4|, |R6| ;  /* 0x0000000004047229 */ /* 0x000fe20000000606 */
[----:B------:R-:W-:Y:S01]  /*44af0*/  LOP3.LUT R7, R21, 0x80000000, R7, 0xb8, !PT ;  /* 0x8000000015077812 */ /* 0x000fe200078eb807 */
[----:B------:R-:W-:-:S06]  /*44b00*/  DMUL R22, R22, 0.5 ;  /* 0x3fe0000016167828 */ /* 0x000fcc0000000000 */
[----:B------:R-:W-:-:S06]  /*44b10*/  DSETP.GTU.AND P0, PT, |R4|, +INF , PT ;  /* 0x7ff000000400742a */ /* 0x000fcc0003f0c200 */
[----:B------:R-:W-:Y:S02]  /*44b20*/  FSEL R4, R4, R20, P0 ;  /* 0x0000001404047208 */ /* 0x000fe40000000000 */
[----:B------:R-:W-:Y:S01]  /*44b30*/  FSEL R5, R5, R7, P0 ;  /* 0x0000000705057208 */ /* 0x000fe20000000000 */
[----:B------:R-:W-:Y:S06]  /*44b40*/  BRA `(.L_x_3002) ;  /* 0x0000006400507947 */ /* 0x000fec0003800000 */
.L_x_2991:
        /* <DEDUP_REMOVED lines=101> */
.L_x_3005:
[----:B------:R-:W-:Y:S05]  /*451a0*/  BSYNC B0 ;  /* 0x0000000000007941 */ /* 0x000fea0003800000 */
.L_x_3004:
        /* <DEDUP_REMOVED lines=8> */
.L_x_3007:
[----:B------:R-:W-:Y:S05]  /*45230*/  BSYNC B2 ;  /* 0x0000000000027941 */ /* 0x000fea0003800000 */
.L_x_3006:
        /* <DEDUP_REMOVED lines=82> */
.L_x_3009:
[----:B------:R-:W-:-:S04]  /*45760*/  ISETP.GE.AND P0, PT, R5, RZ, PT ;  /* 0x000000ff0500720c */ /* 0x000fc80003f06270 */
[----:B------:R-:W-:Y:S02]  /*45770*/  FSEL R20, RZ, 3.37028055040000000000e+12, P0 ;  /* 0x54442d18ff147808 */ /* 0x000fe40000000000 */
[----:B------:R-:W-:-:S07]  /*45780*/  FSEL R21, RZ, 2.1426990032196044922, P0 ;  /* 0x400921fbff157808 */ /* 0x000fce0000000000 */
.L_x_3010:
[----:B------:R-:W-:Y:S05]  /*45790*/  BSYNC B0 ;  /* 0x0000000000007941 */ /* 0x000fea0003800000 */
.L_x_3008:
[----:B------:R-:W-:Y:S01]  /*457a0*/  DADD R4, |R4|, |R6| ;  /* 0x0000000004047229 */ /* 0x000fe20000000606 */
[----:B------:R-:W-:Y:S01]  /*457b0*/  LOP3.LUT R7, R21, 0x80000000, R7, 0xb8, !PT ;  /* 0x8000000015077812 */ /* 0x000fe200078eb807 */
[----:B------:R-:W-:-:S06]  /*457c0*/  DMUL R22, R22, 0.5 ;  /* 0x3fe0000016167828 */ /* 0x000fcc0000000000 */
[----:B------:R-:W-:-:S06]  /*457d0*/  DSETP.GTU.AND P0, PT, |R4|, +INF , PT ;  /* 0x7ff000000400742a */ /* 0x000fcc0003f0c200 */
[----:B------:R-:W-:Y:S02]  /*457e0*/  FSEL R4, R4, R20, P0 ;  /* 0x0000001404047208 */ /* 0x000fe40000000000 */
[----:B------:R-:W-:Y:S01]  /*457f0*/  FSEL R5, R5, R7, P0 ;  /* 0x0000000705057208 */ /* 0x000fe20000000000 */
[----:B------:R-:W-:Y:S06]  /*45800*/  BRA `(.L_x_3002) ;  /* 0x0000005800207947 */ /* 0x000fec0003800000 */
.L_x_3003:
        /* <DEDUP_REMOVED lines=29> */
.L_x_3012:
        /* <DEDUP_REMOVED lines=78> */
.L_x_3011:
        /* <DEDUP_REMOVED lines=97> */
.L_x_3014:
        /* <DEDUP_REMOVED lines=21> */
.L_x_3017:
[----:B------:R-:W-:Y:S05]  /*46620*/  BSYNC B3 ;  /* 0x0000000000037941 */ /* 0x000fea0003800000 */
.L_x_3016:
        /* <DEDUP_REMOVED lines=29> */
.L_x_3015:
[----:B------:R-:W-:Y:S05]  /*46800*/  BSYNC B2 ;  /* 0x0000000000027941 */ /* 0x000fea0003800000 */
.L_x_3013:
        /* <DEDUP_REMOVED lines=21> */
.L_x_3019:
[----:B------:R-:W-:Y:S05]  /*46960*/  BSYNC B2 ;  /* 0x0000000000027941 */ /* 0x000fea0003800000 */
.L_x_3018:
        /* <DEDUP_REMOVED lines=82> */
.L_x_3021:
[----:B------:R-:W-:-:S04]  /*46e90*/  ISETP.GE.AND P0, PT, R5, RZ, PT ;  /* 0x000000ff0500720c */ /* 0x000fc80003f06270 */
[----:B------:R-:W-:Y:S02]  /*46ea0*/  FSEL R20, RZ, 3.37028055040000000000e+12, P0 ;  /* 0x54442d18ff147808 */ /* 0x000fe40000000000 */
[----:B------:R-:W-:-:S07]  /*46eb0*/  FSEL R21, RZ, 2.1426990032196044922, P0 ;  /* 0x400921fbff157808 */ /* 0x000fce0000000000 */
.L_x_3022:
[----:B------:R-:W-:Y:S05]  /*46ec0*/  BSYNC B0 ;  /* 0x0000000000007941 */ /* 0x000fea0003800000 */
.L_x_3020:
[----:B------:R-:W-:Y:S01]  /*46ed0*/  DADD R4, |R4|, |R6| ;  /* 0x0000000004047229 */ /* 0x000fe20000000606 */
[----:B------:R-:W-:Y:S01]  /*46ee0*/  LOP3.LUT R7, R21, 0x80000000, R7, 0xb8, !PT ;  /* 0x8000000015077812 */ /* 0x000fe200078eb807 */
[----:B------:R-:W-:-:S06]  /*46ef0*/  DMUL R22, R22, 0.5 ;  /* 0x3fe0000016167828 */ /* 0x000fcc0000000000 */
[----:B------:R-:W-:-:S06]  /*46f00*/  DSETP.GTU.AND P0, PT, |R4|, +INF , PT ;  /* 0x7ff000000400742a */ /* 0x000fcc0003f0c200 */
[----:B------:R-:W-:Y:S02]  /*46f10*/  FSEL R4, R4, R20, P0 ;  /* 0x0000001404047208 */ /* 0x000fe40000000000 */
[----:B------:R-:W-:Y:S01]  /*46f20*/  FSEL R5, R5, R7, P0 ;  /* 0x0000000705057208 */ /* 0x000fe20000000000 */
[----:B------:R-:W-:Y:S06]  /*46f30*/  BRA `(.L_x_3002) ;  /* 0x0000004000547947 */ /* 0x000fec0003800000 */
.L_x_2990:
        /* <DEDUP_REMOVED lines=135> */
.L_x_3024:
[----:B------:R-:W-:Y:S05]  /*477b0*/  BSYNC B0 ;  /* 0x0000000000007941 */ /* 0x000fea0003800000 */
.L_x_3023:
        /* <DEDUP_REMOVED lines=8> */
.L_x_3026:
[----:B------:R-:W-:Y:S05]  /*47840*/  BSYNC B2 ;  /* 0x0000000000027941 */ /* 0x000fea0003800000 */
.L_x_3025:
        /* <DEDUP_REMOVED lines=82> */
.L_x_3028:
[----:B------:R-:W-:-:S04]  /*47d70*/  ISETP.GE.AND P0, PT, R5, RZ, PT ;  /* 0x000000ff0500720c */ /* 0x000fc80003f06270 */
[----:B------:R-:W-:Y:S02]  /*47d80*/  FSEL R20, RZ, 3.37028055040000000000e+12, P0 ;  /* 0x54442d18ff147808 */ /* 0x000fe40000000000 */
[----:B------:R-:W-:-:S07]  /*47d90*/  FSEL R21, RZ, 2.1426990032196044922, P0 ;  /* 0x400921fbff157808 */ /* 0x000fce0000000000 */
.L_x_3029:
[----:B------:R-:W-:Y:S05]  /*47da0*/  BSYNC B0 ;  /* 0x0000000000007941 */ /* 0x000fea0003800000 */
.L_x_3027:
[----:B------:R-:W-:Y:S01]  /*47db0*/  DADD R4, |R4|, |R6| ;  /* 0x0000000004047229 */ /* 0x000fe20000000606 */
[----:B------:R-:W-:-:S07]  /*47dc0*/  LOP3.LUT R7, R21, 0x80000000, R7, 0xb8, !PT ;  /* 0x8000000015077812 */ /* 0x000fce00078eb807 */
[----:B------:R-:W-:-:S06]  /*47dd0*/  DSETP.GTU.AND P0, PT, |R4|, +INF , PT ;  /* 0x7ff000000400742a */ /* 0x000fcc0003f0c200 */
[----:B------:R-:W-:Y:S02]  /*47de0*/  FSEL R4, R4, R20, P0 ;  /* 0x0000001404047208 */ /* 0x000fe40000000000 */
[----:B------:R-:W-:Y:S01]  /*47df0*/  FSEL R5, R5, R7, P0 ;  /* 0x0000000705057208 */ /* 0x000fe20000000000 */
[----:B------:R-:W-:Y:S06]  /*47e00*/  BRA `(.L_x_3002) ;  /* 0x0000003000a07947 */ /* 0x000fec0003800000 */
.L_x_2989:
        /* <DEDUP_REMOVED lines=90> */
.L_x_3032:
        /* <DEDUP_REMOVED lines=21> */
.L_x_3035:
[----:B------:R-:W-:Y:S05]  /*48500*/  BSYNC B3 ;  /* 0x0000000000037941 */ /* 0x000fea0003800000 */
.L_x_3034:
        /* <DEDUP_REMOVED lines=29> */
.L_x_3033:
[----:B------:R-:W-:Y:S05]  /*486e0*/  BSYNC B2 ;  /* 0x0000000000027941 */ /* 0x000fea0003800000 */
.L_x_3031:
        /* <DEDUP_REMOVED lines=83> */
.L_x_3030:
        /* <DEDUP_REMOVED lines=85> */
.L_x_2988:
        /* <DEDUP_REMOVED lines=23> */
.L_x_3037:
[----:B------:R-:W-:Y:S05]  /*492e0*/  BSYNC B2 ;  /* 0x0000000000027941 */ /* 0x000fea0003800000 */
.L_x_3036:
        /* <DEDUP_REMOVED lines=26> */
.L_x_3039:
[----:B------:R-:W-:Y:S05]  /*49490*/  BSYNC B2 ;  /* 0x0000000000027941 */ /* 0x000fea0003800000 */
.L_x_3038:
        /* <DEDUP_REMOVED lines=136> */
.L_x_3041:
[----:B------:R-:W-:Y:S05]  /*49d20*/  BSYNC B0 ;  /* 0x0000000000007941 */ /* 0x000fea0003800000 */
.L_x_3040:
        /* <DEDUP_REMOVED lines=8> */
.L_x_3043:
[----:B------:R-:W-:Y:S05]  /*49db0*/  BSYNC B2 ;  /* 0x0000000000027941 */ /* 0x000fea0003800000 */
.L_x_3042:
        /* <DEDUP_REMOVED lines=82> */
.L_x_3045:
[----:B------:R-:W-:-:S04]  /*4a2e0*/  ISETP.GE.AND P0, PT, R5, RZ, PT ;  /* 0x000000ff0500720c */ /* 0x000fc80003f06270 */
[----:B------:R-:W-:Y:S02]  /*4a2f0*/  FSEL R20, RZ, 3.37028055040000000000e+12, P0 ;  /* 0x54442d18ff147808 */ /* 0x000fe40000000000 */
[----:B------:R-:W-:-:S07]  /*4a300*/  FSEL R21, RZ, 2.1426990032196044922, P0 ;  /* 0x400921fbff157808 */ /* 0x000fce0000000000 */
.L_x_3046:
[----:B------:R-:W-:Y:S05]  /*4a310*/  BSYNC B0 ;  /* 0x0000000000007941 */ /* 0x000fea0003800000 */
.L_x_3044:
[----:B------:R-:W-:Y:S01]  /*4a320*/  DADD R4, |R4|, |R6| ;  /* 0x0000000004047229 */ /* 0x000fe20000000606 */
[----:B------:R-:W-:Y:S01]  /*4a330*/  LOP3.LUT R7, R21, 0x80000000, R7, 0xb8, !PT ;  /* 0x8000000015077812 */ /* 0x000fe200078eb807 */
[----:B------:R-:W-:-:S06]  /*4a340*/  DADD R22, R22, 1 ;  /* 0x3ff0000016167429 */ /* 0x000fcc0000000000 */
[----:B------:R-:W-:-:S06]  /*4a350*/  DSETP.GTU.AND P0, PT, |R4|, +INF , PT ;  /* 0x7ff000000400742a */ /* 0x000fcc0003f0c200 */
[----:B------:R-:W-:Y:S02]  /*4a360*/  FSEL R4, R4, R20, P0 ;  /* 0x0000001404047208 */ /* 0x000fe40000000000 */
[----:B------:R-:W-:Y:S01]  /*4a370*/  FSEL R5, R5, R7, P0 ;  /* 0x0000000705057208 */ /* 0x000fe20000000000 */
[----:B------:R-:W-:Y:S06]  /*4a380*/  BRA `(.L_x_3002) ;  /* 0x0000000c00407947 */ /* 0x000fec0003800000 */
.L_x_2987:
        /* <DEDUP_REMOVED lines=108> */
.L_x_3048:
[----:B------:R-:W-:Y:S05]  /*4aa50*/  BSYNC B0 ;  /* 0x0000000000007941 */ /* 0x000fea0003800000 */
.L_x_3047:
        /* <DEDUP_REMOVED lines=8> */
.L_x_3050:
[----:B------:R-:W-:Y:S05]  /*4aae0*/  BSYNC B2 ;  /* 0x0000000000027941 */ /* 0x000fea0003800000 */
.L_x_3049:
        /* <DEDUP_REMOVED lines=82> */
.L_x_3052:
[----:B------:R-:W-:Y:S02]  /*4b010*/  FSEL R20, RZ, 3.37028055040000000000e+12, P2 ;  /* 0x54442d18ff147808 */ /* 0x000fe40001000000 */
[----:B------:R-:W-:-:S07]  /*4b020*/  FSEL R21, RZ, 2.1426990032196044922, P2 ;  /* 0x400921fbff157808 */ /* 0x000fce0001000000 */
.L_x_3053:
[----:B------:R-:W-:Y:S05]  /*4b030*/  BSYNC B0 ;  /* 0x0000000000007941 */ /* 0x000fea0003800000 */
.L_x_3051:
[----:B------:R-:W-:Y:S01]  /*4b040*/  DADD R4, |R4|, |R6| ;  /* 0x0000000004047229 */ /* 0x000fe20000000606 */
[----:B------:R-:W-:-:S07]  /*4b050*/  LOP3.LUT R7, R21, 0x80000000, R7, 0xb8, !PT ;  /* 0x8000000015077812 */ /* 0x000fce00078eb807 */
[----:B------:R-:W-:-:S06]  /*4b060*/  DSETP.GTU.AND P0, PT, |R4|, +INF , PT ;  /* 0x7ff000000400742a */ /* 0x000fcc0003f0c200 */
[----:B------:R-:W-:Y:S02]  /*4b070*/  FSEL R4, R4, R20, P0 ;  /* 0x0000001404047208 */ /* 0x000fe40000000000 */
[----:B------:R-:W-:-:S07]  /*4b080*/  FSEL R5, R5, R7, P0 ;  /* 0x0000000705057208 */ /* 0x000fce0000000000 */
.L_x_3002:
[----:B------:R-:W-:Y:S05]  /*4b090*/  BSYNC B1 ;  /* 0x0000000000017941 */ /* 0x000fea0003800000 */
.L_x_2986:
        /* <DEDUP_REMOVED lines=77> */
.L_x_3060:
[----:B------:R-:W-:Y:S05]  /*4b570*/  BSYNC B0 ;  /* 0x0000000000007941 */ /* 0x000fea0003800000 */
.L_x_3059:
        /* <DEDUP_REMOVED lines=25> */
.L_x_3062:
[----:B------:R-:W-:Y:S01]  /*4b710*/  DMUL R4, RZ, R20 ;  /* 0x00000014ff047228 */ /* 0x000fe20000000000 */
[----:B------:R-:W-:-:S10]  /*4b720*/  IMAD.MOV.U32 R27, RZ, RZ, RZ ;  /* 0x000000ffff1b7224 */ /* 0x000fd400078e00ff */
.L_x_3063:
[----:B------:R-:W-:Y:S05]  /*4b730*/  BSYNC B2 ;  /* 0x0000000000027941 */ /* 0x000fea0003800000 */
.L_x_3061:
        /* <DEDUP_REMOVED lines=49> */
.L_x_3065:
[----:B------:R-:W-:Y:S01]  /*4ba50*/  DMUL R32, RZ, R20 ;  /* 0x00000014ff207228 */ /* 0x000fe20000000000 */
[----:B------:R-:W-:-:S10]  /*4ba60*/  IMAD.MOV.U32 R2, RZ, RZ, RZ ;  /* 0x000000ffff027224 */ /* 0x000fd400078e00ff */
.L_x_3066:
[----:B------:R-:W-:Y:S05]  /*4ba70*/  BSYNC B2 ;  /* 0x0000000000027941 */ /* 0x000fea0003800000 */
.L_x_3064:
        /* <DEDUP_REMOVED lines=25> */
.L_x_3058:
        /* <DEDUP_REMOVED lines=62> */
.L_x_3069:
[----:B------:R-:W-:Y:S05]  /*4bff0*/  BSYNC B0 ;  /* 0x0000000000007941 */ /* 0x000fea0003800000 */
.L_x_3068:
        /* <DEDUP_REMOVED lines=25> */
.L_x_3071:
[----:B------:R-:W-:Y:S01]  /*4c190*/  DMUL R4, RZ, R20 ;  /* 0x00000014ff047228 */ /* 0x000fe20000000000 */
[----:B------:R-:W-:-:S10]  /*4c1a0*/  IMAD.MOV.U32 R27, RZ, RZ, RZ ;  /* 0x000000ffff1b7224 */ /* 0x000fd400078e00ff */
.L_x_3072:
[----:B------:R-:W-:Y:S05]  /*4c1b0*/  BSYNC B2 ;  /* 0x0000000000027941 */ /* 0x000fea0003800000 */
.L_x_3070:
        /* <DEDUP_REMOVED lines=49> */
.L_x_3074:
[----:B------:R-:W-:Y:S01]  /*4c4d0*/  DMUL R32, RZ, R20 ;  /* 0x00000014ff207228 */ /* 0x000fe20000000000 */
[----:B------:R-:W-:-:S10]  /*4c4e0*/  IMAD.MOV.U32 R2, RZ, RZ, RZ ;  /* 0x000000ffff027224 */ /* 0x000fd400078e00ff */
.L_x_3075:
[----:B------:R-:W-:Y:S05]  /*4c4f0*/  BSYNC B2 ;  /* 0x0000000000027941 */ /* 0x000fea0003800000 */
.L_x_3073:
        /* <DEDUP_REMOVED lines=39> */
.L_x_3057:
        /* <DEDUP_REMOVED lines=11> */
.L_x_3076:
[----:B------:R-:W-:-:S10]  /*4c820*/  DADD R4, R20, -R20 ;  /* 0x0000000014047229 */ /* 0x000fd40000000814 */
[----:B------:R-:W-:Y:S02]  /*4c830*/  IMAD.MOV.U32 R6, RZ, RZ, R4 ;  /* 0x000000ffff067224 */ /* 0x000fe400078e0004 */
[----:B------:R-:W-:Y:S01]  /*4c840*/  IMAD.MOV.U32 R7, RZ, RZ, R5 ;  /* 0x000000ffff077224 */ /* 0x000fe200078e0005 */
[----:B------:R-:W-:Y:S06]  /*4c850*/  BRA `(.L_x_3067) ;  /* 0x00000008009c7947 */ /* 0x000fec0003800000 */
.L_x_3056:
        /* <DEDUP_REMOVED lines=26> */
.L_x_3078:
[----:B------:R-:W-:Y:S01]  /*4ca00*/  DMUL R22, RZ, R20 ;  /* 0x00000014ff167228 */ /* 0x000fe20000000000 */
[----:B------:R-:W-:-:S10]  /*4ca10*/  IMAD.MOV.U32 R27, RZ, RZ, RZ ;  /* 0x000000ffff1b7224 */ /* 0x000fd400078e00ff */
.L_x_3079:
[----:B------:R-:W-:Y:S05]  /*4ca20*/  BSYNC B2 ;  /* 0x0000000000027941 */ /* 0x000fea0003800000 */
.L_x_3077:
        /* <DEDUP_REMOVED lines=49> */
.L_x_3081:
[----:B------:R-:W-:Y:S01]  /*4cd40*/  DMUL R6, RZ, R20 ;  /* 0x00000014ff067228 */ /* 0x000fe20000000000 */
[----:B------:R-:W-:-:S10]  /*4cd50*/  IMAD.MOV.U32 R2, RZ, RZ, RZ ;  /* 0x000000ffff027224 */ /* 0x000fd400078e00ff */
.L_x_3082:
[----:B------:R-:W-:Y:S05]  /*4cd60*/  BSYNC B2 ;  /* 0x0000000000027941 */ /* 0x000fea0003800000 */
.L_x_3080:
        /* <DEDUP_REMOVED lines=24> */
.L_x_3055:
        /* <DEDUP_REMOVED lines=59> */
.L_x_3084:
[----:B------:R-:W-:Y:S05]  /*4d2a0*/  BSYNC B0 ;  /* 0x0000000000007941 */ /* 0x000fea0003800000 */
.L_x_3083:
[----:B------:R-:W-:Y:S02]  /*4d2b0*/  IMAD.MOV.U32 R6, RZ, RZ, R20 ;  /* 0x000000ffff067224 */ /* 0x000fe400078e0014 */
[----:B------:R-:W-:-:S07]  /*4d2c0*/  IMAD.MOV.U32 R7, RZ, RZ, R21 ;  /* 0x000000ffff077224 */ /* 0x000fce00078e0015 */
.L_x_3067:
[----:B------:R-:W-:Y:S05]  /*4d2d0*/  BSYNC B1 ;  /* 0x0000000000017941 */ /* 0x000fea0003800000 */
.L_x_3054:
        /* <DEDUP_REMOVED lines=16> */
        .weak           $__internal_3_$__cuda_sm20_div_rn_f64_full
        .type           $__internal_3_$__cuda_sm20_div_rn_f64_full,@function
        .size           $__internal_3_$__cuda_sm20_div_rn_f64_full,($_ZN2at6native57_GLOBAL__N__f3eca4a2_24_ForeachBinaryOpScalar_cu_86b9896c25multi_tensor_apply_kernelINS1_18TensorListMetadataILi2EEENS1_21BinaryOpScalarFunctorIN3c107complexIdEELi2ELi1ELi1EEEJNS1_13power_functorIS8_EES8_EEEvT_T0_DpT1_$__internal_trig_reduction_slowpathd - $__internal_3_$__cuda_sm20_div_rn_f64_full)
$__internal_3_$__cuda_sm20_div_rn_f64_full:
[----:B------:R-:W-:Y:S01]  /*4d3e0*/  IMAD.MOV.U32 R39, RZ, RZ, R25 ;  /* 0x000000ffff277224 */ /* 0x000fe200078e0019 */
[----:B------:R-:W-:Y:S01]  /*4d3f0*/  BSSY B0, `(.L_x_3086) ;  /* 0x0000060000007945 */ /* 0x000fe20003800000 */
[----:B------:R-:W-:Y:S02]  /*4d400*/  IMAD.MOV.U32 R33, RZ, RZ, R27 ;  /* 0x000000ffff217224 */ /* 0x000fe400078e001b */
[----:B------:R-:W-:Y:S01]  /*4d410*/  IMAD.MOV.U32 R38, RZ, RZ, R24 ;  /* 0x000000ffff267224 */ /* 0x000fe200078e0018 */
[C---:B------:R-:W-:Y:S01]  /*4d420*/  FSETP.GEU.AND P0, PT, |R39|.reuse, 1.469367938527859385e-39, PT ;  /* 0x001000002700780b */ /* 0x040fe20003f0e200 */
[----:B------:R-:W-:Y:S01]  /*4d430*/  IMAD.MOV.U32 R26, RZ, RZ, 0x1ca00000 ;  /* 0x1ca00000ff1a7424 */ /* 0x000fe200078e00ff */
[----:B------:R-:W-:Y:S01]  /*4d440*/  LOP3.LUT R24, R39, 0x7ff00000, RZ, 0xc0, !PT ;  /* 0x7ff0000027187812 */ /* 0x000fe200078ec0ff */
[--C-:B------:R-:W-:Y:S02]  /*4d450*/  IMAD.MOV.U32 R32, RZ, RZ, R30.reuse ;  /* 0x000000ffff207224 */ /* 0x100fe400078e001e */
[----:B------:R-:W-:-:S02]  /*4d460*/  IMAD.MOV.U32 R34, RZ, RZ, R30 ;  /* 0x000000ffff227224 */ /* 0x000fc400078e001e */
[----:B------:R-:W-:-:S06]  /*4d470*/  IMAD.MOV.U32 R40, RZ, RZ, 0x1 ;  /* 0x00000001ff287424 */ /* 0x000fcc00078e00ff */
[----:B------:R-:W-:Y:S01]  /*4d480*/  @!P0 LOP3.LUT R25, R33, 0x7ff00000, RZ, 0xc0, !PT ;  /* 0x7ff0000021198812 */ /* 0x000fe200078ec0ff */
[----:B------:R-:W-:-:S03]  /*4d490*/  @!P0 IMAD.MOV.U32 R44, RZ, RZ, RZ ;  /* 0x000000ffff2c8224 */ /* 0x000fc600078e00ff */
[----:B------:R-:W-:Y:S02]  /*4d4a0*/  @!P0 ISETP.GE.U32.AND P3, PT, R24, R25, PT ;  /* 0x000000191800820c */ /* 0x000fe40003f66070 */
[----:B------:R-:W-:Y:S02]  /*4d4b0*/  LOP3.LUT R25, R27, 0x7ff00000, RZ, 0xc0, !PT ;  /* 0x7ff000001b197812 */ /* 0x000fe400078ec0ff */
[----:B------:R-:W-:Y:S02]  /*4d4c0*/  @!P0 SEL R29, R26, 0x63400000, !P3 ;  /* 0x634000001a1d8807 */ /* 0x000fe40005800000 */
[----:B------:R-:W-:Y:S02]  /*4d4d0*/  ISETP.GE.U32.AND P3, PT, R24, R25, PT ;  /* 0x000000191800720c */ /* 0x000fe40003f66070 */
[----:B------:R-:W-:Y:S02]  /*4d4e0*/  @!P0 LOP3.LUT R29, R29, 0x80000000, R39, 0xf8, !PT ;  /* 0x800000001d1d8812 */ /* 0x000fe400078ef827 */
[----:B------:R-:W-:-:S02]  /*4d4f0*/  SEL R31, R26, 0x63400000, !P3 ;  /* 0x634000001a1f7807 */ /* 0x000fc40005800000 */
[C---:B------:R-:W-:Y:S02]  /*4d500*/  FSETP.GEU.AND P3, PT, |R27|.reuse, 1.469367938527859385e-39, PT ;  /* 0x001000001b00780b */ /* 0x040fe40003f6e200 */
[----:B------:R-:W-:Y:S02]  /*4d510*/  LOP3.LUT R27, R27, 0x800fffff, RZ, 0xc0, !PT ;  /* 0x800fffff1b1b7812 */ /* 0x000fe400078ec0ff */
[----:B------:R-:W-:Y:S02]  /*4d520*/  @!P0 LOP3.LUT R45, R29, 0x100000, RZ, 0xfc, !PT ;  /* 0x001000001d2d8812 */ /* 0x000fe400078efcff */
[----:B------:R-:W-:Y:S01]  /*4d530*/  LOP3.LUT R35, R27, 0x3ff00000, RZ, 0xfc, !PT ;  /* 0x3ff000001b237812 */ /* 0x000fe200078efcff */
[----:B------:R-:W-:-:S06]  /*4d540*/  IMAD.MOV.U32 R27, RZ, RZ, R24 ;  /* 0x000000ffff1b7224 */ /* 0x000fcc00078e0018 */
[----:B------:R-:W-:-:S06]  /*4d550*/  @!P3 DMUL R34, R32, 8.98846567431157953865e+307 ;  /* 0x7fe000002022b828 */ /* 0x000fcc0000000000 */
[----:B------:R-:W0:Y:S02]  /*4d560*/  MUFU.RCP64H R41, R35 ;  /* 0x0000002300297308 */ /* 0x000e240000001800 */
[----:B0-----:R-:W-:-:S08]  /*4d570*/  DFMA R50, R40, -R34, 1 ;  /* 0x3ff000002832742b */ /* 0x001fd00000000822 */
[----:B------:R-:W-:-:S08]  /*4d580*/  DFMA R50, R50, R50, R50 ;  /* 0x000000323232722b */ /* 0x000fd00000000032 */
[----:B------:R-:W-:Y:S01]  /*4d590*/  DFMA R50, R40, R50, R40 ;  /* 0x000000322832722b */ /* 0x000fe20000000028 */
[----:B------:R-:W-:Y:S01]  /*4d5a0*/  LOP3.LUT R41, R31, 0x800fffff, R39, 0xf8, !PT ;  /* 0x800fffff1f297812 */ /* 0x000fe200078ef827 */
[----:B------:R-:W-:-:S06]  /*4d5b0*/  IMAD.MOV.U32 R40, RZ, RZ, R38 ;  /* 0x000000ffff287224 */ /* 0x000fcc00078e0026 */
[----:B------:R-:W-:Y:S02]  /*4d5c0*/  DFMA R30, R50, -R34, 1 ;  /* 0x3ff00000321e742b */ /* 0x000fe40000000822 */
[----:B------:R-:W-:-:S06]  /*4d5d0*/  @!P0 DFMA R40, R40, 2, -R44 ;  /* 0x400000002828882b */ /* 0x000fcc000000082c */
[----:B------:R-:W-:Y:S01]  /*4d5e0*/  DFMA R50, R50, R30, R50 ;  /* 0x0000001e3232722b */ /* 0x000fe20000000032 */
[----:B------:R-:W-:Y:S01]  /*4d5f0*/  IMAD.MOV.U32 R30, RZ, RZ, R25 ;  /* 0x000000ffff1e7224 */ /* 0x000fe200078e0019 */
[----:B------:R-:W-:Y:S02]  /*4d600*/  @!P3 LOP3.LUT R30, R35, 0x7ff00000, RZ, 0xc0, !PT ;  /* 0x7ff00000231eb812 */ /* 0x000fe400078ec0ff */
[----:B------:R-:W-:-:S03]  /*4d610*/  @!P0 LOP3.LUT R27, R41, 0x7ff00000, RZ, 0xc0, !PT ;  /* 0x7ff00000291b8812 */ /* 0x000fc600078ec0ff */
[----:B------:R-:W-:Y:S01]  /*4d620*/  VIADD R25, R30, 0xffffffff ;  /* 0xffffffff1e197836 */ /* 0x000fe20000000000 */
[----:B------:R-:W-:Y:S01]  /*4d630*/  DMUL R44, R50, R40 ;  /* 0x00000028322c7228 */ /* 0x000fe20000000000 */
[----:B------:R-:W-:-:S05]  /*4d640*/  VIADD R29, R27, 0xffffffff ;  /* 0xffffffff1b1d7836 */ /* 0x000fca0000000000 */
[----:B------:R-:W-:Y:S02]  /*4d650*/  ISETP.GT.U32.AND P0, PT, R29, 0x7feffffe, PT ;  /* 0x7feffffe1d00780c */ /* 0x000fe40003f04070 */
[----:B------:R-:W-:Y:S02]  /*4d660*/  DFMA R52, R44, -R34, R40 ;  /* 0x800000222c34722b */ /* 0x000fe40000000028 */
[----:B------:R-:W-:-:S06]  /*4d670*/  ISETP.GT.U32.OR P0, PT, R25, 0x7feffffe, P0 ;  /* 0x7feffffe1900780c */ /* 0x000fcc0000704470 */
[----:B------:R-:W-:-:S07]  /*4d680*/  DFMA R44, R50, R52, R44 ;  /* 0x00000034322c722b */ /* 0x000fce000000002c */
[----:B------:R-:W-:Y:S05]  /*4d690*/  @P0 BRA `(.L_x_3087) ;  /* 0x0000000000740947 */ /* 0x000fea0003800000 */
[----:B------:R-:W-:-:S04]  /*4d6a0*/  LOP3.LUT R25, R33, 0x7ff00000, RZ, 0xc0, !PT ;  /* 0x7ff0000021197812 */ /* 0x000fc800078ec0ff */
[CC--:B------:R-:W-:Y:S02]  /*4d6b0*/  VIADDMNMX R27, R24.reuse, -R25.reuse, 0xb9600000, !PT ;  /* 0xb9600000181b7446 */ /* 0x0c0fe40007800919 */
[----:B------:R-:W-:Y:S01]  /*4d6c0*/  ISETP.GE.U32.AND P0, PT, R24, R25, PT ;  /* 0x000000191800720c */ /* 0x000fe20003f06070 */
[----:B------:R-:W-:Y:S01]  /*4d6d0*/  IMAD.MOV.U32 R24, RZ, RZ, RZ ;  /* 0x000000ffff187224 */ /* 0x000fe200078e00ff */
[----:B------:R-:W-:Y:S02]  /*4d6e0*/  VIMNMX R27, R27, 0x46a00000, PT ;  /* 0x46a000001b1b7848 */ /* 0x000fe40003fe0100 */
[----:B------:R-:W-:-:S05]  /*4d6f0*/  SEL R26, R26, 0x63400000, !P0 ;  /* 0x634000001a1a7807 */ /* 0x000fca0004000000 */
[----:B------:R-:W-:-:S04]  /*4d700*/  IMAD.IADD R26, R27, 0x1, -R26 ;  /* 0x000000011b1a7824 */ /* 0x000fc800078e0a1a */
        /* <DEDUP_REMOVED lines=11> */
[----:B------:R-:W-:Y:S01]  /*4d7c0*/  IADD3 R26, -R26, -0x43300000, RZ ;  /* 0xbcd000001a1a7810 */ /* 0x000fe20007ffe1ff */
[----:B------:R-:W-:-:S06]  /*4d7d0*/  IMAD.MOV.U32 R30, RZ, RZ, RZ ;  /* 0x000000ffff1e7224 */ /* 0x000fcc00078e00ff */
[----:B------:R-:W-:Y:S02]  /*4d7e0*/  DFMA R30, R50, -R30, R44 ;  /* 0x8000001e321e722b */ /* 0x000fe4000000002c */
[----:B------:R-:W-:-:S08]  /*4d7f0*/  DMUL.RP R44, R44, R32 ;  /* 0x000000202c2c7228 */ /* 0x000fd00000008000 */
[----:B------:R-:W-:Y:S02]  /*4d800*/  FSETP.NEU.AND P0, PT, |R31|, R26, PT ;  /* 0x0000001a1f00720b */ /* 0x000fe40003f0d200 */
[----:B------:R-:W-:Y:S02]  /*4d810*/  LOP3.LUT R24, R45, R24, RZ, 0x3c, !PT ;  /* 0x000000182d187212 */ /* 0x000fe400078e3cff */
[----:B------:R-:W-:Y:S02]  /*4d820*/  FSEL R26, R44, R50, !P0 ;  /* 0x000000322c1a7208 */ /* 0x000fe40004000000 */
[----:B------:R-:W-:-:S03]  /*4d830*/  FSEL R27, R24, R51, !P0 ;  /* 0x00000033181b7208 */ /* 0x000fc60004000000 */
[----:B------:R-:W-:Y:S02]  /*4d840*/  IMAD.MOV.U32 R50, RZ, RZ, R26 ;  /* 0x000000ffff327224 */ /* 0x000fe400078e001a */
[----:B------:R-:W-:Y:S01]  /*4d850*/  IMAD.MOV.U32 R51, RZ, RZ, R27 ;  /* 0x000000ffff337224 */ /* 0x000fe200078e001b */
[----:B------:R-:W-:Y:S06]  /*4d860*/  BRA `(.L_x_3088) ;  /* 0x0000000000607947 */ /* 0x000fec0003800000 */
.L_x_3087:
        /* <DEDUP_REMOVED lines=17> */
.L_x_3090:
[----:B------:R-:W-:Y:S01]  /*4d980*/  LOP3.LUT R25, R33, 0x80000, RZ, 0xfc, !PT ;  /* 0x0008000021197812 */ /* 0x000fe200078efcff */
[----:B------:R-:W-:-:S04]  /*4d990*/  IMAD.MOV.U32 R50, RZ, RZ, R32 ;  /* 0x000000ffff327224 */ /* 0x000fc800078e0020 */
[----:B------:R-:W-:Y:S01]  /*4d9a0*/  IMAD.MOV.U32 R51, RZ, RZ, R25 ;  /* 0x000000ffff337224 */ /* 0x000fe200078e0019 */
[----:B------:R-:W-:Y:S06]  /*4d9b0*/  BRA `(.L_x_3088) ;  /* 0x00000000000c7947 */ /* 0x000fec0003800000 */
.L_x_3089:
[----:B------:R-:W-:Y:S01]  /*4d9c0*/  LOP3.LUT R25, R39, 0x80000, RZ, 0xfc, !PT ;  /* 0x0008000027197812 */ /* 0x000fe200078efcff */
[----:B------:R-:W-:-:S04]  /*4d9d0*/  IMAD.MOV.U32 R50, RZ, RZ, R38 ;  /* 0x000000ffff327224 */ /* 0x000fc800078e0026 */
[----:B------:R-:W-:-:S07]  /*4d9e0*/  IMAD.MOV.U32 R51, RZ, RZ, R25 ;  /* 0x000000ffff337224 */ /* 0x000fce00078e0019 */
.L_x_3088:
[----:B------:R-:W-:Y:S05]  /*4d9f0*/  BSYNC B0 ;  /* 0x0000000000007941 */ /* 0x000fea0003800000 */
.L_x_3086:
[----:B------:R-:W-:Y:S02]  /*4da00*/  IMAD.MOV.U32 R29, RZ, RZ, 0x0 ;  /* 0x00000000ff1d7424 */ /* 0x000fe400078e00ff */
[----:B------:R-:W-:Y:S02]  /*4da10*/  IMAD.MOV.U32 R24, RZ, RZ, R50 ;  /* 0x000000ffff187224 */ /* 0x000fe400078e0032 */
[----:B------:R-:W-:Y:S01]  /*4da20*/  IMAD.MOV.U32 R25, RZ, RZ, R51 ;  /* 0x000000ffff197224 */ /* 0x000fe200078e0033 */
[----:B------:R-:W-:Y:S06]  /*4da30*/  RET.REL.NODEC R28 `(_ZN2at6native57_GLOBAL__N__f3eca4a2_24_ForeachBinaryOpScalar_cu_86b9896c25multi_tensor_apply_kernelINS1_18TensorListMetadataILi2EEENS1_21BinaryOpScalarFunctorIN3c107complexIdEELi2ELi1ELi1EEEJNS1_13power_functorIS8_EES8_EEEvT_T0_DpT1_) ;  /* 0xfffffb241c707950 */ /* 0x000fec0003c3ffff */
        .type           $_ZN2at6native57_GLOBAL__N__f3eca4a2_24_ForeachBinaryOpScalar_cu_86b9896c25multi_tensor_apply_kernelINS1_18TensorListMetadataILi2EEENS1_21BinaryOpScalarFunctorIN3c107complexIdEELi2ELi1ELi1EEEJNS1_13power_functorIS8_EES8_EEEvT_T0_DpT1_$__internal_trig_reduction_slowpathd,@function
        .size           $_ZN2at6native57_GLOBAL__N__f3eca4a2_24_ForeachBinaryOpScalar_cu_86b9896c25multi_tensor_apply_kernelINS1_18TensorListMetadataILi2EEENS1_21BinaryOpScalarFunctorIN3c107complexIdEELi2ELi1ELi1EEEJNS1_13power_functorIS8_EES8_EEEvT_T0_DpT1_$__internal_trig_reduction_slowpathd,(.L_x_5378 - $_ZN2at6native57_GLOBAL__N__f3eca4a2_24_ForeachBinaryOpScalar_cu_86b9896c25multi_tensor_apply_kernelINS1_18TensorListMetadataILi2EEENS1_21BinaryOpScalarFunctorIN3c107complexIdEELi2ELi1ELi1EEEJNS1_13power_functorIS8_EES8_EEEvT_T0_DpT1_$__internal_trig_reduction_slowpathd)
$_ZN2at6native57_GLOBAL__N__f3eca4a2_24_ForeachBinaryOpScalar_cu_86b9896c25multi_tensor_apply_kernelINS1_18TensorListMetadataILi2EEENS1_21BinaryOpScalarFunctorIN3c107complexIdEELi2ELi1ELi1EEEJNS1_13power_functorIS8_EES8_EEEvT_T0_DpT1_$__internal_trig_reduction_slowpathd:
        /* <DEDUP_REMOVED lines=11> */
[C---:B------:R-:W-:Y:S02]  /*4daf0*/  IADD3 R24, -R32.reuse, 0x13, RZ ;  /* 0x0000001320187810 */ /* 0x040fe40007ffe1ff */
[----:B------:R-:W-:Y:S02]  /*4db00*/  ISETP.GT.AND P0, PT, R25, 0xe, PT ;  /* 0x0000000e1900780c */ /* 0x000fe40003f04270 */
[----:B------:R-:W-:Y:S02]  /*4db10*/  IADD3 R32, -R32, 0xf, RZ ;  /* 0x0000000f20207810 */ /* 0x000fe40007ffe1ff */
[----:B------:R-:W-:-:S03]  /*4db20*/  SEL R24, R24, 0x12, !P0 ;  /* 0x0000001218187807 */ /* 0x000fc60004000000 */
[----:B------:R-:W-:Y:S01]  /*4db30*/  IMAD.MOV.U32 R39, RZ, RZ, R32 ;  /* 0x000000ffff277224 */ /* 0x000fe200078e0020 */
[----:B------:R-:W-:-:S13]  /*4db40*/  ISETP.GT.AND P0, PT, R25, R24, PT ;  /* 0x000000181900720c */ /* 0x000fda0003f04270 */
[----:B------:R-:W-:Y:S05]  /*4db50*/  @P0 BRA `(.L_x_3093) ;  /* 0x0000000000980947 */ /* 0x000fea0003800000 */
[----:B------:R-:W0:Y:S01]  /*4db60*/  LDC.64 R34, c[0x4][0xe8] ;  /* 0x01003a00ff227b82 */ /* 0x000e220000000a00 */
[C---:B------:R-:W-:Y:S01]  /*4db70*/  SHF.L.U64.HI R26, R30.reuse, 0xb, R29 ;  /* 0x0000000b1e1a7819 */ /* 0x040fe2000001021d */
[----:B------:R-:W-:Y:S01]  /*4db80*/  IMAD.SHL.U32 R25, R30, 0x800, RZ ;  /* 0x000008001e197824 */ /* 0x000fe200078e00ff */
[----:B------:R-:W-:Y:S01]  /*4db90*/  CS2R R50, SRZ ;  /* 0x0000000000327805 */ /* 0x000fe2000001ff00 */
[----:B------:R-:W-:Y:S01]  /*4dba0*/  IMAD.MOV.U32 R39, RZ, RZ, R32 ;  /* 0x000000ffff277224 */ /* 0x000fe200078e0020 */
[----:B------:R-:W-:-:S03]  /*4dbb0*/  LOP3.LUT R26, R26, 0x80000000, RZ, 0xfc, !PT ;  /* 0x800000001a1a7812 */ /* 0x000fc600078efcff */
[----:B------:R-:W1:Y:S01]  /*4dbc0*/  LDC.64 R46, c[0x0][0x208] ;  /* 0x00008200ff2e7b82 */ /* 0x000e620000000a00 */
[----:B0-----:R-:W-:-:S04]  /*4dbd0*/  IMAD.WIDE R34, R32, 0x8, R34 ;  /* 0x0000000820227825 */ /* 0x001fc800078e0222 */
[----:B------:R-:W-:Y:S02]  /*4dbe0*/  IMAD.MOV.U32 R33, RZ, RZ, R35 ;  /* 0x000000ffff217224 */ /* 0x000fe400078e0023 */
[----:B------:R-:W-:-:S07]  /*4dbf0*/  IMAD.MOV.U32 R35, RZ, RZ, R1 ;  /* 0x000000ffff237224 */ /* 0x000fce00078e0001 */
.L_x_3094:
[----:B-1----:R-:W-:Y:S01]  /*4dc00*/  R2UR UR18, R46 ;  /* 0x000000002e1272ca */ /* 0x002fe200000e0000 */
[----:B------:R-:W-:Y:S01]  /*4dc10*/  IMAD.MOV.U32 R48, RZ, RZ, R34 ;  /* 0x000000ffff307224 */ /* 0x000fe200078e0022 */
[----:B------:R-:W-:Y:S01]  /*4dc20*/  R2UR UR19, R47 ;  /* 0x000000002f1372ca */ /* 0x000fe200000e0000 */
[----:B------:R-:W-:-:S12]  /*4dc30*/  IMAD.MOV.U32 R49, RZ, RZ, R33 ;  /* 0x000000ffff317224 */ /* 0x000fd800078e0021 */
[----:B------:R-:W2:Y:S01]  /*4dc40*/  LDG.E.64.CONSTANT R48, desc[UR18][R48.64] ;  /* 0x0000001230307981 */ /* 0x000ea2000c1e9b00 */
[----:B------:R-:W-:Y:S01]  /*4dc50*/  IADD3 R34, P1, R34, 0x8, RZ ;  /* 0x0000000822227810 */ /* 0x000fe20007f3e0ff */
[----:B------:R-:W-:-:S04]  /*4dc60*/  VIADD R39, R39, 0x1 ;  /* 0x0000000127277836 */ /* 0x000fc80000000000 */
[----:B------:R-:W-:Y:S02]  /*4dc70*/  IMAD.X R33, RZ, RZ, R33, P1 ;  /* 0x000000ffff217224 */ /* 0x000fe400008e0621 */
[----:B--2---:R-:W-:-:S04]  /*4dc80*/  IMAD.WIDE.U32 R50, P0, R48, R25, R50 ;  /* 0x0000001930327225 */ /* 0x004fc80007800032 */
[CC--:B------:R-:W-:Y:S02]  /*4dc90*/  IMAD R27, R48.reuse, R26.reuse, RZ ;  /* 0x0000001a301b7224 */ /* 0x0c0fe400078e02ff */
[----:B------:R-:W-:-:S03]  /*4dca0*/  IMAD.HI.U32 R30, R48, R26, RZ ;  /* 0x0000001a301e7227 */ /* 0x000fc600078e00ff */
[----:B------:R-:W-:Y:S01]  /*4dcb0*/  IADD3 R38, P1, R27, R51, RZ ;  /* 0x000000331b267210 */ /* 0x000fe20007f3e0ff */
[CC--:B------:R-:W-:Y:S02]  /*4dcc0*/  IMAD R31, R49.reuse, R25.reuse, RZ ;  /* 0x00000019311f7224 */ /* 0x0c0fe400078e02ff */
[----:B------:R-:W-:Y:S02]  /*4dcd0*/  IMAD.X R30, RZ, RZ, R30, P0 ;  /* 0x000000ffff1e7224 */ /* 0x000fe400000e061e */
[----:B------:R-:W-:Y:S01]  /*4dce0*/  IMAD.HI.U32 R27, R49, R25, RZ ;  /* 0x00000019311b7227 */ /* 0x000fe200078e00ff */
[----:B------:R-:W-:-:S04]  /*4dcf0*/  IADD3 R51, P0, R31, R38, RZ ;  /* 0x000000261f337210 */ /* 0x000fc80007f1e0ff */
[----:B------:R-:W-:Y:S01]  /*4dd00*/  IADD3.X R38, P1, R27, R30, RZ, P1, !PT ;  /* 0x0000001e1b267210 */ /* 0x000fe20000f3e4ff */
[CC--:B------:R-:W-:Y:S01]  /*4dd10*/  IMAD R27, R49.reuse, R26.reuse, RZ ;  /* 0x0000001a311b7224 */ /* 0x0c0fe200078e02ff */
[----:B------:R0:W-:Y:S01]  /*4dd20*/  STL.64 [R35], R50 ;  /* 0x0000003223007387 */ /* 0x0001e20000100a00 */
[----:B------:R-:W-:-:S03]  /*4dd30*/  IMAD.HI.U32 R30, R49, R26, RZ ;  /* 0x0000001a311e7227 */ /* 0x000fc600078e00ff */
[----:B------:R-:W-:Y:S01]  /*4dd40*/  IADD3.X R38, P0, R27, R38, RZ, P0, !PT ;  /* 0x000000261b267210 */ /* 0x000fe2000071e4ff */
[----:B------:R-:W-:Y:S01]  /*4dd50*/  IMAD.X R27, RZ, RZ, R30, P1 ;  /* 0x000000ffff1b7224 */ /* 0x000fe200008e061e */
[----:B------:R-:W-:-:S03]  /*4dd60*/  ISETP.GE.AND P1, PT, R39, R24, PT ;  /* 0x000000182700720c */ /* 0x000fc60003f26270 */
[----:B------:R-:W-:Y:S02]  /*4dd70*/  IMAD.X R27, RZ, RZ, R27, P0 ;  /* 0x000000ffff1b7224 */ /* 0x000fe400000e061b */
[----:B0-----:R-:W-:Y:S02]  /*4dd80*/  VIADD R35, R35, 0x8 ;  /* 0x0000000823237836 */ /* 0x001fe40000000000 */
[----:B------:R-:W-:Y:S02]  /*4dd90*/  IMAD.MOV.U32 R50, RZ, RZ, R38 ;  /* 0x000000ffff327224 */ /* 0x000fe400078e0026 */
[----:B------:R-:W-:-:S04]  /*4dda0*/  IMAD.MOV.U32 R51, RZ, RZ, R27 ;  /* 0x000000ffff337224 */ /* 0x000fc800078e001b */
[----:B------:R-:W-:Y:S05]  /*4ddb0*/  @!P1 BRA `(.L_x_3094) ;  /* 0xfffffffc00909947 */ /* 0x000fea000383ffff */
.L_x_3093:
[----:B------:R-:W-:Y:S05]  /*4ddc0*/  BSYNC B0 ;  /* 0x0000000000007941 */ /* 0x000fea0003800000 */
.L_x_3092:
        /* <DEDUP_REMOVED lines=8> */
[----:B------:R-:W-:Y:S01]  /*4de50*/  IMAD.MOV.U32 R39, RZ, RZ, RZ ;  /* 0x000000ffff277224 */ /* 0x000fe200078e00ff */
        /* <DEDUP_REMOVED lines=18> */
[----:B0-----:R-:W-:Y:S02]  /*4df80*/  LOP3.LUT R35, RZ, R30, RZ, 0x33, !PT ;  /* 0x0000001eff237212 */ /* 0x001fe400078e33ff */
        /* <DEDUP_REMOVED lines=27> */
[----:B------:R-:W-:-:S03]  /*4e140*/  @P1 LOP3.LUT R26, R33, R24, RZ, 0xfc, !PT ;  /* 0x00000018211a1212 */ /* 0x000fc600078efcff */
[----:B------:R-:W-:-:S04]  /*4e150*/  IMAD.WIDE.U32 R34, R31, 0x2168c235, RZ ;  /* 0x2168c2351f227825 */ /* 0x000fc800078e00ff */
[----:B------:R-:W-:Y:S02]  /*4e160*/  IMAD.MOV.U32 R38, RZ, RZ, R35 ;  /* 0x000000ffff267224 */ /* 0x000fe400078e0023 */
[----:B------:R-:W-:-:S04]  /*4e170*/  IMAD.HI.U32 R24, R26, -0x36f0255e, RZ ;  /* 0xc90fdaa21a187827 */ /* 0x000fc800078e00ff */
[----:B------:R-:W-:-:S04]  /*4e180*/  IMAD.WIDE.U32 R30, R31, -0x36f0255e, R38 ;  /* 0xc90fdaa21f1e7825 */ /* 0x000fc800078e0026 */
[C---:B------:R-:W-:Y:S02]  /*4e190*/  IMAD R33, R26.reuse, -0x36f0255e, RZ ;  /* 0xc90fdaa21a217824 */ /* 0x040fe400078e02ff */
        /* <DEDUP_REMOVED lines=22> */
[----:B------:R-:W-:Y:S02]  /*4e300*/  IADD3 R30, P6, P1, R26, -UR6, RZ ;  /* 0x800000061a1e7c10 */ /* 0x000fe4000f9de0ff */
[----:B------:R-:W-:Y:S02]  /*4e310*/  LOP3.LUT R26, R25, 0x1, RZ, 0xc0, !PT ;  /* 0x00000001191a7812 */ /* 0x000fe400078ec0ff */
[----:B------:R-:W-:Y:S02]  /*4e320*/  IADD3.X R24, R24, 0x3fe00000, ~R33, P6, P1 ;  /* 0x3fe0000018187810 */ /* 0x000fe400037e2c21 */
[----:B------:R-:W-:-:S02]  /*4e330*/  LOP3.LUT P1, R29, R29, 0x80000000, RZ, 0xc0, !PT ;  /* 0x800000001d1d7812 */ /* 0x000fc4000782c0ff */
[----:B------:R-:W-:Y:S02]  /*4e340*/  LEA.HI R27, R27, R26, RZ, 0x2 ;  /* 0x0000001a1b1b7211 */ /* 0x000fe400078f10ff */
[----:B------:R-:W-:-:S04]  /*4e350*/  @P0 LOP3.LUT R29, R29, 0x80000000, RZ, 0x3c, !PT ;  /* 0x800000001d1d0812 */ /* 0x000fc800078e3cff */
[----:B------:R-:W-:-:S05]  /*4e360*/  LOP3.LUT R29, R24, R29, RZ, 0xfc, !PT ;  /* 0x0000001d181d7212 */ /* 0x000fca00078efcff */
[----:B------:R-:W-:-:S07]  /*4e370*/  @P1 IMAD.MOV R27, RZ, RZ, -R27 ;  /* 0x000000ffff1b1224 */ /* 0x000fce00078e0a1b */
.L_x_3091:
[----:B------:R-:W-:Y:S02]  /*4e380*/  IMAD.MOV.U32 R31, RZ, RZ, R29 ;  /* 0x000000ffff1f7224 */ /* 0x000fe400078e001d */
[----:B------:R-:W-:-:S04]  /*4e390*/  IMAD.MOV.U32 R29, RZ, RZ, 0x0 ;  /* 0x00000000ff1d7424 */ /* 0x000fc800078e00ff */
[----:B------:R-:W-:Y:S05]  /*4e3a0*/  RET.REL.NODEC R28 `(_ZN2at6native57_GLOBAL__N__f3eca4a2_24_ForeachBinaryOpScalar_cu_86b9896c25multi_tensor_apply_kernelINS1_18TensorListMetadataILi2EEENS1_21BinaryOpScalarFunctorIN3c107complexIdEELi2ELi1ELi1EEEJNS1_13power_functorIS8_EES8_EEEvT_T0_DpT1_) ;  /* 0xfffffb1c1c147950 */ /* 0x000fea0003c3ffff */
.L_x_3095:
        /* <DEDUP_REMOVED lines=13> */
.L_x_5378:


//--------------------- .text._ZN2at6native57_GLOBAL__N__f3eca4a2_24_ForeachBinaryOpScalar_cu_86b9896c25multi_tensor_apply_kernelINS1_18TensorListMetadataILi2EEENS1_21BinaryOpScalarFunctorIfLi2ELi1ELi1EEEJNS1_13power_functorIfEEfEEEvT_T0_DpT1_ --------------------------
	.section	.text._ZN2at6native57_GLOBAL__N__f3eca4a2_24_ForeachBinaryOpScalar_cu_86b9896c25multi_tensor_apply_kernelINS1_18TensorListMetadataILi2EEENS1_21BinaryOpScalarFunctorIfLi2ELi1ELi1EEEJNS1_13power_functorIfEEfEEEvT_T0_DpT1_,"ax",@progbits
	.align	128
.text._ZN2at6native57_GLOBAL__N__f3eca4a2_24_ForeachBinaryOpScalar_cu_86b9896c25multi_tensor_apply_kernelINS1_18TensorListMetadataILi2EEENS1_21BinaryOpScalarFunctorIfLi2ELi1ELi1EEEJNS1_13power_functorIfEEfEEEvT_T0_DpT1_:
        .type           _ZN2at6native57_GLOBAL__N__f3eca4a2_24_ForeachBinaryOpScalar_cu_86b9896c25multi_tensor_apply_kernelINS1_18TensorListMetadataILi2EEENS1_21BinaryOpScalarFunctorIfLi2ELi1ELi1EEEJNS1_13power_functorIfEEfEEEvT_T0_DpT1_,@function
        .size           _ZN2at6native57_GLOBAL__N__f3eca4a2_24_ForeachBinaryOpScalar_cu_86b9896c25multi_tensor_apply_kernelINS1_18TensorListMetadataILi2EEENS1_21BinaryOpScalarFunctorIfLi2ELi1ELi1EEEJNS1_13power_functorIfEEfEEEvT_T0_DpT1_,(.L_x_5381 - _ZN2at6native57_GLOBAL__N__f3eca4a2_24_ForeachBinaryOpScalar_cu_86b9896c25multi_tensor_apply_kernelINS1_18TensorListMetadataILi2EEENS1_21BinaryOpScalarFunctorIfLi2ELi1ELi1EEEJNS1_13power_functorIfEEfEEEvT_T0_DpT1_)
        .other          _ZN2at6native57_GLOBAL__N__f3eca4a2_24_ForeachBinaryOpScalar_cu_86b9896c25multi_tensor_apply_kernelINS1_18TensorListMetadataILi2EEENS1_21BinaryOpScalarFunctorIfLi2ELi1ELi1EEEJNS1_13power_functorIfEEfEEEvT_T0_DpT1_,@"STO_CUDA_ENTRY STV_DEFAULT"
_ZN2at6native57_GLOBAL__N__f3eca4a2_24_ForeachBinaryOpScalar_cu_86b9896c25multi_tensor_apply_kernelINS1_18TensorListMetadataILi2EEENS1_21BinaryOpScalarFunctorIfLi2ELi1ELi1EEEJNS1_13power_functorIfEEfEEEvT_T0_DpT1_:
        /* <DEDUP_REMOVED lines=26> */
.L_x_3097:
[----:B0-----:R-:W-:Y:S01]  /*01a0*/  IADD3 R20, P1, R3, R6, RZ ;  /* 0x0000000603147210 */ /* 0x001fe20007f3e0ff */
[----:B-1----:R-:W-:Y:S01]  /*01b0*/  IMAD R21, R4, 0x3, RZ ;  /* 0x0000000304157824 */ /* 0x002fe200078e02ff */
[----:B------:R-:W-:Y:S01]  /*01c0*/  CS2R R28, SRZ ;  /* 0x00000000001c7805 */ /* 0x000fe2000001ff00 */
[----:B------:R-:W-:Y:S01]  /*01d0*/  IMAD.MOV.U32 R22, RZ, RZ, RZ ;  /* 0x000000ffff167224 */ /* 0x000fe200078e00ff */
[----:B------:R-:W-:Y:S01]  /*01e0*/  ISETP.GE.U32.AND P0, PT, R20, 0x10000, PT ;  /* 0x000100001400780c */ /* 0x000fe20003f06070 */
[----:B------:R-:W-:Y:S01]  /*01f0*/  IMAD.X R18, RZ, RZ, R7, P1 ;  /* 0x000000ffff127224 */ /* 0x000fe200008e0607 */
[CC--:B------:R-:W-:Y:S02]  /*0200*/  IADD3 R8, P1, R4.reuse, R20.reuse, RZ ;  /* 0x0000001404087210 */ /* 0x0c0fe40007f3e0ff */
[----:B------:R-:W-:Y:S02]  /*0210*/  LEA R19, P4, R4, R20, 0x1 ;  /* 0x0000001404137211 */ /* 0x000fe400078808ff */
[----:B------:R-:W-:Y:S01]  /*0220*/  ISETP.LT.U32.AND P2, PT, R20, R0, PT ;  /* 0x000000001400720c */ /* 0x000fe20003f41070 */
[--C-:B------:R-:W-:Y:S01]  /*0230*/  IMAD.X R5, RZ, RZ, R18.reuse, P1 ;  /* 0x000000ffff057224 */ /* 0x100fe200008e0612 */
[----:B------:R-:W-:Y:S01]  /*0240*/  ISETP.GE.U32.AND.EX P0, PT, R18, RZ, PT, P0 ;  /* 0x000000ff1200720c */ /* 0x000fe20003f06100 */
[----:B------:R-:W-:Y:S01]  /*0250*/  IMAD.X R9, RZ, RZ, R18, P4 ;  /* 0x000000ffff097224 */ /* 0x000fe200020e0612 */
[----:B------:R-:W-:-:S02]  /*0260*/  ISETP.GE.U32.AND P3, PT, R8, 0x10000, PT ;  /* 0x000100000800780c */ /* 0x000fc40003f66070 */
[----:B------:R-:W-:Y:S02]  /*0270*/  ISETP.LT.U32.AND P1, PT, R8, R0, PT ;  /* 0x000000000800720c */ /* 0x000fe40003f21070 */
[----:B------:R-:W-:Y:S02]  /*0280*/  ISETP.LT.AND.EX P0, PT, R18, R2, !P0, P2 ;  /* 0x000000021200720c */ /* 0x000fe40004701320 */
[----:B------:R-:W-:Y:S02]  /*0290*/  ISETP.GE.U32.AND.EX P3, PT, R5, RZ, PT, P3 ;  /* 0x000000ff0500720c */ /* 0x000fe40003f66130 */
[----:B------:R-:W-:Y:S02]  /*02a0*/  IADD3 R21, P5, R21, R20, RZ ;  /* 0x0000001415157210 */ /* 0x000fe40007fbe0ff */
[----:B------:R-:W-:Y:S02]  /*02b0*/  ISETP.GE.U32.AND P2, PT, R19, 0x10000, PT ;  /* 0x000100001300780c */ /* 0x000fe40003f46070 */
        /* <DEDUP_REMOVED lines=8> */
[----:B------:R-:W-:-:S02]  /*0340*/  @P0 LEA R26, P5, R20, R10, 0x2 ;  /* 0x0000000a141a0211 */ /* 0x000fc400078a10ff */
[----:B------:R-:W-:Y:S02]  /*0350*/  ISETP.LT.AND.EX P4, PT, R23, R2, !P2, P4 ;  /* 0x000000021700720c */ /* 0x000fe40005781340 */
[-C--:B------:R-:W-:Y:S02]  /*0360*/  @P0 LEA.HI.X R27, R20, R11.reuse, R18, 0x2, P5 ;  /* 0x0000000b141b0211 */ /* 0x080fe400028f1412 */
[CC--:B------:R-:W-:Y:S02]  /*0370*/  @P1 LEA R24, P5, R8.reuse, R10.reuse, 0x2 ;  /* 0x0000000a08181211 */ /* 0x0c0fe400078a10ff */
[C---:B------:R-:W-:Y:S01]  /*0380*/  @P3 LEA R14, P2, R19.reuse, R10, 0x2 ;  /* 0x0000000a130e3211 */ /* 0x040fe200078410ff */
[----:B------:R0:W2:Y:S01]  /*0390*/  @P0 LDG.E R28, desc[UR4][R26.64] ;  /* 0x000000041a1c0981 */ /* 0x0000a2000c1e1900 */
[-C--:B------:R-:W-:Y:S02]  /*03a0*/  @P1 LEA.HI.X R25, R8, R11.reuse, R5, 0x2, P5 ;  /* 0x0000000b08191211 */ /* 0x080fe400028f1405 */
[----:B------:R-:W-:-:S03]  /*03b0*/  @P3 LEA.HI.X R15, R19, R11, R9, 0x2, P2 ;  /* 0x0000000b130f3211 */ /* 0x000fc600010f1409 */
[C---:B------:R-:W-:Y:S01]  /*03c0*/  @P4 LEA R16, P2, R21.reuse, R10, 0x2 ;  /* 0x0000000a15104211 */ /* 0x040fe200078410ff */
[----:B------:R1:W3:Y:S03]  /*03d0*/  @P1 LDG.E R22, desc[UR4][R24.64] ;  /* 0x0000000418161981 */ /* 0x0002e6000c1e1900 */
[----:B------:R-:W-:Y:S01]  /*03e0*/  @P4 LEA.HI.X R17, R21, R11, R23, 0x2, P2 ;  /* 0x0000000b15114211 */ /* 0x000fe200010f1417 */
[----:B0-----:R-:W0:Y:S04]  /*03f0*/  @P1 LDC R26, c[0x0][0xe5c] ;  /* 0x00039700ff1a1b82 */ /* 0x001e280000000800 */
[----:B------:R4:W5:Y:S01]  /*0400*/  @P4 LDG.E R29, desc[UR4][R16.64] ;  /* 0x00000004101d4981 */ /* 0x000962000c1e1900 */
[----:B-1----:R-:W-:-:S06]  /*0410*/  IMAD.MOV.U32 R24, RZ, RZ, RZ ;  /* 0x000000ffff187224 */ /* 0x002fcc00078e00ff */
[----:B------:R1:W5:Y:S01]  /*0420*/  @P3 LDG.E R24, desc[UR4][R14.64] ;  /* 0x000000040e183981 */ /* 0x000362000c1e1900 */
[----:B----4-:R-:W4:Y:S08]  /*0430*/  @P4 LDC R16, c[0x0][0xe5c] ;  /* 0x00039700ff104b82 */ /* 0x010f300000000800 */
[----:B-1----:R-:W1:Y:S08]  /*0440*/  @P0 LDC R14, c[0x0][0xe5c] ;  /* 0x00039700ff0e0b82 */ /* 0x002e700000000800 */
[----:B------:R-:W4:Y:S01]  /*0450*/  @P3 LDC R15, c[0x0][0xe5c] ;  /* 0x00039700ff0f3b82 */ /* 0x000f220000000800 */
[----:B------:R-:W-:Y:S01]  /*0460*/  IMAD.WIDE.U32 R6, R4, 0x4, R6 ;  /* 0x0000000404067825 */ /* 0x000fe200078e0006 */
[----:B--2---:R-:W1:Y:S08]  /*0470*/  @P0 MUFU.LG2 R28, R28 ;  /* 0x0000001c001c0308 */ /* 0x004e700000000c00 */
[----:B---3--:R-:W0:Y:S08]  /*0480*/  @P1 MUFU.LG2 R27, R22 ;  /* 0x00000016001b1308 */ /* 0x008e300000000c00 */
[----:B-----5:R-:W4:Y:S08]  /*0490*/  @P4 MUFU.LG2 R17, R29 ;  /* 0x0000001d00114308 */ /* 0x020f300000000c00 */
[----:B------:R-:W2:Y:S01]  /*04a0*/  @P3 MUFU.LG2 R24, R24 ;  /* 0x0000001800183308 */ /* 0x000ea20000000c00 */
[----:B-1----:R-:W-:Y:S01]  /*04b0*/  @P0 FMUL.FTZ R25, R28, R14 ;  /* 0x0000000e1c190220 */ /* 0x002fe20000410000 */
[----:B0-----:R-:W-:Y:S01]  /*04c0*/  @P1 FMUL.FTZ R27, R27, R26 ;  /* 0x0000001a1b1b1220 */ /* 0x001fe20000410000 */
[----:B----4-:R-:W-:-:S05]  /*04d0*/  @P4 FMUL.FTZ R22, R17, R16 ;  /* 0x0000001011164220 */ /* 0x010fca0000410000 */
[----:B------:R-:W0:Y:S01]  /*04e0*/  @P0 MUFU.EX2 R25, R25 ;  /* 0x0000001900190308 */ /* 0x000e220000000800 */
[----:B------:R-:W-:Y:S01]  /*04f0*/  @P0 LEA R14, P2, R20, R12, 0x2 ;  /* 0x0000000c140e0211 */ /* 0x000fe200078410ff */
[----:B--2---:R-:W-:-:S06]  /*0500*/  @P3 FMUL.FTZ R26, R24, R15 ;  /* 0x0000000f181a3220 */ /* 0x004fcc0000410000 */
[----:B------:R-:W1:Y:S01]  /*0510*/  @P1 MUFU.EX2 R27, R27 ;  /* 0x0000001b001b1308 */ /* 0x000e620000000800 */
[----:B------:R-:W-:-:S07]  /*0520*/  @P0 LEA.HI.X R15, R20, R13, R18, 0x2, P2 ;  /* 0x0000000d140f0211 */ /* 0x000fce00010f1412 */
[----:B------:R-:W2:Y:S01]  /*0530*/  @P3 MUFU.EX2 R29, R26 ;  /* 0x0000001a001d3308 */ /* 0x000ea20000000800 */
[----:B------:R-:W-:-:S07]  /*0540*/  @P1 LEA R16, P2, R8, R12, 0x2 ;  /* 0x0000000c08101211 */ /* 0x000fce00078410ff */
[----:B------:R-:W3:Y:S01]  /*0550*/  @P4 MUFU.EX2 R22, R22 ;  /* 0x0000001600164308 */ /* 0x000ee20000000800 */
[-C--:B------:R-:W-:Y:S02]  /*0560*/  @P3 LEA R18, P5, R19, R12.reuse, 0x2 ;  /* 0x0000000c13123211 */ /* 0x080fe400078a10ff */
[----:B------:R-:W-:Y:S02]  /*0570*/  @P4 LEA R20, P6, R21, R12, 0x2 ;  /* 0x0000000c15144211 */ /* 0x000fe400078c10ff */
[-C--:B------:R-:W-:Y:S02]  /*0580*/  @P1 LEA.HI.X R17, R8, R13.reuse, R5, 0x2, P2 ;  /* 0x0000000d08111211 */ /* 0x080fe400010f1405 */
[-C--:B------:R-:W-:Y:S02]  /*0590*/  @P3 LEA.HI.X R19, R19, R13.reuse, R9, 0x2, P5 ;  /* 0x0000000d13133211 */ /* 0x080fe400028f1409 */
[----:B------:R-:W-:Y:S01]  /*05a0*/  @P4 LEA.HI.X R21, R21, R13, R23, 0x2, P6 ;  /* 0x0000000d15154211 */ /* 0x000fe200030f1417 */
[----:B0-----:R4:W-:Y:S01]  /*05b0*/  @P0 STG.E desc[UR4][R14.64], R25 ;  /* 0x000000190e000986 */ /* 0x0019e2000c101904 */
[----:B------:R-:W-:-:S03]  /*05c0*/  ISETP.GE.U32.AND P0, PT, R6, 0x10000, PT ;  /* 0x000100000600780c */ /* 0x000fc60003f06070 */
[----:B-1----:R4:W-:Y:S01]  /*05d0*/  @P1 STG.E desc[UR4][R16.64], R27 ;  /* 0x0000001b10001986 */ /* 0x0029e2000c101904 */
[----:B------:R-:W-:-:S03]  /*05e0*/  ISETP.LT.U32.AND P1, PT, R6, R0, PT ;  /* 0x000000000600720c */ /* 0x000fc60003f21070 */
[----:B--2---:R4:W-:Y:S04]  /*05f0*/  @P3 STG.E desc[UR4][R18.64], R29 ;  /* 0x0000001d12003986 */ /* 0x0049e8000c101904 */
[----:B---3--:R4:W-:Y:S01]  /*0600*/  @P4 STG.E desc[UR4][R20.64], R22 ;  /* 0x0000001614004986 */ /* 0x0089e2000c101904 */
[C---:B------:R-:W-:Y:S02]  /*0610*/  ISETP.GE.U32.AND.EX P0, PT, R7.reuse, RZ, PT, P0 ;  /* 0x000000ff0700720c */ /* 0x040fe40003f06100 */
[----:B------:R-:W-:-:S13]  /*0620*/  ISETP.LT.AND.EX P1, PT, R7, R2, PT, P1 ;  /* 0x000000020700720c */ /* 0x000fda0003f21310 */
[----:B----4-:R-:W-:Y:S05]  /*0630*/  @!P0 BRA P1, `(.L_x_3097) ;  /* 0xfffffff800d88947 */ /* 0x010fea000083ffff */
[----:B------:R-:W-:Y:S05]  /*0640*/  EXIT ;  /* 0x000000000000794d */ /* 0x000fea0003800000 */
.L_x_3096:
        /* <DEDUP_REMOVED lines=9> */
.L_x_3098:
[C---:B------:R-:W-:Y:S01]  /*06e0*/  IMAD.SHL.U32 R21, R8.reuse, 0x10, RZ ;  /* 0x0000001008157824 */ /* 0x040fe200078e00ff */
[----:B------:R-:W-:-:S04]  /*06f0*/  SHF.L.U64.HI R9, R8, 0x4, R3 ;  /* 0x0000000408097819 */ /* 0x000fc80000010203 */
[----:B------:R-:W-:-:S05]  /*0700*/  IADD3 R4, P0, R10, R21, RZ ;  /* 0x000000150a047210 */ /* 0x000fca0007f1e0ff */
[----:B------:R-:W-:-:S06]  /*0710*/  IMAD.X R5, R11, 0x1, R9, P0 ;  /* 0x000000010b057824 */ /* 0x000fcc00000e0609 */
[----:B0-----:R-:W2:Y:S02]  /*0720*/  LDG.E.128 R4, desc[UR4][R4.64] ;  /* 0x0000000404047981 */ /* 0x001ea4000c1e1d00 */
[----:B--2---:R-:W0:Y:S08]  /*0730*/  MUFU.LG2 R7, R7 ;  /* 0x0000000700077308 */ /* 0x004e300000000c00 */
[----:B------:R-:W1:Y:S08]  /*0740*/  MUFU.LG2 R6, R6 ;  /* 0x0000000600067308 */ /* 0x000e700000000c00 */
[----:B------:R-:W2:Y:S01]  /*0750*/  MUFU.LG2 R15, R5 ;  /* 0x00000005000f7308 */ /* 0x000ea20000000c00 */
[----:B0-----:R-:W-:-:S07]  /*0760*/  FMUL.FTZ R19, R7, UR7 ;  /* 0x0000000707137c20 */ /* 0x001fce0008410000 */
[----:B------:R-:W0:Y:S01]  /*0770*/  MUFU.LG2 R14, R4 ;  /* 0x00000004000e7308 */ /* 0x000e220000000c00 */
[----:B-1----:R-:W-:Y:S01]  /*0780*/  FMUL.FTZ R18, R6, UR7 ;  /* 0x0000000706127c20 */ /* 0x002fe20008410000 */
[----:B------:R-:W-:-:S05]  /*0790*/  IADD3 R6, P0, R12, R21, RZ ;  /* 0x000000150c067210 */ /* 0x000fca0007f1e0ff */
[----:B------:R-:W-:Y:S01]  /*07a0*/  IMAD.X R7, R13, 0x1, R9, P0 ;  /* 0x000000010d077824 */ /* 0x000fe200000e0609 */
[----:B------:R-:W-:Y:S01]  /*07b0*/  MUFU.EX2 R19, R19 ;  /* 0x0000001300137308 */ /* 0x000fe20000000800 */
[----:B--2---:R-:W-:Y:S01]  /*07c0*/  FMUL.FTZ R15, R15, UR7 ;  /* 0x000000070f0f7c20 */ /* 0x004fe20008410000 */
[----:B------:R-:W-:-:S04]  /*07d0*/  IADD3 R8, P0, R8, UR6, RZ ;  /* 0x0000000608087c10 */ /* 0x000fc8000ff1e0ff */
[C---:B------:R-:W-:Y:S01]  /*07e0*/  ISETP.LT.U32.AND P1, PT, R8.reuse, 0x4000, PT ;  /* 0x000040000800780c */ /* 0x040fe20003f21070 */
[----:B------:R-:W-:Y:S01]  /*07f0*/  IMAD.SHL.U32 R5, R8, 0x4, RZ ;  /* 0x0000000408057824 */ /* 0x000fe200078e00ff */
[----:B------:R-:W-:Y:S01]  /*0800*/  MUFU.EX2 R18, R18 ;  /* 0x0000001200127308 */ /* 0x000fe20000000800 */
[----:B0-----:R-:W-:Y:S01]  /*0810*/  FMUL.FTZ R14, R14, UR7 ;  /* 0x000000070e0e7c20 */ /* 0x001fe20008410000 */
[----:B------:R-:W-:Y:S02]  /*0820*/  IMAD.X R3, RZ, RZ, R3, P0 ;  /* 0x000000ffff037224 */ /* 0x000fe400000e0603 */
[----:B------:R-:W-:-:S03]  /*0830*/  ISETP.GE.U32.AND P0, PT, R5, R0, PT ;  /* 0x000000000500720c */ /* 0x000fc60003f06070 */
[----:B------:R-:W-:Y:S01]  /*0840*/  SHF.L.U64.HI R5, R8, 0x2, R3 ;  /* 0x0000000208057819 */ /* 0x000fe20000010203 */
[----:B------:R-:W-:Y:S01]  /*0850*/  MUFU.EX2 R17, R15 ;  /* 0x0000000f00117308 */ /* 0x000fe20000000800 */
[----:B------:R-:W-:Y:S02]  /*0860*/  ISETP.LT.U32.AND.EX P1, PT, R3, RZ, PT, P1 ;  /* 0x000000ff0300720c */ /* 0x000fe40003f21110 */
[----:B------:R-:W-:-:S05]  /*0870*/  ISETP.GE.AND.EX P0, PT, R5, R2, PT, P0 ;  /* 0x000000020500720c */ /* 0x000fca0003f06300 */
[----:B------:R-:W0:Y:S02]  /*0880*/  MUFU.EX2 R16, R14 ;  /* 0x0000000e00107308 */ /* 0x000e240000000800 */
[----:B0-----:R0:W-:Y:S06]  /*0890*/  STG.E.128 desc[UR4][R6.64], R16 ;  /* 0x0000001006007986 */ /* 0x0011ec000c101d04 */
[----:B------:R-:W-:Y:S05]  /*08a0*/  @!P0 BRA P1, `(.L_x_3098) ;  /* 0xfffffffc008c8947 */ /* 0x000fea000083ffff */
[----:B------:R-:W-:Y:S05]  /*08b0*/  EXIT ;  /* 0x000000000000794d */ /* 0x000fea0003800000 */
.L_x_3099:
        /* <DEDUP_REMOVED lines=12> */
.L_x_5381:


//--------------------- .text._ZN2at6native57_GLOBAL__N__f3eca4a2_24_ForeachBinaryOpScalar_cu_86b9896c25multi_tensor_apply_kernelINS1_18TensorListMetadataILi2EEENS1_21BinaryOpScalarFunctorIdLi2ELi1ELi1EEEJNS1_13power_functorIdEEdEEEvT_T0_DpT1_ --------------------------
	.section	.text._ZN2at6native57_GLOBAL__N__f3eca4a2_24_ForeachBinaryOpScalar_cu_86b9896c25multi_tensor_apply_kernelINS1_18TensorListMetadataILi2EEENS1_21BinaryOpScalarFunctorIdLi2ELi1ELi1EEEJNS1_13power_functorIdEEdEEEvT_T0_DpT1_,"ax",@progbits
	.align	128
.text._ZN2at6native57_GLOBAL__N__f3eca4a2_24_ForeachBinaryOpScalar_cu_86b9896c25multi_tensor_apply_kernelINS1_18TensorListMetadataILi2EEENS1_21BinaryOpScalarFunctorIdLi2ELi1ELi1EEEJNS1_13power_functorIdEEdEEEvT_T0_DpT1_:
        .type           _ZN2at6native57_GLOBAL__N__f3eca4a2_24_ForeachBinaryOpScalar_cu_86b9896c25multi_tensor_apply_kernelINS1_18TensorListMetadataILi2EEENS1_21BinaryOpScalarFunctorIdLi2ELi1ELi1EEEJNS1_13power_functorIdEEdEEEvT_T0_DpT1_,@function
        .size           _ZN2at6native57_GLOBAL__N__f3eca4a2_24_ForeachBinaryOpScalar_cu_86b9896c25multi_tensor_apply_kernelINS1_18TensorListMetadataILi2EEENS1_21BinaryOpScalarFunctorIdLi2ELi1ELi1EEEJNS1_13power_functorIdEEdEEEvT_T0_DpT1_,(.L_x_5382 - _ZN2at6native57_GLOBAL__N__f3eca4a2_24_ForeachBinaryOpScalar_cu_86b9896c25multi_tensor_apply_kernelINS1_18TensorListMetadataILi2EEENS1_21BinaryOpScalarFunctorIdLi2ELi1ELi1EEEJNS1_13power_functorIdEEdEEEvT_T0_DpT1_)
        .other          _ZN2at6native57_GLOBAL__N__f3eca4a2_24_ForeachBinaryOpScalar_cu_86b9896c25multi_tensor_apply_kernelINS1_18TensorListMetadataILi2EEENS1_21BinaryOpScalarFunctorIdLi2ELi1ELi1EEEJNS1_13power_functorIdEEdEEEvT_T0_DpT1_,@"STO_CUDA_ENTRY STV_DEFAULT"
_ZN2at6native57_GLOBAL__N__f3eca4a2_24_ForeachBinaryOpScalar_cu_86b9896c25multi_tensor_apply_kernelINS1_18TensorListMetadataILi2EEENS1_21BinaryOpScalarFunctorIdLi2ELi1ELi1EEEJNS1_13power_functorIdEEdEEEvT_T0_DpT1_:
[----:B------:R-:W-:Y:S08]  /*0000*/  LDC R1, c[0x0][0x28] ;  /* 0x00000a00ff017b82 */ /* 0x000ff00000000800 */
[----:B------:R-:W0:Y:S01]  /*0010*/  S2UR UR4, SR_CTAID.X ;  /* 0x00000000000479c3 */ /* 0x000e220000002500 */
[----:B------:R-:W-:Y:S01]  /*0020*/  UMOV UR5, 0x740 ;  /* 0x0000074000057882 */ /* 0x000fe20000000000 */
[----:B------:R-:W-:Y:S01]  /*0030*/  ULDC.64 UR18, c[0x0][0x208] ;  /* 0x0000820000127ab9 */ /* 0x000fe20000000a00 */
        /* <DEDUP_REMOVED lines=24> */
[----:B------:R-:W-:Y:S01]  /*01c0*/  ULDC.64 UR20, c[0x0][0xe60] ;  /* 0x0003980000147ab9 */ /* 0x000fe20000000a00 */
[----:B------:R-:W-:Y:S01]  /*01d0*/  ULDC UR25, c[0x0][0x0] ;  /* 0x0000000000197ab9 */ /* 0x000fe20000000800 */
[----:B------:R-:W-:Y:S02]  /*01e0*/  ULOP3.LUT UR4, UR21, 0x7ff00000, URZ, 0xc0, !UPT ;  /* 0x7ff0000015047892 */ /* 0x000fe4000f8ec03f */
[----:B------:R-:W-:Y:S02]  /*01f0*/  UISETP.GT.AND UP0, UPT, UR21, -0x1, UPT ;  /* 0xffffffff1500788c */ /* 0x000fe4000bf04270 */
[----:B------:R-:W-:Y:S01]  /*0200*/  ULEA.HI UR4, UR4, 0xfffffc0c, URZ, 0xc ;  /* 0xfffffc0c04047891 */ /* 0x000fe2000f8f603f */
[----:B------:R-:W2:Y:S01]  /*0210*/  LDC.64 R14, c[0x0][0xe60] ;  /* 0x00039800ff0e7b82 */ /* 0x000ea20000000a00 */
[----:B------:R-:W-:-:S02]  /*0220*/  USEL UR7, URZ, 0x7ff00000, !UP0 ;  /* 0x7ff000003f077887 */ /* 0x000fc4000c000000 */
[----:B------:R-:W-:Y:S02]  /*0230*/  USHF.L.U64.HI UR15, UR20, UR4, UR21 ;  /* 0x00000004140f7299 */ /* 0x000fe40008010215 */
[----:B------:R-:W-:Y:S02]  /*0240*/  USHF.L.U32 UR16, UR20, UR4, URZ ;  /* 0x0000000414107299 */ /* 0x000fe4000800063f */
[----:B------:R-:W-:Y:S01]  /*0250*/  UIADD3 UR24, UR7, -0x80000000, URZ ;  /* 0x8000000007187890 */ /* 0x000fe2000fffe03f */
[----:B------:R-:W-:Y:S01]  /*0260*/  UMOV UR4, URZ ;  /* 0x0000003f00047c82 */ /* 0x000fe20008000000 */
[----:B------:R-:W-:Y:S01]  /*0270*/  UMOV UR5, URZ ;  /* 0x0000003f00057c82 */ /* 0x000fe20008000000 */
[----:B------:R-:W-:Y:S01]  /*0280*/  ULDC.64 UR22, c[0x0][0xe60] ;  /* 0x0003980000167ab9 */ /* 0x000fe20000000a00 */
[----:B------:R-:W-:-:S08]  /*0290*/  ULDC UR26, c[0x0][0xe64] ;  /* 0x00039900001a7ab9 */ /* 0x000fd00000000800 */
.L_x_3192:
[----:B0-----:R-:W-:Y:S01]  /*02a0*/  IADD3 R0, P0, R25, UR4, RZ ;  /* 0x0000000419007c10 */ /* 0x001fe2000ff1e0ff */
[----:B------:R-:W-:Y:S01]  /*02b0*/  IMAD.U32 R21, RZ, RZ, UR25 ;  /* 0x00000019ff157e24 */ /* 0x000fe2000f8e00ff */
[----:B------:R-:W-:Y:S01]  /*02c0*/  CS2R R10, SRZ ;  /* 0x00000000000a7805 */ /* 0x000fe2000001ff00 */
[----:B------:R-:W-:Y:S01]  /*02d0*/  IMAD.U32 R3, RZ, RZ, UR25 ;  /* 0x00000019ff037e24 */ /* 0x000fe2000f8e00ff */
[C---:B------:R-:W-:Y:S01]  /*02e0*/  ISETP.GE.U32.AND P3, PT, R0.reuse, 0x10000, PT ;  /* 0x000100000000780c */ /* 0x040fe20003f66070 */
[----:B------:R-:W-:Y:S01]  /*02f0*/  IMAD.X R5, RZ, RZ, UR5, P0 ;  /* 0x00000005ff057e24 */ /* 0x000fe200080e06ff */
[C---:B------:R-:W-:Y:S01]  /*0300*/  ISETP.LT.U32.AND P0, PT, R0.reuse, UR17, PT ;  /* 0x0000001100007c0c */ /* 0x040fe2000bf01070 */
[----:B------:R-:W-:Y:S01]  /*0310*/  IMAD R21, R21, 0x3, RZ ;  /* 0x0000000315157824 */ /* 0x000fe200078e02ff */
[----:B------:R-:W-:Y:S02]  /*0320*/  IADD3 R23, P4, R0, UR25, RZ ;  /* 0x0000001900177c10 */ /* 0x000fe4000ff9e0ff */
[----:B------:R-:W-:-:S02]  /*0330*/  ISETP.GE.U32.AND.EX P3, PT, R5, RZ, PT, P3 ;  /* 0x000000ff0500720c */ /* 0x000fc40003f66130 */
[-C--:B------:R-:W-:Y:S01]  /*0340*/  LEA R22, P6, R3, R0.reuse, 0x1 ;  /* 0x0000000003167211 */ /* 0x080fe200078c08ff */
[--C-:B------:R-:W-:Y:S01]  /*0350*/  IMAD.X R20, RZ, RZ, R5.reuse, P4 ;  /* 0x000000ffff147224 */ /* 0x100fe200020e0605 */
[----:B------:R-:W-:Y:S02]  /*0360*/  ISETP.LT.AND.EX P3, PT, R5, UR14, !P3, P0 ;  /* 0x0000000e05007c0c */ /* 0x000fe4000df61300 */
[----:B------:R-:W-:Y:S01]  /*0370*/  IADD3 R21, P0, R21, R0, RZ ;  /* 0x0000000015157210 */ /* 0x000fe20007f1e0ff */
[--C-:B------:R-:W-:Y:S01]  /*0380*/  IMAD.X R19, RZ, RZ, R5.reuse, P6 ;  /* 0x000000ffff137224 */ /* 0x100fe200030e0605 */
[C---:B------:R-:W-:Y:S02]  /*0390*/  ISETP.GE.U32.AND P5, PT, R23.reuse, 0x10000, PT ;  /* 0x000100001700780c */ /* 0x040fe40003fa6070 */
[----:B------:R-:W-:Y:S01]  /*03a0*/  ISETP.LT.U32.AND P2, PT, R23, UR17, PT ;  /* 0x0000001117007c0c */ /* 0x000fe2000bf41070 */
[----:B------:R-:W-:Y:S01]  /*03b0*/  IMAD.X R18, RZ, RZ, R5, P0 ;  /* 0x000000ffff127224 */ /* 0x000fe200000e0605 */
[----:B------:R-:W-:-:S02]  /*03c0*/  ISETP.GE.U32.AND.EX P5, PT, R20, RZ, PT, P5 ;  /* 0x000000ff1400720c */ /* 0x000fc40003fa6150 */
[----:B------:R-:W-:Y:S02]  /*03d0*/  ISETP.GE.U32.AND P4, PT, R22, 0x10000, PT ;  /* 0x000100001600780c */ /* 0x000fe40003f86070 */
[----:B------:R-:W-:Y:S02]  /*03e0*/  ISETP.GE.U32.AND P0, PT, R21, 0x10000, PT ;  /* 0x000100001500780c */ /* 0x000fe40003f06070 */
[----:B------:R-:W-:Y:S02]  /*03f0*/  @P3 LEA R2, P1, R0, UR8, 0x3 ;  /* 0x0000000800023c11 */ /* 0x000fe4000f8218ff */
[----:B------:R-:W-:Y:S02]  /*0400*/  ISETP.LT.AND.EX P2, PT, R20, UR14, !P5, P2 ;  /* 0x0000000e14007c0c */ /* 0x000fe4000ef41320 */
[----:B------:R-:W-:Y:S02]  /*0410*/  @P3 LEA.HI.X R3, R0, UR9, R5, 0x3, P1 ;  /* 0x0000000900033c11 */ /* 0x000fe400088f1c05 */
[----:B------:R-:W-:-:S02]  /*0420*/  ISETP.LT.U32.AND P1, PT, R22, UR17, PT ;  /* 0x0000001116007c0c */ /* 0x000fc4000bf21070 */
[----:B------:R-:W-:Y:S01]  /*0430*/  ISETP.GE.U32.AND.EX P4, PT, R19, RZ, PT, P4 ;  /* 0x000000ff1300720c */ /* 0x000fe20003f86140 */
[----:B------:R-:W3:Y:S01]  /*0440*/  @P3 LDG.E.64 R10, desc[UR18][R2.64] ;  /* 0x00000012020a3981 */ /* 0x000ee2000c1e1b00 */
[----:B------:R-:W-:Y:S02]  /*0450*/  ISETP.LT.U32.AND P5, PT, R21, UR17, PT ;  /* 0x0000001115007c0c */ /* 0x000fe4000bfa1070 */
[C---:B------:R-:W-:Y:S02]  /*0460*/  ISETP.GE.U32.AND.EX P0, PT, R18.reuse, RZ, PT, P0 ;  /* 0x000000ff1200720c */ /* 0x040fe40003f06100 */
[----:B------:R-:W-:Y:S02]  /*0470*/  ISETP.LT.AND.EX P1, PT, R19, UR14, !P4, P1 ;  /* 0x0000000e13007c0c */ /* 0x000fe4000e721310 */
[----:B------:R-:W-:Y:S02]  /*0480*/  ISETP.LT.AND.EX P0, PT, R18, UR14, !P0, P5 ;  /* 0x0000000e12007c0c */ /* 0x000fe4000c701350 */
[----:B------:R-:W-:-:S04]  /*0490*/  @P2 LEA R6, P4, R23, UR8, 0x3 ;  /* 0x0000000817062c11 */ /* 0x000fc8000f8818ff */
[----:B------:R-:W-:Y:S02]  /*04a0*/  @P2 LEA.HI.X R7, R23, UR9, R20, 0x3, P4 ;  /* 0x0000000917072c11 */ /* 0x000fe4000a0f1c14 */
[----:B------:R-:W-:Y:S02]  /*04b0*/  CS2R R8, SRZ ;  /* 0x0000000000087805 */ /* 0x000fe4000001ff00 */
[----:B------:R-:W-:Y:S02]  /*04c0*/  CS2R R16, SRZ ;  /* 0x0000000000107805 */ /* 0x000fe4000001ff00 */
[----:B------:R-:W-:Y:S02]  /*04d0*/  @P1 LEA R26, P5, R22, UR8, 0x3 ;  /* 0x00000008161a1c11 */ /* 0x000fe4000f8a18ff */
[----:B------:R-:W-:Y:S02]  /*04e0*/  @P0 LEA R28, P4, R21, UR8, 0x3 ;  /* 0x00000008151c0c11 */ /* 0x000fe4000f8818ff */
[----:B------:R-:W-:-:S02]  /*04f0*/  CS2R R12, SRZ ;  /* 0x00000000000c7805 */ /* 0x000fc4000001ff00 */
[----:B------:R-:W-:Y:S01]  /*0500*/  @P1 LEA.HI.X R27, R22, UR9, R19, 0x3, P5 ;  /* 0x00000009161b1c11 */ /* 0x000fe2000a8f1c13 */
[----:B------:R0:W5:Y:S01]  /*0510*/  @P2 LDG.E.64 R8, desc[UR18][R6.64] ;  /* 0x0000001206082981 */ /* 0x000162000c1e1b00 */
[----:B------:R-:W-:-:S03]  /*0520*/  @P0 LEA.HI.X R29, R21, UR9, R18, 0x3, P4 ;  /* 0x00000009151d0c11 */ /* 0x000fc6000a0f1c12 */
[----:B------:R0:W5:Y:S04]  /*0530*/  @P1 LDG.E.64 R16, desc[UR18][R26.64] ;  /* 0x000000121a101981 */ /* 0x000168000c1e1b00 */
[----:B------:R0:W5:Y:S01]  /*0540*/  @P0 LDG.E.64 R12, desc[UR18][R28.64] ;  /* 0x000000121c0c0981 */ /* 0x000162000c1e1b00 */
[----:B------:R-:W-:Y:S01]  /*0550*/  BSSY B0, `(.L_x_3101) ;  /* 0x0000004000007945 */ /* 0x000fe20003800000 */
[----:B------:R-:W-:Y:S01]  /*0560*/  MOV R0, 0x590 ;  /* 0x0000059000007802 */ /* 0x000fe20000000f00 */
[----:B0--3--:R-:W-:-:S11]  /*0570*/  DADD R4, -RZ, |R10| ;  /* 0x00000000ff047229 */ /* 0x009fd6000000050a */
[----:B-12--5:R-:W-:Y:S05]  /*0580*/  CALL.REL.NOINC `($_ZN2at6native57_GLOBAL__N__f3eca4a2_24_ForeachBinaryOpScalar_cu_86b9896c25multi_tensor_apply_kernelINS1_18TensorListMetadataILi2EEENS1_21BinaryOpScalarFunctorIdLi2ELi1ELi1EEEJNS1_13power_functorIdEEdEEEvT_T0_DpT1_$__internal_accurate_pow) ;  /* 0x0000004c00487944 */ /* 0x026fea0003c00000 */
[----:B------:R-:W-:Y:S05]  /*0590*/  BSYNC B0 ;  /* 0x0000000000007941 */ /* 0x000fea0003800000 */
.L_x_3101:
[----:B------:R-:W-:-:S04]  /*05a0*/  UISETP.NE.U32.AND UP0, UPT, UR16, URZ, UPT ;  /* 0x0000003f1000728c */ /* 0x000fc8000bf05070 */
[----:B------:R-:W-:-:S06]  /*05b0*/  UISETP.NE.AND.EX UP0, UPT, UR15, -0x80000000, UPT, UP0 ;  /* 0x800000000f00788c */ /* 0x000fcc000bf05300 */
[----:B------:R-:W-:-:S13]  /*05c0*/  PLOP3.LUT P4, PT, PT, PT, UP0, 0x80, 0x0 ;  /* 0x000000000000781c */ /* 0x000fda0003f8f008 */
[----:B------:R-:W-:Y:S05]  /*05d0*/  @!P4 BRA `(.L_x_3102) ;  /* 0x000000140090c947 */ /* 0x000fea0003800000 */
[----:B------:R-:W-:-:S13]  /*05e0*/  ISETP.LE.AND P4, PT, RZ, UR26, PT ;  /* 0x0000001aff007c0c */ /* 0x000fda000bf83270 */
[----:B------:R-:W-:Y:S05]  /*05f0*/  @!P4 BRA `(.L_x_3103) ;  /* 0x0000000800bcc947 */ /* 0x000fea0003800000 */
[----:B------:R-:W-:Y:S01]  /*0600*/  DSETP.NEU.AND P4, PT, R10, RZ, PT ;  /* 0x000000ff0a00722a */ /* 0x000fe20003f8d000 */
[----:B------:R-:W-:-:S13]  /*0610*/  BSSY B0, `(.L_x_3104) ;  /* 0x000000a000007945 */ /* 0x000fda0003800000 */
[----:B------:R-:W-:Y:S05]  /*0620*/  @!P4 BRA `(.L_x_3105) ;  /* 0x00000000001cc947 */ /* 0x000fea0003800000 */
[----:B------:R-:W0:Y:S02]  /*0630*/  FRND.F64.TRUNC R4, UR22 ;  /* 0x0000001600047d13 */ /* 0x000e24000830d800 */
[----:B0-----:R-:W-:-:S06]  /*0640*/  DSETP.NEU.AND P4, PT, R4, UR22, PT ;  /* 0x0000001604007e2a */ /* 0x001fcc000bf8d000 */
[----:B------:R-:W-:-:S13]  /*0650*/  ISETP.GT.OR P4, PT, R11, -0x1, !P4 ;  /* 0xffffffff0b00780c */ /* 0x000fda0006784670 */
[----:B------:R-:W-:Y:S05]  /*0660*/  @P4 BRA `(.L_x_3106) ;  /* 0x0000000000104947 */ /* 0x000fea0003800000 */
[----:B------:R-:W-:Y:S02]  /*0670*/  IMAD.MOV.U32 R2, RZ, RZ, 0x0 ;  /* 0x00000000ff027424 */ /* 0x000fe400078e00ff */
[----:B------:R-:W-:Y:S01]  /*0680*/  IMAD.MOV.U32 R3, RZ, RZ, -0x80000 ;  /* 0xfff80000ff037424 */ /* 0x000fe200078e00ff */
[----:B------:R-:W-:Y:S06]  /*0690*/  BRA `(.L_x_3106) ;  /* 0x0000000000047947 */ /* 0x000fec0003800000 */
.L_x_3105:
[----:B------:R-:W-:-:S07]  /*06a0*/  CS2R R2, SRZ ;  /* 0x0000000000027805 */ /* 0x000fce000001ff00 */
.L_x_3106:
[----:B------:R-:W-:Y:S05]  /*06b0*/  BSYNC B0 ;  /* 0x0000000000007941 */ /* 0x000fea0003800000 */
.L_x_3104:
[----:B------:R-:W-:Y:S01]  /*06c0*/  IMAD.U32 R4, RZ, RZ, UR22 ;  /* 0x00000016ff047e24 */ /* 0x000fe2000f8e00ff */
[----:B------:R-:W-:Y:S01]  /*06d0*/  BSSY B0, `(.L_x_3107) ;  /* 0x0000018000007945 */ /* 0x000fe20003800000 */
[----:B------:R-:W-:-:S06]  /*06e0*/  IMAD.U32 R5, RZ, RZ, UR23 ;  /* 0x00000017ff057e24 */ /* 0x000fcc000f8e00ff */
[----:B------:R-:W-:-:S10]  /*06f0*/  DADD R6, R10, R4 ;  /* 0x000000000a067229 */ /* 0x000fd40000000004 */
        /* <DEDUP_REMOVED lines=10> */
[----:B------:R-:W-:Y:S01]  /*07a0*/  UMOV UR6, URZ ;  /* 0x0000003f00067c82 */ /* 0x000fe20008000000 */
[----:B------:R-:W-:Y:S02]  /*07b0*/  IMAD.U32 R3, RZ, RZ, UR7 ;  /* 0x00000007ff037e24 */ /* 0x000fe4000f8e00ff */
[----:B------:R-:W-:Y:S01]  /*07c0*/  IMAD.U32 R2, RZ, RZ, UR6 ;  /* 0x00000006ff027e24 */ /* 0x000fe2000f8e00ff */
[----:B------:R-:W-:Y:S06]  /*07d0*/  BRA `(.L_x_3108) ;  /* 0x00000000001c7947 */ /* 0x000fec0003800000 */
.L_x_3110:
[C---:B------:R-:W-:Y:S02]  /*07e0*/  DSETP.GT.AND P4, PT, |R10|.reuse, 1, PT ;  /* 0x3ff000000a00742a */ /* 0x040fe40003f84200 */
[----:B------:R-:W-:-:S04]  /*07f0*/  DSETP.NEU.AND P5, PT, R10, -1, PT ;  /* 0xbff000000a00742a */ /* 0x000fc80003fad000 */
[----:B------:R-:W-:-:S04]  /*0800*/  SEL R2, RZ, 0x7ff00000, !P4 ;  /* 0x7ff00000ff027807 */ /* 0x000fc80006000000 */
[----:B------:R-:W-:Y:S01]  /*0810*/  SEL R3, R2, 0x3ff00000, P5 ;  /* 0x3ff0000002037807 */ /* 0x000fe20002800000 */
[----:B------:R-:W-:Y:S01]  /*0820*/  IMAD.MOV.U32 R2, RZ, RZ, RZ ;  /* 0x000000ffff027224 */ /* 0x000fe200078e00ff */
[----:B------:R-:W-:Y:S06]  /*0830*/  BRA `(.L_x_3108) ;  /* 0x0000000000047947 */ /* 0x000fec0003800000 */
.L_x_3109:
[----:B------:R-:W-:-:S11]  /*0840*/  DADD R2, R10, R4 ;  /* 0x000000000a027229 */ /* 0x000fd60000000004 */
.L_x_3108:
[----:B------:R-:W-:Y:S05]  /*0850*/  BSYNC B0 ;  /* 0x0000000000007941 */ /* 0x000fea0003800000 */
.L_x_3107:
[----:B------:R-:W-:Y:S01]  /*0860*/  DSETP.NEU.AND P6, PT, R8, RZ, PT ;  /* 0x000000ff0800722a */ /* 0x000fe20003fcd000 */
[----:B------:R-:W-:Y:S01]  /*0870*/  BSSY B0, `(.L_x_3111) ;  /* 0x0000013000007945 */ /* 0x000fe20003800000 */
[----:B------:R-:W-:-:S06]  /*0880*/  DSETP.NEU.AND P5, PT, R4, RZ, PT ;  /* 0x000000ff0400722a */ /* 0x000fcc0003fad000 */
[----:B------:R-:W-:-:S06]  /*0890*/  DSETP.EQ.OR P4, PT, R10, 1, !P5 ;  /* 0x3ff000000a00742a */ /* 0x000fcc0006f82400 */
[----:B------:R-:W-:Y:S02]  /*08a0*/  FSEL R10, R2, RZ, !P4 ;  /* 0x000000ff020a7208 */ /* 0x000fe40006000000 */
[----:B------:R-:W-:Y:S01]  /*08b0*/  FSEL R11, R3, 1.875, !P4 ;  /* 0x3ff00000030b7808 */ /* 0x000fe20006000000 */
[----:B------:R-:W-:Y:S06]  /*08c0*/  @!P6 BRA `(.L_x_3112) ;  /* 0x000000000030e947 */ /* 0x000fec0003800000 */
[----:B------:R-:W-:Y:S01]  /*08d0*/  DADD R4, -RZ, |R8| ;  /* 0x00000000ff047229 */ /* 0x000fe20000000508 */
[----:B------:R-:W-:-:S10]  /*08e0*/  MOV R0, 0x900 ;  /* 0x0000090000007802 */ /* 0x000fd40000000f00 */
[----:B------:R-:W-:Y:S05]  /*08f0*/  CALL.REL.NOINC `($_ZN2at6native57_GLOBAL__N__f3eca4a2_24_ForeachBinaryOpScalar_cu_86b9896c25multi_tensor_apply_kernelINS1_18TensorListMetadataILi2EEENS1_21BinaryOpScalarFunctorIdLi2ELi1ELi1EEEJNS1_13power_functorIdEEdEEEvT_T0_DpT1_$__internal_accurate_pow) ;  /* 0x00000048006c7944 */ /* 0x000fea0003c00000 */
[----:B------:R-:W-:Y:S02]  /*0900*/  IMAD.U32 R4, RZ, RZ, UR22 ;  /* 0x00000016ff047e24 */ /* 0x000fe4000f8e00ff */
[----:B------:R-:W-:-:S04]  /*0910*/  IMAD.U32 R5, RZ, RZ, UR23 ;  /* 0x00000017ff057e24 */ /* 0x000fc8000f8e00ff */
[----:B------:R-:W0:Y:S02]  /*0920*/  FRND.F64.TRUNC R6, R4 ;  /* 0x0000000400067313 */ /* 0x000e24000030d800 */
[----:B0-----:R-:W-:-:S06]  /*0930*/  DSETP.NEU.AND P4, PT, R6, R4, PT ;  /* 0x000000040600722a */ /* 0x001fcc0003f8d000 */
[----:B------:R-:W-:-:S13]  /*0940*/  ISETP.GT.OR P4, PT, R9, -0x1, !P4 ;  /* 0xffffffff0900780c */ /* 0x000fda0006784670 */
[----:B------:R-:W-:Y:S05]  /*0950*/  @P4 BRA `(.L_x_3113) ;  /* 0x0000000000104947 */ /* 0x000fea0003800000 */
[----:B------:R-:W-:Y:S02]  /*0960*/  IMAD.MOV.U32 R2, RZ, RZ, 0x0 ;  /* 0x00000000ff027424 */ /* 0x000fe400078e00ff */
[----:B------:R-:W-:Y:S01]  /*0970*/  IMAD.MOV.U32 R3, RZ, RZ, -0x80000 ;  /* 0xfff80000ff037424 */ /* 0x000fe200078e00ff */
[----:B------:R-:W-:Y:S06]  /*0980*/  BRA `(.L_x_3113) ;  /* 0x0000000000047947 */ /* 0x000fec0003800000 */
.L_x_3112:
[----:B------:R-:W-:-:S07]  /*0990*/  CS2R R2, SRZ ;  /* 0x0000000000027805 */ /* 0x000fce000001ff00 */
.L_x_3113:
[----:B------:R-:W-:Y:S05]  /*09a0*/  BSYNC B0 ;  /* 0x0000000000007941 */ /* 0x000fea0003800000 */
.L_x_3111:
        /* <DEDUP_REMOVED lines=16> */
.L_x_3117:
[C---:B------:R-:W-:Y:S02]  /*0ab0*/  DSETP.GT.AND P4, PT, |R8|.reuse, 1, PT ;  /* 0x3ff000000800742a */ /* 0x040fe40003f84200 */
[----:B------:R-:W-:-:S04]  /*0ac0*/  DSETP.NEU.AND P6, PT, R8, -1, PT ;  /* 0xbff000000800742a */ /* 0x000fc80003fcd000 */
[----:B------:R-:W-:-:S04]  /*0ad0*/  SEL R2, RZ, 0x7ff00000, !P4 ;  /* 0x7ff00000ff027807 */ /* 0x000fc80006000000 */
[----:B------:R-:W-:Y:S01]  /*0ae0*/  SEL R3, R2, 0x3ff00000, P6 ;  /* 0x3ff0000002037807 */ /* 0x000fe20003000000 */
[----:B------:R-:W-:Y:S01]  /*0af0*/  IMAD.MOV.U32 R2, RZ, RZ, RZ ;  /* 0x000000ffff027224 */ /* 0x000fe200078e00ff */
[----:B------:R-:W-:Y:S06]  /*0b00*/  BRA `(.L_x_3115) ;  /* 0x0000000000047947 */ /* 0x000fec0003800000 */
.L_x_3116:
[----:B------:R-:W-:-:S11]  /*0b10*/  DADD R2, R8, R4 ;  /* 0x0000000008027229 */ /* 0x000fd60000000004 */
.L_x_3115:
[----:B------:R-:W-:Y:S05]  /*0b20*/  BSYNC B0 ;  /* 0x0000000000007941 */ /* 0x000fea0003800000 */
.L_x_3114:
[----:B------:R-:W-:Y:S01]  /*0b30*/  DSETP.NEU.AND P6, PT, R16, RZ, PT ;  /* 0x000000ff1000722a */ /* 0x000fe20003fcd000 */
[----:B------:R-:W-:Y:S01]  /*0b40*/  BSSY B0, `(.L_x_3118) ;  /* 0x0000012000007945 */ /* 0x000fe20003800000 */
[----:B------:R-:W-:-:S06]  /*0b50*/  DSETP.EQ.OR P4, PT, R8, 1, !P5 ;  /* 0x3ff000000800742a */ /* 0x000fcc0006f82400 */
[----:B------:R-:W-:Y:S02]  /*0b60*/  FSEL R8, R2, RZ, !P4 ;  /* 0x000000ff02087208 */ /* 0x000fe40006000000 */
[----:B------:R-:W-:-:S04]  /*0b70*/  FSEL R9, R3, 1.875, !P4 ;  /* 0x3ff0000003097808 */ /* 0x000fc80006000000 */
[----:B------:R-:W-:Y:S05]  /*0b80*/  @!P6 BRA `(.L_x_3119) ;  /* 0x000000000030e947 */ /* 0x000fea0003800000 */
        /* <DEDUP_REMOVED lines=12> */
.L_x_3119:
[----:B------:R-:W-:-:S07]  /*0c50*/  CS2R R2, SRZ ;  /* 0x0000000000027805 */ /* 0x000fce000001ff00 */
.L_x_3120:
[----:B------:R-:W-:Y:S05]  /*0c60*/  BSYNC B0 ;  /* 0x0000000000007941 */ /* 0x000fea0003800000 */
.L_x_3118:
        /* <DEDUP_REMOVED lines=16> */
.L_x_3124:
[C---:B------:R-:W-:Y:S02]  /*0d70*/  DSETP.GT.AND P4, PT, |R16|.reuse, 1, PT ;  /* 0x3ff000001000742a */ /* 0x040fe40003f84200 */
[----:B------:R-:W-:-:S04]  /*0d80*/  DSETP.NEU.AND P6, PT, R16, -1, PT ;  /* 0xbff000001000742a */ /* 0x000fc80003fcd000 */
[----:B------:R-:W-:-:S04]  /*0d90*/  SEL R2, RZ, 0x7ff00000, !P4 ;  /* 0x7ff00000ff027807 */ /* 0x000fc80006000000 */
[----:B------:R-:W-:Y:S01]  /*0da0*/  SEL R3, R2, 0x3ff00000, P6 ;  /* 0x3ff0000002037807 */ /* 0x000fe20003000000 */
[----:B------:R-:W-:Y:S01]  /*0db0*/  IMAD.MOV.U32 R2, RZ, RZ, RZ ;  /* 0x000000ffff027224 */ /* 0x000fe200078e00ff */
[----:B------:R-:W-:Y:S06]  /*0dc0*/  BRA `(.L_x_3122) ;  /* 0x0000000000047947 */ /* 0x000fec0003800000 */
.L_x_3123:
[----:B------:R-:W-:-:S11]  /*0dd0*/  DADD R2, R16, R4 ;  /* 0x0000000010027229 */ /* 0x000fd60000000004 */
.L_x_3122:
[----:B------:R-:W-:Y:S05]  /*0de0*/  BSYNC B0 ;  /* 0x0000000000007941 */ /* 0x000fea0003800000 */
.L_x_3121:
        /* <DEDUP_REMOVED lines=18> */
.L_x_3126:
[----:B------:R-:W-:-:S07]  /*0f10*/  CS2R R2, SRZ ;  /* 0x0000000000027805 */ /* 0x000fce000001ff00 */
.L_x_3127:
[----:B------:R-:W-:Y:S05]  /*0f20*/  BSYNC B0 ;  /* 0x0000000000007941 */ /* 0x000fea0003800000 */
.L_x_3125:
        /* <DEDUP_REMOVED lines=16> */
.L_x_3131:
[C---:B------:R-:W-:Y:S02]  /*1030*/  DSETP.GT.AND P4, PT, |R12|.reuse, 1, PT ;  /* 0x3ff000000c00742a */ /* 0x040fe40003f84200 */
[----:B------:R-:W-:-:S04]  /*1040*/  DSETP.NEU.AND P6, PT, R12, -1, PT ;  /* 0xbff000000c00742a */ /* 0x000fc80003fcd000 */
[----:B------:R-:W-:-:S04]  /*1050*/  SEL R2, RZ, 0x7ff00000, !P4 ;  /* 0x7ff00000ff027807 */ /* 0x000fc80006000000 */
[----:B------:R-:W-:Y:S01]  /*1060*/  SEL R3, R2, 0x3ff00000, P6 ;  /* 0x3ff0000002037807 */ /* 0x000fe20003000000 */
[----:B------:R-:W-:Y:S01]  /*1070*/  IMAD.MOV.U32 R2, RZ, RZ, RZ ;  /* 0x000000ffff027224 */ /* 0x000fe200078e00ff */
[----:B------:R-:W-:Y:S06]  /*1080*/  BRA `(.L_x_3129) ;  /* 0x0000000000047947 */ /* 0x000fec0003800000 */
.L_x_3130:
[----:B------:R-:W-:-:S11]  /*1090*/  DADD R2, R12, R4 ;  /* 0x000000000c027229 */ /* 0x000fd60000000004 */
.L_x_3129:
[----:B------:R-:W-:Y:S05]  /*10a0*/  BSYNC B0 ;  /* 0x0000000000007941 */ /* 0x000fea0003800000 */
.L_x_3128:
[----:B------:R-:W-:-:S06]  /*10b0*/  DSETP.EQ.OR P5, PT, R12, 1, !P5 ;  /* 0x3ff000000c00742a */ /* 0x000fcc0006fa2400 */
[----:B------:R-:W-:Y:S02]  /*10c0*/  FSEL R2, R2, RZ, !P5 ;  /* 0x000000ff02027208 */ /* 0x000fe40006800000 */
[----:B------:R-:W-:Y:S01]  /*10d0*/  FSEL R3, R3, 1.875, !P5 ;  /* 0x3ff0000003037808 */ /* 0x000fe20006800000 */
[----:B------:R-:W-:Y:S06]  /*10e0*/  BRA `(.L_x_3132) ;  /* 0x0000001800487947 */ /* 0x000fec0003800000 */
.L_x_3103:
        /* <DEDUP_REMOVED lines=10> */
.L_x_3134:
[----:B------:R-:W-:Y:S02]  /*1190*/  IMAD.MOV.U32 R2, RZ, RZ, 0x0 ;  /* 0x00000000ff027424 */ /* 0x000fe400078e00ff */
[----:B------:R-:W-:-:S07]  /*11a0*/  IMAD.MOV.U32 R3, RZ, RZ, 0x7ff00000 ;  /* 0x7ff00000ff037424 */ /* 0x000fce00078e00ff */
.L_x_3135:
[----:B------:R-:W-:Y:S05]  /*11b0*/  BSYNC B0 ;  /* 0x0000000000007941 */ /* 0x000fea0003800000 */
.L_x_3133:
        /* <DEDUP_REMOVED lines=18> */
.L_x_3139:
[C---:B------:R-:W-:Y:S01]  /*12e0*/  DSETP.GT.AND P4, PT, |R10|.reuse, 1, PT ;  /* 0x3ff000000a00742a */ /* 0x040fe20003f84200 */
[----:B------:R-:W-:Y:S01]  /*12f0*/  IMAD.MOV.U32 R2, RZ, RZ, RZ ;  /* 0x000000ffff027224 */ /* 0x000fe200078e00ff */
[----:B------:R-:W-:-:S04]  /*1300*/  DSETP.NEU.AND P5, PT, R10, -1, PT ;  /* 0xbff000000a00742a */ /* 0x000fc80003fad000 */
[----:B------:R-:W-:-:S04]  /*1310*/  SEL R0, RZ, 0x7ff00000, P4 ;  /* 0x7ff00000ff007807 */ /* 0x000fc80002000000 */
[----:B------:R-:W-:Y:S01]  /*1320*/  SEL R3, R0, 0x3ff00000, P5 ;  /* 0x3ff0000000037807 */ /* 0x000fe20002800000 */
[----:B------:R-:W-:Y:S06]  /*1330*/  BRA `(.L_x_3137) ;  /* 0x0000000000047947 */ /* 0x000fec0003800000 */
.L_x_3138:
[----:B------:R-:W-:-:S11]  /*1340*/  DADD R2, R10, R4 ;  /* 0x000000000a027229 */ /* 0x000fd60000000004 */
.L_x_3137:
[----:B------:R-:W-:Y:S05]  /*1350*/  BSYNC B0 ;  /* 0x0000000000007941 */ /* 0x000fea0003800000 */
.L_x_3136:
        /* <DEDUP_REMOVED lines=19> */
.L_x_3141:
[----:B------:R-:W-:Y:S02]  /*1490*/  IMAD.MOV.U32 R2, RZ, RZ, 0x0 ;  /* 0x00000000ff027424 */ /* 0x000fe400078e00ff */
[----:B------:R-:W-:-:S07]  /*14a0*/  IMAD.MOV.U32 R3, RZ, RZ, 0x7ff00000 ;  /* 0x7ff00000ff037424 */ /* 0x000fce00078e00ff */
.L_x_3142:
[----:B------:R-:W-:Y:S05]  /*14b0*/  BSYNC B0 ;  /* 0x0000000000007941 */ /* 0x000fea0003800000 */
.L_x_3140:
        /* <DEDUP_REMOVED lines=16> */
.L_x_3146:
[C---:B------:R-:W-:Y:S02]  /*15c0*/  DSETP.GT.AND P4, PT, |R8|.reuse, 1, PT ;  /* 0x3ff000000800742a */ /* 0x040fe40003f84200 */
[----:B------:R-:W-:-:S04]  /*15d0*/  DSETP.NEU.AND P6, PT, R8, -1, PT ;  /* 0xbff000000800742a */ /* 0x000fc80003fcd000 */
[----:B------:R-:W-:-:S04]  /*15e0*/  SEL R2, RZ, 0x7ff00000, P4 ;  /* 0x7ff00000ff027807 */ /* 0x000fc80002000000 */
[----:B------:R-:W-:Y:S01]  /*15f0*/  SEL R3, R2, 0x3ff00000, P6 ;  /* 0x3ff0000002037807 */ /* 0x000fe20003000000 */
[----:B------:R-:W-:Y:S01]  /*1600*/  IMAD.MOV.U32 R2, RZ, RZ, RZ ;  /* 0x000000ffff027224 */ /* 0x000fe200078e00ff */
[----:B------:R-:W-:Y:S06]  /*1610*/  BRA `(.L_x_3144) ;  /* 0x0000000000047947 */ /* 0x000fec0003800000 */
.L_x_3145:
[----:B------:R-:W-:-:S11]  /*1620*/  DADD R2, R8, R4 ;  /* 0x0000000008027229 */ /* 0x000fd60000000004 */
.L_x_3144:
[----:B------:R-:W-:Y:S05]  /*1630*/  BSYNC B0 ;  /* 0x0000000000007941 */ /* 0x000fea0003800000 */
.L_x_3143:
        /* <DEDUP_REMOVED lines=18> */
.L_x_3148:
[----:B------:R-:W-:Y:S02]  /*1760*/  IMAD.MOV.U32 R2, RZ, RZ, 0x0 ;  /* 0x00000000ff027424 */ /* 0x000fe400078e00ff */
[----:B------:R-:W-:-:S07]  /*1770*/  IMAD.MOV.U32 R3, RZ, RZ, 0x7ff00000 ;  /* 0x7ff00000ff037424 */ /* 0x000fce00078e00ff */
.L_x_3149:
[----:B------:R-:W-:Y:S05]  /*1780*/  BSYNC B0 ;  /* 0x0000000000007941 */ /* 0x000fea0003800000 */
.L_x_3147:
        /* <DEDUP_REMOVED lines=16> */
.L_x_3153:
[C---:B------:R-:W-:Y:S02]  /*1890*/  DSETP.GT.AND P4, PT, |R16|.reuse, 1, PT ;  /* 0x3ff000001000742a */ /* 0x040fe40003f84200 */
[----:B------:R-:W-:-:S04]  /*18a0*/  DSETP.NEU.AND P6, PT, R16, -1, PT ;  /* 0xbff000001000742a */ /* 0x000fc80003fcd000 */
[----:B------:R-:W-:-:S04]  /*18b0*/  SEL R2, RZ, 0x7ff00000, P4 ;  /* 0x7ff00000ff027807 */ /* 0x000fc80002000000 */
[----:B------:R-:W-:Y:S01]  /*18c0*/  SEL R3, R2, 0x3ff00000, P6 ;  /* 0x3ff0000002037807 */ /* 0x000fe20003000000 */
[----:B------:R-:W-:Y:S01]  /*18d0*/  IMAD.MOV.U32 R2, RZ, RZ, RZ ;  /* 0x000000ffff027224 */ /* 0x000fe200078e00ff */
[----:B------:R-:W-:Y:S06]  /*18e0*/  BRA `(.L_x_3151) ;  /* 0x0000000000047947 */ /* 0x000fec0003800000 */
.L_x_3152:
[----:B------:R-:W-:-:S11]  /*18f0*/  DADD R2, R16, R4 ;  /* 0x0000000010027229 */ /* 0x000fd60000000004 */
.L_x_3151:
[----:B------:R-:W-:Y:S05]  /*1900*/  BSYNC B0 ;  /* 0x0000000000007941 */ /* 0x000fea0003800000 */
.L_x_3150:
        /* <DEDUP_REMOVED lines=18> */
.L_x_3155:
[----:B------:R-:W-:Y:S02]  /*1a30*/  IMAD.MOV.U32 R2, RZ, RZ, 0x0 ;  /* 0x00000000ff027424 */ /* 0x000fe400078e00ff */
[----:B------:R-:W-:-:S07]  /*1a40*/  IMAD.MOV.U32 R3, RZ, RZ, 0x7ff00000 ;  /* 0x7ff00000ff037424 */ /* 0x000fce00078e00ff */
.L_x_3156:
[----:B------:R-:W-:Y:S05]  /*1a50*/  BSYNC B0 ;  /* 0x0000000000007941 */ /* 0x000fea0003800000 */
.L_x_3154:
        /* <DEDUP_REMOVED lines=16> */
.L_x_3160:
[C---:B------:R-:W-:Y:S02]  /*1b60*/  DSETP.GT.AND P4, PT, |R12|.reuse, 1, PT ;  /* 0x3ff000000c00742a */ /* 0x040fe40003f84200 */
[----:B------:R-:W-:-:S04]  /*1b70*/  DSETP.NEU.AND P6, PT, R12, -1, PT ;  /* 0xbff000000c00742a */ /* 0x000fc80003fcd000 */
[----:B------:R-:W-:-:S04]  /*1b80*/  SEL R2, RZ, 0x7ff00000, P4 ;  /* 0x7ff00000ff027807 */ /* 0x000fc80002000000 */
[----:B------:R-:W-:Y:S01]  /*1b90*/  SEL R3, R2, 0x3ff00000, P6 ;  /* 0x3ff0000002037807 */ /* 0x000fe20003000000 */
[----:B------:R-:W-:Y:S01]  /*1ba0*/  IMAD.MOV.U32 R2, RZ, RZ, RZ ;  /* 0x000000ffff027224 */ /* 0x000fe200078e00ff */
[----:B------:R-:W-:Y:S06]  /*1bb0*/  BRA `(.L_x_3158) ;  /* 0x0000000000047947 */ /* 0x000fec0003800000 */
.L_x_3159:
[----:B------:R-:W-:-:S11]  /*1bc0*/  DADD R2, R12, R4 ;  /* 0x000000000c027229 */ /* 0x000fd60000000004 */
.L_x_3158:
[----:B------:R-:W-:Y:S05]  /*1bd0*/  BSYNC B0 ;  /* 0x0000000000007941 */ /* 0x000fea0003800000 */
.L_x_3157:
[----:B------:R-:W-:-:S06]  /*1be0*/  DSETP.EQ.OR P5, PT, R12, 1, !P5 ;  /* 0x3ff000000c00742a */ /* 0x000fcc0006fa2400 */
[----:B------:R-:W-:Y:S02]  /*1bf0*/  FSEL R2, R2, RZ, !P5 ;  /* 0x000000ff02027208 */ /* 0x000fe40006800000 */
[----:B------:R-:W-:Y:S01]  /*1c00*/  FSEL R3, R3, 1.875, !P5 ;  /* 0x3ff0000003037808 */ /* 0x000fe20006800000 */
[----:B------:R-:W-:Y:S06]  /*1c10*/  BRA `(.L_x_3132) ;  /* 0x0000000c007c7947 */ /* 0x000fec0003800000 */
.L_x_3102:
[----:B------:R-:W-:Y:S01]  /*1c20*/  DSETP.NEU.AND P4, PT, R10, RZ, PT ;  /* 0x000000ff0a00722a */ /* 0x000fe20003f8d000 */
[----:B------:R-:W-:-:S13]  /*1c30*/  BSSY B0, `(.L_x_3161) ;  /* 0x0000011000007945 */ /* 0x000fda0003800000 */
[----:B------:R-:W-:Y:S05]  /*1c40*/  @!P4 BRA `(.L_x_3162) ;  /* 0x000000000028c947 */ /* 0x000fea0003800000 */
[----:B------:R-:W-:Y:S02]  /*1c50*/  ISETP.GT.AND P5, PT, R11, -0x1, PT ;  /* 0xffffffff0b00780c */ /* 0x000fe40003fa4270 */
[----:B------:R-:W-:-:S11]  /*1c60*/  PLOP3.LUT P4, PT, PT, PT, PT, 0x80, 0x0 ;  /* 0x000000000000781c */ /* 0x000fd60003f8f070 */
[----:B------:R-:W-:Y:S05]  /*1c70*/  @P5 BRA `(.L_x_3163) ;  /* 0x0000000000305947 */ /* 0x000fea0003800000 */
[----:B------:R-:W0:Y:S01]  /*1c80*/  FRND.F64.TRUNC R4, UR22 ;  /* 0x0000001600047d13 */ /* 0x000e22000830d800 */
[----:B------:R-:W-:Y:S02]  /*1c90*/  DADD R2, -RZ, -R2 ;  /* 0x00000000ff027229 */ /* 0x000fe40000000902 */
[----:B0-----:R-:W-:-:S14]  /*1ca0*/  DSETP.NEU.AND P5, PT, R4, UR22, PT ;  /* 0x0000001604007e2a */ /* 0x001fdc000bfad000 */
[----:B------:R-:W-:Y:S05]  /*1cb0*/  @!P5 BRA `(.L_x_3163) ;  /* 0x000000000020d947 */ /* 0x000fea0003800000 */
[----:B------:R-:W-:Y:S02]  /*1cc0*/  IMAD.MOV.U32 R2, RZ, RZ, 0x0 ;  /* 0x00000000ff027424 */ /* 0x000fe400078e00ff */
[----:B------:R-:W-:Y:S01]  /*1cd0*/  IMAD.MOV.U32 R3, RZ, RZ, -0x80000 ;  /* 0xfff80000ff037424 */ /* 0x000fe200078e00ff */
[----:B------:R-:W-:Y:S06]  /*1ce0*/  BRA `(.L_x_3163) ;  /* 0x0000000000147947 */ /* 0x000fec0003800000 */
.L_x_3162:
[----:B------:R-:W-:Y:S01]  /*1cf0*/  ISETP.LE.AND P5, PT, RZ, UR26, PT ;  /* 0x0000001aff007c0c */ /* 0x000fe2000bfa3270 */
[----:B------:R-:W-:Y:S01]  /*1d00*/  DSETP.NEU.AND P4, PT, |R14|, 0.5, PT ;  /* 0x3fe000000e00742a */ /* 0x000fe20003f8d200 */
[----:B------:R-:W-:-:S05]  /*1d10*/  IMAD.MOV.U32 R2, RZ, RZ, RZ ;  /* 0x000000ffff027224 */ /* 0x000fca00078e00ff */
[----:B------:R-:W-:-:S06]  /*1d20*/  SEL R3, R11, RZ, P4 ;  /* 0x000000ff0b037207 */ /* 0x000fcc0002000000 */
[----:B------:R-:W-:-:S07]  /*1d30*/  @!P5 LOP3.LUT R3, R3, 0x7ff00000, RZ, 0xfc, !PT ;  /* 0x7ff000000303d812 */ /* 0x000fce00078efcff */
.L_x_3163:
[----:B------:R-:W-:Y:S05]  /*1d40*/  BSYNC B0 ;  /* 0x0000000000007941 */ /* 0x000fea0003800000 */
.L_x_3161:
        /* <DEDUP_REMOVED lines=13> */
[----:B------:R-:W-:Y:S01]  /*1e20*/  IMAD.U32 R3, RZ, RZ, UR24 ;  /* 0x00000018ff037e24 */ /* 0x000fe2000f8e00ff */
[----:B------:R-:W-:Y:S01]  /*1e30*/  LOP3.LUT R0, R24, 0x7fffffff, RZ, 0xc0, !PT ;  /* 0x7fffffff18007812 */ /* 0x000fe200078ec0ff */
[----:B------:R-:W-:-:S03]  /*1e40*/  IMAD.MOV.U32 R2, RZ, RZ, RZ ;  /* 0x000000ffff027224 */ /* 0x000fc600078e00ff */
[----:B------:R-:W-:-:S04]  /*1e50*/  ISETP.NE.AND P4, PT, R0, 0x3fe00000, P4 ;  /* 0x3fe000000000780c */ /* 0x000fc80002785270 */
[----:B------:R-:W-:Y:S01]  /*1e60*/  SEL R3, R3, UR7, P4 ;  /* 0x0000000703037c07 */ /* 0x000fe2000a000000 */
[----:B------:R-:W-:Y:S08]  /*1e70*/  BRA `(.L_x_3165) ;  /* 0x0000000000247947 */ /* 0x000ff00003800000 */
.L_x_3167:
[----:B------:R-:W-:Y:S01]  /*1e80*/  ISETP.LE.AND P4, PT, RZ, UR26, PT ;  /* 0x0000001aff007c0c */ /* 0x000fe2000bf83270 */
[----:B------:R-:W-:Y:S01]  /*1e90*/  DSETP.GT.AND P5, PT, |R10|, 1, PT ;  /* 0x3ff000000a00742a */ /* 0x000fe20003fa4200 */
[----:B------:R-:W-:-:S05]  /*1ea0*/  IMAD.MOV.U32 R2, RZ, RZ, RZ ;  /* 0x000000ffff027224 */ /* 0x000fca00078e00ff */
[----:B------:R-:W-:Y:S01]  /*1eb0*/  SEL R3, RZ, 0x7ff00000, !P5 ;  /* 0x7ff00000ff037807 */ /* 0x000fe20006800000 */
[----:B------:R-:W-:-:S05]  /*1ec0*/  DSETP.NEU.AND P5, PT, R10, -1, PT ;  /* 0xbff000000a00742a */ /* 0x000fca0003fad000 */
[----:B------:R-:W-:-:S04]  /*1ed0*/  @!P4 LOP3.LUT R3, R3, 0x7ff00000, RZ, 0x3c, !PT ;  /* 0x7ff000000303c812 */ /* 0x000fc800078e3cff */
[----:B------:R-:W-:Y:S01]  /*1ee0*/  SEL R3, R3, 0x3ff00000, P5 ;  /* 0x3ff0000003037807 */ /* 0x000fe20002800000 */
[----:B------:R-:W-:Y:S06]  /*1ef0*/  BRA `(.L_x_3165) ;  /* 0x0000000000047947 */ /* 0x000fec0003800000 */
.L_x_3166:
[----:B------:R-:W-:-:S11]  /*1f00*/  DADD R2, R10, R14 ;  /* 0x000000000a027229 */ /* 0x000fd6000000000e */
.L_x_3165:
[----:B------:R-:W-:Y:S05]  /*1f10*/  BSYNC B0 ;  /* 0x0000000000007941 */ /* 0x000fea0003800000 */
.L_x_3164:
[----:B------:R-:W-:Y:S01]  /*1f20*/  DSETP.NEU.AND P5, PT, R14, RZ, PT ;  /* 0x000000ff0e00722a */ /* 0x000fe20003fad000 */
[----:B------:R-:W-:Y:S01]  /*1f30*/  BSSY B0, `(.L_x_3168) ;  /* 0x0000007000007945 */ /* 0x000fe20003800000 */
[----:B------:R-:W-:Y:S01]  /*1f40*/  DADD R4, -RZ, |R8| ;  /* 0x00000000ff047229 */ /* 0x000fe20000000508 */
[----:B------:R-:W-:-:S03]  /*1f50*/  MOV R0, 0x1fa0 ;  /* 0x00001fa000007802 */ /* 0x000fc60000000f00 */
[----:B------:R-:W-:-:S06]  /*1f60*/  DSETP.EQ.OR P4, PT, R10, 1, !P5 ;  /* 0x3ff000000a00742a */ /* 0x000fcc0006f82400 */
[----:B------:R-:W-:Y:S02]  /*1f70*/  FSEL R10, R2, RZ, !P4 ;  /* 0x000000ff020a7208 */ /* 0x000fe40006000000 */
[----:B------:R-:W-:-:S07]  /*1f80*/  FSEL R11, R3, 1.875, !P4 ;  /* 0x3ff00000030b7808 */ /* 0x000fce0006000000 */
[----:B------:R-:W-:Y:S05]  /*1f90*/  CALL.REL.NOINC `($_ZN2at6native57_GLOBAL__N__f3eca4a2_24_ForeachBinaryOpScalar_cu_86b9896c25multi_tensor_apply_kernelINS1_18TensorListMetadataILi2EEENS1_21BinaryOpScalarFunctorIdLi2ELi1ELi1EEEJNS1_13power_functorIdEEdEEEvT_T0_DpT1_$__internal_accurate_pow) ;  /* 0x0000003000c47944 */ /* 0x000fea0003c00000 */
[----:B------:R-:W-:Y:S05]  /*1fa0*/  BSYNC B0 ;  /* 0x0000000000007941 */ /* 0x000fea0003800000 */
.L_x_3168:
        /* <DEDUP_REMOVED lines=10> */
[----:B------:R-:W-:Y:S01]  /*2050*/  PLOP3.LUT P4, PT, PT, PT, PT, 0x80, 0x0 ;  /* 0x000000000000781c */ /* 0x000fe20003f8f070 */
[----:B------:R-:W-:Y:S02]  /*2060*/  IMAD.MOV.U32 R2, RZ, RZ, 0x0 ;  /* 0x00000000ff027424 */ /* 0x000fe400078e00ff */
[----:B------:R-:W-:Y:S01]  /*2070*/  IMAD.MOV.U32 R3, RZ, RZ, -0x80000 ;  /* 0xfff80000ff037424 */ /* 0x000fe200078e00ff */
[----:B------:R-:W-:Y:S09]  /*2080*/  BRA `(.L_x_3171) ;  /* 0x0000000000147947 */ /* 0x000ff20003800000 */
.L_x_3170:
[----:B------:R-:W-:Y:S01]  /*2090*/  ISETP.LE.AND P6, PT, RZ, UR26, PT ;  /* 0x0000001aff007c0c */ /* 0x000fe2000bfc3270 */
[----:B------:R-:W-:Y:S01]  /*20a0*/  DSETP.NEU.AND P4, PT, |R14|, 0.5, PT ;  /* 0x3fe000000e00742a */ /* 0x000fe20003f8d200 */
[----:B------:R-:W-:-:S05]  /*20b0*/  IMAD.MOV.U32 R2, RZ, RZ, RZ ;  /* 0x000000ffff027224 */ /* 0x000fca00078e00ff */
[----:B------:R-:W-:-:S06]  /*20c0*/  SEL R3, R9, RZ, P4 ;  /* 0x000000ff09037207 */ /* 0x000fcc0002000000 */
[----:B------:R-:W-:-:S07]  /*20d0*/  @!P6 LOP3.LUT R3, R3, 0x7ff00000, RZ, 0xfc, !PT ;  /* 0x7ff000000303e812 */ /* 0x000fce00078efcff */
.L_x_3171:
[----:B------:R-:W-:Y:S05]  /*20e0*/  BSYNC B0 ;  /* 0x0000000000007941 */ /* 0x000fea0003800000 */
.L_x_3169:
        /* <DEDUP_REMOVED lines=14> */
[----:B------:R-:W-:-:S04]  /*21d0*/  LOP3.LUT R0, R24, 0x7fffffff, RZ, 0xc0, !PT ;  /* 0x7fffffff18007812 */ /* 0x000fc800078ec0ff */
[----:B------:R-:W-:-:S04]  /*21e0*/  ISETP.NE.AND P4, PT, R0, 0x3fe00000, P4 ;  /* 0x3fe000000000780c */ /* 0x000fc80002785270 */
[----:B------:R-:W-:Y:S01]  /*21f0*/  SEL R3, R2, UR7, P4 ;  /* 0x0000000702037c07 */ /* 0x000fe2000a000000 */
[----:B------:R-:W-:Y:S01]  /*2200*/  IMAD.MOV.U32 R2, RZ, RZ, RZ ;  /* 0x000000ffff027224 */ /* 0x000fe200078e00ff */
[----:B------:R-:W-:Y:S07]  /*2210*/  BRA `(.L_x_3173) ;  /* 0x0000000000247947 */ /* 0x000fee0003800000 */
.L_x_3175:
[----:B------:R-:W-:Y:S01]  /*2220*/  ISETP.LE.AND P4, PT, RZ, UR26, PT ;  /* 0x0000001aff007c0c */ /* 0x000fe2000bf83270 */
[----:B------:R-:W-:-:S06]  /*2230*/  DSETP.GT.AND P6, PT, |R8|, 1, PT ;  /* 0x3ff000000800742a */ /* 0x000fcc0003fc4200 */
[----:B------:R-:W-:Y:S01]  /*2240*/  SEL R2, RZ, 0x7ff00000, !P6 ;  /* 0x7ff00000ff027807 */ /* 0x000fe20007000000 */
[----:B------:R-:W-:-:S05]  /*2250*/  DSETP.NEU.AND P6, PT, R8, -1, PT ;  /* 0xbff000000800742a */ /* 0x000fca0003fcd000 */
[----:B------:R-:W-:-:S04]  /*2260*/  @!P4 LOP3.LUT R2, R2, 0x7ff00000, RZ, 0x3c, !PT ;  /* 0x7ff000000202c812 */ /* 0x000fc800078e3cff */
[----:B------:R-:W-:Y:S01]  /*2270*/  SEL R3, R2, 0x3ff00000, P6 ;  /* 0x3ff0000002037807 */ /* 0x000fe20003000000 */
[----:B------:R-:W-:Y:S01]  /*2280*/  IMAD.MOV.U32 R2, RZ, RZ, RZ ;  /* 0x000000ffff027224 */ /* 0x000fe200078e00ff */
[----:B------:R-:W-:Y:S06]  /*2290*/  BRA `(.L_x_3173) ;  /* 0x0000000000047947 */ /* 0x000fec0003800000 */
.L_x_3174:
[----:B------:R-:W-:-:S11]  /*22a0*/  DADD R2, R8, R14 ;  /* 0x0000000008027229 */ /* 0x000fd6000000000e */
.L_x_3173:
[----:B------:R-:W-:Y:S05]  /*22b0*/  BSYNC B0 ;  /* 0x0000000000007941 */ /* 0x000fea0003800000 */
.L_x_3172:
[----:B------:R-:W-:Y:S01]  /*22c0*/  DSETP.EQ.OR P4, PT, R8, 1, !P5 ;  /* 0x3ff000000800742a */ /* 0x000fe20006f82400 */
[----:B------:R-:W-:Y:S01]  /*22d0*/  BSSY B0, `(.L_x_3176) ;  /* 0x0000006000007945 */ /* 0x000fe20003800000 */
[----:B------:R-:W-:Y:S01]  /*22e0*/  DADD R4, -RZ, |R16| ;  /* 0x00000000ff047229 */ /* 0x000fe20000000510 */
[----:B------:R-:W-:-:S03]  /*22f0*/  MOV R0, 0x2330 ;  /* 0x0000233000007802 */ /* 0x000fc60000000f00 */
[----:B------:R-:W-:Y:S02]  /*2300*/  FSEL R8, R2, RZ, !P4 ;  /* 0x000000ff02087208 */ /* 0x000fe40006000000 */
[----:B------:R-:W-:-:S07]  /*2310*/  FSEL R9, R3, 1.875, !P4 ;  /* 0x3ff0000003097808 */ /* 0x000fce0006000000 */
[----:B------:R-:W-:Y:S05]  /*2320*/  CALL.REL.NOINC `($_ZN2at6native57_GLOBAL__N__f3eca4a2_24_ForeachBinaryOpScalar_cu_86b9896c25multi_tensor_apply_kernelINS1_18TensorListMetadataILi2EEENS1_21BinaryOpScalarFunctorIdLi2ELi1ELi1EEEJNS1_13power_functorIdEEdEEEvT_T0_DpT1_$__internal_accurate_pow) ;  /* 0x0000002c00e07944 */ /* 0x000fea0003c00000 */
[----:B------:R-:W-:Y:S05]  /*2330*/  BSYNC B0 ;  /* 0x0000000000007941 */ /* 0x000fea0003800000 */
.L_x_3176:
        /* <DEDUP_REMOVED lines=14> */
.L_x_3178:
[----:B------:R-:W-:Y:S01]  /*2420*/  ISETP.LE.AND P6, PT, RZ, UR26, PT ;  /* 0x0000001aff007c0c */ /* 0x000fe2000bfc3270 */
[----:B------:R-:W-:Y:S01]  /*2430*/  DSETP.NEU.AND P4, PT, |R14|, 0.5, PT ;  /* 0x3fe000000e00742a */ /* 0x000fe20003f8d200 */
[----:B------:R-:W-:-:S05]  /*2440*/  IMAD.MOV.U32 R2, RZ, RZ, RZ ;  /* 0x000000ffff027224 */ /* 0x000fca00078e00ff */
[----:B------:R-:W-:-:S06]  /*2450*/  SEL R3, R17, RZ, P4 ;  /* 0x000000ff11037207 */ /* 0x000fcc0002000000 */
[----:B------:R-:W-:-:S07]  /*2460*/  @!P6 LOP3.LUT R3, R3, 0x7ff00000, RZ, 0xfc, !PT ;  /* 0x7ff000000303e812 */ /* 0x000fce00078efcff */
.L_x_3179:
[----:B------:R-:W-:Y:S05]  /*2470*/  BSYNC B0 ;  /* 0x0000000000007941 */ /* 0x000fea0003800000 */
.L_x_3177:
        /* <DEDUP_REMOVED lines=19> */
.L_x_3183:
        /* <DEDUP_REMOVED lines=8> */
.L_x_3182:
[----:B------:R-:W-:-:S11]  /*2630*/  DADD R2, R16, R14 ;  /* 0x0000000010027229 */ /* 0x000fd6000000000e */
.L_x_3181:
[----:B------:R-:W-:Y:S05]  /*2640*/  BSYNC B0 ;  /* 0x0000000000007941 */ /* 0x000fea0003800000 */
.L_x_3180:
        /* <DEDUP_REMOVED lines=8> */
.L_x_3184:
        /* <DEDUP_REMOVED lines=14> */
.L_x_3186:
[----:B------:R-:W-:Y:S01]  /*27b0*/  ISETP.LE.AND P6, PT, RZ, UR26, PT ;  /* 0x0000001aff007c0c */ /* 0x000fe2000bfc3270 */
[----:B------:R-:W-:Y:S01]  /*27c0*/  DSETP.NEU.AND P4, PT, |R14|, 0.5, PT ;  /* 0x3fe000000e00742a */ /* 0x000fe20003f8d200 */
[----:B------:R-:W-:-:S05]  /*27d0*/  IMAD.MOV.U32 R2, RZ, RZ, RZ ;  /* 0x000000ffff027224 */ /* 0x000fca00078e00ff */
[----:B------:R-:W-:-:S06]  /*27e0*/  SEL R3, R13, RZ, P4 ;  /* 0x000000ff0d037207 */ /* 0x000fcc0002000000 */
[----:B------:R-:W-:-:S07]  /*27f0*/  @!P6 LOP3.LUT R3, R3, 0x7ff00000, RZ, 0xfc, !PT ;  /* 0x7ff000000303e812 */ /* 0x000fce00078efcff */
.L_x_3187:
[----:B------:R-:W-:Y:S05]  /*2800*/  BSYNC B0 ;  /* 0x0000000000007941 */ /* 0x000fea0003800000 */
.L_x_3185:
        /* <DEDUP_REMOVED lines=19> */
.L_x_3191:
        /* <DEDUP_REMOVED lines=8> */
.L_x_3190:
[----:B------:R-:W-:-:S11]  /*29c0*/  DADD R2, R12, R14 ;  /* 0x000000000c027229 */ /* 0x000fd6000000000e */
.L_x_3189:
[----:B------:R-:W-:Y:S05]  /*29d0*/  BSYNC B0 ;  /* 0x0000000000007941 */ /* 0x000fea0003800000 */
.L_x_3188:
[----:B------:R-:W-:-:S06]  /*29e0*/  DSETP.EQ.OR P5, PT, R12, 1, !P5 ;  /* 0x3ff000000c00742a */ /* 0x000fcc0006fa2400 */
[----:B------:R-:W-:Y:S02]  /*29f0*/  FSEL R2, R2, RZ, !P5 ;  /* 0x000000ff02027208 */ /* 0x000fe40006800000 */
[----:B------:R-:W-:-:S07]  /*2a00*/  FSEL R3, R3, 1.875, !P5 ;  /* 0x3ff0000003037808 */ /* 0x000fce0006800000 */
.L_x_3132:
[----:B------:R-:W-:Y:S02]  /*2a10*/  @P3 IADD3 R0, P4, R25, UR4, RZ ;  /* 0x0000000419003c10 */ /* 0x000fe4000ff9e0ff */
[C---:B------:R-:W-:Y:S02]  /*2a20*/  @P2 LEA R6, P5, R23.reuse, UR10, 0x3 ;  /* 0x0000000a17062c11 */ /* 0x040fe4000f8a18ff */
[----:B------:R-:W-:Y:S01]  /*2a30*/  @P3 LEA R4, P6, R0, UR10, 0x3 ;  /* 0x0000000a00043c11 */ /* 0x000fe2000f8c18ff */
[----:B------:R-:W-:Y:S01]  /*2a40*/  @P3 IMAD.X R5, RZ, RZ, UR5, P4 ;  /* 0x00000005ff053e24 */ /* 0x000fe2000a0e06ff */
[----:B------:R-:W-:Y:S01]  /*2a50*/  @P1 LEA R12, P4, R22, UR10, 0x3 ;  /* 0x0000000a160c1c11 */ /* 0x000fe2000f8818ff */
[----:B------:R-:W-:Y:S01]  /*2a60*/  UIMAD.WIDE.U32 UR4, UR25, 0x4, UR4 ;  /* 0x00000004190478a5 */ /* 0x000fe2000f8e0004 */
[----:B------:R-:W-:Y:S02]  /*2a70*/  @P2 LEA.HI.X R7, R23, UR11, R20, 0x3, P5 ;  /* 0x0000000b17072c11 */ /* 0x000fe4000a8f1c14 */
[----:B------:R-:W-:Y:S01]  /*2a80*/  @P3 LEA.HI.X R5, R0, UR11, R5, 0x3, P6 ;  /* 0x0000000b00053c11 */ /* 0x000fe2000b0f1c05 */
[----:B------:R-:W-:Y:S01]  /*2a90*/  UISETP.LT.U32.AND UP1, UPT, UR4, UR17, UPT ;  /* 0x000000110400728c */ /* 0x000fe2000bf21070 */
[C---:B------:R-:W-:Y:S01]  /*2aa0*/  @P0 LEA R26, P6, R21.reuse, UR10, 0x3 ;  /* 0x0000000a151a0c11 */ /* 0x040fe2000f8c18ff */
[----:B------:R-:W-:Y:S01]  /*2ab0*/  UISETP.GE.U32.AND UP0, UPT, UR4, 0x10000, UPT ;  /* 0x000100000400788c */ /* 0x000fe2000bf06070 */
[----:B------:R-:W-:Y:S01]  /*2ac0*/  @P1 LEA.HI.X R13, R22, UR11, R19, 0x3, P4 ;  /* 0x0000000b160d1c11 */ /* 0x000fe2000a0f1c13 */
[----:B------:R3:W-:Y:S01]  /*2ad0*/  @P3 STG.E.64 desc[UR18][R4.64], R10 ;  /* 0x0000000a04003986 */ /* 0x0007e2000c101b12 */
[----:B------:R-:W-:Y:S01]  /*2ae0*/  @P0 LEA.HI.X R27, R21, UR11, R18, 0x3, P6 ;  /* 0x0000000b151b0c11 */ /* 0x000fe2000b0f1c12 */
[----:B------:R-:W-:-:S02]  /*2af0*/  UISETP.GE.U32.AND.EX UP0, UPT, UR5, URZ, UPT, UP0 ;  /* 0x0000003f0500728c */ /* 0x000fc4000bf06100 */
[----:B------:R-:W-:Y:S01]  /*2b00*/  IMAD.U32 R19, RZ, RZ, UR5 ;  /* 0x00000005ff137e24 */ /* 0x000fe2000f8e00ff */
[----:B------:R3:W-:Y:S01]  /*2b10*/  @P2 STG.E.64 desc[UR18][R6.64], R8 ;  /* 0x0000000806002986 */ /* 0x0007e2000c101b12 */
[----:B------:R-:W-:-:S03]  /*2b20*/  IMAD.U32 R18, RZ, RZ, UR4 ;  /* 0x00000004ff127e24 */ /* 0x000fc6000f8e00ff */
[----:B------:R3:W-:Y:S01]  /*2b30*/  @P1 STG.E.64 desc[UR18][R12.64], R16 ;  /* 0x000000100c001986 */ /* 0x0007e2000c101b12 */
[----:B------:R-:W-:-:S03]  /*2b40*/  PLOP3.LUT P1, PT, PT, PT, UP0, 0x80, 0x0 ;  /* 0x000000000000781c */ /* 0x000fc60003f2f008 */
[----:B------:R3:W-:Y:S01]  /*2b50*/  @P0 STG.E.64 desc[UR18][R26.64], R2 ;  /* 0x000000021a000986 */ /* 0x0007e2000c101b12 */
[----:B------:R-:W-:-:S04]  /*2b60*/  PLOP3.LUT P0, PT, PT, PT, UP1, 0x80, 0x0 ;  /* 0x000000000000781c */ /* 0x000fc80003f0f018 */
[----:B------:R-:W-:-:S13]  /*2b70*/  ISETP.LT.AND.EX P0, PT, R19, UR14, PT, P0 ;  /* 0x0000000e13007c0c */ /* 0x000fda000bf01300 */
[----:B---3--:R-:W-:Y:S05]  /*2b80*/  @!P1 BRA P0, `(.L_x_3192) ;  /* 0xffffffd400c49947 */ /* 0x008fea000003ffff */
[----:B------:R-:W-:Y:S05]  /*2b90*/  EXIT ;  /* 0x000000000000794d */ /* 0x000fea0003800000 */
.L_x_3100:
[----:B------:R-:W0:Y:S02]  /*2ba0*/  S2R R16, SR_TID.X ;  /* 0x0000000000107919 */ /* 0x000e240000002100 */
[----:B0-----:R-:W-:-:S03]  /*2bb0*/  IMAD.WIDE.U32 R2, R16, 0x4, RZ ;  /* 0x0000000410027825 */ /* 0x001fc600078e00ff */
[----:B------:R-:W-:-:S04]  /*2bc0*/  ISETP.GE.U32.AND P0, PT, R2, UR17, PT ;  /* 0x0000001102007c0c */ /* 0x000fc8000bf06070 */
[----:B------:R-:W-:-:S04]  /*2bd0*/  ISETP.GE.AND.EX P0, PT, R3, UR14, PT, P0 ;  /* 0x0000000e03007c0c */ /* 0x000fc8000bf06300 */
[----:B------:R-:W-:-:S13]  /*2be0*/  ISETP.GT.U32.OR P0, PT, R16, 0x3fff, P0 ;  /* 0x00003fff1000780c */ /* 0x000fda0000704470 */
[----:B------:R-:W-:Y:S05]  /*2bf0*/  @P0 EXIT ;  /* 0x000000000000094d */ /* 0x000fea0003800000 */
[----:B------:R-:W0:Y:S01]  /*2c00*/  LDC.64 R18, c[0x0][0xe60] ;  /* 0x00039800ff127b82 */ /* 0x000e220000000a00 */
[----:B------:R-:W-:Y:S01]  /*2c10*/  ULDC.64 UR20, c[0x0][0xe60] ;  /* 0x0003980000147ab9 */ /* 0x000fe20000000a00 */
[----:B------:R-:W-:Y:S01]  /*2c20*/  BSSY B0, `(.L_x_3193) ;  /* 0x0000267000007945 */ /* 0x000fe20003800000 */
[----:B------:R-:W-:Y:S01]  /*2c30*/  ULOP3.LUT UR4, UR21, 0x7ff00000, URZ, 0xc0, !UPT ;  /* 0x7ff0000015047892 */ /* 0x000fe2000f8ec03f */
[----:B------:R-:W-:Y:S01]  /*2c40*/  IMAD.MOV.U32 R17, RZ, RZ, RZ ;  /* 0x000000ffff117224 */ /* 0x000fe200078e00ff */
[----:B------:R-:W-:Y:S02]  /*2c50*/  UISETP.GT.AND UP0, UPT, UR21, -0x1, UPT ;  /* 0xffffffff1500788c */ /* 0x000fe4000bf04270 */
[----:B------:R-:W-:Y:S02]  /*2c60*/  ULEA.HI UR4, UR4, 0xfffffc0c, URZ, 0xc ;  /* 0xfffffc0c04047891 */ /* 0x000fe4000f8f603f */
[----:B------:R-:W-:Y:S02]  /*2c70*/  USEL UR5, URZ, 0x7ff00000, !UP0 ;  /* 0x7ff000003f057887 */ /* 0x000fe4000c000000 */
[----:B------:R-:W-:-:S02]  /*2c80*/  ULOP3.LUT UR15, UR21, 0x7fffffff, URZ, 0xc0, !UPT ;  /* 0x7fffffff150f7892 */ /* 0x000fc4000f8ec03f */
[----:B------:R-:W-:Y:S02]  /*2c90*/  USHF.L.U64.HI UR6, UR20, UR4, UR21 ;  /* 0x0000000414067299 */ /* 0x000fe40008010215 */
[----:B------:R-:W-:Y:S02]  /*2ca0*/  USHF.L.U32 UR7, UR20, UR4, URZ ;  /* 0x0000000414077299 */ /* 0x000fe4000800063f */
[----:B------:R-:W-:Y:S01]  /*2cb0*/  UIADD3 UR16, UR5, -0x80000000, URZ ;  /* 0x8000000005107890 */ /* 0x000fe2000fffe03f */
[----:B------:R-:W-:Y:S01]  /*2cc0*/  ULDC UR24, c[0x0][0x0] ;  /* 0x0000000000187ab9 */ /* 0x000fe20000000800 */
[----:B------:R-:W-:Y:S01]  /*2cd0*/  ULDC.64 UR22, c[0x0][0xe60] ;  /* 0x0003980000167ab9 */ /* 0x000fe20000000a00 */
[----:B------:R-:W-:-:S09]  /*2ce0*/  ULDC UR25, c[0x0][0xe64] ;  /* 0x0003990000197ab9 */ /* 0x000fd20000000800 */
.L_x_3285:
[----:B------:R-:W-:-:S04]  /*2cf0*/  LEA R2, P0, R16, UR8, 0x5 ;  /* 0x0000000810027c11 */ /* 0x000fc8000f8028ff */
[----:B------:R-:W-:-:S05]  /*2d00*/  LEA.HI.X R3, R16, UR9, R17, 0x5, P0 ;  /* 0x0000000910037c11 */ /* 0x000fca00080f2c11 */
[----:B------:R-:W2:Y:S04]  /*2d10*/  LDG.E.128 R12, desc[UR18][R2.64] ;  /* 0x00000012020c7981 */ /* 0x000ea8000c1e1d00 */
[----:B------:R1:W5:Y:S01]  /*2d20*/  LDG.E.128 R8, desc[UR18][R2.64+0x10] ;  /* 0x0000101202087981 */ /* 0x000362000c1e1d00 */
[----:B------:R-:W-:Y:S01]  /*2d30*/  BSSY B1, `(.L_x_3194) ;  /* 0x0000004000017945 */ /* 0x000fe20003800000 */
[----:B------:R-:W-:Y:S01]  /*2d40*/  MOV R0, 0x2d70 ;  /* 0x00002d7000007802 */ /* 0x000fe20000000f00 */
[----:B-12---:R-:W-:-:S11]  /*2d50*/  DADD R4, -RZ, |R12| ;  /* 0x00000000ff047229 */ /* 0x006fd6000000050c */
[----:B0----5:R-:W-:Y:S05]  /*2d60*/  CALL.REL.NOINC `($_ZN2at6native57_GLOBAL__N__f3eca4a2_24_ForeachBinaryOpScalar_cu_86b9896c25multi_tensor_apply_kernelINS1_18TensorListMetadataILi2EEENS1_21BinaryOpScalarFunctorIdLi2ELi1ELi1EEEJNS1_13power_functorIdEEdEEEvT_T0_DpT1_$__internal_accurate_pow) ;  /* 0x0000002400507944 */ /* 0x021fea0003c00000 */
[----:B------:R-:W-:Y:S05]  /*2d70*/  BSYNC B1 ;  /* 0x0000000000017941 */ /* 0x000fea0003800000 */
.L_x_3194:
        /* <DEDUP_REMOVED lines=16> */
.L_x_3198:
[----:B------:R-:W-:-:S07]  /*2e80*/  CS2R R2, SRZ ;  /* 0x0000000000027805 */ /* 0x000fce000001ff00 */
.L_x_3199:
[----:B------:R-:W-:Y:S05]  /*2e90*/  BSYNC B1 ;  /* 0x0000000000017941 */ /* 0x000fea0003800000 */
.L_x_3197:
        /* <DEDUP_REMOVED lines=18> */
.L_x_3203:
[C---:B------:R-:W-:Y:S02]  /*2fc0*/  DSETP.GT.AND P0, PT, |R12|.reuse, 1, PT ;  /* 0x3ff000000c00742a */ /* 0x040fe40003f04200 */
[----:B------:R-:W-:-:S04]  /*2fd0*/  DSETP.NEU.AND P1, PT, R12, -1, PT ;  /* 0xbff000000c00742a */ /* 0x000fc80003f2d000 */
[----:B------:R-:W-:-:S04]  /*2fe0*/  SEL R2, RZ, 0x7ff00000, !P0 ;  /* 0x7ff00000ff027807 */ /* 0x000fc80004000000 */
[----:B------:R-:W-:Y:S01]  /*2ff0*/  SEL R3, R2, 0x3ff00000, P1 ;  /* 0x3ff0000002037807 */ /* 0x000fe20000800000 */
[----:B------:R-:W-:Y:S01]  /*3000*/  IMAD.MOV.U32 R2, RZ, RZ, RZ ;  /* 0x000000ffff027224 */ /* 0x000fe200078e00ff */
[----:B------:R-:W-:Y:S06]  /*3010*/  BRA `(.L_x_3201) ;  /* 0x0000000000047947 */ /* 0x000fec0003800000 */
.L_x_3202:
[----:B------:R-:W-:-:S11]  /*3020*/  DADD R2, R12, R4 ;  /* 0x000000000c027229 */ /* 0x000fd60000000004 */
.L_x_3201:
[----:B------:R-:W-:Y:S05]  /*3030*/  BSYNC B1 ;  /* 0x0000000000017941 */ /* 0x000fea0003800000 */
.L_x_3200:
        /* <DEDUP_REMOVED lines=19> */
.L_x_3205:
[----:B------:R-:W-:-:S07]  /*3170*/  CS2R R2, SRZ ;  /* 0x0000000000027805 */ /* 0x000fce000001ff00 */
.L_x_3206:
[----:B------:R-:W-:Y:S05]  /*3180*/  BSYNC B1 ;  /* 0x0000000000017941 */ /* 0x000fea0003800000 */
.L_x_3204:
        /* <DEDUP_REMOVED lines=16> */
.L_x_3210:
[C---:B------:R-:W-:Y:S02]  /*3290*/  DSETP.GT.AND P1, PT, |R14|.reuse, 1, PT ;  /* 0x3ff000000e00742a */ /* 0x040fe40003f24200 */
[----:B------:R-:W-:-:S04]  /*32a0*/  DSETP.NEU.AND P2, PT, R14, -1, PT ;  /* 0xbff000000e00742a */ /* 0x000fc80003f4d000 */
[----:B------:R-:W-:-:S04]  /*32b0*/  SEL R2, RZ, 0x7ff00000, !P1 ;  /* 0x7ff00000ff027807 */ /* 0x000fc80004800000 */
[----:B------:R-:W-:Y:S01]  /*32c0*/  SEL R3, R2, 0x3ff00000, P2 ;  /* 0x3ff0000002037807 */ /* 0x000fe20001000000 */
[----:B------:R-:W-:Y:S01]  /*32d0*/  IMAD.MOV.U32 R2, RZ, RZ, RZ ;  /* 0x000000ffff027224 */ /* 0x000fe200078e00ff */
[----:B------:R-:W-:Y:S06]  /*32e0*/  BRA `(.L_x_3208) ;  /* 0x0000000000047947 */ /* 0x000fec0003800000 */
.L_x_3209:
[----:B------:R-:W-:-:S11]  /*32f0*/  DADD R2, R14, R4 ;  /* 0x000000000e027229 */ /* 0x000fd60000000004 */
.L_x_3208:
[----:B------:R-:W-:Y:S05]  /*3300*/  BSYNC B1 ;  /* 0x0000000000017941 */ /* 0x000fea0003800000 */
.L_x_3207:
        /* <DEDUP_REMOVED lines=18> */
.L_x_3212:
[----:B------:R-:W-:-:S07]  /*3430*/  CS2R R2, SRZ ;  /* 0x0000000000027805 */ /* 0x000fce000001ff00 */
.L_x_3213:
[----:B------:R-:W-:Y:S05]  /*3440*/  BSYNC B1 ;  /* 0x0000000000017941 */ /* 0x000fea0003800000 */
.L_x_3211:
        /* <DEDUP_REMOVED lines=16> */
.L_x_3217:
[C---:B------:R-:W-:Y:S02]  /*3550*/  DSETP.GT.AND P1, PT, |R8|.reuse, 1, PT ;  /* 0x3ff000000800742a */ /* 0x040fe40003f24200 */
[----:B------:R-:W-:-:S04]  /*3560*/  DSETP.NEU.AND P2, PT, R8, -1, PT ;  /* 0xbff000000800742a */ /* 0x000fc80003f4d000 */
[----:B------:R-:W-:-:S04]  /*3570*/  SEL R2, RZ, 0x7ff00000, !P1 ;  /* 0x7ff00000ff027807 */ /* 0x000fc80004800000 */
[----:B------:R-:W-:Y:S01]  /*3580*/  SEL R3, R2, 0x3ff00000, P2 ;  /* 0x3ff0000002037807 */ /* 0x000fe20001000000 */
[----:B------:R-:W-:Y:S01]  /*3590*/  IMAD.MOV.U32 R2, RZ, RZ, RZ ;  /* 0x000000ffff027224 */ /* 0x000fe200078e00ff */
[----:B------:R-:W-:Y:S06]  /*35a0*/  BRA `(.L_x_3215) ;  /* 0x0000000000047947 */ /* 0x000fec0003800000 */
.L_x_3216:
[----:B------:R-:W-:-:S11]  /*35b0*/  DADD R2, R8, R4 ;  /* 0x0000000008027229 */ /* 0x000fd60000000004 */
.L_x_3215:
[----:B------:R-:W-:Y:S05]  /*35c0*/  BSYNC B1 ;  /* 0x0000000000017941 */ /* 0x000fea0003800000 */
.L_x_3214:
        /* <DEDUP_REMOVED lines=18> */
.L_x_3219:
[----:B------:R-:W-:-:S07]  /*36f0*/  CS2R R2, SRZ ;  /* 0x0000000000027805 */ /* 0x000fce000001ff00 */
.L_x_3220:
[----:B------:R-:W-:Y:S05]  /*3700*/  BSYNC B1 ;  /* 0x0000000000017941 */ /* 0x000fea0003800000 */
.L_x_3218:
        /* <DEDUP_REMOVED lines=16> */
.L_x_3224:
[C---:B------:R-:W-:Y:S02]  /*3810*/  DSETP.GT.AND P1, PT, |R10|.reuse, 1, PT ;  /* 0x3ff000000a00742a */ /* 0x040fe40003f24200 */
[----:B------:R-:W-:-:S04]  /*3820*/  DSETP.NEU.AND P2, PT, R10, -1, PT ;  /* 0xbff000000a00742a */ /* 0x000fc80003f4d000 */
[----:B------:R-:W-:-:S04]  /*3830*/  SEL R2, RZ, 0x7ff00000, !P1 ;  /* 0x7ff00000ff027807 */ /* 0x000fc80004800000 */
[----:B------:R-:W-:Y:S01]  /*3840*/  SEL R3, R2, 0x3ff00000, P2 ;  /* 0x3ff0000002037807 */ /* 0x000fe20001000000 */
[----:B------:R-:W-:Y:S01]  /*3850*/  IMAD.MOV.U32 R2, RZ, RZ, RZ ;  /* 0x000000ffff027224 */ /* 0x000fe200078e00ff */
[----:B------:R-:W-:Y:S06]  /*3860*/  BRA `(.L_x_3222) ;  /* 0x0000000000047947 */ /* 0x000fec0003800000 */
.L_x_3223:
[----:B------:R-:W-:-:S11]  /*3870*/  DADD R2, R10, R4 ;  /* 0x000000000a027229 */ /* 0x000fd60000000004 */
.L_x_3222:
[----:B------:R-:W-:Y:S05]  /*3880*/  BSYNC B1 ;  /* 0x0000000000017941 */ /* 0x000fea0003800000 */
.L_x_3221:
[----:B------:R-:W-:-:S06]  /*3890*/  DSETP.EQ.OR P0, PT, R10, 1, !P0 ;  /* 0x3ff000000a00742a */ /* 0x000fcc0004702400 */
[----:B------:R-:W-:Y:S02]  /*38a0*/  FSEL R10, R2, RZ, !P0 ;  /* 0x000000ff020a7208 */ /* 0x000fe40004000000 */
[----:B------:R-:W-:Y:S01]  /*38b0*/  FSEL R11, R3, 1.875, !P0 ;  /* 0x3ff00000030b7808 */ /* 0x000fe20004000000 */
[----:B------:R-:W-:Y:S06]  /*38c0*/  BRA `(.L_x_3225) ;  /* 0x00000018003c7947 */ /* 0x000fec0003800000 */
.L_x_3196:
        /* <DEDUP_REMOVED lines=10> */
.L_x_3227:
[----:B------:R-:W-:Y:S02]  /*3970*/  IMAD.MOV.U32 R2, RZ, RZ, 0x0 ;  /* 0x00000000ff027424 */ /* 0x000fe400078e00ff */
[----:B------:R-:W-:-:S07]  /*3980*/  IMAD.MOV.U32 R3, RZ, RZ, 0x7ff00000 ;  /* 0x7ff00000ff037424 */ /* 0x000fce00078e00ff */
.L_x_3228:
[----:B------:R-:W-:Y:S05]  /*3990*/  BSYNC B1 ;  /* 0x0000000000017941 */ /* 0x000fea0003800000 */
.L_x_3226:
        /* <DEDUP_REMOVED lines=18> */
.L_x_3232:
[C---:B------:R-:W-:Y:S01]  /*3ac0*/  DSETP.GT.AND P0, PT, |R12|.reuse, 1, PT ;  /* 0x3ff000000c00742a */ /* 0x040fe20003f04200 */
[----:B------:R-:W-:Y:S01]  /*3ad0*/  IMAD.MOV.U32 R2, RZ, RZ, RZ ;  /* 0x000000ffff027224 */ /* 0x000fe200078e00ff */
[----:B------:R-:W-:-:S04]  /*3ae0*/  DSETP.NEU.AND P1, PT, R12, -1, PT ;  /* 0xbff000000c00742a */ /* 0x000fc80003f2d000 */
[----:B------:R-:W-:-:S04]  /*3af0*/  SEL R0, RZ, 0x7ff00000, P0 ;  /* 0x7ff00000ff007807 */ /* 0x000fc80000000000 */
[----:B------:R-:W-:Y:S01]  /*3b00*/  SEL R3, R0, 0x3ff00000, P1 ;  /* 0x3ff0000000037807 */ /* 0x000fe20000800000 */
[----:B------:R-:W-:Y:S06]  /*3b10*/  BRA `(.L_x_3230) ;  /* 0x0000000000047947 */ /* 0x000fec0003800000 */
.L_x_3231:
[----:B------:R-:W-:-:S11]  /*3b20*/  DADD R2, R12, R4 ;  /* 0x000000000c027229 */ /* 0x000fd60000000004 */
.L_x_3230:
[----:B------:R-:W-:Y:S05]  /*3b30*/  BSYNC B1 ;  /* 0x0000000000017941 */ /* 0x000fea0003800000 */
.L_x_3229:
        /* <DEDUP_REMOVED lines=19> */
.L_x_3234:
[----:B------:R-:W-:Y:S02]  /*3c70*/  IMAD.MOV.U32 R2, RZ, RZ, 0x0 ;  /* 0x00000000ff027424 */ /* 0x000fe400078e00ff */
[----:B------:R-:W-:-:S07]  /*3c80*/  IMAD.MOV.U32 R3, RZ, RZ, 0x7ff00000 ;  /* 0x7ff00000ff037424 */ /* 0x000fce00078e00ff */
.L_x_3235:
[----:B------:R-:W-:Y:S05]  /*3c90*/  BSYNC B1 ;  /* 0x0000000000017941 */ /* 0x000fea0003800000 */
.L_x_3233:
        /* <DEDUP_REMOVED lines=16> */
.L_x_3239:
[C---:B------:R-:W-:Y:S02]  /*3da0*/  DSETP.GT.AND P1, PT, |R14|.reuse, 1, PT ;  /* 0x3ff000000e00742a */ /* 0x040fe40003f24200 */
[----:B------:R-:W-:-:S04]  /*3db0*/  DSETP.NEU.AND P2, PT, R14, -1, PT ;  /* 0xbff000000e00742a */ /* 0x000fc80003f4d000 */
[----:B------:R-:W-:-:S04]  /*3dc0*/  SEL R2, RZ, 0x7ff00000, P1 ;  /* 0x7ff00000ff027807 */ /* 0x000fc80000800000 */
[----:B------:R-:W-:Y:S01]  /*3dd0*/  SEL R3, R2, 0x3ff00000, P2 ;  /* 0x3ff0000002037807 */ /* 0x000fe20001000000 */
[----:B------:R-:W-:Y:S01]  /*3de0*/  IMAD.MOV.U32 R2, RZ, RZ, RZ ;  /* 0x000000ffff027224 */ /* 0x000fe200078e00ff */
[----:B------:R-:W-:Y:S06]  /*3df0*/  BRA `(.L_x_3237) ;  /* 0x0000000000047947 */ /* 0x000fec0003800000 */
.L_x_3238:
[----:B------:R-:W-:-:S11]  /*3e00*/  DADD R2, R14, R4 ;  /* 0x000000000e027229 */ /* 0x000fd60000000004 */
.L_x_3237:
[----:B------:R-:W-:Y:S05]  /*3e10*/  BSYNC B1 ;  /* 0x0000000000017941 */ /* 0x000fea0003800000 */
.L_x_3236:
        /* <DEDUP_REMOVED lines=18> */
.L_x_3241:
[----:B------:R-:W-:Y:S02]  /*3f40*/  IMAD.MOV.U32 R2, RZ, RZ, 0x0 ;  /* 0x00000000ff027424 */ /* 0x000fe400078e00ff */
[----:B------:R-:W-:-:S07]  /*3f50*/  IMAD.MOV.U32 R3, RZ, RZ, 0x7ff00000 ;  /* 0x7ff00000ff037424 */ /* 0x000fce00078e00ff */
.L_x_3242:
[----:B------:R-:W-:Y:S05]  /*3f60*/  BSYNC B1 ;  /* 0x0000000000017941 */ /* 0x000fea0003800000 */
.L_x_3240:
        /* <DEDUP_REMOVED lines=16> */
.L_x_3246:
[C---:B------:R-:W-:Y:S02]  /*4070*/  DSETP.GT.AND P1, PT, |R8|.reuse, 1, PT ;  /* 0x3ff000000800742a */ /* 0x040fe40003f24200 */
[----:B------:R-:W-:-:S04]  /*4080*/  DSETP.NEU.AND P2, PT, R8, -1, PT ;  /* 0xbff000000800742a */ /* 0x000fc80003f4d000 */
[----:B------:R-:W-:-:S04]  /*4090*/  SEL R2, RZ, 0x7ff00000, P1 ;  /* 0x7ff00000ff027807 */ /* 0x000fc80000800000 */
[----:B------:R-:W-:Y:S01]  /*40a0*/  SEL R3, R2, 0x3ff00000, P2 ;  /* 0x3ff0000002037807 */ /* 0x000fe20001000000 */
[----:B------:R-:W-:Y:S01]  /*40b0*/  IMAD.MOV.U32 R2, RZ, RZ, RZ ;  /* 0x000000ffff027224 */ /* 0x000fe200078e00ff */
[----:B------:R-:W-:Y:S06]  /*40c0*/  BRA `(.L_x_3244) ;  /* 0x0000000000047947 */ /* 0x000fec0003800000 */
.L_x_3245:
[----:B------:R-:W-:-:S11]  /*40d0*/  DADD R2, R8, R4 ;  /* 0x0000000008027229 */ /* 0x000fd60000000004 */
.L_x_3244:
[----:B------:R-:W-:Y:S05]  /*40e0*/  BSYNC B1 ;  /* 0x0000000000017941 */ /* 0x000fea0003800000 */
.L_x_3243:
        /* <DEDUP_REMOVED lines=18> */
.L_x_3248:
[----:B------:R-:W-:Y:S02]  /*4210*/  IMAD.MOV.U32 R2, RZ, RZ, 0x0 ;  /* 0x00000000ff027424 */ /* 0x000fe400078e00ff */
[----:B------:R-:W-:-:S07]  /*4220*/  IMAD.MOV.U32 R3, RZ, RZ, 0x7ff00000 ;  /* 0x7ff00000ff037424 */ /* 0x000fce00078e00ff */
.L_x_3249:
[----:B------:R-:W-:Y:S05]  /*4230*/  BSYNC B1 ;  /* 0x0000000000017941 */ /* 0x000fea0003800000 */
.L_x_3247:
        /* <DEDUP_REMOVED lines=16> */
.L_x_3253:
[C---:B------:R-:W-:Y:S02]  /*4340*/  DSETP.GT.AND P1, PT, |R10|.reuse, 1, PT ;  /* 0x3ff000000a00742a */ /* 0x040fe40003f24200 */
[----:B------:R-:W-:-:S04]  /*4350*/  DSETP.NEU.AND P2, PT, R10, -1, PT ;  /* 0xbff000000a00742a */ /* 0x000fc80003f4d000 */
[----:B------:R-:W-:-:S04]  /*4360*/  SEL R2, RZ, 0x7ff00000, P1 ;  /* 0x7ff00000ff027807 */ /* 0x000fc80000800000 */
[----:B------:R-:W-:Y:S01]  /*4370*/  SEL R3, R2, 0x3ff00000, P2 ;  /* 0x3ff0000002037807 */ /* 0x000fe20001000000 */
[----:B------:R-:W-:Y:S01]  /*4380*/  IMAD.MOV.U32 R2, RZ, RZ, RZ ;  /* 0x000000ffff027224 */ /* 0x000fe200078e00ff */
[----:B------:R-:W-:Y:S06]  /*4390*/  BRA `(.L_x_3251) ;  /* 0x0000000000047947 */ /* 0x000fec0003800000 */
.L_x_3252:
[----:B------:R-:W-:-:S11]  /*43a0*/  DADD R2, R10, R4 ;  /* 0x000000000a027229 */ /* 0x000fd60000000004 */
.L_x_3251:
[----:B------:R-:W-:Y:S05]  /*43b0*/  BSYNC B1 ;  /* 0x0000000000017941 */ /* 0x000fea0003800000 */
.L_x_3250:
[----:B------:R-:W-:-:S06]  /*43c0*/  DSETP.EQ.OR P0, PT, R10, 1, !P0 ;  /* 0x3ff000000a00742a */ /* 0x000fcc0004702400 */
[----:B------:R-:W-:Y:S02]  /*43d0*/  FSEL R10, R2, RZ, !P0 ;  /* 0x000000ff020a7208 */ /* 0x000fe40004000000 */
[----:B------:R-:W-:Y:S01]  /*43e0*/  FSEL R11, R3, 1.875, !P0 ;  /* 0x3ff00000030b7808 */ /* 0x000fe20004000000 */
[----:B------:R-:W-:Y:S06]  /*43f0*/  BRA `(.L_x_3225) ;  /* 0x0000000c00707947 */ /* 0x000fec0003800000 */
.L_x_3195:
        /* <DEDUP_REMOVED lines=13> */
.L_x_3255:
[----:B------:R-:W-:Y:S01]  /*44d0*/  ISETP.LE.AND P1, PT, RZ, UR25, PT ;  /* 0x00000019ff007c0c */ /* 0x000fe2000bf23270 */
[----:B------:R-:W-:Y:S01]  /*44e0*/  DSETP.NEU.AND P0, PT, |R18|, 0.5, PT ;  /* 0x3fe000001200742a */ /* 0x000fe20003f0d200 */
[----:B------:R-:W-:-:S05]  /*44f0*/  IMAD.MOV.U32 R2, RZ, RZ, RZ ;  /* 0x000000ffff027224 */ /* 0x000fca00078e00ff */
[----:B------:R-:W-:-:S06]  /*4500*/  SEL R3, R13, RZ, P0 ;  /* 0x000000ff0d037207 */ /* 0x000fcc0000000000 */
[----:B------:R-:W-:-:S07]  /*4510*/  @!P1 LOP3.LUT R3, R3, 0x7ff00000, RZ, 0xfc, !PT ;  /* 0x7ff0000003039812 */ /* 0x000fce00078efcff */
.L_x_3256:
[----:B------:R-:W-:Y:S05]  /*4520*/  BSYNC B1 ;  /* 0x0000000000017941 */ /* 0x000fea0003800000 */
.L_x_3254:
        /* <DEDUP_REMOVED lines=12> */
[----:B------:R-:W-:Y:S01]  /*45f0*/  IMAD.U32 R0, RZ, RZ, UR15 ;  /* 0x0000000fff007e24 */ /* 0x000fe2000f8e00ff */
[----:B------:R-:W-:Y:S01]  /*4600*/  ISETP.LT.AND P0, PT, R13, RZ, P0 ;  /* 0x000000ff0d00720c */ /* 0x000fe20000701270 */
[----:B------:R-:W-:Y:S02]  /*4610*/  IMAD.U32 R3, RZ, RZ, UR16 ;  /* 0x00000010ff037e24 */ /* 0x000fe4000f8e00ff */
[----:B------:R-:W-:Y:S01]  /*4620*/  IMAD.MOV.U32 R2, RZ, RZ, RZ ;  /* 0x000000ffff027224 */ /* 0x000fe200078e00ff */
[----:B------:R-:W-:-:S04]  /*4630*/  ISETP.NE.AND P0, PT, R0, 0x3fe00000, P0 ;  /* 0x3fe000000000780c */ /* 0x000fc80000705270 */
[----:B------:R-:W-:Y:S01]  /*4640*/  SEL R3, R3, UR5, P0 ;  /* 0x0000000503037c07 */ /* 0x000fe20008000000 */
[----:B------:R-:W-:Y:S08]  /*4650*/  BRA `(.L_x_3258) ;  /* 0x0000000000247947 */ /* 0x000ff00003800000 */
.L_x_3260:
        /* <DEDUP_REMOVED lines=8> */
.L_x_3259:
[----:B------:R-:W-:-:S11]  /*46e0*/  DADD R2, R12, R18 ;  /* 0x000000000c027229 */ /* 0x000fd60000000012 */
.L_x_3258:
[----:B------:R-:W-:Y:S05]  /*46f0*/  BSYNC B1 ;  /* 0x0000000000017941 */ /* 0x000fea0003800000 */
.L_x_3257:
        /* <DEDUP_REMOVED lines=9> */
.L_x_3261:
        /* <DEDUP_REMOVED lines=13> */
.L_x_3263:
[----:B------:R-:W-:Y:S01]  /*4860*/  ISETP.LE.AND P2, PT, RZ, UR25, PT ;  /* 0x00000019ff007c0c */ /* 0x000fe2000bf43270 */
[----:B------:R-:W-:Y:S01]  /*4870*/  DSETP.NEU.AND P1, PT, |R18|, 0.5, PT ;  /* 0x3fe000001200742a */ /* 0x000fe20003f2d200 */
[----:B------:R-:W-:-:S05]  /*4880*/  IMAD.MOV.U32 R2, RZ, RZ, RZ ;  /* 0x000000ffff027224 */ /* 0x000fca00078e00ff */
[----:B------:R-:W-:-:S06]  /*4890*/  SEL R3, R15, RZ, P1 ;  /* 0x000000ff0f037207 */ /* 0x000fcc0000800000 */
[----:B------:R-:W-:-:S07]  /*48a0*/  @!P2 LOP3.LUT R3, R3, 0x7ff00000, RZ, 0xfc, !PT ;  /* 0x7ff000000303a812 */ /* 0x000fce00078efcff */
.L_x_3264:
[----:B------:R-:W-:Y:S05]  /*48b0*/  BSYNC B1 ;  /* 0x0000000000017941 */ /* 0x000fea0003800000 */
.L_x_3262:
        /* <DEDUP_REMOVED lines=14> */
[----:B------:R-:W-:-:S03]  /*49a0*/  IMAD.U32 R2, RZ, RZ, UR16 ;  /* 0x00000010ff027e24 */ /* 0x000fc6000f8e00ff */
[----:B------:R-:W-:-:S04]  /*49b0*/  ISETP.NE.AND P1, PT, R0, 0x3fe00000, P1 ;  /* 0x3fe000000000780c */ /* 0x000fc80000f25270 */
[----:B------:R-:W-:Y:S01]  /*49c0*/  SEL R3, R2, UR5, P1 ;  /* 0x0000000502037c07 */ /* 0x000fe20008800000 */
[----:B------:R-:W-:Y:S01]  /*49d0*/  IMAD.MOV.U32 R2, RZ, RZ, RZ ;  /* 0x000000ffff027224 */ /* 0x000fe200078e00ff */
[----:B------:R-:W-:Y:S07]  /*49e0*/  BRA `(.L_x_3266) ;  /* 0x0000000000247947 */ /* 0x000fee0003800000 */
.L_x_3268:
        /* <DEDUP_REMOVED lines=8> */
.L_x_3267:
[----:B------:R-:W-:-:S11]  /*4a70*/  DADD R2, R14, R18 ;  /* 0x000000000e027229 */ /* 0x000fd60000000012 */
.L_x_3266:
[----:B------:R-:W-:Y:S05]  /*4a80*/  BSYNC B1 ;  /* 0x0000000000017941 */ /* 0x000fea0003800000 */
.L_x_3265:
        /* <DEDUP_REMOVED lines=8> */
.L_x_3269:
        /* <DEDUP_REMOVED lines=13> */
.L_x_3271:
[----:B------:R-:W-:Y:S01]  /*4be0*/  ISETP.LE.AND P2, PT, RZ, UR25, PT ;  /* 0x00000019ff007c0c */ /* 0x000fe2000bf43270 */
[----:B------:R-:W-:Y:S01]  /*4bf0*/  DSETP.NEU.AND P1, PT, |R18|, 0.5, PT ;  /* 0x3fe000001200742a */ /* 0x000fe20003f2d200 */
[----:B------:R-:W-:-:S05]  /*4c00*/  IMAD.MOV.U32 R2, RZ, RZ, RZ ;  /* 0x000000ffff027224 */ /* 0x000fca00078e00ff */
[----:B------:R-:W-:-:S06]  /*4c10*/  SEL R3, R9, RZ, P1 ;  /* 0x000000ff09037207 */ /* 0x000fcc0000800000 */
[----:B------:R-:W-:-:S07]  /*4c20*/  @!P2 LOP3.LUT R3, R3, 0x7ff00000, RZ, 0xfc, !PT ;  /* 0x7ff000000303a812 */ /* 0x000fce00078efcff */
.L_x_3272:
[----:B------:R-:W-:Y:S05]  /*4c30*/  BSYNC B1 ;  /* 0x0000000000017941 */ /* 0x000fea0003800000 */
.L_x_3270:
        /* <DEDUP_REMOVED lines=19> */
.L_x_3276:
        /* <DEDUP_REMOVED lines=8> */
.L_x_3275:
[----:B------:R-:W-:-:S11]  /*4df0*/  DADD R2, R8, R18 ;  /* 0x0000000008027229 */ /* 0x000fd60000000012 */
.L_x_3274:
[----:B------:R-:W-:Y:S05]  /*4e00*/  BSYNC B1 ;  /* 0x0000000000017941 */ /* 0x000fea0003800000 */
.L_x_3273:
        /* <DEDUP_REMOVED lines=8> */
.L_x_3277:
        /* <DEDUP_REMOVED lines=13> */
.L_x_3279:
[----:B------:R-:W-:Y:S01]  /*4f60*/  ISETP.LE.AND P2, PT, RZ, UR25, PT ;  /* 0x00000019ff007c0c */ /* 0x000fe2000bf43270 */
[----:B------:R-:W-:Y:S01]  /*4f70*/  DSETP.NEU.AND P1, PT, |R18|, 0.5, PT ;  /* 0x3fe000001200742a */ /* 0x000fe20003f2d200 */
[----:B------:R-:W-:-:S05]  /*4f80*/  IMAD.MOV.U32 R2, RZ, RZ, RZ ;  /* 0x000000ffff027224 */ /* 0x000fca00078e00ff */
[----:B------:R-:W-:-:S06]  /*4f90*/  SEL R3, R11, RZ, P1 ;  /* 0x000000ff0b037207 */ /* 0x000fcc0000800000 */
[----:B------:R-:W-:-:S07]  /*4fa0*/  @!P2 LOP3.LUT R3, R3, 0x7ff00000, RZ, 0xfc, !PT ;  /* 0x7ff000000303a812 */ /* 0x000fce00078efcff */
.L_x_3280:
[----:B------:R-:W-:Y:S05]  /*4fb0*/  BSYNC B1 ;  /* 0x0000000000017941 */ /* 0x000fea0003800000 */
.L_x_3278:
        /* <DEDUP_REMOVED lines=19> */
.L_x_3284:
        /* <DEDUP_REMOVED lines=8> */
.L_x_3283:
[----:B------:R-:W-:-:S11]  /*5170*/  DADD R2, R10, R18 ;  /* 0x000000000a027229 */ /* 0x000fd60000000012 */
.L_x_3282:
[----:B------:R-:W-:Y:S05]  /*5180*/  BSYNC B1 ;  /* 0x0000000000017941 */ /* 0x000fea0003800000 */
.L_x_3281:
[----:B------:R-:W-:-:S06]  /*5190*/  DSETP.EQ.OR P0, PT, R10, 1, !P0 ;  /* 0x3ff000000a00742a */ /* 0x000fcc0004702400 */
[----:B------:R-:W-:Y:S02]  /*51a0*/  FSEL R10, R2, RZ, !P0 ;  /* 0x000000ff020a7208 */ /* 0x000fe40004000000 */
[----:B------:R-:W-:-:S07]  /*51b0*/  FSEL R11, R3, 1.875, !P0 ;  /* 0x3ff00000030b7808 */ /* 0x000fce0004000000 */
.L_x_3225:
[----:B------:R-:W-:-:S04]  /*51c0*/  LEA R2, P0, R16, UR10, 0x5 ;  /* 0x0000000a10027c11 */ /* 0x000fc8000f8028ff */
[C---:B------:R-:W-:Y:S02]  /*51d0*/  LEA.HI.X R3, R16.reuse, UR11, R17, 0x5, P0 ;  /* 0x0000000b10037c11 */ /* 0x040fe400080f2c11 */
        /* <DEDUP_REMOVED lines=10> */
[----:B-1----:R-:W-:Y:S05]  /*5280*/  @!P0 BRA P1, `(.L_x_3285) ;  /* 0xffffffd800988947 */ /* 0x002fea000083ffff */
[----:B------:R-:W-:Y:S05]  /*5290*/  BSYNC B0 ;  /* 0x0000000000007941 */ /* 0x000fea0003800000 */
.L_x_3193:
[----:B------:R-:W-:Y:S05]  /*52a0*/  EXIT ;  /* 0x000000000000794d */ /* 0x000fea0003800000 */
        .type           $_ZN2at6native57_GLOBAL__N__f3eca4a2_24_ForeachBinaryOpScalar_cu_86b9896c25multi_tensor_apply_kernelINS1_18TensorListMetadataILi2EEENS1_21BinaryOpScalarFunctorIdLi2ELi1ELi1EEEJNS1_13power_functorIdEEdEEEvT_T0_DpT1_$__internal_accurate_pow,@function
        .size           $_ZN2at6native57_GLOBAL__N__f3eca4a2_24_ForeachBinaryOpScalar_cu_86b9896c25multi_tensor_apply_kernelINS1_18TensorListMetadataILi2EEENS1_21BinaryOpScalarFunctorIdLi2ELi1ELi1EEEJNS1_13power_functorIdEEdEEEvT_T0_DpT1_$__internal_accurate_pow,(.L_x_5382 - $_ZN2at6native57_GLOBAL__N__f3eca4a2_24_ForeachBinaryOpScalar_cu_86b9896c25multi_tensor_apply_kernelINS1_18TensorListMetadataILi2EEENS1_21BinaryOpScalarFunctorIdLi2ELi1ELi1EEEJNS1_13power_functorIdEEdEEEvT_T0_DpT1_$__internal_accurate_pow)
$_ZN2at6native57_GLOBAL__N__f3eca4a2_24_ForeachBinaryOpScalar_cu_86b9896c25multi_tensor_apply_kernelINS1_18TensorListMetadataILi2EEENS1_21BinaryOpScalarFunctorIdLi2ELi1ELi1EEEJNS1_13power_functorIdEEdEEEvT_T0_DpT1_$__internal_accurate_pow:
[----:B------:R-:W-:Y:S01]  /*52b0*/  SHF.R.U32.HI R2, RZ, 0x14, R5 ;  /* 0x00000014ff027819 */ /* 0x000fe20000011605 */
[----:B------:R-:W-:Y:S01]  /*52c0*/  UMOV UR20, 0x7d2cafe2 ;  /* 0x7d2cafe200147882 */ /* 0x000fe20000000000 */
[----:B------:R-:W-:Y:S02]  /*52d0*/  UMOV UR21, 0x3eb0f5ff ;  /* 0x3eb0f5ff00157882 */ /* 0x000fe40000000000 */
[----:B------:R-:W-:-:S13]  /*52e0*/  ISETP.NE.AND P6, PT, R2, RZ, PT ;  /* 0x000000ff0200720c */ /* 0x000fda0003fc5270 */
[----:B------:R-:W-:-:S10]  /*52f0*/  @!P6 DMUL R6, R4, 1.80143985094819840000e+16 ;  /* 0x435000000406e828 */ /* 0x000fd40000000000 */
[----:B------:R-:W-:Y:S01]  /*5300*/  @!P6 IMAD.MOV.U32 R5, RZ, RZ, R7 ;  /* 0x000000ffff05e224 */ /* 0x000fe200078e0007 */
[----:B------:R-:W-:Y:S01]  /*5310*/  @!P6 LEA.HI R2, R7, 0xffffffca, RZ, 0xc ;  /* 0xffffffca0702e811 */ /* 0x000fe200078f60ff */
[----:B------:R-:W-:-:S03]  /*5320*/  @!P6 IMAD.MOV.U32 R4, RZ, RZ, R6 ;  /* 0x000000ffff04e224 */ /* 0x000fc600078e0006 */
[----:B------:R-:W-:Y:S01]  /*5330*/  LOP3.LUT R3, R5, 0x800fffff, RZ, 0xc0, !PT ;  /* 0x800fffff05037812 */ /* 0x000fe200078ec0ff */
[----:B------:R-:W-:Y:S02]  /*5340*/  IMAD.MOV.U32 R28, RZ, RZ, R4 ;  /* 0x000000ffff1c7224 */ /* 0x000fe400078e0004 */
[----:B------:R-:W-:Y:S01]  /*5350*/  IMAD.MOV.U32 R4, RZ, RZ, RZ ;  /* 0x000000ffff047224 */ /* 0x000fe200078e00ff */
[----:B------:R-:W-:-:S04]  /*5360*/  LOP3.LUT R3, R3, 0x3ff00000, RZ, 0xfc, !PT ;  /* 0x3ff0000003037812 */ /* 0x000fc800078efcff */
[----:B------:R-:W-:Y:S01]  /*5370*/  ISETP.GE.U32.AND P4, PT, R3, 0x3ff6a09f, PT ;  /* 0x3ff6a09f0300780c */ /* 0x000fe20003f86070 */
[----:B------:R-:W-:-:S12]  /*5380*/  IMAD.MOV.U32 R29, RZ, RZ, R3 ;  /* 0x000000ffff1d7224 */ /* 0x000fd800078e0003 */
[----:B------:R-:W-:-:S04]  /*5390*/  @P4 VIADD R3, R29, 0xfff00000 ;  /* 0xfff000001d034836 */ /* 0x000fc80000000000 */
[----:B------:R-:W-:Y:S02]  /*53a0*/  @P4 IMAD.MOV.U32 R29, RZ, RZ, R3 ;  /* 0x000000ffff1d4224 */ /* 0x000fe400078e0003 */
[C---:B------:R-:W-:Y:S02]  /*53b0*/  VIADD R3, R2.reuse, 0xfffffc01 ;  /* 0xfffffc0102037836 */ /* 0x040fe40000000000 */
[----:B------:R-:W-:Y:S02]  /*53c0*/  @P4 VIADD R3, R2, 0xfffffc02 ;  /* 0xfffffc0202034836 */ /* 0x000fe40000000000 */
[C---:B------:R-:W-:Y:S02]  /*53d0*/  DADD R26, R28.reuse, 1 ;  /* 0x3ff000001c1a7429 */ /* 0x040fe40000000000 */
[----:B------:R-:W-:-:S04]  /*53e0*/  DADD R28, R28, -1 ;  /* 0xbff000001c1c7429 */ /* 0x000fc80000000000 */
[----:B------:R-:W0:Y:S02]  /*53f0*/  MUFU.RCP64H R5, R27 ;  /* 0x0000001b00057308 */ /* 0x000e240000001800 */
[----:B0-----:R-:W-:-:S08]  /*5400*/  DFMA R34, -R26, R4, 1 ;  /* 0x3ff000001a22742b */ /* 0x001fd00000000104 */
[----:B------:R-:W-:-:S08]  /*5410*/  DFMA R34, R34, R34, R34 ;  /* 0x000000222222722b */ /* 0x000fd00000000022 */
[----:B------:R-:W-:Y:S01]  /*5420*/  DFMA R34, R4, R34, R4 ;  /* 0x000000220422722b */ /* 0x000fe20000000004 */
[----:B------:R-:W-:Y:S02]  /*5430*/  IMAD.MOV.U32 R4, RZ, RZ, 0x41ad3b5a ;  /* 0x41ad3b5aff047424 */ /* 0x000fe400078e00ff */
[----:B------:R-:W-:-:S05]  /*5440*/  IMAD.MOV.U32 R5, RZ, RZ, 0x3ed0f5d2 ;  /* 0x3ed0f5d2ff057424 */ /* 0x000fca00078e00ff */
[----:B------:R-:W-:-:S08]  /*5450*/  DMUL R30, R34, R28 ;  /* 0x0000001c221e7228 */ /* 0x000fd00000000000 */
[----:B------:R-:W-:-:S08]  /*5460*/  DFMA R30, R34, R28, R30 ;  /* 0x0000001c221e722b */ /* 0x000fd0000000001e */
[----:B------:R-:W-:-:S08]  /*5470*/  DMUL R32, R30, R30 ;  /* 0x0000001e1e207228 */ /* 0x000fd00000000000 */
[----:B------:R-:W-:Y:S01]  /*5480*/  DFMA R4, R32, UR20, R4 ;  /* 0x0000001420047c2b */ /* 0x000fe20008000004 */
        /* <DEDUP_REMOVED lines=20> */
[----:B------:R-:W-:-:S03]  /*55d0*/  UMOV UR21, 0x3fb55555 ;  /* 0x3fb5555500157882 */ /* 0x000fc60000000000 */
[----:B------:R-:W-:Y:S02]  /*55e0*/  VIADD R35, R5, 0x100000 ;  /* 0x0010000005237836 */ /* 0x000fe40000000000 */
[----:B------:R-:W-:Y:S01]  /*55f0*/  IMAD.MOV.U32 R34, RZ, RZ, R4 ;  /* 0x000000ffff227224 */ /* 0x000fe200078e0004 */
[----:B------:R-:W-:-:S08]  /*5600*/  DFMA R28, R32, R26, UR20 ;  /* 0x00000014201c7e2b */ /* 0x000fd0000800001a */
[----:B------:R-:W-:Y:S01]  /*5610*/  DADD R36, -R28, UR20 ;  /* 0x000000141c247e29 */ /* 0x000fe20008000100 */
[----:B------:R-:W-:Y:S01]  /*5620*/  UMOV UR20, 0xb9e7b0 ;  /* 0x00b9e7b000147882 */ /* 0x000fe20000000000 */
[----:B------:R-:W-:-:S06]  /*5630*/  UMOV UR21, 0x3c46a4cb ;  /* 0x3c46a4cb00157882 */ /* 0x000fcc0000000000 */
[----:B------:R-:W-:Y:S02]  /*5640*/  DFMA R36, R32, R26, R36 ;  /* 0x0000001a2024722b */ /* 0x000fe40000000024 */
[----:B------:R-:W-:-:S06]  /*5650*/  DMUL R26, R30, R30 ;  /* 0x0000001e1e1a7228 */ /* 0x000fcc0000000000 */
[----:B------:R-:W-:Y:S02]  /*5660*/  DADD R36, RZ, R36 ;  /* 0x00000000ff247229 */ /* 0x000fe40000000024 */
[C---:B------:R-:W-:Y:S02]  /*5670*/  DFMA R6, R30.reuse, R30, -R26 ;  /* 0x0000001e1e06722b */ /* 0x040fe4000000081a */
[----:B------:R-:W-:-:S04]  /*5680*/  DMUL R32, R30, R26 ;  /* 0x0000001a1e207228 */ /* 0x000fc80000000000 */
[----:B------:R-:W-:Y:S01]  /*5690*/  DADD R36, R36, -UR20 ;  /* 0x8000001424247e29 */ /* 0x000fe20008000000 */
[----:B------:R-:W-:Y:S01]  /*56a0*/  UMOV UR20, 0x80000000 ;  /* 0x8000000000147882 */ /* 0x000fe20000000000 */
[C---:B------:R-:W-:Y:S01]  /*56b0*/  DFMA R34, R30.reuse, R34, R6 ;  /* 0x000000221e22722b */ /* 0x040fe20000000006 */
[----:B------:R-:W-:Y:S01]  /*56c0*/  UMOV UR21, 0x43300000 ;  /* 0x4330000000157882 */ /* 0x000fe20000000000 */
[----:B------:R-:W-:-:S08]  /*56d0*/  DFMA R6, R30, R26, -R32 ;  /* 0x0000001a1e06722b */ /* 0x000fd00000000820 */
[----:B------:R-:W-:Y:S02]  /*56e0*/  DFMA R6, R4, R26, R6 ;  /* 0x0000001a0406722b */ /* 0x000fe40000000006 */
[----:B------:R-:W-:-:S06]  /*56f0*/  DADD R26, R28, R36 ;  /* 0x000000001c1a7229 */ /* 0x000fcc0000000024 */
[----:B------:R-:W-:Y:S02]  /*5700*/  DFMA R6, R30, R34, R6 ;  /* 0x000000221e06722b */ /* 0x000fe40000000006 */
[----:B------:R-:W-:Y:S02]  /*5710*/  DADD R28, R28, -R26 ;  /* 0x000000001c1c7229 */ /* 0x000fe4000000081a */
[----:B------:R-:W-:-:S06]  /*5720*/  DMUL R34, R26, R32 ;  /* 0x000000201a227228 */ /* 0x000fcc0000000000 */
[----:B------:R-:W-:Y:S02]  /*5730*/  DADD R36, R36, R28 ;  /* 0x0000000024247229 */ /* 0x000fe4000000001c */
[----:B------:R-:W-:-:S08]  /*5740*/  DFMA R28, R26, R32, -R34 ;  /* 0x000000201a1c722b */ /* 0x000fd00000000822 */
[----:B------:R-:W-:-:S08]  /*5750*/  DFMA R6, R26, R6, R28 ;  /* 0x000000061a06722b */ /* 0x000fd0000000001c */
[----:B------:R-:W-:Y:S01]  /*5760*/  DFMA R36, R36, R32, R6 ;  /* 0x000000202424722b */ /* 0x000fe20000000006 */
[----:B------:R-:W-:Y:S02]  /*5770*/  IMAD.MOV.U32 R32, RZ, RZ, 0x652b82fe ;  /* 0x652b82feff207424 */ /* 0x000fe400078e00ff */
[----:B------:R-:W-:-:S05]  /*5780*/  IMAD.MOV.U32 R33, RZ, RZ, 0x3ff71547 ;  /* 0x3ff71547ff217424 */ /* 0x000fca00078e00ff */
[----:B------:R-:W-:-:S08]  /*5790*/  DADD R26, R34, R36 ;  /* 0x00000000221a7229 */ /* 0x000fd00000000024 */
[--C-:B------:R-:W-:Y:S02]  /*57a0*/  DADD R6, R30, R26.reuse ;  /* 0x000000001e067229 */ /* 0x100fe4000000001a */
[----:B------:R-:W-:-:S06]  /*57b0*/  DADD R34, R34, -R26 ;  /* 0x0000000022227229 */ /* 0x000fcc000000081a */
[----:B------:R-:W-:Y:S02]  /*57c0*/  DADD R30, R30, -R6 ;  /* 0x000000001e1e7229 */ /* 0x000fe40000000806 */
[----:B------:R-:W-:-:S06]  /*57d0*/  DADD R34, R36, R34 ;  /* 0x0000000024227229 */ /* 0x000fcc0000000022 */
[----:B------:R-:W-:Y:S01]  /*57e0*/  DADD R30, R26, R30 ;  /* 0x000000001a1e7229 */ /* 0x000fe2000000001e */
[----:B------:R-:W-:Y:S01]  /*57f0*/  LOP3.LUT R26, R3, 0x80000000, RZ, 0x3c, !PT ;  /* 0x80000000031a7812 */ /* 0x000fe200078e3cff */
[----:B------:R-:W-:-:S06]  /*5800*/  IMAD.MOV.U32 R27, RZ, RZ, 0x43300000 ;  /* 0x43300000ff1b7424 */ /* 0x000fcc00078e00ff */
[----:B------:R-:W-:Y:S02]  /*5810*/  DADD R34, R34, R30 ;  /* 0x0000000022227229 */ /* 0x000fe4000000001e */
[----:B------:R-:W-:Y:S01]  /*5820*/  DADD R26, R26, -UR20 ;  /* 0x800000141a1a7e29 */ /* 0x000fe20008000000 */
[----:B------:R-:W-:Y:S01]  /*5830*/  UMOV UR20, 0xfefa39ef ;  /* 0xfefa39ef00147882 */ /* 0x000fe20000000000 */
[----:B------:R-:W-:-:S04]  /*5840*/  UMOV UR21, 0x3fe62e42 ;  /* 0x3fe62e4200157882 */ /* 0x000fc80000000000 */
[----:B------:R-:W-:-:S08]  /*5850*/  DADD R4, R4, R34 ;  /* 0x0000000004047229 */ /* 0x000fd00000000022 */
[----:B------:R-:W-:-:S08]  /*5860*/  DADD R28, R6, R4 ;  /* 0x00000000061c7229 */ /* 0x000fd00000000004 */
[--C-:B------:R-:W-:Y:S02]  /*5870*/  DFMA R2, R26, UR20, R28.reuse ;  /* 0x000000141a027c2b */ /* 0x100fe4000800001c */
[----:B------:R-:W-:-:S06]  /*5880*/  DADD R30, R6, -R28 ;  /* 0x00000000061e7229 */ /* 0x000fcc000000081c */
[----:B------:R-:W-:Y:S01]  /*5890*/  DFMA R6, -R26, UR20, R2 ;  /* 0x000000141a067c2b */ /* 0x000fe20008000102 */
[----:B------:R-:W-:Y:S01]  /*58a0*/  UMOV UR20, 0x3b39803f ;  /* 0x3b39803f00147882 */ /* 0x000fe20000000000 */
[----:B------:R-:W-:Y:S01]  /*58b0*/  DADD R30, R4, R30 ;  /* 0x00000000041e7229 */ /* 0x000fe2000000001e */
[----:B------:R-:W-:-:S05]  /*58c0*/  UMOV UR21, 0x3c7abc9e ;  /* 0x3c7abc9e00157882 */ /* 0x000fca0000000000 */
[----:B------:R-:W-:-:S08]  /*58d0*/  DADD R6, -R28, R6 ;  /* 0x000000001c067229 */ /* 0x000fd00000000106 */
[----:B------:R-:W-:-:S08]  /*58e0*/  DADD R6, R30, -R6 ;  /* 0x000000001e067229 */ /* 0x000fd00000000806 */
[----:B------:R-:W-:Y:S01]  /*58f0*/  DFMA R26, R26, UR20, R6 ;  /* 0x000000141a1a7c2b */ /* 0x000fe20008000006 */
[----:B------:R-:W-:Y:S02]  /*5900*/  USHF.L.U32 UR21, UR13, 0x1, URZ ;  /* 0x000000010d157899 */ /* 0x000fe4000800063f */
[----:B------:R-:W-:Y:S02]  /*5910*/  ULOP3.LUT UR20, UR13, 0xff0fffff, URZ, 0xc0, !UPT ;  /* 0xff0fffff0d147892 */ /* 0x000fe4000f8ec03f */
[----:B------:R-:W-:-:S03]  /*5920*/  UISETP.GT.U32.AND UP0, UPT, UR21, -0x2000001, UPT ;  /* 0xfdffffff1500788c */ /* 0x000fc6000bf04070 */
[----:B------:R-:W-:Y:S01]  /*5930*/  DADD R6, R2, R26 ;  /* 0x0000000002067229 */ /* 0x000fe2000000001a */
[----:B------:R-:W-:-:S03]  /*5940*/  USEL UR21, UR20, UR13, UP0 ;  /* 0x0000000d14157287 */ /* 0x000fc60008000000 */
[----:B------:R-:W-:-:S04]  /*5950*/  UMOV UR20, UR12 ;  /* 0x0000000c00147c82 */ /* 0x000fc80008000000 */
[----:B------:R-:W-:Y:S02]  /*5960*/  DADD R2, R2, -R6 ;  /* 0x0000000002027229 */ /* 0x000fe40000000806 */
[----:B------:R-:W-:-:S06]  /*5970*/  DMUL R4, R6, UR20 ;  /* 0x0000001406047c28 */ /* 0x000fcc0008000000 */
[----:B------:R-:W-:Y:S02]  /*5980*/  DADD R2, R26, R2 ;  /* 0x000000001a027229 */ /* 0x000fe40000000002 */
[----:B------:R-:W-:-:S08]  /*5990*/  DFMA R6, R6, UR20, -R4 ;  /* 0x0000001406067c2b */ /* 0x000fd00008000804 */
[----:B------:R-:W-:Y:S01]  /*59a0*/  DFMA R6, R2, UR20, R6 ;  /* 0x0000001402067c2b */ /* 0x000fe20008000006 */
[----:B------:R-:W-:Y:S01]  /*59b0*/  UMOV UR20, 0xfefa39ef ;  /* 0xfefa39ef00147882 */ /* 0x000fe20000000000 */
[----:B------:R-:W-:-:S06]  /*59c0*/  UMOV UR21, 0x3fe62e42 ;  /* 0x3fe62e4200157882 */ /* 0x000fcc0000000000 */
        /* <DEDUP_REMOVED lines=44> */
[C---:B------:R-:W-:Y:S02]  /*5c90*/  DSETP.GEU.AND P6, PT, R28.reuse, RZ, PT ;  /* 0x000000ff1c00722a */ /* 0x040fe40003fce000 */
[----:B------:R-:W-:-:S10]  /*5ca0*/  DADD R28, R28, +INF ;  /* 0x7ff000001c1c7429 */ /* 0x000fd40000000000 */
[----:B------:R-:W-:Y:S02]  /*5cb0*/  @!P4 LEA.HI R2, R32, R32, RZ, 0x1 ;  /* 0x000000202002c211 */ /* 0x000fe400078f08ff */
[----:B------:R-:W-:Y:S02]  /*5cc0*/  FSEL R30, R28, RZ, P6 ;  /* 0x000000ff1c1e7208 */ /* 0x000fe40003000000 */
[----:B------:R-:W-:Y:S02]  /*5cd0*/  @!P4 SHF.R.S32.HI R2, RZ, 0x1, R2 ;  /* 0x00000001ff02c819 */ /* 0x000fe40000011402 */
[----:B------:R-:W-:-:S03]  /*5ce0*/  FSEL R31, R29, RZ, P6 ;  /* 0x000000ff1d1f7208 */ /* 0x000fc60003000000 */
[----:B------:R-:W-:Y:S02]  /*5cf0*/  @!P4 IMAD R27, R2, 0x100000, R27 ;  /* 0x00100000021bc824 */ /* 0x000fe400078e021b */
[----:B------:R-:W-:-:S05]  /*5d00*/  @!P4 IMAD.IADD R2, R32, 0x1, -R2 ;  /* 0x000000012002c824 */ /* 0x000fca00078e0a02 */
[----:B------:R-:W-:Y:S01]  /*5d10*/  @!P4 LEA R3, R2, 0x3ff00000, 0x14 ;  /* 0x3ff000000203c811 */ /* 0x000fe200078ea0ff */
[----:B------:R-:W-:-:S06]  /*5d20*/  @!P4 IMAD.MOV.U32 R2, RZ, RZ, RZ ;  /* 0x000000ffff02c224 */ /* 0x000fcc00078e00ff */
[----:B------:R-:W-:-:S11]  /*5d30*/  @!P4 DMUL R30, R26, R2 ;  /* 0x000000021a1ec228 */ /* 0x000fd60000000000 */
.L_x_3286:
[----:B------:R-:W-:Y:S02]  /*5d40*/  DSETP.NEU.AND P4, PT, |R30|, +INF , PT ;  /* 0x7ff000001e00742a */ /* 0x000fe40003f8d200 */
[----:B------:R-:W-:-:S12]  /*5d50*/  DADD R4, R6, R4 ;  /* 0x0000000006047229 */ /* 0x000fd80000000004 */
[----:B------:R-:W-:Y:S01]  /*5d60*/  @P4 DFMA R30, R4, R30, R30 ;  /* 0x0000001e041e422b */ /* 0x000fe2000000001e */
[----:B------:R-:W-:Y:S02]  /*5d70*/  IMAD.MOV.U32 R4, RZ, RZ, R0 ;  /* 0x000000ffff047224 */ /* 0x000fe400078e0000 */
[----:B------:R-:W-:-:S07]  /*5d80*/  IMAD.MOV.U32 R5, RZ, RZ, 0x0 ;  /* 0x00000000ff057424 */ /* 0x000fce00078e00ff */
[----:B------:R-:W-:Y:S02]  /*5d90*/  IMAD.MOV.U32 R2, RZ, RZ, R30 ;  /* 0x000000ffff027224 */ /* 0x000fe400078e001e */
[----:B------:R-:W-:Y:S01]  /*5da0*/  IMAD.MOV.U32 R3, RZ, RZ, R31 ;  /* 0x000000ffff037224 */ /* 0x000fe200078e001f */
[----:B------:R-:W-:Y:S06]  /*5db0*/  RET.REL.NODEC R4 `(_ZN2at6native57_GLOBAL__N__f3eca4a2_24_ForeachBinaryOpScalar_cu_86b9896c25multi_tensor_apply_kernelINS1_18TensorListMetadataILi2EEENS1_21BinaryOpScalarFunctorIdLi2ELi1ELi1EEEJNS1_13power_functorIdEEdEEEvT_T0_DpT1_) ;  /* 0xffffffa004907950 */ /* 0x000fec0003c3ffff */
.L_x_3287:
        /* <DEDUP_REMOVED lines=12> */
.L_x_5382:


//--------------------- .text._ZN2at6native57_GLOBAL__N__f3eca4a2_24_ForeachBinaryOpScalar_cu_86b9896c25multi_tensor_apply_kernelINS1_18TensorListMetadataILi2EEENS1_21BinaryOpScalarFunctorIsLi2ELi1ELi1EEEJNS1_13power_functorIsEEsEEEvT_T0_DpT1_ --------------------------
	.section	.text._ZN2at6native57_GLOBAL__N__f3eca4a2_24_ForeachBinaryOpScalar_cu_86b9896c25multi_tensor_apply_kernelINS1_18TensorListMetadataILi2EEENS1_21BinaryOpScalarFunctorIsLi2ELi1ELi1EEEJNS1_13power_functorIsEEsEEEvT_T0_DpT1_,"ax",@progbits
	.align	128
.text._ZN2at6native57_GLOBAL__N__f3eca4a2_24_ForeachBinaryOpScalar_cu_86b9896c25multi_tensor_apply_kernelINS1_18TensorListMetadataILi2EEENS1_21BinaryOpScalarFunctorIsLi2ELi1ELi1EEEJNS1_13power_functorIsEEsEEEvT_T0_DpT1_:
        .type           _ZN2at6native57_GLOBAL__N__f3eca4a2_24_ForeachBinaryOpScalar_cu_86b9896c25multi_tensor_apply_kernelINS1_18TensorListMetadataILi2EEENS1_21BinaryOpScalarFunctorIsLi2ELi1ELi1EEEJNS1_13power_functorIsEEsEEEvT_T0_DpT1_,@function
        .size           _ZN2at6native57_GLOBAL__N__f3eca4a2_24_ForeachBinaryOpScalar_cu_86b9896c25multi_tensor_apply_kernelINS1_18TensorListMetadataILi2EEENS1_21BinaryOpScalarFunctorIsLi2ELi1ELi1EEEJNS1_13power_functorIsEEsEEEvT_T0_DpT1_,(.L_x_5384 - _ZN2at6native57_GLOBAL__N__f3eca4a2_24_ForeachBinaryOpScalar_cu_86b9896c25multi_tensor_apply_kernelINS1_18TensorListMetadataILi2EEENS1_21BinaryOpScalarFunctorIsLi2ELi1ELi1EEEJNS1_13power_functorIsEEsEEEvT_T0_DpT1_)
        .other          _ZN2at6native57_GLOBAL__N__f3eca4a2_24_ForeachBinaryOpScalar_cu_86b9896c25multi_tensor_apply_kernelINS1_18TensorListMetadataILi2EEENS1_21BinaryOpScalarFunctorIsLi2ELi1ELi1EEEJNS1_13power_functorIsEEsEEEvT_T0_DpT1_,@"STO_CUDA_ENTRY STV_DEFAULT"
_ZN2at6native57_GLOBAL__N__f3eca4a2_24_ForeachBinaryOpScalar_cu_86b9896c25multi_tensor_apply_kernelINS1_18TensorListMetadataILi2EEENS1_21BinaryOpScalarFunctorIsLi2ELi1ELi1EEEJNS1_13power_functorIsEEsEEEvT_T0_DpT1_:
[----:B------:R-:W-:Y:S01]  /*0000*/  LDC R1, c[0x0][0x28] ;  /* 0x00000a00ff017b82 */ /* 0x000fe20000000800 */
[----:B------:R-:W0:Y:S01]  /*0010*/  S2R R8, SR_CTAID.X ;  /* 0x0000000000087919 */ /* 0x000e220000002500 */
[----:B------:R-:W-:Y:S01]  /*0020*/  IMAD.MOV.U32 R7, RZ, RZ, 0x740 ;  /* 0x00000740ff077424 */ /* 0x000fe200078e00ff */
[----:B------:R-:W-:Y:S01]  /*0030*/  ULDC.64 UR6, c[0x0][0x208] ;  /* 0x0000820000067ab9 */ /* 0x000fe20000000a00 */
[----:B------:R-:W-:-:S04]  /*0040*/  ULDC.U16 UR4, c[0x0][0xe5a] ;  /* 0x0003968000047ab9 */ /* 0x000fc80000000400 */
        /* <DEDUP_REMOVED lines=19> */
[----:B------:R-:W-:-:S06]  /*0180*/  UPRMT UR5, UR4, 0x9910, URZ ;  /* 0x0000991004057896 */ /* 0x000fcc000800003f */
[----:B------:R-:W-:-:S13]  /*0190*/  ISETP.LE.AND P0, PT, RZ, UR5, PT ;  /* 0x00000005ff007c0c */ /* 0x000fda000bf03270 */
[----:B------:R-:W-:Y:S05]  /*01a0*/  @!P0 BRA `(.L_x_3289) ;  /* 0x0000000800588947 */ /* 0x000fea0003800000 */
[----:B------:R-:W0:Y:S01]  /*01b0*/  S2R R3, SR_TID.X ;  /* 0x0000000000037919 */ /* 0x000e220000002100 */
[----:B------:R-:W1:Y:S01]  /*01c0*/  LDC R4, c[0x0][RZ] ;  /* 0x00000000ff047b82 */ /* 0x000e620000000800 */
[----:B------:R-:W-:Y:S02]  /*01d0*/  IMAD.MOV.U32 R5, RZ, RZ, RZ ;  /* 0x000000ffff057224 */ /* 0x000fe400078e00ff */
[----:B------:R-:W-:-:S07]  /*01e0*/  IMAD.MOV.U32 R6, RZ, RZ, RZ ;  /* 0x000000ffff067224 */ /* 0x000fce00078e00ff */
.L_x_3295:
[----:B0-----:R-:W-:Y:S01]  /*01f0*/  IADD3 R17, P1, R3, R5, RZ ;  /* 0x0000000503117210 */ /* 0x001fe20007f3e0ff */
[C---:B-1----:R-:W-:Y:S01]  /*0200*/  IMAD R14, R4.reuse, 0x3, RZ ;  /* 0x00000003040e7824 */ /* 0x042fe200078e02ff */
[----:B------:R-:W-:Y:S02]  /*0210*/  PRMT R16, RZ, 0x7610, R16 ;  /* 0x00007610ff107816 */ /* 0x000fe40000000010 */
[C---:B------:R-:W-:Y:S01]  /*0220*/  ISETP.GE.U32.AND P0, PT, R17.reuse, 0x10000, PT ;  /* 0x000100001100780c */ /* 0x040fe20003f06070 */
[----:B------:R-:W-:Y:S01]  /*0230*/  IMAD.X R18, RZ, RZ, R6, P1 ;  /* 0x000000ffff127224 */ /* 0x000fe200008e0606 */
[-C--:B------:R-:W-:Y:S02]  /*0240*/  IADD3 R7, P1, R4, R17.reuse, RZ ;  /* 0x0000001104077210 */ /* 0x080fe40007f3e0ff */
[----:B------:R-:W-:Y:S02]  /*0250*/  ISETP.LT.U32.AND P2, PT, R17, R0, PT ;  /* 0x000000001100720c */ /* 0x000fe40003f41070 */
[----:B------:R-:W-:Y:S01]  /*0260*/  ISETP.GE.U32.AND.EX P0, PT, R18, RZ, PT, P0 ;  /* 0x000000ff1200720c */ /* 0x000fe20003f06100 */
[----:B------:R-:W-:Y:S01]  /*0270*/  IMAD.X R8, RZ, RZ, R18, P1 ;  /* 0x000000ffff087224 */ /* 0x000fe200008e0612 */
[----:B------:R-:W-:-:S02]  /*0280*/  LEA R9, P4, R4, R17, 0x1 ;  /* 0x0000001104097211 */ /* 0x000fc400078808ff */
[C---:B------:R-:W-:Y:S02]  /*0290*/  ISETP.GE.U32.AND P3, PT, R7.reuse, 0x10000, PT ;  /* 0x000100000700780c */ /* 0x040fe40003f66070 */
[----:B------:R-:W-:Y:S01]  /*02a0*/  ISETP.LT.AND.EX P0, PT, R18, R2, !P0, P2 ;  /* 0x000000021200720c */ /* 0x000fe20004701320 */
[----:B------:R-:W-:Y:S01]  /*02b0*/  IMAD.X R19, RZ, RZ, R18, P4 ;  /* 0x000000ffff137224 */ /* 0x000fe200020e0612 */
[----:B------:R-:W-:Y:S02]  /*02c0*/  ISETP.LT.U32.AND P1, PT, R7, R0, PT ;  /* 0x000000000700720c */ /* 0x000fe40003f21070 */
[----:B------:R-:W-:Y:S02]  /*02d0*/  ISETP.GE.U32.AND.EX P3, PT, R8, RZ, PT, P3 ;  /* 0x000000ff0800720c */ /* 0x000fe40003f66130 */
[----:B------:R-:W-:Y:S02]  /*02e0*/  IADD3 R21, P5, R14, R17, RZ ;  /* 0x000000110e157210 */ /* 0x000fe40007fbe0ff */
[----:B------:R-:W-:-:S02]  /*02f0*/  ISETP.GE.U32.AND P2, PT, R9, 0x10000, PT ;  /* 0x000100000900780c */ /* 0x000fc40003f46070 */
[----:B------:R-:W-:Y:S01]  /*0300*/  ISETP.LT.AND.EX P1, PT, R8, R2, !P3, P1 ;  /* 0x000000020800720c */ /* 0x000fe20005f21310 */
[----:B------:R-:W-:Y:S01]  /*0310*/  IMAD.X R22, RZ, RZ, R18, P5 ;  /* 0x000000ffff167224 */ /* 0x000fe200028e0612 */
        /* <DEDUP_REMOVED lines=9> */
[C---:B------:R-:W-:Y:S02]  /*03b0*/  @P1 LEA R14, P5, R7.reuse, R12, 0x1 ;  /* 0x0000000c070e1211 */ /* 0x040fe400078a08ff */
[----:B------:R-:W-:Y:S01]  /*03c0*/  PRMT R20, RZ, 0x7610, R20 ;  /* 0x00007610ff147816 */ /* 0x000fe20000000014 */
[----:B------:R0:W5:Y:S01]  /*03d0*/  @P0 LDG.E.U16 R16, desc[UR6][R24.64] ;  /* 0x0000000618100981 */ /* 0x000162000c1e1500 */
[----:B------:R-:W-:-:S05]  /*03e0*/  @P1 LEA.HI.X R15, R7, R13, R8, 0x1, P5 ;  /* 0x0000000d070f1211 */ /* 0x000fca00028f0c08 */
[----:B------:R1:W5:Y:S01]  /*03f0*/  @P1 LDG.E.U16 R20, desc[UR6][R14.64] ;  /* 0x000000060e141981 */ /* 0x000362000c1e1500 */
[----:B0-----:R-:W-:-:S04]  /*0400*/  @P2 LEA R24, P4, R9, R12, 0x1 ;  /* 0x0000000c09182211 */ /* 0x001fc800078808ff */
[-C--:B------:R-:W-:Y:S02]  /*0410*/  @P2 LEA.HI.X R25, R9, R13.reuse, R19, 0x1, P4 ;  /* 0x0000000d09192211 */ /* 0x080fe400020f0c13 */
[C---:B-1----:R-:W-:Y:S02]  /*0420*/  @P3 LEA R14, P4, R21.reuse, R12, 0x1 ;  /* 0x0000000c150e3211 */ /* 0x042fe400078808ff */
[----:B------:R-:W-:Y:S02]  /*0430*/  PRMT R28, RZ, 0x7610, R28 ;  /* 0x00007610ff1c7816 */ /* 0x000fe4000000001c */
[----:B------:R-:W-:-:S05]  /*0440*/  @P3 LEA.HI.X R15, R21, R13, R22, 0x1, P4 ;  /* 0x0000000d150f3211 */ /* 0x000fca00020f0c16 */
[----:B------:R-:W5:Y:S01]  /*0450*/  @P3 LDG.E.U16 R28, desc[UR6][R14.64] ;  /* 0x000000060e1c3981 */ /* 0x000f62000c1e1500 */
[----:B------:R-:W-:Y:S02]  /*0460*/  ULDC.U16 UR5, c[0x0][0xe5a] ;  /* 0x0003968000057ab9 */ /* 0x000fe40000000400 */
[----:B------:R-:W-:-:S06]  /*0470*/  UPRMT UR4, UR5, 0x9910, URZ ;  /* 0x0000991005047896 */ /* 0x000fcc000800003f */
[----:B------:R-:W-:Y:S02]  /*0480*/  ISETP.NE.AND P4, PT, RZ, UR4, PT ;  /* 0x00000004ff007c0c */ /* 0x000fe4000bf85270 */
[----:B------:R-:W-:Y:S01]  /*0490*/  PRMT R27, RZ, 0x7610, R27 ;  /* 0x00007610ff1b7816 */ /* 0x000fe2000000001b */
[----:B------:R-:W-:Y:S02]  /*04a0*/  IMAD.MOV.U32 R26, RZ, RZ, 0x1 ;  /* 0x00000001ff1a7424 */ /* 0x000fe400078e00ff */
[----:B------:R-:W-:-:S03]  /*04b0*/  IMAD.MOV.U32 R29, RZ, RZ, 0x1 ;  /* 0x00000001ff1d7424 */ /* 0x000fc600078e00ff */
[----:B------:R0:W5:Y:S01]  /*04c0*/  @P2 LDG.E.U16 R27, desc[UR6][R24.64] ;  /* 0x00000006181b2981 */ /* 0x000162000c1e1500 */
[----:B------:R-:W-:Y:S01]  /*04d0*/  IMAD.MOV.U32 R23, RZ, RZ, 0x1 ;  /* 0x00000001ff177424 */ /* 0x000fe200078e00ff */
[----:B0-----:R-:W-:Y:S01]  /*04e0*/  PRMT R24, R26, 0x7610, R24 ;  /* 0x000076101a187816 */ /* 0x001fe20000000018 */
[----:B------:R-:W-:Y:S01]  /*04f0*/  IMAD.MOV.U32 R25, RZ, RZ, 0x1 ;  /* 0x00000001ff197424 */ /* 0x000fe200078e00ff */
[----:B------:R-:W-:Y:S01]  /*0500*/  PRMT R26, R29, 0x7610, R26 ;  /* 0x000076101d1a7816 */ /* 0x000fe2000000001a */
[----:B------:R-:W-:Y:S06]  /*0510*/  @!P4 BRA `(.L_x_3290) ;  /* 0x000000040020c947 */ /* 0x000fec0003800000 */
[----:B------:R-:W-:Y:S02]  /*0520*/  IMAD.MOV.U32 R26, RZ, RZ, 0x1 ;  /* 0x00000001ff1a7424 */ /* 0x000fe400078e00ff */
[----:B------:R-:W-:-:S07]  /*0530*/  IMAD.U32 R14, RZ, RZ, UR5 ;  /* 0x00000005ff0e7e24 */ /* 0x000fce000f8e00ff */
.L_x_3291:
[----:B------:R-:W-:Y:S01]  /*0540*/  VIADD R15, R14, 0x1 ;  /* 0x000000010e0f7836 */ /* 0x000fe20000000000 */
[----:B------:R-:W-:-:S04]  /*0550*/  PRMT R26, R26, 0x9910, RZ ;  /* 0x000099101a1a7816 */ /* 0x000fc800000000ff */
[----:B------:R-:W-:-:S04]  /*0560*/  LOP3.LUT R15, R15, 0xffff, RZ, 0xc0, !PT ;  /* 0x0000ffff0f0f7812 */ /* 0x000fc800078ec0ff */
[----:B------:R-:W-:Y:S02]  /*0570*/  ISETP.GT.U32.AND P5, PT, R15, 0x2, PT ;  /* 0x000000020f00780c */ /* 0x000fe40003fa4070 */
[----:B------:R-:W-:-:S04]  /*0580*/  LOP3.LUT R15, R14, 0x1, RZ, 0xc0, !PT ;  /* 0x000000010e0f7812 */ /* 0x000fc800078ec0ff */
[----:B------:R-:W-:Y:S02]  /*0590*/  ISETP.NE.U32.AND P4, PT, R15, 0x1, PT ;  /* 0x000000010f00780c */ /* 0x000fe40003f85070 */
[----:B------:R-:W-:-:S04]  /*05a0*/  LOP3.LUT R15, R14, 0xffff, RZ, 0xc0, !PT ;  /* 0x0000ffff0e0f7812 */ /* 0x000fc800078ec0ff */
[----:B------:R-:W-:Y:S02]  /*05b0*/  LEA.HI R14, R15, R14, RZ, 0x11 ;  /* 0x0000000e0f0e7211 */ /* 0x000fe400078f88ff */
[C---:B-----5:R-:W-:Y:S02]  /*05c0*/  SEL R15, R16.reuse, 0x1, !P4 ;  /* 0x00000001100f7807 */ /* 0x060fe40006000000 */
[----:B------:R-:W-:Y:S02]  /*05d0*/  PRMT R16, R16, 0x9910, RZ ;  /* 0x0000991010107816 */ /* 0x000fe400000000ff */
[----:B------:R-:W-:Y:S02]  /*05e0*/  PRMT R15, R15, 0x9910, RZ ;  /* 0x000099100f0f7816 */ /* 0x000fe400000000ff */
[----:B------:R-:W-:Y:S01]  /*05f0*/  PRMT R14, R14, 0x9910, RZ ;  /* 0x000099100e0e7816 */ /* 0x000fe200000000ff */
[----:B------:R-:W-:Y:S02]  /*0600*/  IMAD R16, R16, R16, RZ ;  /* 0x0000001010107224 */ /* 0x000fe400078e02ff */
[----:B------:R-:W-:Y:S01]  /*0610*/  IMAD R26, R26, R15, RZ ;  /* 0x0000000f1a1a7224 */ /* 0x000fe200078e02ff */
[----:B------:R-:W-:Y:S01]  /*0620*/  SHF.R.S32.HI R14, RZ, 0x1, R14 ;  /* 0x00000001ff0e7819 */ /* 0x000fe2000001140e */
[----:B------:R-:W-:Y:S06]  /*0630*/  @P5 BRA `(.L_x_3291) ;  /* 0xfffffffc00c05947 */ /* 0x000fec000383ffff */
[----:B------:R-:W-:Y:S02]  /*0640*/  IMAD.MOV.U32 R25, RZ, RZ, 0x1 ;  /* 0x00000001ff197424 */ /* 0x000fe400078e00ff */
[----:B------:R-:W-:-:S07]  /*0650*/  IMAD.U32 R14, RZ, RZ, UR5 ;  /* 0x00000005ff0e7e24 */ /* 0x000fce000f8e00ff */
.L_x_3292:
        /* <DEDUP_REMOVED lines=8> */
[C---:B------:R-:W-:Y:S02]  /*06e0*/  SEL R15, R20.reuse, 0x1, !P4 ;  /* 0x00000001140f7807 */ /* 0x040fe40006000000 */
        /* <DEDUP_REMOVED lines=9> */
.L_x_3293:
        /* <DEDUP_REMOVED lines=18> */
.L_x_3294:
        /* <DEDUP_REMOVED lines=16> */
.L_x_3290:
[-C--:B------:R-:W-:Y:S02]  /*09a0*/  @P0 LEA R14, P5, R17, R10.reuse, 0x1 ;  /* 0x0000000a110e0211 */ /* 0x080fe400078a08ff */
[-C--:B-----5:R-:W-:Y:S02]  /*09b0*/  @P1 LEA R16, P4, R7, R10.reuse, 0x1 ;  /* 0x0000000a07101211 */ /* 0x0a0fe400078808ff */
[-C--:B------:R-:W-:Y:S02]  /*09c0*/  @P0 LEA.HI.X R15, R17, R11.reuse, R18, 0x1, P5 ;  /* 0x0000000b110f0211 */ /* 0x080fe400028f0c12 */
[-C--:B------:R-:W-:Y:S02]  /*09d0*/  @P2 LEA R18, P5, R9, R10.reuse, 0x1 ;  /* 0x0000000a09122211 */ /* 0x080fe400078a08ff */
[-C--:B------:R-:W-:Y:S01]  /*09e0*/  @P1 LEA.HI.X R17, R7, R11.reuse, R8, 0x1, P4 ;  /* 0x0000000b07111211 */ /* 0x080fe200020f0c08 */
[----:B------:R-:W-:Y:S01]  /*09f0*/  IMAD.MOV.U32 R7, RZ, RZ, R6 ;  /* 0x000000ffff077224 */ /* 0x000fe200078e0006 */
[----:B------:R-:W-:Y:S01]  /*0a00*/  @P3 LEA R20, P6, R21, R10, 0x1 ;  /* 0x0000000a15143211 */ /* 0x000fe200078c08ff */
[----:B------:R-:W-:Y:S01]  /*0a10*/  IMAD.MOV.U32 R6, RZ, RZ, R5 ;  /* 0x000000ffff067224 */ /* 0x000fe200078e0005 */
[-C--:B------:R-:W-:Y:S01]  /*0a20*/  @P2 LEA.HI.X R19, R9, R11.reuse, R19, 0x1, P5 ;  /* 0x0000000b09132211 */ /* 0x080fe200028f0c13 */
[----:B------:R2:W-:Y:S01]  /*0a30*/  @P0 STG.E.U16 desc[UR6][R14.64], R26 ;  /* 0x0000001a0e000986 */ /* 0x0005e2000c101506 */
[----:B------:R-:W-:Y:S01]  /*0a40*/  @P3 LEA.HI.X R21, R21, R11, R22, 0x1, P6 ;  /* 0x0000000b15153211 */ /* 0x000fe200030f0c16 */
[----:B------:R-:W-:-:S02]  /*0a50*/  IMAD.WIDE.U32 R6, R4, 0x4, R6 ;  /* 0x0000000404067825 */ /* 0x000fc400078e0006 */
[----:B------:R2:W-:Y:S02]  /*0a60*/  @P1 STG.E.U16 desc[UR6][R16.64], R25 ;  /* 0x0000001910001986 */ /* 0x0005e4000c101506 */
[----:B------:R-:W-:Y:S01]  /*0a70*/  IMAD.MOV.U32 R5, RZ, RZ, R6 ;  /* 0x000000ffff057224 */ /* 0x000fe200078e0006 */
[C---:B------:R-:W-:Y:S01]  /*0a80*/  ISETP.GE.U32.AND P0, PT, R6.reuse, 0x10000, PT ;  /* 0x000100000600780c */ /* 0x040fe20003f06070 */
[----:B------:R2:W-:Y:S01]  /*0a90*/  @P2 STG.E.U16 desc[UR6][R18.64], R24 ;  /* 0x0000001812002986 */ /* 0x0005e2000c101506 */
[----:B------:R-:W-:Y:S01]  /*0aa0*/  ISETP.LT.U32.AND P1, PT, R6, R0, PT ;  /* 0x000000000600720c */ /* 0x000fe20003f21070 */
[----:B------:R-:W-:Y:S01]  /*0ab0*/  IMAD.MOV.U32 R6, RZ, RZ, R7 ;  /* 0x000000ffff067224 */ /* 0x000fe200078e0007 */
[C---:B------:R-:W-:Y:S01]  /*0ac0*/  ISETP.GE.U32.AND.EX P0, PT, R7.reuse, RZ, PT, P0 ;  /* 0x000000ff0700720c */ /* 0x040fe20003f06100 */
[----:B------:R2:W-:Y:S01]  /*0ad0*/  @P3 STG.E.U16 desc[UR6][R20.64], R23 ;  /* 0x0000001714003986 */ /* 0x0005e2000c101506 */
[----:B------:R-:W-:-:S13]  /*0ae0*/  ISETP.LT.AND.EX P1, PT, R7, R2, PT, P1 ;  /* 0x000000020700720c */ /* 0x000fda0003f21310 */
[----:B--2---:R-:W-:Y:S05]  /*0af0*/  @!P0 BRA P1, `(.L_x_3295) ;  /* 0xfffffff400bc8947 */ /* 0x004fea000083ffff */
[----:B------:R-:W-:Y:S05]  /*0b00*/  EXIT ;  /* 0x000000000000794d */ /* 0x000fea0003800000 */
.L_x_3289:
[----:B------:R-:W0:Y:S01]  /*0b10*/  S2R R6, SR_TID.X ;  /* 0x0000000000067919 */ /* 0x000e220000002100 */
[----:B------:R-:W1:Y:S01]  /*0b20*/  LDC R5, c[0x0][RZ] ;  /* 0x00000000ff057b82 */ /* 0x000e620000000800 */
[----:B------:R-:W-:Y:S01]  /*0b30*/  ULOP3.LUT UR4, UR4, 0x1, URZ, 0xc0, !UPT ;  /* 0x0000000104047892 */ /* 0x000fe2000f8ec03f */
[----:B------:R-:W-:Y:S02]  /*0b40*/  IMAD.MOV.U32 R4, RZ, RZ, RZ ;  /* 0x000000ffff047224 */ /* 0x000fe400078e00ff */
[----:B------:R-:W-:Y:S01]  /*0b50*/  IMAD.MOV.U32 R3, RZ, RZ, RZ ;  /* 0x000000ffff037224 */ /* 0x000fe200078e00ff */
[----:B------:R-:W-:-:S03]  /*0b60*/  UISETP.NE.U32.AND UP0, UPT, UR4, 0x1, UPT ;  /* 0x000000010400788c */ /* 0x000fc6000bf05070 */
[----:B------:R-:W-:Y:S02]  /*0b70*/  UMOV UR4, 0x1 ;  /* 0x0000000100047882 */ /* 0x000fe40000000000 */
[----:B------:R-:W-:-:S12]  /*0b80*/  USEL UR4, UR4, 0xffff, UP0 ;  /* 0x0000ffff04047887 */ /* 0x000fd80008000000 */
.L_x_3304:
[----:B0-----:R-:W-:Y:S01]  /*0b90*/  IADD3 R15, P1, R6, R4, RZ ;  /* 0x00000004060f7210 */ /* 0x001fe20007f3e0ff */
[----:B-1----:R-:W-:Y:S01]  /*0ba0*/  IMAD R14, R5, 0x3, RZ ;  /* 0x00000003050e7824 */ /* 0x002fe200078e02ff */
[----:B------:R-:W-:Y:S02]  /*0bb0*/  PRMT R16, RZ, 0x7610, R16 ;  /* 0x00007610ff107816 */ /* 0x000fe40000000010 */
[----:B------:R-:W-:Y:S01]  /*0bc0*/  ISETP.GE.U32.AND P0, PT, R15, 0x10000, PT ;  /* 0x000100000f00780c */ /* 0x000fe20003f06070 */
[----:B------:R-:W-:Y:S01]  /*0bd0*/  IMAD.X R17, RZ, RZ, R3, P1 ;  /* 0x000000ffff117224 */ /* 0x000fe200008e0603 */
[-C--:B------:R-:W-:Y:S02]  /*0be0*/  IADD3 R7, P1, R5, R15.reuse, RZ ;  /* 0x0000000f05077210 */ /* 0x080fe40007f3e0ff */
[----:B------:R-:W-:Y:S02]  /*0bf0*/  ISETP.LT.U32.AND P2, PT, R15, R0, PT ;  /* 0x000000000f00720c */ /* 0x000fe40003f41070 */
[----:B------:R-:W-:Y:S01]  /*0c00*/  ISETP.GE.U32.AND.EX P0, PT, R17, RZ, PT, P0 ;  /* 0x000000ff1100720c */ /* 0x000fe20003f06100 */
[----:B------:R-:W-:Y:S01]  /*0c10*/  IMAD.X R8, RZ, RZ, R17, P1 ;  /* 0x000000ffff087224 */ /* 0x000fe200008e0611 */
[----:B------:R-:W-:-:S02]  /*0c20*/  LEA R9, P4, R5, R15, 0x1 ;  /* 0x0000000f05097211 */ /* 0x000fc400078808ff */
[----:B------:R-:W-:Y:S02]  /*0c30*/  ISETP.GE.U32.AND P3, PT, R7, 0x10000, PT ;  /* 0x000100000700780c */ /* 0x000fe40003f66070 */
        /* <DEDUP_REMOVED lines=19> */
[----:B------:R-:W2:Y:S01]  /*0d70*/  @P0 LDG.E.U16 R16, desc[UR6][R28.64] ;  /* 0x000000061c100981 */ /* 0x000ea2000c1e1500 */
[----:B------:R-:W-:-:S02]  /*0d80*/  @P1 LEA.HI.X R25, R7, R13, R8, 0x1, P5 ;  /* 0x0000000d07191211 */ /* 0x000fc400028f0c08 */
[----:B------:R-:W-:-:S03]  /*0d90*/  @P2 LEA R26, P4, R9, R12, 0x1 ;  /* 0x0000000c091a2211 */ /* 0x000fc600078808ff */
[----:B------:R0:W3:Y:S01]  /*0da0*/  @P1 LDG.E.U16 R14, desc[UR6][R24.64] ;  /* 0x00000006180e1981 */ /* 0x0000e2000c1e1500 */
[----:B------:R-:W-:Y:S02]  /*0db0*/  @P2 LEA.HI.X R27, R9, R13, R19, 0x1, P4 ;  /* 0x0000000d091b2211 */ /* 0x000fe400020f0c13 */
[----:B------:R-:W-:Y:S02]  /*0dc0*/  PRMT R20, RZ, 0x7610, R20 ;  /* 0x00007610ff147816 */ /* 0x000fe40000000014 */
[----:B0-----:R-:W-:-:S04]  /*0dd0*/  @P3 LEA R24, P4, R21, R12, 0x1 ;  /* 0x0000000c15183211 */ /* 0x001fc800078808ff */
[----:B------:R-:W-:Y:S02]  /*0de0*/  @P3 LEA.HI.X R25, R21, R13, R22, 0x1, P4 ;  /* 0x0000000d15193211 */ /* 0x000fe400020f0c16 */
[----:B------:R-:W-:-:S03]  /*0df0*/  PRMT R18, RZ, 0x7610, R18 ;  /* 0x00007610ff127816 */ /* 0x000fc60000000012 */
[----:B------:R-:W4:Y:S04]  /*0e00*/  @P3 LDG.E.U16 R20, desc[UR6][R24.64] ;  /* 0x0000000618143981 */ /* 0x000f28000c1e1500 */
[----:B------:R0:W5:Y:S01]  /*0e10*/  @P2 LDG.E.U16 R18, desc[UR6][R26.64] ;  /* 0x000000061a122981 */ /* 0x000162000c1e1500 */
[----:B------:R-:W-:Y:S01]  /*0e20*/  BSSY B0, `(.L_x_3296) ;  /* 0x000000f000007945 */ /* 0x000fe20003800000 */
[----:B------:R-:W-:Y:S02]  /*0e30*/  IMAD.MOV.U32 R23, RZ, RZ, 0x1 ;  /* 0x00000001ff177424 */ /* 0x000fe400078e00ff */
[----:B0-----:R-:W-:-:S05]  /*0e40*/  IMAD.MOV.U32 R26, RZ, RZ, 0x1 ;  /* 0x00000001ff1a7424 */ /* 0x001fca00078e00ff */
[----:B------:R-:W-:Y:S02]  /*0e50*/  PRMT R24, R26, 0x7610, R24 ;  /* 0x000076101a187816 */ /* 0x000fe40000000018 */
[----:B--2---:R-:W-:-:S04]  /*0e60*/  PRMT R16, R16, 0x9910, RZ ;  /* 0x0000991010107816 */ /* 0x004fc800000000ff */
[----:B------:R-:W-:Y:S02]  /*0e70*/  ISETP.NE.AND P4, PT, R16, 0x1, PT ;  /* 0x000000011000780c */ /* 0x000fe40003f85270 */
[----:B---3--:R-:W-:Y:S02]  /*0e80*/  PRMT R14, R14, 0x9910, RZ ;  /* 0x000099100e0e7816 */ /* 0x008fe400000000ff */
[----:B----4-:R-:W-:-:S03]  /*0e90*/  PRMT R27, R20, 0x9910, RZ ;  /* 0x00009910141b7816 */ /* 0x010fc600000000ff */
[----:B------:R-:W-:Y:S01]  /*0ea0*/  IMAD.MOV.U32 R20, RZ, RZ, R14 ;  /* 0x000000ffff147224 */ /* 0x000fe200078e000e */
[----:B-----5:R-:W-:Y:S01]  /*0eb0*/  PRMT R18, R18, 0x9910, RZ ;  /* 0x0000991012127816 */ /* 0x020fe200000000ff */
[----:B------:R-:W-:-:S04]  /*0ec0*/  IMAD.MOV.U32 R14, RZ, RZ, R27 ;  /* 0x000000ffff0e7224 */ /* 0x000fc800078e001b */
[----:B------:R-:W-:Y:S05]  /*0ed0*/  @!P4 BRA `(.L_x_3297) ;  /* 0x00000000000cc947 */ /* 0x000fea0003800000 */
[----:B------:R-:W-:Y:S01]  /*0ee0*/  ISETP.NE.AND P4, PT, R16, -0x1, PT ;  /* 0xffffffff1000780c */ /* 0x000fe20003f85270 */
[----:B------:R-:W-:-:S12]  /*0ef0*/  IMAD.U32 R24, RZ, RZ, UR4 ;  /* 0x00000004ff187e24 */ /* 0x000fd8000f8e00ff */
[----:B------:R-:W-:-:S07]  /*0f00*/  @P4 PRMT R24, RZ, 0x7610, R24 ;  /* 0x00007610ff184816 */ /* 0x000fce0000000018 */
.L_x_3297:
[----:B------:R-:W-:Y:S05]  /*0f10*/  BSYNC B0 ;  /* 0x0000000000007941 */ /* 0x000fea0003800000 */
.L_x_3296:
[----:B------:R-:W-:Y:S01]  /*0f20*/  ISETP.NE.AND P6, PT, R20, 0x1, PT ;  /* 0x000000011400780c */ /* 0x000fe20003fc5270 */
[----:B------:R-:W-:Y:S01]  /*0f30*/  BSSY B0, `(.L_x_3298) ;  /* 0x0000008000007945 */ /* 0x000fe20003800000 */
[----:B------:R-:W-:Y:S01]  /*0f40*/  ISETP.NE.AND P4, PT, R18, 0x1, PT ;  /* 0x000000011200780c */ /* 0x000fe20003f85270 */
[----:B------:R-:W-:Y:S01]  /*0f50*/  IMAD.MOV.U32 R25, RZ, RZ, 0x1 ;  /* 0x00000001ff197424 */ /* 0x000fe200078e00ff */
[----:B------:R-:W-:-:S09]  /*0f60*/  ISETP.NE.AND P5, PT, R14, 0x1, PT ;  /* 0x000000010e00780c */ /* 0x000fd20003fa5270 */
[----:B------:R-:W-:Y:S05]  /*0f70*/  @!P6 BRA `(.L_x_3299) ;  /* 0x00000000000ce947 */ /* 0x000fea0003800000 */
[----:B------:R-:W-:Y:S01]  /*0f80*/  ISETP.NE.AND P6, PT, R20, -0x1, PT ;  /* 0xffffffff1400780c */ /* 0x000fe20003fc5270 */
[----:B------:R-:W-:-:S12]  /*0f90*/  IMAD.U32 R23, RZ, RZ, UR4 ;  /* 0x00000004ff177e24 */ /* 0x000fd8000f8e00ff */
[----:B------:R-:W-:-:S07]  /*0fa0*/  @P6 PRMT R23, RZ, 0x7610, R23 ;  /* 0x00007610ff176816 */ /* 0x000fce0000000017 */
.L_x_3299:
[----:B------:R-:W-:Y:S05]  /*0fb0*/  BSYNC B0 ;  /* 0x0000000000007941 */ /* 0x000fea0003800000 */
.L_x_3298:
[----:B------:R-:W-:Y:S01]  /*0fc0*/  BSSY B0, `(.L_x_3300) ;  /* 0x0000006000007945 */ /* 0x000fe20003800000 */
[----:B------:R-:W-:-:S03]  /*0fd0*/  IMAD.MOV.U32 R26, RZ, RZ, 0x1 ;  /* 0x00000001ff1a7424 */ /* 0x000fc600078e00ff */
[----:B------:R-:W-:Y:S05]  /*0fe0*/  @!P4 BRA `(.L_x_3301) ;  /* 0x00000000000cc947 */ /* 0x000fea0003800000 */
[----:B------:R-:W-:Y:S01]  /*0ff0*/  ISETP.NE.AND P4, PT, R18, -0x1, PT ;  /* 0xffffffff1200780c */ /* 0x000fe20003f85270 */
[----:B------:R-:W-:-:S12]  /*1000*/  IMAD.U32 R25, RZ, RZ, UR4 ;  /* 0x00000004ff197e24 */ /* 0x000fd8000f8e00ff */
[----:B------:R-:W-:-:S07]  /*1010*/  @P4 PRMT R25, RZ, 0x7610, R25 ;  /* 0x00007610ff194816 */ /* 0x000fce0000000019 */
.L_x_3301:
[----:B------:R-:W-:Y:S05]  /*1020*/  BSYNC B0 ;  /* 0x0000000000007941 */ /* 0x000fea0003800000 */
.L_x_3300:
[----:B------:R-:W-:Y:S04]  /*1030*/  BSSY B0, `(.L_x_3302) ;  /* 0x0000005000007945 */ /* 0x000fe80003800000 */
[----:B------:R-:W-:Y:S05]  /*1040*/  @!P5 BRA `(.L_x_3303) ;  /* 0x00000000000cd947 */ /* 0x000fea0003800000 */
[----:B------:R-:W-:Y:S01]  /*1050*/  ISETP.NE.AND P4, PT, R14, -0x1, PT ;  /* 0xffffffff0e00780c */ /* 0x000fe20003f85270 */
[----:B------:R-:W-:-:S12]  /*1060*/  IMAD.U32 R26, RZ, RZ, UR4 ;  /* 0x00000004ff1a7e24 */ /* 0x000fd8000f8e00ff */
[----:B------:R-:W-:-:S07]  /*1070*/  @P4 PRMT R26, RZ, 0x7610, R26 ;  /* 0x00007610ff1a4816 */ /* 0x000fce000000001a */
.L_x_3303:
[----:B------:R-:W-:Y:S05]  /*1080*/  BSYNC B0 ;  /* 0x0000000000007941 */ /* 0x000fea0003800000 */
.L_x_3302:
[-C--:B------:R-:W-:Y:S02]  /*1090*/  @P0 LEA R14, P6, R15, R10.reuse, 0x1 ;  /* 0x0000000a0f0e0211 */ /* 0x080fe400078c08ff */
[-C--:B------:R-:W-:Y:S02]  /*10a0*/  @P1 LEA R16, P5, R7, R10.reuse, 0x1 ;  /* 0x0000000a07101211 */ /* 0x080fe400078a08ff */
[-C--:B------:R-:W-:Y:S02]  /*10b0*/  @P2 LEA R18, P4, R9, R10.reuse, 0x1 ;  /* 0x0000000a09122211 */ /* 0x080fe400078808ff */
[-C--:B------:R-:W-:Y:S02]  /*10c0*/  @P0 LEA.HI.X R15, R15, R11.reuse, R17, 0x1, P6 ;  /* 0x0000000b0f0f0211 */ /* 0x080fe400030f0c11 */
[----:B------:R-:W-:Y:S02]  /*10d0*/  @P3 LEA R20, P6, R21, R10, 0x1 ;  /* 0x0000000a15143211 */ /* 0x000fe400078c08ff */
[-C--:B------:R-:W-:Y:S01]  /*10e0*/  @P1 LEA.HI.X R17, R7, R11.reuse, R8, 0x1, P5 ;  /* 0x0000000b07111211 */ /* 0x080fe200028f0c08 */
[----:B------:R-:W-:Y:S01]  /*10f0*/  IMAD.MOV.U32 R8, RZ, RZ, R4 ;  /* 0x000000ffff087224 */ /* 0x000fe200078e0004 */
[-C--:B------:R-:W-:Y:S01]  /*1100*/  @P2 LEA.HI.X R19, R9, R11.reuse, R19, 0x1, P4 ;  /* 0x0000000b09132211 */ /* 0x080fe200020f0c13 */
[----:B------:R-:W-:Y:S01]  /*1110*/  IMAD.MOV.U32 R9, RZ, RZ, R3 ;  /* 0x000000ffff097224 */ /* 0x000fe200078e0003 */
[----:B------:R-:W-:Y:S01]  /*1120*/  @P3 LEA.HI.X R21, R21, R11, R22, 0x1, P6 ;  /* 0x0000000b15153211 */ /* 0x000fe200030f0c16 */
[----:B------:R2:W-:Y:S01]  /*1130*/  @P0 STG.E.U16 desc[UR6][R14.64], R24 ;  /* 0x000000180e000986 */ /* 0x0005e2000c101506 */
[----:B------:R-:W-:-:S03]  /*1140*/  IMAD.WIDE.U32 R8, R5, 0x4, R8 ;  /* 0x0000000405087825 */ /* 0x000fc600078e0008 */
[----:B------:R2:W-:Y:S01]  /*1150*/  @P1 STG.E.U16 desc[UR6][R16.64], R23 ;  /* 0x0000001710001986 */ /* 0x0005e2000c101506 */
[----:B------:R-:W-:Y:S01]  /*1160*/  IMAD.MOV.U32 R4, RZ, RZ, R8 ;  /* 0x000000ffff047224 */ /* 0x000fe200078e0008 */
[C---:B------:R-:W-:Y:S02]  /*1170*/  ISETP.GE.U32.AND P0, PT, R8.reuse, 0x10000, PT ;  /* 0x000100000800780c */ /* 0x040fe40003f06070 */
        /* <DEDUP_REMOVED lines=8> */
.L_x_3288:
[----:B------:R-:W0:Y:S02]  /*1200*/  S2R R3, SR_TID.X ;  /* 0x0000000000037919 */ /* 0x000e240000002100 */
[----:B0-----:R-:W-:-:S03]  /*1210*/  IMAD.WIDE.U32 R4, R3, 0x4, RZ ;  /* 0x0000000403047825 */ /* 0x001fc600078e00ff */
[----:B------:R-:W-:-:S04]  /*1220*/  ISETP.GE.U32.AND P0, PT, R4, R0, PT ;  /* 0x000000000400720c */ /* 0x000fc80003f06070 */
[----:B------:R-:W-:-:S04]  /*1230*/  ISETP.GE.AND.EX P0, PT, R5, R2, PT, P0 ;  /* 0x000000020500720c */ /* 0x000fc80003f06300 */
[----:B------:R-:W-:-:S13]  /*1240*/  ISETP.GT.U32.OR P0, PT, R3, 0x3fff, P0 ;  /* 0x00003fff0300780c */ /* 0x000fda0000704470 */
[----:B------:R-:W-:Y:S05]  /*1250*/  @P0 EXIT ;  /* 0x000000000000094d */ /* 0x000fea0003800000 */
[----:B------:R-:W-:Y:S01]  /*1260*/  UPRMT UR5, UR4, 0x9910, URZ ;  /* 0x0000991004057896 */ /* 0x000fe2000800003f */
[----:B------:R-:W-:Y:S01]  /*1270*/  IMAD.MOV.U32 R4, RZ, RZ, RZ ;  /* 0x000000ffff047224 */ /* 0x000fe200078e00ff */
[----:B------:R-:W-:-:S04]  /*1280*/  ULOP3.LUT UR4, UR4, 0x1, URZ, 0xc0, !UPT ;  /* 0x0000000104047892 */ /* 0x000fc8000f8ec03f */
[----:B------:R-:W-:-:S03]  /*1290*/  UISETP.NE.U32.AND UP0, UPT, UR4, 0x1, UPT ;  /* 0x000000010400788c */ /* 0x000fc6000bf05070 */
[----:B------:R-:W-:Y:S01]  /*12a0*/  UMOV UR4, UR5 ;  /* 0x0000000500047c82 */ /* 0x000fe20008000000 */
[----:B------:R-:W-:Y:S01]  /*12b0*/  UMOV UR5, 0x1 ;  /* 0x0000000100057882 */ /* 0x000fe20000000000 */
[----:B------:R-:W-:Y:S01]  /*12c0*/  ISETP.LE.AND P0, PT, RZ, UR4, PT ;  /* 0x00000004ff007c0c */ /* 0x000fe2000bf03270 */
[----:B------:R-:W-:Y:S01]  /*12d0*/  USEL UR5, UR5, 0xffff, UP0 ;  /* 0x0000ffff05057887 */ /* 0x000fe20008000000 */
[----:B------:R-:W-:-:S11]  /*12e0*/  ULDC UR4, c[0x0][0x0] ;  /* 0x0000000000047ab9 */ /* 0x000fd60000000800 */
[----:B------:R-:W-:Y:S05]  /*12f0*/  @!P0 BRA `(.L_x_3305) ;  /* 0x0000000400cc8947 */ /* 0x000fea0003800000 */
.L_x_3311:
[----:B------:R-:W0:Y:S01]  /*1300*/  LDC.U16 R5, c[0x0][0xe5a] ;  /* 0x00039680ff057b82 */ /* 0x000e220000000400 */
[----:B------:R-:W-:Y:S02]  /*1310*/  IMAD.MOV.U32 R15, RZ, RZ, 0x1 ;  /* 0x00000001ff0f7424 */ /* 0x000fe400078e00ff */
[----:B------:R-:W-:Y:S02]  /*1320*/  IMAD.MOV.U32 R14, RZ, RZ, 0x1 ;  /* 0x00000001ff0e7424 */ /* 0x000fe400078e00ff */
[----:B------:R-:W-:Y:S02]  /*1330*/  IMAD.MOV.U32 R9, RZ, RZ, 0x1 ;  /* 0x00000001ff097424 */ /* 0x000fe400078e00ff */
[----:B------:R-:W-:Y:S01]  /*1340*/  IMAD.MOV.U32 R8, RZ, RZ, 0x1 ;  /* 0x00000001ff087424 */ /* 0x000fe200078e00ff */
[----:B0-----:R-:W-:-:S04]  /*1350*/  PRMT R6, R5, 0x9910, RZ ;  /* 0x0000991005067816 */ /* 0x001fc800000000ff */
[----:B------:R-:W-:-:S13]  /*1360*/  ISETP.NE.AND P0, PT, R6, RZ, PT ;  /* 0x000000ff0600720c */ /* 0x000fda0003f05270 */
[----:B------:R-:W-:Y:S05]  /*1370*/  @!P0 BRA `(.L_x_3306) ;  /* 0x0000000400708947 */ /* 0x000fea0003800000 */
[----:B------:R-:W-:-:S04]  /*1380*/  LEA R16, P0, R3, R12, 0x3 ;  /* 0x0000000c03107211 */ /* 0x000fc800078018ff */
[----:B------:R-:W-:-:S06]  /*1390*/  LEA.HI.X R17, R3, R13, R4, 0x3, P0 ;  /* 0x0000000d03117211 */ /* 0x000fcc00000f1c04 */
[----:B------:R-:W2:Y:S01]  /*13a0*/  LDG.E.64 R16, desc[UR6][R16.64] ;  /* 0x0000000610107981 */ /* 0x000ea2000c1e1b00 */
[----:B------:R-:W-:Y:S02]  /*13b0*/  IMAD.MOV.U32 R8, RZ, RZ, 0x1 ;  /* 0x00000001ff087424 */ /* 0x000fe400078e00ff */
[----:B------:R-:W-:Y:S01]  /*13c0*/  IMAD.MOV.U32 R15, RZ, RZ, R5 ;  /* 0x000000ffff0f7224 */ /* 0x000fe200078e0005 */
[C---:B--2---:R-:W-:Y:S02]  /*13d0*/  PRMT R9, R16.reuse, 0x7610, R9 ;  /* 0x0000761010097816 */ /* 0x044fe40000000009 */
[----:B------:R-:W-:Y:S02]  /*13e0*/  PRMT R14, R16, 0x7632, R14 ;  /* 0x00007632100e7816 */ /* 0x000fe4000000000e */
[C---:B------:R-:W-:Y:S02]  /*13f0*/  PRMT R7, R17.reuse, 0x7610, R7 ;  /* 0x0000761011077816 */ /* 0x040fe40000000007 */
[----:B------:R-:W-:-:S07]  /*1400*/  PRMT R6, R17, 0x7632, R6 ;  /* 0x0000763211067816 */ /* 0x000fce0000000006 */
.L_x_3307:
[C---:B------:R-:W-:Y:S02]  /*1410*/  LOP3.LUT R16, R15.reuse, 0x1, RZ, 0xc0, !PT ;  /* 0x000000010f107812 */ /* 0x040fe400078ec0ff */
[----:B------:R-:W-:Y:S02]  /*1420*/  PRMT R17, R8, 0x9910, RZ ;  /* 0x0000991008117816 */ /* 0x000fe400000000ff */
[----:B------:R-:W-:Y:S02]  /*1430*/  ISETP.NE.U32.AND P0, PT, R16, 0x1, PT ;  /* 0x000000011000780c */ /* 0x000fe40003f05070 */
[----:B------:R-:W-:Y:S02]  /*1440*/  LOP3.LUT R16, R15, 0xffff, RZ, 0xc0, !PT ;  /* 0x0000ffff0f107812 */ /* 0x000fe400078ec0ff */
[C---:B------:R-:W-:Y:S02]  /*1450*/  PRMT R18, R9.reuse, 0x9910, RZ ;  /* 0x0000991009127816 */ /* 0x040fe400000000ff */
[----:B------:R-:W-:-:S02]  /*1460*/  SEL R9, R9, 0x1, !P0 ;  /* 0x0000000109097807 */ /* 0x000fc40004000000 */
[----:B------:R-:W-:Y:S01]  /*1470*/  LEA.HI R8, R16, R15, RZ, 0x11 ;  /* 0x0000000f10087211 */ /* 0x000fe200078f88ff */
[----:B------:R-:W-:Y:S02]  /*1480*/  VIADD R15, R15, 0x1 ;  /* 0x000000010f0f7836 */ /* 0x000fe40000000000 */
[----:B------:R-:W-:Y:S01]  /*1490*/  IMAD.MOV.U32 R16, RZ, RZ, R17 ;  /* 0x000000ffff107224 */ /* 0x000fe200078e0011 */
[----:B------:R-:W-:Y:S01]  /*14a0*/  PRMT R17, R9, 0x9910, RZ ;  /* 0x0000991009117816 */ /* 0x000fe200000000ff */
[----:B------:R-:W-:Y:S01]  /*14b0*/  IMAD.MOV.U32 R9, RZ, RZ, R18 ;  /* 0x000000ffff097224 */ /* 0x000fe200078e0012 */
[----:B------:R-:W-:Y:S02]  /*14c0*/  PRMT R18, R8, 0x9910, RZ ;  /* 0x0000991008127816 */ /* 0x000fe400000000ff */
[----:B------:R-:W-:Y:S01]  /*14d0*/  LOP3.LUT R8, R15, 0xffff, RZ, 0xc0, !PT ;  /* 0x0000ffff0f087812 */ /* 0x000fe200078ec0ff */
[----:B------:R-:W-:Y:S02]  /*14e0*/  IMAD.MOV.U32 R15, RZ, RZ, R17 ;  /* 0x000000ffff0f7224 */ /* 0x000fe400078e0011 */
[----:B------:R-:W-:Y:S01]  /*14f0*/  IMAD.MOV.U32 R17, RZ, RZ, R18 ;  /* 0x000000ffff117224 */ /* 0x000fe200078e0012 */
[----:B------:R-:W-:Y:S01]  /*1500*/  ISETP.GT.U32.AND P0, PT, R8, 0x2, PT ;  /* 0x000000020800780c */ /* 0x000fe20003f04070 */
[----:B------:R-:W-:-:S02]  /*1510*/  IMAD R8, R16, R15, RZ ;  /* 0x0000000f10087224 */ /* 0x000fc400078e02ff */
[----:B------:R-:W-:Y:S01]  /*1520*/  IMAD R9, R9, R9, RZ ;  /* 0x0000000909097224 */ /* 0x000fe200078e02ff */
[----:B------:R-:W-:-:S09]  /*1530*/  SHF.R.S32.HI R15, RZ, 0x1, R17 ;  /* 0x00000001ff0f7819 */ /* 0x000fd20000011411 */
[----:B------:R-:W-:Y:S05]  /*1540*/  @P0 BRA `(.L_x_3307) ;  /* 0xfffffffc00b00947 */ /* 0x000fea000383ffff */
[----:B------:R-:W-:Y:S02]  /*1550*/  IMAD.MOV.U32 R9, RZ, RZ, 0x1 ;  /* 0x00000001ff097424 */ /* 0x000fe400078e00ff */
[----:B------:R-:W-:-:S07]  /*1560*/  IMAD.MOV.U32 R15, RZ, RZ, R5 ;  /* 0x000000ffff0f7224 */ /* 0x000fce00078e0005 */
.L_x_3308:
[----:B------:R-:W-:Y:S02]  /*1570*/  LOP3.LUT R16, R15, 0x1, RZ, 0xc0, !PT ;  /* 0x000000010f107812 */ /* 0x000fe400078ec0ff */
[----:B------:R-:W-:Y:S02]  /*1580*/  PRMT R17, R9, 0x9910, RZ ;  /* 0x0000991009117816 */ /* 0x000fe400000000ff */
[----:B------:R-:W-:Y:S02]  /*1590*/  ISETP.NE.U32.AND P0, PT, R16, 0x1, PT ;  /* 0x000000011000780c */ /* 0x000fe40003f05070 */
[C---:B------:R-:W-:Y:S02]  /*15a0*/  LOP3.LUT R16, R15.reuse, 0xffff, RZ, 0xc0, !PT ;  /* 0x0000ffff0f107812 */ /* 0x040fe400078ec0ff */
[----:B------:R-:W-:Y:S02]  /*15b0*/  PRMT R19, R14, 0x9910, RZ ;  /* 0x000099100e137816 */ /* 0x000fe400000000ff */
[----:B------:R-:W-:Y:S01]  /*15c0*/  LEA.HI R9, R16, R15, RZ, 0x11 ;  /* 0x0000000f10097211 */ /* 0x000fe200078f88ff */
[----:B------:R-:W-:Y:S01]  /*15d0*/  VIADD R15, R15, 0x1 ;  /* 0x000000010f0f7836 */ /* 0x000fe20000000000 */
[----:B------:R-:W-:Y:S01]  /*15e0*/  SEL R14, R14, 0x1, !P0 ;  /* 0x000000010e0e7807 */ /* 0x000fe20004000000 */
[----:B------:R-:W-:-:S03]  /*15f0*/  IMAD.MOV.U32 R16, RZ, RZ, R17 ;  /* 0x000000ffff107224 */ /* 0x000fc600078e0011 */
[----:B------:R-:W-:Y:S02]  /*1600*/  LOP3.LUT R17, R15, 0xffff, RZ, 0xc0, !PT ;  /* 0x0000ffff0f117812 */ /* 0x000fe400078ec0ff */
[----:B------:R-:W-:Y:S01]  /*1610*/  PRMT R18, R14, 0x9910, RZ ;  /* 0x000099100e127816 */ /* 0x000fe200000000ff */
[----:B------:R-:W-:Y:S01]  /*1620*/  IMAD.MOV.U32 R14, RZ, RZ, R19 ;  /* 0x000000ffff0e7224 */ /* 0x000fe200078e0013 */
[----:B------:R-:W-:Y:S02]  /*1630*/  ISETP.GT.U32.AND P0, PT, R17, 0x2, PT ;  /* 0x000000021100780c */ /* 0x000fe40003f04070 */
[----:B------:R-:W-:Y:S01]  /*1640*/  PRMT R19, R9, 0x9910, RZ ;  /* 0x0000991009137816 */ /* 0x000fe200000000ff */
[----:B------:R-:W-:Y:S02]  /*1650*/  IMAD.MOV.U32 R9, RZ, RZ, R18 ;  /* 0x000000ffff097224 */ /* 0x000fe400078e0012 */
[----:B------:R-:W-:Y:S02]  /*1660*/  IMAD R14, R14, R14, RZ ;  /* 0x0000000e0e0e7224 */ /* 0x000fe400078e02ff */
[----:B------:R-:W-:-:S02]  /*1670*/  IMAD.MOV.U32 R15, RZ, RZ, R19 ;  /* 0x000000ffff0f7224 */ /* 0x000fc400078e0013 */
[----:B------:R-:W-:-:S03]  /*1680*/  IMAD R9, R16, R9, RZ ;  /* 0x0000000910097224 */ /* 0x000fc600078e02ff */
[----:B------:R-:W-:Y:S01]  /*1690*/  SHF.R.S32.HI R15, RZ, 0x1, R15 ;  /* 0x00000001ff0f7819 */ /* 0x000fe2000001140f */
[----:B------:R-:W-:Y:S06]  /*16a0*/  @P0 BRA `(.L_x_3308) ;  /* 0xfffffffc00b00947 */ /* 0x000fec000383ffff */
[----:B------:R-:W-:Y:S02]  /*16b0*/  IMAD.MOV.U32 R14, RZ, RZ, 0x1 ;  /* 0x00000001ff0e7424 */ /* 0x000fe400078e00ff */
[----:B------:R-:W-:-:S07]  /*16c0*/  IMAD.MOV.U32 R15, RZ, RZ, R5 ;  /* 0x000000ffff0f7224 */ /* 0x000fce00078e0005 */
.L_x_3309:
        /* <DEDUP_REMOVED lines=20> */
[----:B------:R-:W-:-:S07]  /*1810*/  IMAD.MOV.U32 R15, RZ, RZ, 0x1 ;  /* 0x00000001ff0f7424 */ /* 0x000fce00078e00ff */
.L_x_3310:
[C---:B------:R-:W-:Y:S02]  /*1820*/  LOP3.LUT R7, R5.reuse, 0x1, RZ, 0xc0, !PT ;  /* 0x0000000105077812 */ /* 0x040fe400078ec0ff */
[----:B------:R-:W-:Y:S02]  /*1830*/  LOP3.LUT R16, R5, 0xffff, RZ, 0xc0, !PT ;  /* 0x0000ffff05107812 */ /* 0x000fe400078ec0ff */
[----:B------:R-:W-:Y:S02]  /*1840*/  ISETP.NE.U32.AND P0, PT, R7, 0x1, PT ;  /* 0x000000010700780c */ /* 0x000fe40003f05070 */
[C---:B------:R-:W-:Y:S02]  /*1850*/  PRMT R17, R6.reuse, 0x9910, RZ ;  /* 0x0000991006117816 */ /* 0x040fe400000000ff */
        /* <DEDUP_REMOVED lines=14> */
.L_x_3306:
[C---:B------:R-:W-:Y:S02]  /*1940*/  LEA R6, P0, R3.reuse, R10, 0x3 ;  /* 0x0000000a03067211 */ /* 0x040fe400078018ff */
[----:B------:R-:W-:Y:S02]  /*1950*/  PRMT R8, R8, 0x5410, R9 ;  /* 0x0000541008087816 */ /* 0x000fe40000000009 */
[C---:B------:R-:W-:Y:S02]  /*1960*/  LEA.HI.X R7, R3.reuse, R11, R4, 0x3, P0 ;  /* 0x0000000b03077211 */ /* 0x040fe400000f1c04 */
[----:B------:R-:W-:Y:S02]  /*1970*/  IADD3 R3, P0, R3, UR4, RZ ;  /* 0x0000000403037c10 */ /* 0x000fe4000ff1e0ff */
[----:B------:R-:W-:Y:S02]  /*1980*/  PRMT R9, R14, 0x5410, R15 ;  /* 0x000054100e097816 */ /* 0x000fe4000000000f */
[C---:B------:R-:W-:Y:S01]  /*1990*/  ISETP.LT.U32.AND P1, PT, R3.reuse, 0x4000, PT ;  /* 0x000040000300780c */ /* 0x040fe20003f21070 */
[----:B------:R-:W-:-:S02]  /*19a0*/  IMAD.SHL.U32 R5, R3, 0x4, RZ ;  /* 0x0000000403057824 */ /* 0x000fc400078e00ff */
[----:B------:R-:W-:Y:S01]  /*19b0*/  IMAD.X R4, RZ, RZ, R4, P0 ;  /* 0x000000ffff047224 */ /* 0x000fe200000e0604 */
[----:B------:R0:W-:Y:S02]  /*19c0*/  STG.E.64 desc[UR6][R6.64], R8 ;  /* 0x0000000806007986 */ /* 0x0001e4000c101b06 */
[----:B------:R-:W-:Y:S02]  /*19d0*/  ISETP.GE.U32.AND P0, PT, R5, R0, PT ;  /* 0x000000000500720c */ /* 0x000fe40003f06070 */
[----:B------:R-:W-:Y:S02]  /*19e0*/  SHF.L.U64.HI R5, R3, 0x2, R4 ;  /* 0x0000000203057819 */ /* 0x000fe40000010204 */
[----:B------:R-:W-:Y:S02]  /*19f0*/  ISETP.LT.U32.AND.EX P1, PT, R4, RZ, PT, P1 ;  /* 0x000000ff0400720c */ /* 0x000fe40003f21110 */
[----:B------:R-:W-:-:S13]  /*1a00*/  ISETP.GE.AND.EX P0, PT, R5, R2, PT, P0 ;  /* 0x000000020500720c */ /* 0x000fda0003f06300 */
[----:B0-----:R-:W-:Y:S05]  /*1a10*/  @!P0 BRA P1, `(.L_x_3311) ;  /* 0xfffffff800388947 */ /* 0x001fea000083ffff */
[----:B------:R-:W-:Y:S05]  /*1a20*/  EXIT ;  /* 0x000000000000794d */ /* 0x000fea0003800000 */
.L_x_3305:
[C---:B------:R-:W-:Y:S01]  /*1a30*/  IMAD.SHL.U32 R7, R3.reuse, 0x8, RZ ;  /* 0x0000000803077824 */ /* 0x040fe200078e00ff */
[----:B------:R-:W-:-:S04]  /*1a40*/  SHF.L.U64.HI R5, R3, 0x3, R4 ;  /* 0x0000000303057819 */ /* 0x000fc80000010204 */
[----:B------:R-:W-:-:S05]  /*1a50*/  IADD3 R8, P0, R12, R7, RZ ;  /* 0x000000070c087210 */ /* 0x000fca0007f1e0ff */
[----:B------:R-:W-:-:S06]  /*1a60*/  IMAD.X R9, R13, 0x1, R5, P0 ;  /* 0x000000010d097824 */ /* 0x000fcc00000e0605 */
[----:B------:R-:W2:Y:S01]  /*1a70*/  LDG.E.64 R8, desc[UR6][R8.64] ;  /* 0x0000000608087981 */ /* 0x000ea2000c1e1b00 */
[----:B------:R-:W-:Y:S01]  /*1a80*/  IMAD.MOV.U32 R17, RZ, RZ, 0x1 ;  /* 0x00000001ff117424 */ /* 0x000fe200078e00ff */
[----:B------:R-:W-:Y:S01]  /*1a90*/  BSSY B0, `(.L_x_3312) ;  /* 0x0000011000007945 */ /* 0x000fe20003800000 */
[C---:B--2---:R-:W-:Y:S02]  /*1aa0*/  PRMT R6, R8.reuse, 0x9910, RZ ;  /* 0x0000991008067816 */ /* 0x044fe400000000ff */
[----:B------:R-:W-:Y:S01]  /*1ab0*/  PRMT R14, R8, 0xbb32, RZ ;  /* 0x0000bb32080e7816 */ /* 0x000fe200000000ff */
[----:B------:R-:W-:Y:S01]  /*1ac0*/  IMAD.MOV.U32 R8, RZ, RZ, 0x1 ;  /* 0x00000001ff087424 */ /* 0x000fe200078e00ff */
[----:B------:R-:W-:Y:S02]  /*1ad0*/  ISETP.NE.AND P0, PT, R6, 0x1, PT ;  /* 0x000000010600780c */ /* 0x000fe40003f05270 */
[C---:B------:R-:W-:Y:S02]  /*1ae0*/  PRMT R15, R9.reuse, 0x9910, RZ ;  /* 0x00009910090f7816 */ /* 0x040fe400000000ff */
[----:B------:R-:W-:Y:S01]  /*1af0*/  PRMT R16, R9, 0xbb32, RZ ;  /* 0x0000bb3209107816 */ /* 0x000fe200000000ff */
[----:B------:R-:W-:Y:S01]  /*1b00*/  IMAD.MOV.U32 R9, RZ, RZ, 0x1 ;  /* 0x00000001ff097424 */ /* 0x000fe200078e00ff */
[----:B------:R-:W-:-:S02]  /*1b10*/  ISETP.NE.AND P1, PT, R14, 0x1, PT ;  /* 0x000000010e00780c */ /* 0x000fc40003f25270 */
[----:B------:R-:W-:Y:S02]  /*1b20*/  ISETP.NE.AND P2, PT, R15, 0x1, PT ;  /* 0x000000010f00780c */ /* 0x000fe40003f45270 */
[----:B------:R-:W-:Y:S02]  /*1b30*/  ISETP.NE.AND P3, PT, R16, 0x1, PT ;  /* 0x000000011000780c */ /* 0x000fe40003f65270 */
[----:B------:R-:W-:Y:S01]  /*1b40*/  PRMT R8, R8, 0x5410, R17 ;  /* 0x0000541008087816 */ /* 0x000fe20000000011 */
[----:B------:R-:W-:Y:S10]  /*1b50*/  @!P0 BRA `(.L_x_3313) ;  /* 0x0000000000108947 */ /* 0x000ff40003800000 */
[----:B------:R-:W-:Y:S01]  /*1b60*/  ISETP.NE.AND P0, PT, R6, -0x1, PT ;  /* 0xffffffff0600780c */ /* 0x000fe20003f05270 */
[----:B------:R-:W-:-:S05]  /*1b70*/  IMAD.U32 R6, RZ, RZ, UR5 ;  /* 0x00000005ff067e24 */ /* 0x000fca000f8e00ff */
[----:B------:R-:W-:-:S07]  /*1b80*/  PRMT R8, R6, 0x7610, R8 ;  /* 0x0000761006087816 */ /* 0x000fce0000000008 */
[----:B------:R-:W-:-:S07]  /*1b90*/  @P0 PRMT R8, RZ, 0x7610, R8 ;  /* 0x00007610ff080816 */ /* 0x000fce0000000008 */
.L_x_3313:
[----:B------:R-:W-:Y:S05]  /*1ba0*/  BSYNC B0 ;  /* 0x0000000000007941 */ /* 0x000fea0003800000 */
.L_x_3312:
[----:B------:R-:W-:Y:S04]  /*1bb0*/  BSSY B0, `(.L_x_3314) ;  /* 0x0000006000007945 */ /* 0x000fe80003800000 */
[----:B------:R-:W-:Y:S05]  /*1bc0*/  @!P1 BRA `(.L_x_3315) ;  /* 0x0000000000109947 */ /* 0x000fea0003800000 */
[----:B------:R-:W-:Y:S01]  /*1bd0*/  ISETP.NE.AND P0, PT, R14, -0x1, PT ;  /* 0xffffffff0e00780c */ /* 0x000fe20003f05270 */
[----:B------:R-:W-:-:S05]  /*1be0*/  IMAD.U32 R6, RZ, RZ, UR5 ;  /* 0x00000005ff067e24 */ /* 0x000fca000f8e00ff */
[----:B------:R-:W-:-:S07]  /*1bf0*/  PRMT R8, R8, 0x5410, R6 ;  /* 0x0000541008087816 */ /* 0x000fce0000000006 */
[----:B------:R-:W-:-:S07]  /*1c00*/  @P0 PRMT R8, R8, 0x5410, RZ ;  /* 0x0000541008080816 */ /* 0x000fce00000000ff */
.L_x_3315:
[----:B------:R-:W-:Y:S05]  /*1c10*/  BSYNC B0 ;  /* 0x0000000000007941 */ /* 0x000fea0003800000 */
.L_x_3314:
[----:B------:R-:W-:Y:S04]  /*1c20*/  BSSY B0, `(.L_x_3316) ;  /* 0x0000005000007945 */ /* 0x000fe80003800000 */
[----:B------:R-:W-:Y:S05]  /*1c30*/  @!P2 BRA `(.L_x_3317) ;  /* 0x00000000000ca947 */ /* 0x000fea0003800000 */
[----:B------:R-:W-:Y:S01]  /*1c40*/  ISETP.NE.AND P0, PT, R15, -0x1, PT ;  /* 0xffffffff0f00780c */ /* 0x000fe20003f05270 */
[----:B------:R-:W-:-:S12]  /*1c50*/  IMAD.U32 R9, RZ, RZ, UR5 ;  /* 0x00000005ff097e24 */ /* 0x000fd8000f8e00ff */
[----:B------:R-:W-:-:S07]  /*1c60*/  @P0 PRMT R9, RZ, 0x7610, R9 ;  /* 0x00007610ff090816 */ /* 0x000fce0000000009 */
.L_x_3317:
[----:B------:R-:W-:Y:S05]  /*1c70*/  BSYNC B0 ;  /* 0x0000000000007941 */ /* 0x000fea0003800000 */
.L_x_3316:
[----:B------:R-:W-:Y:S01]  /*1c80*/  BSSY B0, `(.L_x_3318) ;  /* 0x0000007000007945 */ /* 0x000fe20003800000 */
[----:B------:R-:W-:-:S03]  /*1c90*/  PRMT R9, R9, 0x5410, R17 ;  /* 0x0000541009097816 */ /* 0x000fc60000000011 */
[----:B------:R-:W-:Y:S05]  /*1ca0*/  @!P3 BRA `(.L_x_3319) ;  /* 0x000000000010b947 */ /* 0x000fea0003800000 */
[----:B------:R-:W-:Y:S01]  /*1cb0*/  ISETP.NE.AND P0, PT, R16, -0x1, PT ;  /* 0xffffffff1000780c */ /* 0x000fe20003f05270 */
[----:B------:R-:W-:-:S05]  /*1cc0*/  IMAD.U32 R6, RZ, RZ, UR5 ;  /* 0x00000005ff067e24 */ /* 0x000fca000f8e00ff */
[----:B------:R-:W-:-:S07]  /*1cd0*/  PRMT R9, R9, 0x5410, R6 ;  /* 0x0000541009097816 */ /* 0x000fce0000000006 */
[----:B------:R-:W-:-:S07]  /*1ce0*/  @P0 PRMT R9, R9, 0x5410, RZ ;  /* 0x0000541009090816 */ /* 0x000fce00000000ff */
.L_x_3319:
[----:B------:R-:W-:Y:S05]  /*1cf0*/  BSYNC B0 ;  /* 0x0000000000007941 */ /* 0x000fea0003800000 */
.L_x_3318:
[----:B------:R-:W-:-:S05]  /*1d00*/  IADD3 R6, P0, R10, R7, RZ ;  /* 0x000000070a067210 */ /* 0x000fca0007f1e0ff */
[----:B------:R-:W-:Y:S01]  /*1d10*/  IMAD.X R7, R11, 0x1, R5, P0 ;  /* 0x000000010b077824 */ /* 0x000fe200000e0605 */
[----:B------:R-:W-:-:S04]  /*1d20*/  IADD3 R3, P0, R3, UR4, RZ ;  /* 0x0000000403037c10 */ /* 0x000fc8000ff1e0ff */
[----:B------:R0:W-:Y:S01]  /*1d30*/  STG.E.64 desc[UR6][R6.64], R8 ;  /* 0x0000000806007986 */ /* 0x0001e2000c101b06 */
[C---:B------:R-:W-:Y:S01]  /*1d40*/  IMAD.SHL.U32 R5, R3.reuse, 0x4, RZ ;  /* 0x0000000403057824 */ /* 0x040fe200078e00ff */
[----:B------:R-:W-:Y:S01]  /*1d50*/  ISETP.LT.U32.AND P1, PT, R3, 0x4000, PT ;  /* 0x000040000300780c */ /* 0x000fe20003f21070 */
[----:B------:R-:W-:-:S03]  /*1d60*/  IMAD.X R4, RZ, RZ, R4, P0 ;  /* 0x000000ffff047224 */ /* 0x000fc600000e0604 */
[----:B------:R-:W-:Y:S02]  /*1d70*/  ISETP.GE.U32.AND P0, PT, R5, R0, PT ;  /* 0x000000000500720c */ /* 0x000fe40003f06070 */
[----:B------:R-:W-:Y:S02]  /*1d80*/  SHF.L.U64.HI R5, R3, 0x2, R4 ;  /* 0x0000000203057819 */ /* 0x000fe40000010204 */
[----:B------:R-:W-:Y:S02]  /*1d90*/  ISETP.LT.U32.AND.EX P1, PT, R4, RZ, PT, P1 ;  /* 0x000000ff0400720c */ /* 0x000fe40003f21110 */
[----:B------:R-:W-:-:S13]  /*1da0*/  ISETP.GE.AND.EX P0, PT, R5, R2, PT, P0 ;  /* 0x000000020500720c */ /* 0x000fda0003f06300 */
[----:B0-----:R-:W-:Y:S05]  /*1db0*/  @!P0 BRA P1, `(.L_x_3305) ;  /* 0xfffffffc001c8947 */ /* 0x001fea000083ffff */
[----:B------:R-:W-:Y:S05]  /*1dc0*/  EXIT ;  /* 0x000000000000794d */ /* 0x000fea0003800000 */
.L_x_3320:
        /* <DEDUP_REMOVED lines=11> */
.L_x_5384:


//--------------------- .text._ZN2at6native57_GLOBAL__N__f3eca4a2_24_ForeachBinaryOpScalar_cu_86b9896c25multi_tensor_apply_kernelINS1_18TensorListMetadataILi2EEENS1_21BinaryOpScalarFunctorIlLi2ELi1ELi1EEEJNS1_13power_functorIlEElEEEvT_T0_DpT1_ --------------------------
	.section	.text._ZN2at6native57_GLOBAL__N__f3eca4a2_24_ForeachBinaryOpScalar_cu_86b9896c25multi_tensor_apply_kernelINS1_18TensorListMetadataILi2EEENS1_21BinaryOpScalarFunctorIlLi2ELi1ELi1EEEJNS1_13power_functorIlEElEEEvT_T0_DpT1_,"ax",@progbits
	.align	128
.text._ZN2at6native57_GLOBAL__N__f3eca4a2_24_ForeachBinaryOpScalar_cu_86b9896c25multi_tensor_apply_kernelINS1_18TensorListMetadataILi2EEENS1_21BinaryOpScalarFunctorIlLi2ELi1ELi1EEEJNS1_13power_functorIlEElEEEvT_T0_DpT1_:
        .type           _ZN2at6native57_GLOBAL__N__f3eca4a2_24_ForeachBinaryOpScalar_cu_86b9896c25multi_tensor_apply_kernelINS1_18TensorListMetadataILi2EEENS1_21BinaryOpScalarFunctorIlLi2ELi1ELi1EEEJNS1_13power_functorIlEElEEEvT_T0_DpT1_,@function
        .size           _ZN2at6native57_GLOBAL__N__f3eca4a2_24_ForeachBinaryOpScalar_cu_86b9896c25multi_tensor_apply_kernelINS1_18TensorListMetadataILi2EEENS1_21BinaryOpScalarFunctorIlLi2ELi1ELi1EEEJNS1_13power_functorIlEElEEEvT_T0_DpT1_,(.L_x_5385 - _ZN2at6native57_GLOBAL__N__f3eca4a2_24_ForeachBinaryOpScalar_cu_86b9896c25multi_tensor_apply_kernelINS1_18TensorListMetadataILi2EEENS1_21BinaryOpScalarFunctorIlLi2ELi1ELi1EEEJNS1_13power_functorIlEElEEEvT_T0_DpT1_)
        .other          _ZN2at6native57_GLOBAL__N__f3eca4a2_24_ForeachBinaryOpScalar_cu_86b9896c25multi_tensor_apply_kernelINS1_18TensorListMetadataILi2EEENS1_21BinaryOpScalarFunctorIlLi2ELi1ELi1EEEJNS1_13power_functorIlEElEEEvT_T0_DpT1_,@"STO_CUDA_ENTRY STV_DEFAULT"
_ZN2at6native57_GLOBAL__N__f3eca4a2_24_ForeachBinaryOpScalar_cu_86b9896c25multi_tensor_apply_kernelINS1_18TensorListMetadataILi2EEENS1_21BinaryOpScalarFunctorIlLi2ELi1ELi1EEEJNS1_13power_functorIlEElEEEvT_T0_DpT1_:
        /* <DEDUP_REMOVED lines=25> */
[----:B------:R-:W-:Y:S02]  /*0190*/  ULDC UR4, c[0x0][0xe64] ;  /* 0x0003990000047ab9 */ /* 0x000fe40000000800 */
[----:B------:R-:W-:-:S13]  /*01a0*/  ISETP.LE.AND P0, PT, RZ, UR4, PT ;  /* 0x00000004ff007c0c */ /* 0x000fda000bf03270 */
[----:B------:R-:W-:Y:S05]  /*01b0*/  @!P0 BRA `(.L_x_3322) ;  /* 0x0000000c000c8947 */ /* 0x000fea0003800000 */
[----:B------:R-:W0:Y:S01]  /*01c0*/  S2R R0, SR_TID.X ;  /* 0x0000000000007919 */ /* 0x000e220000002100 */
[----:B------:R-:W-:Y:S01]  /*01d0*/  ULDC UR18, c[0x0][0x0] ;  /* 0x0000000000127ab9 */ /* 0x000fe20000000800 */
[----:B------:R-:W-:Y:S01]  /*01e0*/  UMOV UR4, URZ ;  /* 0x0000003f00047c82 */ /* 0x000fe20008000000 */
[----:B------:R-:W-:-:S05]  /*01f0*/  UMOV UR5, URZ ;  /* 0x0000003f00057c82 */ /* 0x000fca0008000000 */
.L_x_3328:
[----:B0-----:R-:W-:Y:S01]  /*0200*/  IADD3 R25, P1, R0, UR4, RZ ;  /* 0x0000000400197c10 */ /* 0x001fe2000ff3e0ff */
[----:B-1----:R-:W-:Y:S02]  /*0210*/  IMAD.U32 R4, RZ, RZ, UR18 ;  /* 0x00000012ff047e24 */ /* 0x002fe4000f8e00ff */
[----:B------:R-:W-:Y:S01]  /*0220*/  IMAD.U32 R2, RZ, RZ, UR18 ;  /* 0x00000012ff027e24 */ /* 0x000fe2000f8e00ff */
[C---:B------:R-:W-:Y:S01]  /*0230*/  IADD3 R23, P4, R25.reuse, UR18, RZ ;  /* 0x0000001219177c10 */ /* 0x040fe2000ff9e0ff */
[----:B------:R-:W-:Y:S01]  /*0240*/  IMAD.X R24, RZ, RZ, UR5, P1 ;  /* 0x00000005ff187e24 */ /* 0x000fe200088e06ff */
[C---:B------:R-:W-:Y:S01]  /*0250*/  ISETP.GE.U32.AND P0, PT, R25.reuse, 0x10000, PT ;  /* 0x000100001900780c */ /* 0x040fe20003f06070 */
[----:B------:R-:W-:Y:S01]  /*0260*/  IMAD R4, R4, 0x3, RZ ;  /* 0x0000000304047824 */ /* 0x000fe200078e02ff */
[----:B------:R-:W-:Y:S01]  /*0270*/  LEA R21, P5, R2, R25, 0x1 ;  /* 0x0000001902157211 */ /* 0x000fe200078a08ff */
[----:B------:R-:W-:Y:S01]  /*0280*/  IMAD.X R2, RZ, RZ, R24, P4 ;  /* 0x000000ffff027224 */ /* 0x000fe200020e0618 */
[----:B------:R-:W-:-:S02]  /*0290*/  ISETP.LT.U32.AND P1, PT, R25, UR15, PT ;  /* 0x0000000f19007c0c */ /* 0x000fc4000bf21070 */
[----:B------:R-:W-:Y:S02]  /*02a0*/  CS2R R14, SRZ ;  /* 0x00000000000e7805 */ /* 0x000fe4000001ff00 */
[----:B------:R-:W-:Y:S01]  /*02b0*/  ISETP.GE.U32.AND.EX P0, PT, R24, RZ, PT, P0 ;  /* 0x000000ff1800720c */ /* 0x000fe20003f06100 */
[--C-:B------:R-:W-:Y:S01]  /*02c0*/  IMAD.X R22, RZ, RZ, R24.reuse, P5 ;  /* 0x000000ffff167224 */ /* 0x100fe200028e0618 */
[----:B------:R-:W-:Y:S02]  /*02d0*/  IADD3 R3, P6, R4, R25, RZ ;  /* 0x0000001904037210 */ /* 0x000fe40007fde0ff */
[----:B------:R-:W-:Y:S02]  /*02e0*/  CS2R R18, SRZ ;  /* 0x0000000000127805 */ /* 0x000fe4000001ff00 */
[C---:B------:R-:W-:Y:S01]  /*02f0*/  ISETP.GE.U32.AND P2, PT, R23.reuse, 0x10000, PT ;  /* 0x000100001700780c */ /* 0x040fe20003f46070 */
[----:B------:R-:W-:Y:S01]  /*0300*/  ULDC.64 UR12, c[0x0][0xe60] ;  /* 0x00039800000c7ab9 */ /* 0x000fe20000000a00 */
[----:B------:R-:W-:Y:S01]  /*0310*/  ISETP.LT.AND.EX P0, PT, R24, UR10, !P0, P1 ;  /* 0x0000000a18007c0c */ /* 0x000fe2000c701310 */
[----:B------:R-:W-:Y:S01]  /*0320*/  IMAD.X R20, RZ, RZ, R24, P6 ;  /* 0x000000ffff147224 */ /* 0x000fe200030e0618 */
[----:B------:R-:W-:-:S02]  /*0330*/  ISETP.LT.U32.AND P1, PT, R23, UR15, PT ;  /* 0x0000000f17007c0c */ /* 0x000fc4000bf21070 */
[----:B------:R-:W-:Y:S02]  /*0340*/  CS2R R12, SRZ ;  /* 0x00000000000c7805 */ /* 0x000fe4000001ff00 */
[C---:B------:R-:W-:Y:S02]  /*0350*/  ISETP.GE.U32.AND.EX P2, PT, R2.reuse, RZ, PT, P2 ;  /* 0x000000ff0200720c */ /* 0x040fe40003f46120 */
[C---:B------:R-:W-:Y:S02]  /*0360*/  ISETP.GE.U32.AND P5, PT, R3.reuse, 0x10000, PT ;  /* 0x000100000300780c */ /* 0x040fe40003fa6070 */
[----:B------:R-:W-:Y:S02]  /*0370*/  ISETP.LT.AND.EX P1, PT, R2, UR10, !P2, P1 ;  /* 0x0000000a02007c0c */ /* 0x000fe4000d721310 */
[----:B------:R-:W-:Y:S02]  /*0380*/  ISETP.LT.U32.AND P2, PT, R3, UR15, PT ;  /* 0x0000000f03007c0c */ /* 0x000fe4000bf41070 */
[----:B------:R-:W-:-:S02]  /*0390*/  ISETP.GE.U32.AND.EX P5, PT, R20, RZ, PT, P5 ;  /* 0x000000ff1400720c */ /* 0x000fc40003fa6150 */
[C---:B------:R-:W-:Y:S02]  /*03a0*/  ISETP.GE.U32.AND P3, PT, R21.reuse, 0x10000, PT ;  /* 0x000100001500780c */ /* 0x040fe40003f66070 */
[----:B------:R-:W-:Y:S02]  /*03b0*/  ISETP.LT.AND.EX P2, PT, R20, UR10, !P5, P2 ;  /* 0x0000000a14007c0c */ /* 0x000fe4000ef41320 */
[----:B------:R-:W-:Y:S02]  /*03c0*/  ISETP.LT.U32.AND P4, PT, R21, UR15, PT ;  /* 0x0000000f15007c0c */ /* 0x000fe4000bf81070 */
[C---:B------:R-:W-:Y:S02]  /*03d0*/  ISETP.GE.U32.AND.EX P3, PT, R22.reuse, RZ, PT, P3 ;  /* 0x000000ff1600720c */ /* 0x040fe40003f66130 */
[----:B------:R-:W-:Y:S02]  /*03e0*/  @P0 LEA R4, P6, R25, UR6, 0x3 ;  /* 0x0000000619040c11 */ /* 0x000fe4000f8c18ff */
[----:B------:R-:W-:-:S02]  /*03f0*/  ISETP.LT.AND.EX P3, PT, R22, UR10, !P3, P4 ;  /* 0x0000000a16007c0c */ /* 0x000fc4000df61340 */
[----:B------:R-:W-:Y:S02]  /*0400*/  @P1 LEA R28, P4, R23, UR6, 0x3 ;  /* 0x00000006171c1c11 */ /* 0x000fe4000f8818ff */
[----:B------:R-:W-:Y:S02]  /*0410*/  CS2R R16, SRZ ;  /* 0x0000000000107805 */ /* 0x000fe4000001ff00 */
[----:B------:R-:W-:Y:S02]  /*0420*/  @P0 LEA.HI.X R5, R25, UR7, R24, 0x3, P6 ;  /* 0x0000000719050c11 */ /* 0x000fe4000b0f1c18 */
[----:B------:R-:W-:Y:S02]  /*0430*/  @P1 LEA.HI.X R29, R23, UR7, R2, 0x3, P4 ;  /* 0x00000007171d1c11 */ /* 0x000fe4000a0f1c02 */
[C---:B------:R-:W-:Y:S01]  /*0440*/  @P2 LEA R26, P4, R3.reuse, UR6, 0x3 ;  /* 0x00000006031a2c11 */ /* 0x040fe2000f8818ff */
[----:B------:R0:W5:Y:S03]  /*0450*/  @P0 LDG.E.64 R12, desc[UR16][R4.64] ;  /* 0x00000010040c0981 */ /* 0x000166000c1e1b00 */
[----:B------:R-:W-:Y:S01]  /*0460*/  @P2 LEA.HI.X R27, R3, UR7, R20, 0x3, P4 ;  /* 0x00000007031b2c11 */ /* 0x000fe2000a0f1c14 */
[----:B------:R-:W5:Y:S01]  /*0470*/  @P1 LDG.E.64 R14, desc[UR16][R28.64] ;  /* 0x000000101c0e1981 */ /* 0x000f62000c1e1b00 */
[----:B------:R-:W-:-:S03]  /*0480*/  @P3 LEA R10, P5, R21, UR6, 0x3 ;  /* 0x00000006150a3c11 */ /* 0x000fc6000f8a18ff */
[----:B------:R-:W5:Y:S01]  /*0490*/  @P2 LDG.E.64 R18, desc[UR16][R26.64] ;  /* 0x000000101a122981 */ /* 0x000f62000c1e1b00 */
[----:B------:R-:W-:Y:S02]  /*04a0*/  ISETP.NE.U32.AND P4, PT, RZ, UR12, PT ;  /* 0x0000000cff007c0c */ /* 0x000fe4000bf85070 */
[----:B------:R-:W-:Y:S02]  /*04b0*/  @P3 LEA.HI.X R11, R21, UR7, R22, 0x3, P5 ;  /* 0x00000007150b3c11 */ /* 0x000fe4000a8f1c16 */
[----:B------:R-:W-:Y:S01]  /*04c0*/  ISETP.NE.AND.EX P4, PT, RZ, UR13, PT, P4 ;  /* 0x0000000dff007c0c */ /* 0x000fe2000bf85340 */
[----:B0-----:R-:W-:Y:S02]  /*04d0*/  IMAD.MOV.U32 R4, RZ, RZ, 0x1 ;  /* 0x00000001ff047424 */ /* 0x001fe400078e00ff */
[----:B------:R0:W5:Y:S01]  /*04e0*/  @P3 LDG.E.64 R16, desc[UR16][R10.64] ;  /* 0x000000100a103981 */ /* 0x000162000c1e1b00 */
[----:B------:R-:W-:Y:S02]  /*04f0*/  IMAD.MOV.U32 R5, RZ, RZ, RZ ;  /* 0x000000ffff057224 */ /* 0x000fe400078e00ff */
[----:B------:R-:W-:-:S02]  /*0500*/  IMAD.MOV.U32 R6, RZ, RZ, 0x1 ;  /* 0x00000001ff067424 */ /* 0x000fc400078e00ff */
[----:B------:R-:W-:Y:S02]  /*0510*/  IMAD.MOV.U32 R7, RZ, RZ, RZ ;  /* 0x000000ffff077224 */ /* 0x000fe400078e00ff */
[----:B------:R-:W-:Y:S02]  /*0520*/  IMAD.MOV.U32 R8, RZ, RZ, 0x1 ;  /* 0x00000001ff087424 */ /* 0x000fe400078e00ff */
[----:B------:R-:W-:Y:S02]  /*0530*/  IMAD.MOV.U32 R9, RZ, RZ, RZ ;  /* 0x000000ffff097224 */ /* 0x000fe400078e00ff */
[----:B0-----:R-:W-:Y:S02]  /*0540*/  IMAD.MOV.U32 R10, RZ, RZ, 0x1 ;  /* 0x00000001ff0a7424 */ /* 0x001fe400078e00ff */
[----:B------:R-:W-:Y:S01]  /*0550*/  IMAD.MOV.U32 R11, RZ, RZ, RZ ;  /* 0x000000ffff0b7224 */ /* 0x000fe200078e00ff */
[----:B------:R-:W-:Y:S06]  /*0560*/  @!P4 BRA `(.L_x_3323) ;  /* 0x0000000400c4c947 */ /* 0x000fec0003800000 */
[----:B------:R-:W-:Y:S01]  /*0570*/  IMAD.MOV.U32 R10, RZ, RZ, 0x1 ;  /* 0x00000001ff0a7424 */ /* 0x000fe200078e00ff */
[----:B------:R-:W-:Y:S01]  /*0580*/  ULDC.64 UR12, c[0x0][0xe60] ;  /* 0x00039800000c7ab9 */ /* 0x000fe20000000a00 */
[----:B------:R-:W-:Y:S01]  /*0590*/  IMAD.MOV.U32 R11, RZ, RZ, RZ ;  /* 0x000000ffff0b7224 */ /* 0x000fe200078e00ff */
[----:B------:R-:W-:Y:S01]  /*05a0*/  UMOV UR11, UR12 ;  /* 0x0000000c000b7c82 */ /* 0x000fe20008000000 */
[----:B------:R-:W-:-:S05]  /*05b0*/  UMOV UR14, UR13 ;  /* 0x0000000d000e7c82 */ /* 0x000fca0008000000 */
.L_x_3324:
[----:B------:R-:W-:Y:S01]  /*05c0*/  ULOP3.LUT UR19, UR11, 0x1, URZ, 0xc0, !UPT ;  /* 0x000000010b137892 */ /* 0x000fe2000f8ec03f */
[----:B-----5:R-:W-:-:S03]  /*05d0*/  IMAD R6, R13, R12, RZ ;  /* 0x0000000c0d067224 */ /* 0x020fc600078e02ff */
[----:B------:R-:W-:Y:S01]  /*05e0*/  UISETP.NE.U32.AND UP0, UPT, UR19, 0x1, UPT ;  /* 0x000000011300788c */ /* 0x000fe2000bf05070 */
[----:B------:R-:W-:Y:S01]  /*05f0*/  IMAD R7, R12, R13, R6 ;  /* 0x0000000d0c077224 */ /* 0x000fe200078e0206 */
[----:B------:R-:W-:Y:S02]  /*0600*/  UIADD3 UR19, UP1, UR11, 0x1, URZ ;  /* 0x000000010b137890 */ /* 0x000fe4000ff3e03f */
[----:B------:R-:W-:Y:S02]  /*0610*/  UISETP.NE.U32.AND.EX UP0, UPT, URZ, URZ, UPT, UP0 ;  /* 0x0000003f3f00728c */ /* 0x000fe4000bf05100 */
[----:B------:R-:W-:Y:S02]  /*0620*/  UIADD3.X UR20, URZ, UR14, URZ, UP1, !UPT ;  /* 0x0000000e3f147290 */ /* 0x000fe40008ffe43f */
[----:B------:R-:W-:Y:S02]  /*0630*/  UISETP.GT.U32.AND UP1, UPT, UR19, 0x2, UPT ;  /* 0x000000021300788c */ /* 0x000fe4000bf24070 */
[----:B------:R-:W-:Y:S01]  /*0640*/  PLOP3.LUT P4, PT, PT, PT, UP0, 0x80, 0x0 ;  /* 0x000000000000781c */ /* 0x000fe20003f8f008 */
[----:B------:R-:W-:-:S02]  /*0650*/  ULEA.HI UR11, UP0, UR14, UR11, URZ, 0x1 ;  /* 0x0000000b0e0b7291 */ /* 0x000fc4000f81083f */
[----:B------:R-:W-:Y:S01]  /*0660*/  UISETP.GT.U32.AND.EX UP1, UPT, UR20, URZ, UPT, UP1 ;  /* 0x0000003f1400728c */ /* 0x000fe2000bf24110 */
[----:B------:R-:W-:Y:S01]  /*0670*/  SEL R5, R13, RZ, !P4 ;  /* 0x000000ff0d057207 */ /* 0x000fe20006000000 */
[----:B------:R-:W-:Y:S01]  /*0680*/  UIADD3.X UR14, URZ, UR14, URZ, UP0, !UPT ;  /* 0x0000000e3f0e7290 */ /* 0x000fe200087fe43f */
[C---:B------:R-:W-:Y:S01]  /*0690*/  SEL R4, R12.reuse, 0x1, !P4 ;  /* 0x000000010c047807 */ /* 0x040fe20006000000 */
[----:B------:R-:W-:Y:S02]  /*06a0*/  IMAD.WIDE.U32 R12, R12, R12, RZ ;  /* 0x0000000c0c0c7225 */ /* 0x000fe400078e00ff */
[----:B------:R-:W-:Y:S01]  /*06b0*/  PLOP3.LUT P4, PT, PT, PT, UP1, 0x80, 0x0 ;  /* 0x000000000000781c */ /* 0x000fe20003f8f018 */
[----:B------:R-:W-:Y:S01]  /*06c0*/  USHF.R.S64 UR11, UR11, 0x1, UR14 ;  /* 0x000000010b0b7899 */ /* 0x000fe2000800100e */
[----:B------:R-:W-:Y:S01]  /*06d0*/  IMAD R5, R5, R10, RZ ;  /* 0x0000000a05057224 */ /* 0x000fe200078e02ff */
[----:B------:R-:W-:Y:S01]  /*06e0*/  USHF.R.S32.HI UR14, URZ, 0x1, UR14 ;  /* 0x000000013f0e7899 */ /* 0x000fe2000801140e */
[----:B------:R-:W-:-:S02]  /*06f0*/  IMAD.IADD R13, R13, 0x1, R7 ;  /* 0x000000010d0d7824 */ /* 0x000fc400078e0207 */
[----:B------:R-:W-:Y:S02]  /*0700*/  IMAD R5, R11, R4, R5 ;  /* 0x000000040b057224 */ /* 0x000fe400078e0205 */
[----:B------:R-:W-:-:S04]  /*0710*/  IMAD.WIDE.U32 R10, R4, R10, RZ ;  /* 0x0000000a040a7225 */ /* 0x000fc800078e00ff */
[----:B------:R-:W-:Y:S01]  /*0720*/  IMAD.IADD R11, R11, 0x1, R5 ;  /* 0x000000010b0b7824 */ /* 0x000fe200078e0205 */
[----:B------:R-:W-:Y:S06]  /*0730*/  @P4 BRA `(.L_x_3324) ;  /* 0xfffffffc00a04947 */ /* 0x000fec000383ffff */
[----:B------:R-:W-:Y:S01]  /*0740*/  IMAD.MOV.U32 R8, RZ, RZ, 0x1 ;  /* 0x00000001ff087424 */ /* 0x000fe200078e00ff */
[----:B------:R-:W-:Y:S01]  /*0750*/  UMOV UR11, UR12 ;  /* 0x0000000c000b7c82 */ /* 0x000fe20008000000 */
[----:B------:R-:W-:Y:S01]  /*0760*/  IMAD.MOV.U32 R9, RZ, RZ, RZ ;  /* 0x000000ffff097224 */ /* 0x000fe200078e00ff */
[----:B------:R-:W-:-:S06]  /*0770*/  UMOV UR14, UR13 ;  /* 0x0000000d000e7c82 */ /* 0x000fcc0008000000 */
.L_x_3325:
[----:B------:R-:W-:Y:S01]  /*0780*/  ULOP3.LUT UR19, UR11, 0x1, URZ, 0xc0, !UPT ;  /* 0x000000010b137892 */ /* 0x000fe2000f8ec03f */
[----:B------:R-:W-:-:S03]  /*0790*/  IMAD R6, R15, R14, RZ ;  /* 0x0000000e0f067224 */ /* 0x000fc600078e02ff */
        /* <DEDUP_REMOVED lines=26> */
.L_x_3326:
        /* <DEDUP_REMOVED lines=28> */
.L_x_3327:
        /* <DEDUP_REMOVED lines=24> */
.L_x_3323:
[----:B-----5:R-:W-:Y:S01]  /*0c80*/  @P0 LEA R16, P6, R25, UR8, 0x3 ;  /* 0x0000000819100c11 */ /* 0x020fe2000f8c18ff */
        /* <DEDUP_REMOVED lines=13> */
[----:B------:R-:W-:Y:S01]  /*0d60*/  IMAD.U32 R3, RZ, RZ, UR5 ;  /* 0x00000005ff037e24 */ /* 0x000fe2000f8e00ff */
[----:B------:R-:W-:Y:S01]  /*0d70*/  PLOP3.LUT P0, PT, PT, PT, UP1, 0x80, 0x0 ;  /* 0x000000000000781c */ /* 0x000fe20003f0f018 */
[----:B------:R-:W-:Y:S01]  /*0d80*/  IMAD.U32 R2, RZ, RZ, UR4 ;  /* 0x00000004ff027e24 */ /* 0x000fe2000f8e00ff */
[----:B------:R1:W-:Y:S01]  /*0d90*/  @P3 STG.E.64 desc[UR16][R14.64], R6 ;  /* 0x000000060e003986 */ /* 0x0003e2000c101b10 */
[----:B------:R-:W-:-:S02]  /*0da0*/  PLOP3.LUT P1, PT, PT, PT, UP0, 0x80, 0x0 ;  /* 0x000000000000781c */ /* 0x000fc40003f2f008 */
[----:B------:R-:W-:Y:S01]  /*0db0*/  ISETP.LT.AND.EX P0, PT, R3, UR10, PT, P0 ;  /* 0x0000000a03007c0c */ /* 0x000fe2000bf01300 */
[----:B------:R1:W-:-:S12]  /*0dc0*/  @P2 STG.E.64 desc[UR16][R18.64], R4 ;  /* 0x0000000412002986 */ /* 0x0003d8000c101b10 */
[----:B------:R-:W-:Y:S05]  /*0dd0*/  @!P1 BRA P0, `(.L_x_3328) ;  /* 0xfffffff400089947 */ /* 0x000fea000003ffff */
[----:B------:R-:W-:Y:S05]  /*0de0*/  EXIT ;  /* 0x000000000000794d */ /* 0x000fea0003800000 */
.L_x_3322:
[----:B------:R-:W0:Y:S01]  /*0df0*/  S2R R0, SR_TID.X ;  /* 0x0000000000007919 */ /* 0x000e220000002100 */
[----:B------:R-:W-:Y:S01]  /*0e00*/  ULDC UR4, c[0x0][0xe60] ;  /* 0x0003980000047ab9 */ /* 0x000fe20000000800 */
[----:B------:R-:W-:Y:S01]  /*0e10*/  UMOV UR11, 0x1 ;  /* 0x00000001000b7882 */ /* 0x000fe20000000000 */
[----:B------:R-:W-:Y:S01]  /*0e20*/  ULOP3.LUT UR4, UR4, 0x1, URZ, 0xc0, !UPT ;  /* 0x0000000104047892 */ /* 0x000fe2000f8ec03f */
[----:B------:R-:W-:Y:S01]  /*0e30*/  ULDC UR12, c[0x0][0x0] ;  /* 0x00000000000c7ab9 */ /* 0x000fe20000000800 */
[----:B------:R-:W-:Y:S02]  /*0e40*/  UMOV UR5, URZ ;  /* 0x0000003f00057c82 */ /* 0x000fe40008000000 */
[----:B------:R-:W-:-:S03]  /*0e50*/  UISETP.NE.U32.AND UP0, UPT, UR4, 0x1, UPT ;  /* 0x000000010400788c */ /* 0x000fc6000bf05070 */
[----:B------:R-:W-:Y:S01]  /*0e60*/  UMOV UR4, URZ ;  /* 0x0000003f00047c82 */ /* 0x000fe20008000000 */
[----:B------:R-:W-:-:S04]  /*0e70*/  UISETP.NE.U32.AND.EX UP0, UPT, URZ, URZ, UPT, UP0 ;  /* 0x0000003f3f00728c */ /* 0x000fc8000bf05100 */
[----:B------:R-:W-:Y:S02]  /*0e80*/  USEL UR11, UR11, 0xffffffff, UP0 ;  /* 0xffffffff0b0b7887 */ /* 0x000fe40008000000 */
[----:B------:R-:W-:-:S12]  /*0e90*/  USEL UR13, URZ, 0xffffffff, UP0 ;  /* 0xffffffff3f0d7887 */ /* 0x000fd80008000000 */
.L_x_3337:
[----:B0-----:R-:W-:Y:S01]  /*0ea0*/  IADD3 R22, P0, R0, UR4, RZ ;  /* 0x0000000400167c10 */ /* 0x001fe2000ff1e0ff */
[----:B------:R-:W-:Y:S01]  /*0eb0*/  IMAD.U32 R3, RZ, RZ, UR12 ;  /* 0x0000000cff037e24 */ /* 0x000fe2000f8e00ff */
[----:B-1----:R-:W-:Y:S01]  /*0ec0*/  CS2R R8, SRZ ;  /* 0x0000000000087805 */ /* 0x002fe2000001ff00 */
[----:B------:R-:W-:Y:S01]  /*0ed0*/  IMAD.U32 R2, RZ, RZ, UR12 ;  /* 0x0000000cff027e24 */ /* 0x000fe2000f8e00ff */
[C---:B------:R-:W-:Y:S01]  /*0ee0*/  ISETP.GE.U32.AND P1, PT, R22.reuse, 0x10000, PT ;  /* 0x000100001600780c */ /* 0x040fe20003f26070 */
[----:B------:R-:W-:Y:S01]  /*0ef0*/  IMAD.X R7, RZ, RZ, UR5, P0 ;  /* 0x00000005ff077e24 */ /* 0x000fe200080e06ff */
[----:B------:R-:W-:Y:S02]  /*0f00*/  ISETP.LT.U32.AND P0, PT, R22, UR15, PT ;  /* 0x0000000f16007c0c */ /* 0x000fe4000bf01070 */
[----:B------:R-:W-:Y:S01]  /*0f10*/  LEA R4, P5, R3, R22, 0x1 ;  /* 0x0000001603047211 */ /* 0x000fe200078a08ff */
[----:B------:R-:W-:Y:S01]  /*0f20*/  IMAD R3, R2, 0x3, RZ ;  /* 0x0000000302037824 */ /* 0x000fe200078e02ff */
[----:B------:R-:W-:-:S02]  /*0f30*/  ISETP.GE.U32.AND.EX P1, PT, R7, RZ, PT, P1 ;  /* 0x000000ff0700720c */ /* 0x000fc40003f26110 */
[----:B------:R-:W-:Y:S01]  /*0f40*/  IADD3 R23, P3, R22, UR12, RZ ;  /* 0x0000000c16177c10 */ /* 0x000fe2000ff7e0ff */
        /* <DEDUP_REMOVED lines=15> */
[----:B------:R-:W2:Y:S01]  /*1040*/  @P1 LDG.E.64 R8, desc[UR16][R24.64] ;  /* 0x0000001018081981 */ /* 0x000ea2000c1e1b00 */
[----:B------:R-:W-:Y:S02]  /*1050*/  ISETP.LT.U32.AND P2, PT, R2, UR15, PT ;  /* 0x0000000f02007c0c */ /* 0x000fe4000bf41070 */
[----:B------:R-:W-:Y:S02]  /*1060*/  ISETP.GE.U32.AND.EX P3, PT, R3, RZ, PT, P3 ;  /* 0x000000ff0300720c */ /* 0x000fe40003f66130 */
        /* <DEDUP_REMOVED lines=15> */
[----:B------:R-:W-:Y:S02]  /*1160*/  IMAD.MOV.U32 R28, RZ, RZ, 0x1 ;  /* 0x00000001ff1c7424 */ /* 0x000fe400078e00ff */
[----:B------:R-:W-:Y:S02]  /*1170*/  IMAD.MOV.U32 R29, RZ, RZ, RZ ;  /* 0x000000ffff1d7224 */ /* 0x000fe400078e00ff */
[----:B------:R-:W-:-:S02]  /*1180*/  IMAD.MOV.U32 R26, RZ, RZ, 0x1 ;  /* 0x00000001ff1a7424 */ /* 0x000fc400078e00ff */
[----:B------:R-:W-:Y:S01]  /*1190*/  IMAD.MOV.U32 R27, RZ, RZ, RZ ;  /* 0x000000ffff1b7224 */ /* 0x000fe200078e00ff */
[----:B--2---:R-:W-:-:S04]  /*11a0*/  ISETP.NE.U32.AND P2, PT, R8, 0x1, PT ;  /* 0x000000010800780c */ /* 0x004fc80003f45070 */
[----:B------:R-:W-:-:S13]  /*11b0*/  ISETP.NE.AND.EX P2, PT, R9, RZ, PT, P2 ;  /* 0x000000ff0900720c */ /* 0x000fda0003f45320 */
[----:B0-----:R-:W-:Y:S05]  /*11c0*/  @!P2 BRA `(.L_x_3330) ;  /* 0x000000000014a947 */ /* 0x001fea0003800000 */
[----:B------:R-:W-:Y:S01]  /*11d0*/  ISETP.NE.U32.AND P2, PT, R8, -0x1, PT ;  /* 0xffffffff0800780c */ /* 0x000fe20003f45070 */
[----:B------:R-:W-:Y:S02]  /*11e0*/  IMAD.U32 R26, RZ, RZ, UR11 ;  /* 0x0000000bff1a7e24 */ /* 0x000fe4000f8e00ff */
[----:B------:R-:W-:Y:S01]  /*11f0*/  IMAD.U32 R27, RZ, RZ, UR13 ;  /* 0x0000000dff1b7e24 */ /* 0x000fe2000f8e00ff */
[----:B------:R-:W-:-:S13]  /*1200*/  ISETP.NE.AND.EX P2, PT, R9, -0x1, PT, P2 ;  /* 0xffffffff0900780c */ /* 0x000fda0003f45320 */
[----:B------:R-:W-:-:S07]  /*1210*/  @P2 CS2R R26, SRZ ;  /* 0x00000000001a2805 */ /* 0x000fce000001ff00 */
.L_x_3330:
[----:B------:R-:W-:Y:S05]  /*1220*/  BSYNC B0 ;  /* 0x0000000000007941 */ /* 0x000fea0003800000 */
.L_x_3329:
[----:B-----5:R-:W-:Y:S01]  /*1230*/  ISETP.NE.U32.AND P5, PT, R10, 0x1, PT ;  /* 0x000000010a00780c */ /* 0x020fe20003fa5070 */
[----:B------:R-:W-:Y:S01]  /*1240*/  BSSY B0, `(.L_x_3331) ;  /* 0x000000c000007945 */ /* 0x000fe20003800000 */
[----:B------:R-:W-:Y:S02]  /*1250*/  ISETP.NE.U32.AND P2, PT, R12, 0x1, PT ;  /* 0x000000010c00780c */ /* 0x000fe40003f45070 */
[----:B------:R-:W-:Y:S02]  /*1260*/  ISETP.NE.AND.EX P5, PT, R11, RZ, PT, P5 ;  /* 0x000000ff0b00720c */ /* 0x000fe40003fa5350 */
[----:B------:R-:W-:Y:S02]  /*1270*/  ISETP.NE.U32.AND P6, PT, R14, 0x1, PT ;  /* 0x000000010e00780c */ /* 0x000fe40003fc5070 */
[----:B------:R-:W-:Y:S02]  /*1280*/  ISETP.NE.AND.EX P2, PT, R13, RZ, PT, P2 ;  /* 0x000000ff0d00720c */ /* 0x000fe40003f45320 */
[----:B------:R-:W-:-:S07]  /*1290*/  ISETP.NE.AND.EX P6, PT, R15, RZ, PT, P6 ;  /* 0x000000ff0f00720c */ /* 0x000fce0003fc5360 */
[----:B------:R-:W-:Y:S06]  /*12a0*/  @!P5 BRA `(.L_x_3332) ;  /* 0x000000000014d947 */ /* 0x000fec0003800000 */
[----:B------:R-:W-:Y:S01]  /*12b0*/  ISETP.NE.U32.AND P5, PT, R10, -0x1, PT ;  /* 0xffffffff0a00780c */ /* 0x000fe20003fa5070 */
[----:B------:R-:W-:Y:S02]  /*12c0*/  IMAD.U32 R28, RZ, RZ, UR11 ;  /* 0x0000000bff1c7e24 */ /* 0x000fe4000f8e00ff */
[----:B------:R-:W-:Y:S01]  /*12d0*/  IMAD.U32 R29, RZ, RZ, UR13 ;  /* 0x0000000dff1d7e24 */ /* 0x000fe2000f8e00ff */
[----:B------:R-:W-:-:S13]  /*12e0*/  ISETP.NE.AND.EX P5, PT, R11, -0x1, PT, P5 ;  /* 0xffffffff0b00780c */ /* 0x000fda0003fa5350 */
[----:B------:R-:W-:-:S07]  /*12f0*/  @P5 CS2R R28, SRZ ;  /* 0x00000000001c5805 */ /* 0x000fce000001ff00 */
.L_x_3332:
[----:B------:R-:W-:Y:S05]  /*1300*/  BSYNC B0 ;  /* 0x0000000000007941 */ /* 0x000fea0003800000 */
.L_x_3331:
[----:B------:R-:W-:Y:S01]  /*1310*/  BSSY B0, `(.L_x_3333) ;  /* 0x000000a000007945 */ /* 0x000fe20003800000 */
[----:B------:R-:W-:Y:S02]  /*1320*/  IMAD.MOV.U32 R24, RZ, RZ, 0x1 ;  /* 0x00000001ff187424 */ /* 0x000fe400078e00ff */
[----:B------:R-:W-:Y:S02]  /*1330*/  IMAD.MOV.U32 R8, RZ, RZ, 0x1 ;  /* 0x00000001ff087424 */ /* 0x000fe400078e00ff */
[----:B------:R-:W-:Y:S01]  /*1340*/  IMAD.MOV.U32 R9, RZ, RZ, RZ ;  /* 0x000000ffff097224 */ /* 0x000fe200078e00ff */
[----:B------:R-:W-:Y:S06]  /*1350*/  @!P2 BRA `(.L_x_3334) ;  /* 0x000000000014a947 */ /* 0x000fec0003800000 */
[----:B------:R-:W-:Y:S01]  /*1360*/  ISETP.NE.U32.AND P2, PT, R12, -0x1, PT ;  /* 0xffffffff0c00780c */ /* 0x000fe20003f45070 */
[----:B------:R-:W-:Y:S02]  /*1370*/  IMAD.U32 R8, RZ, RZ, UR11 ;  /* 0x0000000bff087e24 */ /* 0x000fe4000f8e00ff */
[----:B------:R-:W-:Y:S01]  /*1380*/  IMAD.U32 R9, RZ, RZ, UR13 ;  /* 0x0000000dff097e24 */ /* 0x000fe2000f8e00ff */
[----:B------:R-:W-:-:S13]  /*1390*/  ISETP.NE.AND.EX P2, PT, R13, -0x1, PT, P2 ;  /* 0xffffffff0d00780c */ /* 0x000fda0003f45320 */
[----:B------:R-:W-:-:S07]  /*13a0*/  @P2 CS2R R8, SRZ ;  /* 0x0000000000082805 */ /* 0x000fce000001ff00 */
.L_x_3334:
[----:B------:R-:W-:Y:S05]  /*13b0*/  BSYNC B0 ;  /* 0x0000000000007941 */ /* 0x000fea0003800000 */
.L_x_3333:
[----:B------:R-:W-:Y:S01]  /*13c0*/  BSSY B0, `(.L_x_3335) ;  /* 0x000000c000007945 */ /* 0x000fe20003800000 */
[----:B------:R-:W-:Y:S02]  /*13d0*/  IMAD.MOV.U32 R25, RZ, RZ, RZ ;  /* 0x000000ffff197224 */ /* 0x000fe400078e00ff */
[----:B------:R-:W-:Y:S02]  /*13e0*/  IMAD.MOV.U32 R12, RZ, RZ, R26 ;  /* 0x000000ffff0c7224 */ /* 0x000fe400078e001a */
[----:B------:R-:W-:Y:S02]  /*13f0*/  IMAD.MOV.U32 R13, RZ, RZ, R27 ;  /* 0x000000ffff0d7224 */ /* 0x000fe400078e001b */
[----:B------:R-:W-:Y:S02]  /*1400*/  IMAD.MOV.U32 R10, RZ, RZ, R28 ;  /* 0x000000ffff0a7224 */ /* 0x000fe400078e001c */
[----:B------:R-:W-:Y:S01]  /*1410*/  IMAD.MOV.U32 R11, RZ, RZ, R29 ;  /* 0x000000ffff0b7224 */ /* 0x000fe200078e001d */
[----:B------:R-:W-:Y:S06]  /*1420*/  @!P6 BRA `(.L_x_3336) ;  /* 0x000000000014e947 */ /* 0x000fec0003800000 */
[----:B------:R-:W-:Y:S01]  /*1430*/  ISETP.NE.U32.AND P2, PT, R14, -0x1, PT ;  /* 0xffffffff0e00780c */ /* 0x000fe20003f45070 */
[----:B------:R-:W-:Y:S02]  /*1440*/  IMAD.U32 R24, RZ, RZ, UR11 ;  /* 0x0000000bff187e24 */ /* 0x000fe4000f8e00ff */
[----:B------:R-:W-:Y:S01]  /*1450*/  IMAD.U32 R25, RZ, RZ, UR13 ;  /* 0x0000000dff197e24 */ /* 0x000fe2000f8e00ff */
[----:B------:R-:W-:-:S13]  /*1460*/  ISETP.NE.AND.EX P2, PT, R15, -0x1, PT, P2 ;  /* 0xffffffff0f00780c */ /* 0x000fda0003f45320 */
[----:B------:R-:W-:-:S07]  /*1470*/  @P2 CS2R R24, SRZ ;  /* 0x0000000000182805 */ /* 0x000fce000001ff00 */
.L_x_3336:
[----:B------:R-:W-:Y:S05]  /*1480*/  BSYNC B0 ;  /* 0x0000000000007941 */ /* 0x000fea0003800000 */
.L_x_3335:
[----:B------:R-:W-:Y:S01]  /*1490*/  @P1 LEA R18, P6, R22, UR8, 0x3 ;  /* 0x0000000816121c11 */ /* 0x000fe2000f8c18ff */
[----:B------:R-:W-:Y:S01]  /*14a0*/  UIMAD.WIDE.U32 UR4, UR12, 0x4, UR4 ;  /* 0x000000040c0478a5 */ /* 0x000fe2000f8e0004 */
[C---:B------:R-:W-:Y:S02]  /*14b0*/  @P0 LEA R14, P5, R23.reuse, UR8, 0x3 ;  /* 0x00000008170e0c11 */ /* 0x040fe4000f8a18ff */
        /* <DEDUP_REMOVED lines=20> */
.L_x_3321:
[----:B------:R-:W0:Y:S02]  /*1600*/  S2R R3, SR_TID.X ;  /* 0x0000000000037919 */ /* 0x000e240000002100 */
[----:B0-----:R-:W-:-:S03]  /*1610*/  IMAD.WIDE.U32 R4, R3, 0x4, RZ ;  /* 0x0000000403047825 */ /* 0x001fc600078e00ff */
[----:B------:R-:W-:-:S04]  /*1620*/  ISETP.GE.U32.AND P0, PT, R4, UR15, PT ;  /* 0x0000000f04007c0c */ /* 0x000fc8000bf06070 */
[----:B------:R-:W-:-:S04]  /*1630*/  ISETP.GE.AND.EX P0, PT, R5, UR10, PT, P0 ;  /* 0x0000000a05007c0c */ /* 0x000fc8000bf06300 */
[----:B------:R-:W-:-:S13]  /*1640*/  ISETP.GT.U32.OR P0, PT, R3, 0x3fff, P0 ;  /* 0x00003fff0300780c */ /* 0x000fda0000704470 */
[----:B------:R-:W-:Y:S05]  /*1650*/  @P0 EXIT ;  /* 0x000000000000094d */ /* 0x000fea0003800000 */
[----:B------:R-:W-:Y:S01]  /*1660*/  ULDC.64 UR4, c[0x0][0xe60] ;  /* 0x0003980000047ab9 */ /* 0x000fe20000000a00 */
[----:B------:R-:W-:Y:S01]  /*1670*/  IMAD.MOV.U32 R0, RZ, RZ, RZ ;  /* 0x000000ffff007224 */ /* 0x000fe200078e00ff */
[----:B------:R-:W-:Y:S01]  /*1680*/  ULOP3.LUT UR4, UR4, 0x1, URZ, 0xc0, !UPT ;  /* 0x0000000104047892 */ /* 0x000fe2000f8ec03f */
[----:B------:R-:W-:Y:S01]  /*1690*/  ISETP.LE.AND P0, PT, RZ, UR5, PT ;  /* 0x00000005ff007c0c */ /* 0x000fe2000bf03270 */
[----:B------:R-:W-:Y:S02]  /*16a0*/  ULDC UR5, c[0x0][0x0] ;  /* 0x0000000000057ab9 */ /* 0x000fe40000000800 */
[----:B------:R-:W-:-:S03]  /*16b0*/  UISETP.NE.U32.AND UP0, UPT, UR4, 0x1, UPT ;  /* 0x000000010400788c */ /* 0x000fc6000bf05070 */
[----:B------:R-:W-:Y:S01]  /*16c0*/  UMOV UR4, 0x1 ;  /* 0x0000000100047882 */ /* 0x000fe20000000000 */
[----:B------:R-:W-:-:S04]  /*16d0*/  UISETP.NE.U32.AND.EX UP0, UPT, URZ, URZ, UPT, UP0 ;  /* 0x0000003f3f00728c */ /* 0x000fc8000bf05100 */
[----:B------:R-:W-:Y:S02]  /*16e0*/  USEL UR4, UR4, 0xffffffff, UP0 ;  /* 0xffffffff04047887 */ /* 0x000fe40008000000 */
[----:B------:R-:W-:Y:S01]  /*16f0*/  USEL UR11, URZ, 0xffffffff, UP0 ;  /* 0xffffffff3f0b7887 */ /* 0x000fe20008000000 */
[----:B------:R-:W-:Y:S11]  /*1700*/  @!P0 BRA `(.L_x_3338) ;  /* 0x0000000800608947 */ /* 0x000ff60003800000 */
.L_x_3344:
[----:B------:R-:W-:Y:S01]  /*1710*/  ULDC.64 UR12, c[0x0][0xe60] ;  /* 0x00039800000c7ab9 */ /* 0x000fe20000000a00 */
[----:B------:R-:W-:Y:S01]  /*1720*/  IMAD.MOV.U32 R4, RZ, RZ, 0x1 ;  /* 0x00000001ff047424 */ /* 0x000fe200078e00ff */
[----:B------:R-:W-:Y:S01]  /*1730*/  ISETP.NE.U32.AND P0, PT, RZ, UR12, PT ;  /* 0x0000000cff007c0c */ /* 0x000fe2000bf05070 */
[----:B------:R-:W-:Y:S02]  /*1740*/  IMAD.MOV.U32 R11, RZ, RZ, RZ ;  /* 0x000000ffff0b7224 */ /* 0x000fe400078e00ff */
[----:B------:R-:W-:Y:S01]  /*1750*/  IMAD.MOV.U32 R12, RZ, RZ, 0x1 ;  /* 0x00000001ff0c7424 */ /* 0x000fe200078e00ff */
[----:B------:R-:W-:Y:S01]  /*1760*/  ISETP.NE.AND.EX P0, PT, RZ, UR13, PT, P0 ;  /* 0x0000000dff007c0c */ /* 0x000fe2000bf05300 */
[----:B------:R-:W-:Y:S02]  /*1770*/  IMAD.MOV.U32 R15, RZ, RZ, RZ ;  /* 0x000000ffff0f7224 */ /* 0x000fe400078e00ff */
[----:B------:R-:W-:Y:S02]  /*1780*/  IMAD.MOV.U32 R9, RZ, RZ, 0x1 ;  /* 0x00000001ff097424 */ /* 0x000fe400078e00ff */
[----:B------:R-:W-:-:S02]  /*1790*/  IMAD.MOV.U32 R8, RZ, RZ, RZ ;  /* 0x000000ffff087224 */ /* 0x000fc400078e00ff */
[----:B------:R-:W-:Y:S02]  /*17a0*/  IMAD.MOV.U32 R2, RZ, RZ, 0x1 ;  /* 0x00000001ff027424 */ /* 0x000fe400078e00ff */
[----:B------:R-:W-:-:S04]  /*17b0*/  IMAD.MOV.U32 R13, RZ, RZ, RZ ;  /* 0x000000ffff0d7224 */ /* 0x000fc800078e00ff */
[----:B------:R-:W-:Y:S05]  /*17c0*/  @!P0 BRA `(.L_x_3339) ;  /* 0x0000000400d88947 */ /* 0x000fea0003800000 */
[----:B------:R-:W-:-:S04]  /*17d0*/  LEA R18, P0, R3, UR6, 0x5 ;  /* 0x0000000603127c11 */ /* 0x000fc8000f8028ff */
[----:B------:R-:W-:-:S05]  /*17e0*/  LEA.HI.X R19, R3, UR7, R0, 0x5, P0 ;  /* 0x0000000703137c11 */ /* 0x000fca00080f2c00 */
[----:B------:R0:W5:Y:S04]  /*17f0*/  LDG.E.128 R8, desc[UR16][R18.64] ;  /* 0x0000001012087981 */ /* 0x000168000c1e1d00 */
[----:B------:R0:W5:Y:S01]  /*1800*/  LDG.E.128 R4, desc[UR16][R18.64+0x10] ;  /* 0x0000101012047981 */ /* 0x000162000c1e1d00 */
[----:B------:R-:W1:Y:S01]  /*1810*/  LDC R14, c[0x0][0xe60] ;  /* 0x00039800ff0e7b82 */ /* 0x000e620000000800 */
[----:B------:R-:W-:Y:S02]  /*1820*/  IMAD.MOV.U32 R2, RZ, RZ, 0x1 ;  /* 0x00000001ff027424 */ /* 0x000fe400078e00ff */
[----:B------:R-:W-:-:S05]  /*1830*/  IMAD.MOV.U32 R13, RZ, RZ, RZ ;  /* 0x000000ffff0d7224 */ /* 0x000fca00078e00ff */
[----:B------:R-:W2:Y:S01]  /*1840*/  LDC R16, c[0x0][0xe64] ;  /* 0x00039900ff107b82 */ /* 0x000ea20000000800 */
[----:B-1----:R-:W-:Y:S02]  /*1850*/  IMAD.MOV.U32 R12, RZ, RZ, R14 ;  /* 0x000000ffff0c7224 */ /* 0x002fe400078e000e */
[----:B0-2---:R-:W-:-:S07]  /*1860*/  IMAD.MOV.U32 R21, RZ, RZ, R16 ;  /* 0x000000ffff157224 */ /* 0x005fce00078e0010 */
.L_x_3340:
[----:B------:R-:W-:Y:S01]  /*1870*/  LOP3.LUT R15, R12, 0x1, RZ, 0xc0, !PT ;  /* 0x000000010c0f7812 */ /* 0x000fe200078ec0ff */
[----:B-----5:R-:W-:-:S03]  /*1880*/  IMAD R18, R9, R8, RZ ;  /* 0x0000000809127224 */ /* 0x020fc600078e02ff */
[----:B------:R-:W-:Y:S01]  /*1890*/  ISETP.NE.U32.AND P0, PT, R15, 0x1, PT ;  /* 0x000000010f00780c */ /* 0x000fe20003f05070 */
[----:B------:R-:W-:Y:S01]  /*18a0*/  IMAD R23, R8, R9, R18 ;  /* 0x0000000908177224 */ /* 0x000fe200078e0212 */
[----:B------:R-:W-:Y:S02]  /*18b0*/  IADD3 R15, P2, R12, 0x1, RZ ;  /* 0x000000010c0f7810 */ /* 0x000fe40007f5e0ff */
[----:B------:R-:W-:Y:S02]  /*18c0*/  ISETP.NE.U32.AND.EX P0, PT, RZ, RZ, PT, P0 ;  /* 0x000000ffff00720c */ /* 0x000fe40003f05100 */
[----:B------:R-:W-:Y:S02]  /*18d0*/  ISETP.GT.U32.AND P1, PT, R15, 0x2, PT ;  /* 0x000000020f00780c */ /* 0x000fe40003f24070 */
[----:B------:R-:W-:Y:S01]  /*18e0*/  SEL R17, R9, RZ, !P0 ;  /* 0x000000ff09117207 */ /* 0x000fe20004000000 */
[----:B------:R-:W-:Y:S01]  /*18f0*/  IMAD.X R9, RZ, RZ, R21, P2 ;  /* 0x000000ffff097224 */ /* 0x000fe200010e0615 */
[----:B------:R-:W-:-:S02]  /*1900*/  SEL R15, R8, 0x1, !P0 ;  /* 0x00000001080f7807 */ /* 0x000fc40004000000 */
[----:B------:R-:W-:Y:S01]  /*1910*/  LEA.HI R12, P2, R21, R12, RZ, 0x1 ;  /* 0x0000000c150c7211 */ /* 0x000fe200078508ff */
[-C--:B------:R-:W-:Y:S01]  /*1920*/  IMAD R20, R17, R2.reuse, RZ ;  /* 0x0000000211147224 */ /* 0x080fe200078e02ff */
[----:B------:R-:W-:Y:S01]  /*1930*/  ISETP.GT.U32.AND.EX P0, PT, R9, RZ, PT, P1 ;  /* 0x000000ff0900720c */ /* 0x000fe20003f04110 */
[----:B------:R-:W-:-:S04]  /*1940*/  IMAD.WIDE.U32 R18, R15, R2, RZ ;  /* 0x000000020f127225 */ /* 0x000fc800078e00ff */
[----:B------:R-:W-:Y:S02]  /*1950*/  IMAD R13, R13, R15, R20 ;  /* 0x0000000f0d0d7224 */ /* 0x000fe400078e0214 */
[----:B------:R-:W-:Y:S02]  /*1960*/  IMAD.X R15, RZ, RZ, R21, P2 ;  /* 0x000000ffff0f7224 */ /* 0x000fe400010e0615 */
[----:B------:R-:W-:-:S03]  /*1970*/  IMAD.WIDE.U32 R8, R8, R8, RZ ;  /* 0x0000000808087225 */ /* 0x000fc600078e00ff */
[--C-:B------:R-:W-:Y:S01]  /*1980*/  SHF.R.S64 R12, R12, 0x1, R15.reuse ;  /* 0x000000010c0c7819 */ /* 0x100fe2000000100f */
[----:B------:R-:W-:Y:S01]  /*1990*/  IMAD.MOV.U32 R2, RZ, RZ, R18 ;  /* 0x000000ffff027224 */ /* 0x000fe200078e0012 */
[----:B------:R-:W-:Y:S01]  /*19a0*/  SHF.R.S32.HI R15, RZ, 0x1, R15 ;  /* 0x00000001ff0f7819 */ /* 0x000fe2000001140f */
[----:B------:R-:W-:Y:S02]  /*19b0*/  IMAD.IADD R13, R19, 0x1, R13 ;  /* 0x00000001130d7824 */ /* 0x000fe400078e020d */
[----:B------:R-:W-:Y:S02]  /*19c0*/  IMAD.IADD R9, R9, 0x1, R23 ;  /* 0x0000000109097824 */ /* 0x000fe400078e0217 */
[----:B------:R-:W-:Y:S01]  /*19d0*/  IMAD.MOV.U32 R21, RZ, RZ, R15 ;  /* 0x000000ffff157224 */ /* 0x000fe200078e000f */
[----:B------:R-:W-:Y:S06]  /*19e0*/  @P0 BRA `(.L_x_3340) ;  /* 0xfffffffc00a00947 */ /* 0x000fec000383ffff */
[----:B------:R-:W-:Y:S02]  /*19f0*/  IMAD.MOV.U32 R9, RZ, RZ, 0x1 ;  /* 0x00000001ff097424 */ /* 0x000fe400078e00ff */
[----:B------:R-:W-:Y:S02]  /*1a00*/  IMAD.MOV.U32 R8, RZ, RZ, RZ ;  /* 0x000000ffff087224 */ /* 0x000fe400078e00ff */
[----:B------:R-:W-:Y:S02]  /*1a10*/  IMAD.MOV.U32 R19, RZ, RZ, R14 ;  /* 0x000000ffff137224 */ /* 0x000fe400078e000e */
[----:B------:R-:W-:-:S07]  /*1a20*/  IMAD.MOV.U32 R12, RZ, RZ, R16 ;  /* 0x000000ffff0c7224 */ /* 0x000fce00078e0010 */
.L_x_3341:
[C---:B------:R-:W-:Y:S02]  /*1a30*/  LOP3.LUT R15, R19.reuse, 0x1, RZ, 0xc0, !PT ;  /* 0x00000001130f7812 */ /* 0x040fe400078ec0ff */
[----:B------:R-:W-:Y:S02]  /*1a40*/  IADD3 R17, P2, R19, 0x1, RZ ;  /* 0x0000000113117810 */ /* 0x000fe40007f5e0ff */
[----:B------:R-:W-:Y:S01]  /*1a50*/  ISETP.NE.U32.AND P0, PT, R15, 0x1, PT ;  /* 0x000000010f00780c */ /* 0x000fe20003f05070 */
[----:B------:R-:W-:Y:S01]  /*1a60*/  IMAD R15, R11, R10, RZ ;  /* 0x0000000a0b0f7224 */ /* 0x000fe200078e02ff */
[----:B------:R-:W-:Y:S01]  /*1a70*/  ISETP.GT.U32.AND P1, PT, R17, 0x2, PT ;  /* 0x000000021100780c */ /* 0x000fe20003f24070 */
[----:B------:R-:W-:Y:S01]  /*1a80*/  IMAD.X R22, RZ, RZ, R12, P2 ;  /* 0x000000ffff167224 */ /* 0x000fe200010e060c */
[----:B------:R-:W-:Y:S01]  /*1a90*/  ISETP.NE.U32.AND.EX P0, PT, RZ, RZ, PT, P0 ;  /* 0x000000ffff00720c */ /* 0x000fe20003f05100 */
[----:B------:R-:W-:-:S03]  /*1aa0*/  IMAD R21, R10, R11, R15 ;  /* 0x0000000b0a157224 */ /* 0x000fc600078e020f */
[----:B------:R-:W-:Y:S02]  /*1ab0*/  SEL R18, R11, RZ, !P0 ;  /* 0x000000ff0b127207 */ /* 0x000fe40004000000 */
[----:B------:R-:W-:Y:S02]  /*1ac0*/  SEL R17, R10, 0x1, !P0 ;  /* 0x000000010a117807 */ /* 0x000fe40004000000 */
[----:B------:R-:W-:Y:S01]  /*1ad0*/  LEA.HI R15, P0, R12, R19, RZ, 0x1 ;  /* 0x000000130c0f7211 */ /* 0x000fe200078108ff */
[-C--:B------:R-:W-:Y:S02]  /*1ae0*/  IMAD R11, R18, R9.reuse, RZ ;  /* 0x00000009120b7224 */ /* 0x080fe400078e02ff */
[----:B------:R-:W-:-:S04]  /*1af0*/  IMAD.WIDE.U32 R18, R17, R9, RZ ;  /* 0x0000000911127225 */ /* 0x000fc800078e00ff */
[----:B------:R-:W-:Y:S01]  /*1b00*/  IMAD.X R20, RZ, RZ, R12, P0 ;  /* 0x000000ffff147224 */ /* 0x000fe200000e060c */
[----:B------:R-:W-:Y:S01]  /*1b10*/  ISETP.GT.U32.AND.EX P0, PT, R22, RZ, PT, P1 ;  /* 0x000000ff1600720c */ /* 0x000fe20003f04110 */
[----:B------:R-:W-:Y:S02]  /*1b20*/  IMAD R17, R8, R17, R11 ;  /* 0x0000001108117224 */ /* 0x000fe400078e020b */
[----:B------:R-:W-:Y:S01]  /*1b30*/  IMAD.WIDE.U32 R10, R10, R10, RZ ;  /* 0x0000000a0a0a7225 */ /* 0x000fe200078e00ff */
[--C-:B------:R-:W-:Y:S02]  /*1b40*/  SHF.R.S64 R12, R15, 0x1, R20.reuse ;  /* 0x000000010f0c7819 */ /* 0x100fe40000001014 */
[----:B------:R-:W-:Y:S01]  /*1b50*/  SHF.R.S32.HI R15, RZ, 0x1, R20 ;  /* 0x00000001ff0f7819 */ /* 0x000fe20000011414 */
[----:B------:R-:W-:Y:S02]  /*1b60*/  IMAD.IADD R8, R19, 0x1, R17 ;  /* 0x0000000113087824 */ /* 0x000fe400078e0211 */
[----:B------:R-:W-:-:S02]  /*1b70*/  IMAD.MOV.U32 R19, RZ, RZ, R12 ;  /* 0x000000ffff137224 */ /* 0x000fc400078e000c */
[----:B------:R-:W-:Y:S02]  /*1b80*/  IMAD.MOV.U32 R9, RZ, RZ, R18 ;  /* 0x000000ffff097224 */ /* 0x000fe400078e0012 */
[----:B------:R-:W-:Y:S02]  /*1b90*/  IMAD.IADD R11, R11, 0x1, R21 ;  /* 0x000000010b0b7824 */ /* 0x000fe400078e0215 */
[----:B------:R-:W-:Y:S01]  /*1ba0*/  IMAD.MOV.U32 R12, RZ, RZ, R15 ;  /* 0x000000ffff0c7224 */ /* 0x000fe200078e000f */
[----:B------:R-:W-:Y:S06]  /*1bb0*/  @P0 BRA `(.L_x_3341) ;  /* 0xfffffffc009c0947 */ /* 0x000fec000383ffff */
[----:B------:R-:W-:Y:S02]  /*1bc0*/  IMAD.MOV.U32 R12, RZ, RZ, 0x1 ;  /* 0x00000001ff0c7424 */ /* 0x000fe400078e00ff */
[----:B------:R-:W-:Y:S02]  /*1bd0*/  IMAD.MOV.U32 R15, RZ, RZ, RZ ;  /* 0x000000ffff0f7224 */ /* 0x000fe400078e00ff */
[----:B------:R-:W-:Y:S02]  /*1be0*/  IMAD.MOV.U32 R10, RZ, RZ, R14 ;  /* 0x000000ffff0a7224 */ /* 0x000fe400078e000e */
[----:B------:R-:W-:-:S07]  /*1bf0*/  IMAD.MOV.U32 R19, RZ, RZ, R16 ;  /* 0x000000ffff137224 */ /* 0x000fce00078e0010 */
.L_x_3342:
[C---:B------:R-:W-:Y:S01]  /*1c00*/  LOP3.LUT R11, R10.reuse, 0x1, RZ, 0xc0, !PT ;  /* 0x000000010a0b7812 */ /* 0x040fe200078ec0ff */
[----:B------:R-:W-:Y:S01]  /*1c10*/  IMAD R17, R5, R4, RZ ;  /* 0x0000000405117224 */ /* 0x000fe200078e02ff */
[----:B------:R-:W-:Y:S02]  /*1c20*/  IADD3 R18, P2, R10, 0x1, RZ ;  /* 0x000000010a127810 */ /* 0x000fe40007f5e0ff */
[----:B------:R-:W-:Y:S01]  /*1c30*/  ISETP.NE.U32.AND P0, PT, R11, 0x1, PT ;  /* 0x000000010b00780c */ /* 0x000fe20003f05070 */
[----:B------:R-:W-:Y:S01]  /*1c40*/  IMAD R21, R4, R5, R17 ;  /* 0x0000000504157224 */ /* 0x000fe200078e0211 */
[----:B------:R-:W-:Y:S01]  /*1c50*/  ISETP.GT.U32.AND P1, PT, R18, 0x2, PT ;  /* 0x000000021200780c */ /* 0x000fe20003f24070 */
[----:B------:R-:W-:Y:S01]  /*1c60*/  IMAD.X R20, RZ, RZ, R19, P2 ;  /* 0x000000ffff147224 */ /* 0x000fe200010e0613 */
[----:B------:R-:W-:Y:S02]  /*1c70*/  ISETP.NE.U32.AND.EX P0, PT, RZ, RZ, PT, P0 ;  /* 0x000000ffff00720c */ /* 0x000fe40003f05100 */
[----:B------:R-:W-:-:S02]  /*1c80*/  LEA.HI R17, P2, R19, R10, RZ, 0x1 ;  /* 0x0000000a13117211 */ /* 0x000fc400078508ff */
[----:B------:R-:W-:Y:S02]  /*1c90*/  SEL R11, R5, RZ, !P0 ;  /* 0x000000ff050b7207 */ /* 0x000fe40004000000 */
[----:B------:R-:W-:Y:S02]  /*1ca0*/  SEL R18, R4, 0x1, !P0 ;  /* 0x0000000104127807 */ /* 0x000fe40004000000 */
[----:B------:R-:W-:Y:S01]  /*1cb0*/  ISETP.GT.U32.AND.EX P0, PT, R20, RZ, PT, P1 ;  /* 0x000000ff1400720c */ /* 0x000fe20003f04110 */
[-C--:B------:R-:W-:Y:S02]  /*1cc0*/  IMAD R5, R11, R12.reuse, RZ ;  /* 0x0000000c0b057224 */ /* 0x080fe400078e02ff */
[----:B------:R-:W-:-:S04]  /*1cd0*/  IMAD.WIDE.U32 R10, R18, R12, RZ ;  /* 0x0000000c120a7225 */ /* 0x000fc800078e00ff */
[----:B------:R-:W-:Y:S02]  /*1ce0*/  IMAD R15, R15, R18, R5 ;  /* 0x000000120f0f7224 */ /* 0x000fe400078e0205 */
[----:B------:R-:W-:Y:S02]  /*1cf0*/  IMAD.X R18, RZ, RZ, R19, P2 ;  /* 0x000000ffff127224 */ /* 0x000fe400010e0613 */
[----:B------:R-:W-:Y:S02]  /*1d00*/  IMAD.IADD R15, R11, 0x1, R15 ;  /* 0x000000010b0f7824 */ /* 0x000fe400078e020f */
[----:B------:R-:W-:Y:S01]  /*1d10*/  IMAD.WIDE.U32 R4, R4, R4, RZ ;  /* 0x0000000404047225 */ /* 0x000fe200078e00ff */
[----:B------:R-:W-:-:S03]  /*1d20*/  SHF.R.S32.HI R11, RZ, 0x1, R18 ;  /* 0x00000001ff0b7819 */ /* 0x000fc60000011412 */
[----:B------:R-:W-:Y:S01]  /*1d30*/  IMAD.MOV.U32 R12, RZ, RZ, R10 ;  /* 0x000000ffff0c7224 */ /* 0x000fe200078e000a */
[----:B------:R-:W-:Y:S01]  /*1d40*/  SHF.R.S64 R10, R17, 0x1, R18 ;  /* 0x00000001110a7819 */ /* 0x000fe20000001012 */
[----:B------:R-:W-:Y:S02]  /*1d50*/  IMAD.IADD R5, R5, 0x1, R21 ;  /* 0x0000000105057824 */ /* 0x000fe400078e0215 */
[----:B------:R-:W-:Y:S01]  /*1d60*/  IMAD.MOV.U32 R19, RZ, RZ, R11 ;  /* 0x000000ffff137224 */ /* 0x000fe200078e000b */
[----:B------:R-:W-:Y:S06]  /*1d70*/  @P0 BRA `(.L_x_3342) ;  /* 0xfffffffc00a00947 */ /* 0x000fec000383ffff */
[----:B------:R-:W-:Y:S02]  /*1d80*/  IMAD.MOV.U32 R17, RZ, RZ, R14 ;  /* 0x000000ffff117224 */ /* 0x000fe400078e000e */
[----:B------:R-:W-:Y:S02]  /*1d90*/  IMAD.MOV.U32 R4, RZ, RZ, 0x1 ;  /* 0x00000001ff047424 */ /* 0x000fe400078e00ff */
[----:B------:R-:W-:-:S07]  /*1da0*/  IMAD.MOV.U32 R11, RZ, RZ, RZ ;  /* 0x000000ffff0b7224 */ /* 0x000fce00078e00ff */
.L_x_3343:
[----:B------:R-:W-:Y:S01]  /*1db0*/  LOP3.LUT R5, R17, 0x1, RZ, 0xc0, !PT ;  /* 0x0000000111057812 */ /* 0x000fe200078ec0ff */
[----:B------:R-:W-:Y:S01]  /*1dc0*/  IMAD R10, R7, R6, RZ ;  /* 0x00000006070a7224 */ /* 0x000fe200078e02ff */
[----:B------:R-:W-:Y:S02]  /*1dd0*/  IADD3 R14, P2, R17, 0x1, RZ ;  /* 0x00000001110e7810 */ /* 0x000fe40007f5e0ff */
[----:B------:R-:W-:Y:S01]  /*1de0*/  ISETP.NE.U32.AND P0, PT, R5, 0x1, PT ;  /* 0x000000010500780c */ /* 0x000fe20003f05070 */
[----:B------:R-:W-:Y:S01]  /*1df0*/  IMAD R19, R6, R7, R10 ;  /* 0x0000000706137224 */ /* 0x000fe200078e020a */
[----:B------:R-:W-:Y:S01]  /*1e00*/  ISETP.GT.U32.AND P1, PT, R14, 0x2, PT ;  /* 0x000000020e00780c */ /* 0x000fe20003f24070 */
[----:B------:R-:W-:Y:S01]  /*1e10*/  IMAD.X R18, RZ, RZ, R16, P2 ;  /* 0x000000ffff127224 */ /* 0x000fe200010e0610 */
[----:B------:R-:W-:-:S04]  /*1e20*/  ISETP.NE.U32.AND.EX P0, PT, RZ, RZ, PT, P0 ;  /* 0x000000ffff00720c */ /* 0x000fc80003f05100 */
        /* <DEDUP_REMOVED lines=8> */
[----:B------:R-:W-:-:S04]  /*1eb0*/  IMAD.WIDE.U32 R6, R6, R6, RZ ;  /* 0x0000000606067225 */ /* 0x000fc800078e00ff */
[----:B------:R-:W-:Y:S01]  /*1ec0*/  IMAD.IADD R11, R5, 0x1, R11 ;  /* 0x00000001050b7824 */ /* 0x000fe200078e020b */
[----:B------:R-:W-:Y:S01]  /*1ed0*/  SHF.R.S64 R5, R10, 0x1, R17 ;  /* 0x000000010a057819 */ /* 0x000fe20000001011 */
[----:B------:R-:W-:Y:S01]  /*1ee0*/  IMAD.IADD R7, R7, 0x1, R19 ;  /* 0x0000000107077824 */ /* 0x000fe200078e0213 */
[----:B------:R-:W-:-:S03]  /*1ef0*/  SHF.R.S32.HI R10, RZ, 0x1, R17 ;  /* 0x00000001ff0a7819 */ /* 0x000fc60000011411 */
[----:B------:R-:W-:Y:S02]  /*1f00*/  IMAD.MOV.U32 R17, RZ, RZ, R5 ;  /* 0x000000ffff117224 */ /* 0x000fe400078e0005 */
[----:B------:R-:W-:Y:S01]  /*1f10*/  IMAD.MOV.U32 R16, RZ, RZ, R10 ;  /* 0x000000ffff107224 */ /* 0x000fe200078e000a */
[----:B------:R-:W-:Y:S06]  /*1f20*/  @P0 BRA `(.L_x_3343) ;  /* 0xfffffffc00a00947 */ /* 0x000fec000383ffff */
.L_x_3339:
[C---:B------:R-:W-:Y:S01]  /*1f30*/  LEA R16, P0, R3.reuse, UR8, 0x5 ;  /* 0x0000000803107c11 */ /* 0x040fe2000f8028ff */
[----:B------:R-:W-:Y:S02]  /*1f40*/  IMAD.MOV.U32 R7, RZ, RZ, R11 ;  /* 0x000000ffff077224 */ /* 0x000fe400078e000b */
[----:B------:R-:W-:Y:S01]  /*1f50*/  IMAD.MOV.U32 R11, RZ, RZ, R8 ;  /* 0x000000ffff0b7224 */ /* 0x000fe200078e0008 */
[C---:B------:R-:W-:Y:S01]  /*1f60*/  LEA.HI.X R17, R3.reuse, UR9, R0, 0x5, P0 ;  /* 0x0000000903117c11 */ /* 0x040fe200080f2c00 */
[----:B------:R-:W-:Y:S01]  /*1f70*/  IMAD.MOV.U32 R6, RZ, RZ, R4 ;  /* 0x000000ffff067224 */ /* 0x000fe200078e0004 */
[----:B------:R-:W-:Y:S01]  /*1f80*/  IADD3 R3, P0, R3, UR5, RZ ;  /* 0x0000000503037c10 */ /* 0x000fe2000ff1e0ff */
[----:B------:R-:W-:Y:S02]  /*1f90*/  IMAD.MOV.U32 R10, RZ, RZ, R9 ;  /* 0x000000ffff0a7224 */ /* 0x000fe400078e0009 */
[----:B------:R-:W-:Y:S01]  /*1fa0*/  IMAD.MOV.U32 R8, RZ, RZ, R2 ;  /* 0x000000ffff087224 */ /* 0x000fe200078e0002 */
[----:B------:R-:W-:Y:S01]  /*1fb0*/  ISETP.LT.U32.AND P1, PT, R3, 0x4000, PT ;  /* 0x000040000300780c */ /* 0x000fe20003f21070 */
[----:B------:R-:W-:-:S02]  /*1fc0*/  IMAD.MOV.U32 R9, RZ, RZ, R13 ;  /* 0x000000ffff097224 */ /* 0x000fc400078e000d */
[----:B------:R-:W-:Y:S02]  /*1fd0*/  IMAD.MOV.U32 R4, RZ, RZ, R12 ;  /* 0x000000ffff047224 */ /* 0x000fe400078e000c */
[----:B------:R-:W-:Y:S01]  /*1fe0*/  IMAD.MOV.U32 R5, RZ, RZ, R15 ;  /* 0x000000ffff057224 */ /* 0x000fe200078e000f */
[----:B------:R0:W-:Y:S01]  /*1ff0*/  STG.E.128 desc[UR16][R16.64], R8 ;  /* 0x0000000810007986 */ /* 0x0001e2000c101d10 */
[C---:B------:R-:W-:Y:S02]  /*2000*/  IMAD.SHL.U32 R2, R3.reuse, 0x4, RZ ;  /* 0x0000000403027824 */ /* 0x040fe400078e00ff */
[----:B------:R-:W-:Y:S01]  /*2010*/  IMAD.X R0, RZ, RZ, R0, P0 ;  /* 0x000000ffff007224 */ /* 0x000fe200000e0600 */
[----:B------:R0:W-:Y:S02]  /*2020*/  STG.E.128 desc[UR16][R16.64+0x10], R4 ;  /* 0x0000100410007986 */ /* 0x0001e4000c101d10 */
[----:B------:R-:W-:Y:S02]  /*2030*/  ISETP.GE.U32.AND P0, PT, R2, UR15, PT ;  /* 0x0000000f02007c0c */ /* 0x000fe4000bf06070 */
[----:B------:R-:W-:-:S02]  /*2040*/  SHF.L.U64.HI R2, R3, 0x2, R0 ;  /* 0x0000000203027819 */ /* 0x000fc40000010200 */
[----:B------:R-:W-:Y:S02]  /*2050*/  ISETP.LT.U32.AND.EX P1, PT, R0, RZ, PT, P1 ;  /* 0x000000ff0000720c */ /* 0x000fe40003f21110 */
[----:B------:R-:W-:-:S13]  /*2060*/  ISETP.GE.AND.EX P0, PT, R2, UR10, PT, P0 ;  /* 0x0000000a02007c0c */ /* 0x000fda000bf06300 */
[----:B0-----:R-:W-:Y:S05]  /*2070*/  @!P0 BRA P1, `(.L_x_3344) ;  /* 0xfffffff400a48947 */ /* 0x001fea000083ffff */
[----:B------:R-:W-:Y:S05]  /*2080*/  EXIT ;  /* 0x000000000000794d */ /* 0x000fea0003800000 */
.L_x_3338:
[C---:B------:R-:W-:Y:S01]  /*2090*/  IMAD.SHL.U32 R17, R3.reuse, 0x20, RZ ;  /* 0x0000002003117824 */ /* 0x040fe200078e00ff */
[----:B------:R-:W-:-:S04]  /*20a0*/  SHF.L.U64.HI R16, R3, 0x5, R0 ;  /* 0x0000000503107819 */ /* 0x000fc80000010200 */
[----:B------:R-:W-:-:S04]  /*20b0*/  IADD3 R4, P0, R17, UR6, RZ ;  /* 0x0000000611047c10 */ /* 0x000fc8000ff1e0ff */
[----:B------:R-:W-:-:S05]  /*20c0*/  IADD3.X R5, R16, UR7, RZ, P0, !PT ;  /* 0x0000000710057c10 */ /* 0x000fca00087fe4ff */
[----:B------:R-:W2:Y:S04]  /*20d0*/  LDG.E.128 R12, desc[UR16][R4.64] ;  /* 0x00000010040c7981 */ /* 0x000ea8000c1e1d00 */
[----:B------:R0:W3:Y:S01]  /*20e0*/  LDG.E.128 R8, desc[UR16][R4.64+0x10] ;  /* 0x0000101004087981 */ /* 0x0000e2000c1e1d00 */
[----:B------:R-:W-:Y:S01]  /*20f0*/  BSSY B0, `(.L_x_3345) ;  /* 0x0000013000007945 */ /* 0x000fe20003800000 */
[----:B------:R-:W-:Y:S02]  /*2100*/  IMAD.MOV.U32 R6, RZ, RZ, 0x1 ;  /* 0x00000001ff067424 */ /* 0x000fe400078e00ff */
[----:B------:R-:W-:Y:S02]  /*2110*/  IMAD.MOV.U32 R7, RZ, RZ, RZ ;  /* 0x000000ffff077224 */ /* 0x000fe400078e00ff */
[----:B0-----:R-:W-:-:S02]  /*2120*/  IMAD.MOV.U32 R4, RZ, RZ, 0x1 ;  /* 0x00000001ff047424 */ /* 0x001fc400078e00ff */
[----:B------:R-:W-:Y:S01]  /*2130*/  IMAD.MOV.U32 R5, RZ, RZ, RZ ;  /* 0x000000ffff057224 */ /* 0x000fe200078e00ff */
[----:B--2---:R-:W-:Y:S02]  /*2140*/  ISETP.NE.U32.AND P3, PT, R12, 0x1, PT ;  /* 0x000000010c00780c */ /* 0x004fe40003f65070 */
[----:B------:R-:W-:Y:S02]  /*2150*/  ISETP.NE.U32.AND P2, PT, R14, 0x1, PT ;  /* 0x000000010e00780c */ /* 0x000fe40003f45070 */
[----:B------:R-:W-:Y:S02]  /*2160*/  ISETP.NE.AND.EX P3, PT, R13, RZ, PT, P3 ;  /* 0x000000ff0d00720c */ /* 0x000fe40003f65330 */
[----:B---3--:R-:W-:Y:S02]  /*2170*/  ISETP.NE.U32.AND P1, PT, R8, 0x1, PT ;  /* 0x000000010800780c */ /* 0x008fe40003f25070 */
[----:B------:R-:W-:Y:S02]  /*2180*/  ISETP.NE.U32.AND P0, PT, R10, 0x1, PT ;  /* 0x000000010a00780c */ /* 0x000fe40003f05070 */
[----:B------:R-:W-:-:S02]  /*2190*/  ISETP.NE.AND.EX P2, PT, R15, RZ, PT, P2 ;  /* 0x000000ff0f00720c */ /* 0x000fc40003f45320 */
[----:B------:R-:W-:Y:S02]  /*21a0*/  ISETP.NE.AND.EX P1, PT, R9, RZ, PT, P1 ;  /* 0x000000ff0900720c */ /* 0x000fe40003f25310 */
[----:B------:R-:W-:-:S03]  /*21b0*/  ISETP.NE.AND.EX P0, PT, R11, RZ, PT, P0 ;  /* 0x000000ff0b00720c */ /* 0x000fc60003f05300 */
[----:B------:R-:W-:Y:S10]  /*21c0*/  @!P3 BRA `(.L_x_3346) ;  /* 0x000000000014b947 */ /* 0x000ff40003800000 */
[----:B------:R-:W-:Y:S01]  /*21d0*/  ISETP.NE.U32.AND P3, PT, R12, -0x1, PT ;  /* 0xffffffff0c00780c */ /* 0x000fe20003f65070 */
[----:B------:R-:W-:Y:S02]  /*21e0*/  IMAD.U32 R4, RZ, RZ, UR4 ;  /* 0x00000004ff047e24 */ /* 0x000fe4000f8e00ff */
[----:B------:R-:W-:Y:S01]  /*21f0*/  IMAD.U32 R5, RZ, RZ, UR11 ;  /* 0x0000000bff057e24 */ /* 0x000fe2000f8e00ff */
[----:B------:R-:W-:-:S13]  /*2200*/  ISETP.NE.AND.EX P3, PT, R13, -0x1, PT, P3 ;  /* 0xffffffff0d00780c */ /* 0x000fda0003f65330 */
[----:B------:R-:W-:-:S07]  /*2210*/  @P3 CS2R R4, SRZ ;  /* 0x0000000000043805 */ /* 0x000fce000001ff00 */
.L_x_3346:
[----:B------:R-:W-:Y:S05]  /*2220*/  BSYNC B0 ;  /* 0x0000000000007941 */ /* 0x000fea0003800000 */
.L_x_3345:
[----:B------:R-:W-:Y:S04]  /*2230*/  BSSY B0, `(.L_x_3347) ;  /* 0x0000007000007945 */ /* 0x000fe80003800000 */
[----:B------:R-:W-:Y:S05]  /*2240*/  @!P2 BRA `(.L_x_3348) ;  /* 0x000000000014a947 */ /* 0x000fea0003800000 */
[----:B------:R-:W-:Y:S01]  /*2250*/  ISETP.NE.U32.AND P2, PT, R14, -0x1, PT ;  /* 0xffffffff0e00780c */ /* 0x000fe20003f45070 */
[----:B------:R-:W-:Y:S02]  /*2260*/  IMAD.U32 R6, RZ, RZ, UR4 ;  /* 0x00000004ff067e24 */ /* 0x000fe4000f8e00ff */
[----:B------:R-:W-:Y:S01]  /*2270*/  IMAD.U32 R7, RZ, RZ, UR11 ;  /* 0x0000000bff077e24 */ /* 0x000fe2000f8e00ff */
[----:B------:R-:W-:-:S13]  /*2280*/  ISETP.NE.AND.EX P2, PT, R15, -0x1, PT, P2 ;  /* 0xffffffff0f00780c */ /* 0x000fda0003f45320 */
[----:B------:R-:W-:-:S07]  /*2290*/  @P2 CS2R R6, SRZ ;  /* 0x0000000000062805 */ /* 0x000fce000001ff00 */
.L_x_3348:
[----:B------:R-:W-:Y:S05]  /*22a0*/  BSYNC B0 ;  /* 0x0000000000007941 */ /* 0x000fea0003800000 */
.L_x_3347:
        /* <DEDUP_REMOVED lines=9> */
[----:B------:R-:W-:Y:S02]  /*2340*/  @P1 IMAD.MOV.U32 R2, RZ, RZ, RZ ;  /* 0x000000ffff021224 */ /* 0x000fe400078e00ff */
[----:B------:R-:W-:-:S07]  /*2350*/  @P1 IMAD.MOV.U32 R13, RZ, RZ, RZ ;  /* 0x000000ffff0d1224 */ /* 0x000fce00078e00ff */
.L_x_3350:
[----:B------:R-:W-:Y:S05]  /*2360*/  BSYNC B0 ;  /* 0x0000000000007941 */ /* 0x000fea0003800000 */
.L_x_3349:
[----:B------:R-:W-:Y:S01]  /*2370*/  BSSY B0, `(.L_x_3351) ;  /* 0x000000a000007945 */ /* 0x000fe20003800000 */
[----:B------:R-:W-:Y:S02]  /*2380*/  IMAD.MOV.U32 R15, RZ, RZ, RZ ;  /* 0x000000ffff0f7224 */ /* 0x000fe400078e00ff */
        /* <DEDUP_REMOVED lines=8> */
.L_x_3352:
[----:B------:R-:W-:Y:S05]  /*2410*/  BSYNC B0 ;  /* 0x0000000000007941 */ /* 0x000fea0003800000 */
.L_x_3351:
[----:B------:R-:W-:Y:S01]  /*2420*/  IADD3 R12, P0, R17, UR8, RZ ;  /* 0x00000008110c7c10 */ /* 0x000fe2000ff1e0ff */
[----:B------:R-:W-:Y:S02]  /*2430*/  IMAD.MOV.U32 R10, RZ, RZ, R14 ;  /* 0x000000ffff0a7224 */ /* 0x000fe400078e000e */
[----:B------:R-:W-:Y:S01]  /*2440*/  IMAD.MOV.U32 R11, RZ, RZ, R15 ;  /* 0x000000ffff0b7224 */ /* 0x000fe200078e000f */
[----:B------:R-:W-:Y:S02]  /*2450*/  IADD3.X R13, R16, UR9, RZ, P0, !PT ;  /* 0x00000009100d7c10 */ /* 0x000fe400087fe4ff */
[----:B------:R-:W-:-:S03]  /*2460*/  IADD3 R3, P0, R3, UR5, RZ ;  /* 0x0000000503037c10 */ /* 0x000fc6000ff1e0ff */
[----:B------:R0:W-:Y:S01]  /*2470*/  STG.E.128 desc[UR16][R12.64], R4 ;  /* 0x000000040c007986 */ /* 0x0001e2000c101d10 */
[C---:B------:R-:W-:Y:S01]  /*2480*/  ISETP.LT.U32.AND P1, PT, R3.reuse, 0x4000, PT ;  /* 0x000040000300780c */ /* 0x040fe20003f21070 */
        /* <DEDUP_REMOVED lines=9> */
.L_x_3353:
        /* <DEDUP_REMOVED lines=14> */
.L_x_5385:


//--------------------- .text._ZN2at6native57_GLOBAL__N__f3eca4a2_24_ForeachBinaryOpScalar_cu_86b9896c25multi_tensor_apply_kernelINS1_18TensorListMetadataILi2EEENS1_21BinaryOpScalarFunctorIiLi2ELi1ELi1EEEJNS1_13power_functorIiEEiEEEvT_T0_DpT1_ --------------------------
	.section	.text._ZN2at6native57_GLOBAL__N__f3eca4a2_24_ForeachBinaryOpScalar_cu_86b9896c25multi_tensor_apply_kernelINS1_18TensorListMetadataILi2EEENS1_21BinaryOpScalarFunctorIiLi2ELi1ELi1EEEJNS1_13power_functorIiEEiEEEvT_T0_DpT1_,"ax",@progbits
	.align	128
.text._ZN2at6native57_GLOBAL__N__f3eca4a2_24_ForeachBinaryOpScalar_cu_86b9896c25multi_tensor_apply_kernelINS1_18TensorListMetadataILi2EEENS1_21BinaryOpScalarFunctorIiLi2ELi1ELi1EEEJNS1_13power_functorIiEEiEEEvT_T0_DpT1_:
        .type           _ZN2at6native57_GLOBAL__N__f3eca4a2_24_ForeachBinaryOpScalar_cu_86b9896c25multi_tensor_apply_kernelINS1_18TensorListMetadataILi2EEENS1_21BinaryOpScalarFunctorIiLi2ELi1ELi1EEEJNS1_13power_functorIiEEiEEEvT_T0_DpT1_,@function
        .size           _ZN2at6native57_GLOBAL__N__f3eca4a2_24_ForeachBinaryOpScalar_cu_86b9896c25multi_tensor_apply_kernelINS1_18TensorListMetadataILi2EEENS1_21BinaryOpScalarFunctorIiLi2ELi1ELi1EEEJNS1_13power_functorIiEEiEEEvT_T0_DpT1_,(.L_x_5386 - _ZN2at6native57_GLOBAL__N__f3eca4a2_24_ForeachBinaryOpScalar_cu_86b9896c25multi_tensor_apply_kernelINS1_18TensorListMetadataILi2EEENS1_21BinaryOpScalarFunctorIiLi2ELi1ELi1EEEJNS1_13power_functorIiEEiEEEvT_T0_DpT1_)
        .other          _ZN2at6native57_GLOBAL__N__f3eca4a2_24_ForeachBinaryOpScalar_cu_86b9896c25multi_tensor_apply_kernelINS1_18TensorListMetadataILi2EEENS1_21BinaryOpScalarFunctorIiLi2ELi1ELi1EEEJNS1_13power_functorIiEEiEEEvT_T0_DpT1_,@"STO_CUDA_ENTRY STV_DEFAULT"
_ZN2at6native57_GLOBAL__N__f3eca4a2_24_ForeachBinaryOpScalar_cu_86b9896c25multi_tensor_apply_kernelINS1_18TensorListMetadataILi2EEENS1_21BinaryOpScalarFunctorIiLi2ELi1ELi1EEEJNS1_13power_functorIiEEiEEEvT_T0_DpT1_:
        /* <DEDUP_REMOVED lines=23> */
[----:B------:R-:W-:Y:S02]  /*0170*/  ULDC UR4, c[0x0][0xe5c] ;  /* 0x0003970000047ab9 */ /* 0x000fe40000000800 */
[----:B------:R-:W-:-:S13]  /*0180*/  ISETP.LE.AND P0, PT, RZ, UR4, PT ;  /* 0x00000004ff007c0c */ /* 0x000fda000bf03270 */
[----:B------:R-:W-:Y:S05]  /*0190*/  @!P0 BRA `(.L_x_3355) ;  /* 0x0000000400e08947 */ /* 0x000fea0003800000 */
[----:B------:R-:W0:Y:S01]  /*01a0*/  S2R R0, SR_TID.X ;  /* 0x0000000000007919 */ /* 0x000e220000002100 */
[----:B------:R-:W-:-:S07]  /*01b0*/  CS2R R2, SRZ ;  /* 0x0000000000027805 */ /* 0x000fce000001ff00 */
.L_x_3361:
[----:B-1----:R-:W1:Y:S01]  /*01c0*/  LDC R4, c[0x0][RZ] ;  /* 0x00000000ff047b82 */ /* 0x002e620000000800 */
[----:B0-----:R-:W-:Y:S01]  /*01d0*/  IADD3 R9, P1, R0, R2, RZ ;  /* 0x0000000200097210 */ /* 0x001fe20007f3e0ff */
[----:B------:R-:W-:Y:S01]  /*01e0*/  IMAD.MOV.U32 R16, RZ, RZ, RZ ;  /* 0x000000ffff107224 */ /* 0x000fe200078e00ff */
[----:B------:R-:W-:Y:S02]  /*01f0*/  ULDC UR4, c[0x0][0xe5c] ;  /* 0x0003970000047ab9 */ /* 0x000fe40000000800 */
[C---:B------:R-:W-:Y:S01]  /*0200*/  ISETP.GE.U32.AND P2, PT, R9.reuse, 0x10000, PT ;  /* 0x000100000900780c */ /* 0x040fe20003f46070 */
[----:B------:R-:W-:Y:S01]  /*0210*/  IMAD.X R19, RZ, RZ, R3, P1 ;  /* 0x000000ffff137224 */ /* 0x000fe200008e0603 */
[----:B------:R-:W-:-:S04]  /*0220*/  ISETP.LT.U32.AND P0, PT, R9, R22, PT ;  /* 0x000000160900720c */ /* 0x000fc80003f01070 */
[----:B------:R-:W-:-:S04]  /*0230*/  ISETP.GE.U32.AND.EX P2, PT, R19, RZ, PT, P2 ;  /* 0x000000ff1300720c */ /* 0x000fc80003f46120 */
[----:B------:R-:W-:Y:S02]  /*0240*/  ISETP.LT.AND.EX P0, PT, R19, R25, !P2, P0 ;  /* 0x000000191300720c */ /* 0x000fe40005701300 */
[CC--:B-1----:R-:W-:Y:S01]  /*0250*/  IADD3 R5, P4, R4.reuse, R9.reuse, RZ ;  /* 0x0000000904057210 */ /* 0x0c2fe20007f9e0ff */
[C---:B------:R-:W-:Y:S01]  /*0260*/  IMAD R6, R4.reuse, 0x3, RZ ;  /* 0x0000000304067824 */ /* 0x040fe200078e02ff */
[-C--:B------:R-:W-:Y:S02]  /*0270*/  LEA R7, P5, R4, R9.reuse, 0x1 ;  /* 0x0000000904077211 */ /* 0x080fe400078a08ff */
[C---:B------:R-:W-:Y:S01]  /*0280*/  ISETP.GE.U32.AND P3, PT, R5.reuse, 0x10000, PT ;  /* 0x000100000500780c */ /* 0x040fe20003f66070 */
[--C-:B------:R-:W-:Y:S01]  /*0290*/  IMAD.X R18, RZ, RZ, R19.reuse, P4 ;  /* 0x000000ffff127224 */ /* 0x100fe200020e0613 */
[----:B------:R-:W-:Y:S01]  /*02a0*/  IADD3 R17, P4, R6, R9, RZ ;  /* 0x0000000906117210 */ /* 0x000fe20007f9e0ff */
[--C-:B------:R-:W-:Y:S01]  /*02b0*/  IMAD.X R20, RZ, RZ, R19.reuse, P5 ;  /* 0x000000ffff147224 */ /* 0x100fe200028e0613 */
[----:B------:R-:W-:Y:S01]  /*02c0*/  ISETP.LT.U32.AND P1, PT, R5, R22, PT ;  /* 0x000000160500720c */ /* 0x000fe20003f21070 */
[----:B------:R-:W-:Y:S01]  /*02d0*/  IMAD.MOV.U32 R6, RZ, RZ, RZ ;  /* 0x000000ffff067224 */ /* 0x000fe200078e00ff */
[----:B------:R-:W-:Y:S01]  /*02e0*/  ISETP.GE.U32.AND.EX P6, PT, R18, RZ, PT, P3 ;  /* 0x000000ff1200720c */ /* 0x000fe20003fc6130 */
[----:B------:R-:W-:Y:S01]  /*02f0*/  IMAD.X R24, RZ, RZ, R19, P4 ;  /* 0x000000ffff187224 */ /* 0x000fe200020e0613 */
[----:B------:R-:W-:-:S02]  /*0300*/  ISETP.GE.U32.AND P2, PT, R7, 0x10000, PT ;  /* 0x000100000700780c */ /* 0x000fc40003f46070 */
[----:B------:R-:W-:Y:S02]  /*0310*/  ISETP.GE.U32.AND P3, PT, R17, 0x10000, PT ;  /* 0x000100001100780c */ /* 0x000fe40003f66070 */
[----:B------:R-:W-:Y:S02]  /*0320*/  ISETP.LT.AND.EX P1, PT, R18, R25, !P6, P1 ;  /* 0x000000191200720c */ /* 0x000fe40007721310 */
[----:B------:R-:W-:Y:S02]  /*0330*/  ISETP.GE.U32.AND.EX P5, PT, R20, RZ, PT, P2 ;  /* 0x000000ff1400720c */ /* 0x000fe40003fa6120 */
[-C--:B------:R-:W-:Y:S02]  /*0340*/  ISETP.LT.U32.AND P4, PT, R7, R22.reuse, PT ;  /* 0x000000160700720c */ /* 0x080fe40003f81070 */
[----:B------:R-:W-:Y:S02]  /*0350*/  ISETP.LT.U32.AND P2, PT, R17, R22, PT ;  /* 0x000000161100720c */ /* 0x000fe40003f41070 */
[----:B------:R-:W-:-:S02]  /*0360*/  ISETP.GE.U32.AND.EX P3, PT, R24, RZ, PT, P3 ;  /* 0x000000ff1800720c */ /* 0x000fc40003f66130 */
[-C--:B------:R-:W-:Y:S02]  /*0370*/  ISETP.LT.AND.EX P4, PT, R20, R25.reuse, !P5, P4 ;  /* 0x000000191400720c */ /* 0x080fe40006f81340 */
[----:B------:R-:W-:Y:S02]  /*0380*/  ISETP.LT.AND.EX P2, PT, R24, R25, !P3, P2 ;  /* 0x000000191800720c */ /* 0x000fe40005f41320 */
[-C--:B------:R-:W-:Y:S02]  /*0390*/  @P0 LEA R28, P5, R9, R12.reuse, 0x2 ;  /* 0x0000000c091c0211 */ /* 0x080fe400078a10ff */
[----:B------:R-:W-:Y:S02]  /*03a0*/  @P1 LEA R26, P3, R5, R12, 0x2 ;  /* 0x0000000c051a1211 */ /* 0x000fe400078610ff */
[-C--:B------:R-:W-:Y:S02]  /*03b0*/  @P0 LEA.HI.X R29, R9, R13.reuse, R19, 0x2, P5 ;  /* 0x0000000d091d0211 */ /* 0x080fe400028f1413 */
[----:B------:R-:W-:-:S03]  /*03c0*/  @P1 LEA.HI.X R27, R5, R13, R18, 0x2, P3 ;  /* 0x0000000d051b1211 */ /* 0x000fc600018f1412 */
[-C--:B------:R-:W-:Y:S01]  /*03d0*/  @P4 LEA R8, P3, R7, R12.reuse, 0x2 ;  /* 0x0000000c07084211 */ /* 0x080fe200078610ff */
[----:B------:R0:W5:Y:S01]  /*03e0*/  @P0 LDG.E R16, desc[UR6][R28.64] ;  /* 0x000000061c100981 */ /* 0x000162000c1e1900 */
[----:B------:R-:W-:-:S03]  /*03f0*/  @P2 LEA R14, P5, R17, R12, 0x2 ;  /* 0x0000000c110e2211 */ /* 0x000fc600078a10ff */
[----:B------:R1:W5:Y:S01]  /*0400*/  @P1 LDG.E R6, desc[UR6][R26.64] ;  /* 0x000000061a061981 */ /* 0x000362000c1e1900 */
[-C--:B------:R-:W-:Y:S02]  /*0410*/  @P4 LEA.HI.X R9, R7, R13.reuse, R20, 0x2, P3 ;  /* 0x0000000d07094211 */ /* 0x080fe400018f1414 */
[----:B------:R-:W-:Y:S01]  /*0420*/  @P2 LEA.HI.X R15, R17, R13, R24, 0x2, P5 ;  /* 0x0000000d110f2211 */ /* 0x000fe200028f1418 */
[----:B0-----:R-:W-:Y:S02]  /*0430*/  IMAD.MOV.U32 R28, RZ, RZ, RZ ;  /* 0x000000ffff1c7224 */ /* 0x001fe400078e00ff */
[----:B-1----:R-:W-:-:S04]  /*0440*/  IMAD.MOV.U32 R26, RZ, RZ, RZ ;  /* 0x000000ffff1a7224 */ /* 0x002fc800078e00ff */
[----:B------:R0:W5:Y:S04]  /*0450*/  @P4 LDG.E R28, desc[UR6][R8.64] ;  /* 0x00000006081c4981 */ /* 0x000168000c1e1900 */
[----:B------:R0:W5:Y:S01]  /*0460*/  @P2 LDG.E R26, desc[UR6][R14.64] ;  /* 0x000000060e1a2981 */ /* 0x000162000c1e1900 */
[----:B------:R-:W-:Y:S01]  /*0470*/  ISETP.NE.AND P3, PT, RZ, UR4, PT ;  /* 0x00000004ff007c0c */ /* 0x000fe2000bf65270 */
[----:B------:R-:W-:Y:S02]  /*0480*/  IMAD.MOV.U32 R21, RZ, RZ, 0x1 ;  /* 0x00000001ff157424 */ /* 0x000fe400078e00ff */
[----:B------:R-:W-:Y:S02]  /*0490*/  IMAD.MOV.U32 R23, RZ, RZ, 0x1 ;  /* 0x00000001ff177424 */ /* 0x000fe400078e00ff */
[----:B------:R-:W-:-:S02]  /*04a0*/  IMAD.MOV.U32 R27, RZ, RZ, 0x1 ;  /* 0x00000001ff1b7424 */ /* 0x000fc400078e00ff */
[----:B------:R-:W-:-:S06]  /*04b0*/  IMAD.MOV.U32 R29, RZ, RZ, 0x1 ;  /* 0x00000001ff1d7424 */ /* 0x000fcc00078e00ff */
[----:B0-----:R-:W-:Y:S05]  /*04c0*/  @!P3 BRA `(.L_x_3356) ;  /* 0x0000000000c4b947 */ /* 0x001fea0003800000 */
[----:B------:R-:W-:Y:S01]  /*04d0*/  ULDC UR4, c[0x0][0xe5c] ;  /* 0x0003970000047ab9 */ /* 0x000fe20000000800 */
[----:B------:R-:W-:Y:S02]  /*04e0*/  IMAD.MOV.U32 R29, RZ, RZ, 0x1 ;  /* 0x00000001ff1d7424 */ /* 0x000fe400078e00ff */
[----:B------:R-:W-:-:S07]  /*04f0*/  IMAD.U32 R8, RZ, RZ, UR4 ;  /* 0x00000004ff087e24 */ /* 0x000fce000f8e00ff */
.L_x_3357:
[----:B------:R-:W-:-:S04]  /*0500*/  LOP3.LUT R9, R8, 0x1, RZ, 0xc0, !PT ;  /* 0x0000000108097812 */ /* 0x000fc800078ec0ff */
[----:B------:R-:W-:Y:S01]  /*0510*/  ISETP.NE.U32.AND P3, PT, R9, 0x1, PT ;  /* 0x000000010900780c */ /* 0x000fe20003f65070 */
[C---:B------:R-:W-:Y:S01]  /*0520*/  VIADD R9, R8.reuse, 0x1 ;  /* 0x0000000108097836 */ /* 0x040fe20000000000 */
[----:B------:R-:W-:Y:S02]  /*0530*/  LEA.HI R8, R8, R8, RZ, 0x1 ;  /* 0x0000000808087211 */ /* 0x000fe400078f08ff */
[C---:B-----5:R-:W-:Y:S01]  /*0540*/  SEL R14, R16.reuse, 0x1, !P3 ;  /* 0x00000001100e7807 */ /* 0x060fe20005800000 */
[----:B------:R-:W-:Y:S01]  /*0550*/  IMAD R16, R16, R16, RZ ;  /* 0x0000001010107224 */ /* 0x000fe200078e02ff */
[----:B------:R-:W-:Y:S02]  /*0560*/  ISETP.GT.U32.AND P5, PT, R9, 0x2, PT ;  /* 0x000000020900780c */ /* 0x000fe40003fa4070 */
[----:B------:R-:W-:Y:S01]  /*0570*/  SHF.R.S32.HI R8, RZ, 0x1, R8 ;  /* 0x00000001ff087819 */ /* 0x000fe20000011408 */
[----:B------:R-:W-:-:S10]  /*0580*/  IMAD R29, R14, R29, RZ ;  /* 0x0000001d0e1d7224 */ /* 0x000fd400078e02ff */
[----:B------:R-:W-:Y:S05]  /*0590*/  @P5 BRA `(.L_x_3357) ;  /* 0xfffffffc00d85947 */ /* 0x000fea000383ffff */
[----:B------:R-:W-:Y:S02]  /*05a0*/  IMAD.MOV.U32 R27, RZ, RZ, 0x1 ;  /* 0x00000001ff1b7424 */ /* 0x000fe400078e00ff */
[----:B------:R-:W-:-:S07]  /*05b0*/  IMAD.U32 R8, RZ, RZ, UR4 ;  /* 0x00000004ff087e24 */ /* 0x000fce000f8e00ff */
.L_x_3358:
[----:B------:R-:W-:-:S04]  /*05c0*/  LOP3.LUT R9, R8, 0x1, RZ, 0xc0, !PT ;  /* 0x0000000108097812 */ /* 0x000fc800078ec0ff */
[----:B------:R-:W-:Y:S01]  /*05d0*/  ISETP.NE.U32.AND P3, PT, R9, 0x1, PT ;  /* 0x000000010900780c */ /* 0x000fe20003f65070 */
[C---:B------:R-:W-:Y:S01]  /*05e0*/  VIADD R9, R8.reuse, 0x1 ;  /* 0x0000000108097836 */ /* 0x040fe20000000000 */
[----:B------:R-:W-:Y:S02]  /*05f0*/  LEA.HI R8, R8, R8, RZ, 0x1 ;  /* 0x0000000808087211 */ /* 0x000fe400078f08ff */
[C---:B------:R-:W-:Y:S01]  /*0600*/  SEL R14, R6.reuse, 0x1, !P3 ;  /* 0x00000001060e7807 */ /* 0x040fe20005800000 */
[----:B------:R-:W-:Y:S01]  /*0610*/  IMAD R6, R6, R6, RZ ;  /* 0x0000000606067224 */ /* 0x000fe200078e02ff */
[----:B------:R-:W-:Y:S02]  /*0620*/  ISETP.GT.U32.AND P5, PT, R9, 0x2, PT ;  /* 0x000000020900780c */ /* 0x000fe40003fa4070 */
[----:B------:R-:W-:Y:S01]  /*0630*/  SHF.R.S32.HI R8, RZ, 0x1, R8 ;  /* 0x00000001ff087819 */ /* 0x000fe20000011408 */
[----:B------:R-:W-:-:S10]  /*0640*/  IMAD R27, R14, R27, RZ ;  /* 0x0000001b0e1b7224 */ /* 0x000fd400078e02ff */
[----:B------:R-:W-:Y:S05]  /*0650*/  @P5 BRA `(.L_x_3358) ;  /* 0xfffffffc00d85947 */ /* 0x000fea000383ffff */
[----:B------:R-:W-:Y:S02]  /*0660*/  IMAD.MOV.U32 R23, RZ, RZ, 0x1 ;  /* 0x00000001ff177424 */ /* 0x000fe400078e00ff */
[----:B------:R-:W-:-:S07]  /*0670*/  IMAD.U32 R6, RZ, RZ, UR4 ;  /* 0x00000004ff067e24 */ /* 0x000fce000f8e00ff */
.L_x_3359:
[----:B------:R-:W-:-:S04]  /*0680*/  LOP3.LUT R8, R6, 0x1, RZ, 0xc0, !PT ;  /* 0x0000000106087812 */ /* 0x000fc800078ec0ff */
[----:B------:R-:W-:Y:S01]  /*0690*/  ISETP.NE.U32.AND P3, PT, R8, 0x1, PT ;  /* 0x000000010800780c */ /* 0x000fe20003f65070 */
[C---:B------:R-:W-:Y:S01]  /*06a0*/  VIADD R8, R6.reuse, 0x1 ;  /* 0x0000000106087836 */ /* 0x040fe20000000000 */
[----:B------:R-:W-:-:S04]  /*06b0*/  LEA.HI R6, R6, R6, RZ, 0x1 ;  /* 0x0000000606067211 */ /* 0x000fc800078f08ff */
[----:B------:R-:W-:Y:S02]  /*06c0*/  ISETP.GT.U32.AND P5, PT, R8, 0x2, PT ;  /* 0x000000020800780c */ /* 0x000fe40003fa4070 */
[C---:B------:R-:W-:Y:S01]  /*06d0*/  SEL R8, R28.reuse, 0x1, !P3 ;  /* 0x000000011c087807 */ /* 0x040fe20005800000 */
[----:B------:R-:W-:Y:S01]  /*06e0*/  IMAD R28, R28, R28, RZ ;  /* 0x0000001c1c1c7224 */ /* 0x000fe200078e02ff */
[----:B------:R-:W-:-:S03]  /*06f0*/  SHF.R.S32.HI R6, RZ, 0x1, R6 ;  /* 0x00000001ff067819 */ /* 0x000fc60000011406 */
[----:B------:R-:W-:-:S06]  /*0700*/  IMAD R23, R8, R23, RZ ;  /* 0x0000001708177224 */ /* 0x000fcc00078e02ff */
[----:B------:R-:W-:Y:S05]  /*0710*/  @P5 BRA `(.L_x_3359) ;  /* 0xfffffffc00d85947 */ /* 0x000fea000383ffff */
[----:B------:R-:W-:Y:S02]  /*0720*/  IMAD.MOV.U32 R21, RZ, RZ, 0x1 ;  /* 0x00000001ff157424 */ /* 0x000fe400078e00ff */
[----:B------:R-:W-:-:S07]  /*0730*/  IMAD.U32 R6, RZ, RZ, UR4 ;  /* 0x00000004ff067e24 */ /* 0x000fce000f8e00ff */
.L_x_3360:
        /* <DEDUP_REMOVED lines=10> */
.L_x_3356:
[--C-:B------:R-:W-:Y:S01]  /*07e0*/  IMAD.IADD R9, R0, 0x1, R2.reuse ;  /* 0x0000000100097824 */ /* 0x100fe200078e0202 */
[-C--:B------:R-:W-:Y:S01]  /*07f0*/  @P1 LEA R14, P3, R5, R10.reuse, 0x2 ;  /* 0x0000000a050e1211 */ /* 0x080fe200078610ff */
[----:B------:R-:W-:Y:S01]  /*0800*/  IMAD.WIDE.U32 R2, R4, 0x4, R2 ;  /* 0x0000000404027825 */ /* 0x000fe200078e0002 */
[-C--:B-----5:R-:W-:Y:S02]  /*0810*/  @P2 LEA R16, P6, R17, R10.reuse, 0x2 ;  /* 0x0000000a11102211 */ /* 0x0a0fe400078c10ff */
[-C--:B------:R-:W-:Y:S02]  /*0820*/  @P0 LEA R8, P5, R9, R10.reuse, 0x2 ;  /* 0x0000000a09080211 */ /* 0x080fe400078a10ff */
[-C--:B------:R-:W-:Y:S02]  /*0830*/  @P1 LEA.HI.X R15, R5, R11.reuse, R18, 0x2, P3 ;  /* 0x0000000b050f1211 */ /* 0x080fe400018f1412 */
[----:B------:R-:W-:Y:S02]  /*0840*/  @P0 LEA.HI.X R9, R9, R11, R19, 0x2, P5 ;  /* 0x0000000b09090211 */ /* 0x000fe400028f1413 */
[----:B------:R-:W-:-:S02]  /*0850*/  @P4 LEA R6, P5, R7, R10, 0x2 ;  /* 0x0000000a07064211 */ /* 0x000fc400078a10ff */
[-C--:B------:R-:W-:Y:S01]  /*0860*/  @P2 LEA.HI.X R17, R17, R11.reuse, R24, 0x2, P6 ;  /* 0x0000000b11112211 */ /* 0x080fe200030f1418 */
[----:B------:R1:W-:Y:S01]  /*0870*/  @P0 STG.E desc[UR6][R8.64], R29 ;  /* 0x0000001d08000986 */ /* 0x0003e2000c101906 */
[----:B------:R-:W-:Y:S02]  /*0880*/  @P4 LEA.HI.X R7, R7, R11, R20, 0x2, P5 ;  /* 0x0000000b07074211 */ /* 0x000fe400028f1414 */
[C---:B------:R-:W-:Y:S01]  /*0890*/  ISETP.GE.U32.AND P0, PT, R2.reuse, 0x10000, PT ;  /* 0x000100000200780c */ /* 0x040fe20003f06070 */
[----:B------:R1:W-:Y:S01]  /*08a0*/  @P1 STG.E desc[UR6][R14.64], R27 ;  /* 0x0000001b0e001986 */ /* 0x0003e2000c101906 */
[----:B------:R-:W-:Y:S02]  /*08b0*/  ISETP.LT.U32.AND P1, PT, R2, R22, PT ;  /* 0x000000160200720c */ /* 0x000fe40003f21070 */
[C---:B------:R-:W-:Y:S01]  /*08c0*/  ISETP.GE.U32.AND.EX P0, PT, R3.reuse, RZ, PT, P0 ;  /* 0x000000ff0300720c */ /* 0x040fe20003f06100 */
[----:B------:R1:W-:Y:S01]  /*08d0*/  @P4 STG.E desc[UR6][R6.64], R23 ;  /* 0x0000001706004986 */ /* 0x0003e2000c101906 */
[----:B------:R-:W-:-:S03]  /*08e0*/  ISETP.LT.AND.EX P1, PT, R3, R25, PT, P1 ;  /* 0x000000190300720c */ /* 0x000fc60003f21310 */
[----:B------:R1:W-:Y:S10]  /*08f0*/  @P2 STG.E desc[UR6][R16.64], R21 ;  /* 0x0000001510002986 */ /* 0x0003f4000c101906 */
[----:B------:R-:W-:Y:S05]  /*0900*/  @!P0 BRA P1, `(.L_x_3361) ;  /* 0xfffffff8002c8947 */ /* 0x000fea000083ffff */
[----:B------:R-:W-:Y:S05]  /*0910*/  EXIT ;  /* 0x000000000000794d */ /* 0x000fea0003800000 */
.L_x_3355:
[----:B------:R-:W0:Y:S01]  /*0920*/  S2R R23, SR_TID.X ;  /* 0x0000000000177919 */ /* 0x000e220000002100 */
[----:B------:R-:W-:Y:S01]  /*0930*/  ULOP3.LUT UR4, UR4, 0x1, URZ, 0xc0, !UPT ;  /* 0x0000000104047892 */ /* 0x000fe2000f8ec03f */
[----:B------:R-:W-:-:S03]  /*0940*/  CS2R R8, SRZ ;  /* 0x0000000000087805 */ /* 0x000fc6000001ff00 */
[----:B------:R-:W-:-:S03]  /*0950*/  UISETP.NE.U32.AND UP0, UPT, UR4, 0x1, UPT ;  /* 0x000000010400788c */ /* 0x000fc6000bf05070 */
[----:B------:R-:W-:Y:S02]  /*0960*/  UMOV UR4, 0x1 ;  /* 0x0000000100047882 */ /* 0x000fe40000000000 */
[----:B------:R-:W-:-:S12]  /*0970*/  USEL UR4, UR4, 0xffffffff, UP0 ;  /* 0xffffffff04047887 */ /* 0x000fd80008000000 */
.L_x_3370:
[----:B------:R-:W1:Y:S01]  /*0980*/  LDC R6, c[0x0][RZ] ;  /* 0x00000000ff067b82 */ /* 0x000e620000000800 */
[----:B0-----:R-:W-:Y:S01]  /*0990*/  IADD3 R17, P1, R23, R8, RZ ;  /* 0x0000000817117210 */ /* 0x001fe20007f3e0ff */
[----:B------:R-:W-:Y:S02]  /*09a0*/  IMAD.MOV.U32 R19, RZ, RZ, RZ ;  /* 0x000000ffff137224 */ /* 0x000fe400078e00ff */
[----:B------:R-:W-:Y:S01]  /*09b0*/  IMAD.MOV.U32 R16, RZ, RZ, RZ ;  /* 0x000000ffff107224 */ /* 0x000fe200078e00ff */
[C---:B------:R-:W-:Y:S01]  /*09c0*/  ISETP.GE.U32.AND P0, PT, R17.reuse, 0x10000, PT ;  /* 0x000100001100780c */ /* 0x040fe20003f06070 */
[----:B------:R-:W-:Y:S01]  /*09d0*/  IMAD.X R18, RZ, RZ, R9, P1 ;  /* 0x000000ffff127224 */ /* 0x000fe200008e0609 */
[----:B------:R-:W-:-:S04]  /*09e0*/  ISETP.LT.U32.AND P2, PT, R17, R22, PT ;  /* 0x000000161100720c */ /* 0x000fc80003f41070 */
[----:B------:R-:W-:-:S04]  /*09f0*/  ISETP.GE.U32.AND.EX P0, PT, R18, RZ, PT, P0 ;  /* 0x000000ff1200720c */ /* 0x000fc80003f06100 */
[----:B------:R-:W-:Y:S02]  /*0a00*/  ISETP.LT.AND.EX P0, PT, R18, R25, !P0, P2 ;  /* 0x000000191200720c */ /* 0x000fe40004701320 */
[CC--:B-1----:R-:W-:Y:S01]  /*0a10*/  IADD3 R7, P1, R6.reuse, R17.reuse, RZ ;  /* 0x0000001106077210 */ /* 0x0c2fe20007f3e0ff */
[C---:B------:R-:W-:Y:S01]  /*0a20*/  IMAD R0, R6.reuse, 0x3, RZ ;  /* 0x0000000306007824 */ /* 0x040fe200078e02ff */
[----:B------:R-:W-:Y:S02]  /*0a30*/  LEA R5, P4, R6, R17, 0x1 ;  /* 0x0000001106057211 */ /* 0x000fe400078808ff */
[C---:B------:R-:W-:Y:S01]  /*0a40*/  ISETP.GE.U32.AND P3, PT, R7.reuse, 0x10000, PT ;  /* 0x000100000700780c */ /* 0x040fe20003f66070 */
[--C-:B------:R-:W-:Y:S01]  /*0a50*/  IMAD.X R4, RZ, RZ, R18.reuse, P1 ;  /* 0x000000ffff047224 */ /* 0x100fe200008e0612 */
[----:B------:R-:W-:Y:S01]  /*0a60*/  ISETP.LT.U32.AND P1, PT, R7, R22, PT ;  /* 0x000000160700720c */ /* 0x000fe20003f21070 */
[----:B------:R-:W-:Y:S01]  /*0a70*/  IMAD.X R2, RZ, RZ, R18, P4 ;  /* 0x000000ffff027224 */ /* 0x000fe200020e0612 */
[----:B------:R-:W-:-:S02]  /*0a80*/  ISETP.GE.U32.AND P2, PT, R5, 0x10000, PT ;  /* 0x000100000500780c */ /* 0x000fc40003f46070 */
[----:B------:R-:W-:Y:S02]  /*0a90*/  ISETP.GE.U32.AND.EX P3, PT, R4, RZ, PT, P3 ;  /* 0x000000ff0400720c */ /* 0x000fe40003f66130 */
[----:B------:R-:W-:Y:S02]  /*0aa0*/  IADD3 R3, P5, R0, R17, RZ ;  /* 0x0000001100037210 */ /* 0x000fe40007fbe0ff */
[----:B------:R-:W-:Y:S02]  /*0ab0*/  ISETP.LT.AND.EX P1, PT, R4, R25, !P3, P1 ;  /* 0x000000190400720c */ /* 0x000fe40005f21310 */
[----:B------:R-:W-:Y:S01]  /*0ac0*/  ISETP.LT.U32.AND P4, PT, R5, R22, PT ;  /* 0x000000160500720c */ /* 0x000fe20003f81070 */
[----:B------:R-:W-:Y:S01]  /*0ad0*/  IMAD.X R0, RZ, RZ, R18, P5 ;  /* 0x000000ffff007224 */ /* 0x000fe200028e0612 */
[----:B------:R-:W-:Y:S02]  /*0ae0*/  ISETP.GE.U32.AND.EX P2, PT, R2, RZ, PT, P2 ;  /* 0x000000ff0200720c */ /* 0x000fe40003f46120 */
[----:B------:R-:W-:-:S02]  /*0af0*/  ISETP.GE.U32.AND P3, PT, R3, 0x10000, PT ;  /* 0x000100000300780c */ /* 0x000fc40003f66070 */
[----:B------:R-:W-:Y:S02]  /*0b00*/  ISETP.LT.AND.EX P2, PT, R2, R25, !P2, P4 ;  /* 0x000000190200720c */ /* 0x000fe40005741340 */
[----:B------:R-:W-:Y:S02]  /*0b10*/  @P0 LEA R28, P5, R17, R12, 0x2 ;  /* 0x0000000c111c0211 */ /* 0x000fe400078a10ff */
[----:B------:R-:W-:Y:S02]  /*0b20*/  ISETP.LT.U32.AND P4, PT, R3, R22, PT ;  /* 0x000000160300720c */ /* 0x000fe40003f81070 */
[----:B------:R-:W-:Y:S02]  /*0b30*/  ISETP.GE.U32.AND.EX P3, PT, R0, RZ, PT, P3 ;  /* 0x000000ff0000720c */ /* 0x000fe40003f66130 */
[----:B------:R-:W-:Y:S02]  /*0b40*/  @P0 LEA.HI.X R29, R17, R13, R18, 0x2, P5 ;  /* 0x0000000d111d0211 */ /* 0x000fe400028f1412 */
[----:B------:R-:W-:-:S02]  /*0b50*/  @P1 LEA R26, P5, R7, R12, 0x2 ;  /* 0x0000000c071a1211 */ /* 0x000fc400078a10ff */
[----:B------:R-:W-:Y:S01]  /*0b60*/  ISETP.LT.AND.EX P3, PT, R0, R25, !P3, P4 ;  /* 0x000000190000720c */ /* 0x000fe20005f61340 */
[----:B------:R-:W2:Y:S01]  /*0b70*/  @P0 LDG.E R19, desc[UR6][R28.64] ;  /* 0x000000061c130981 */ /* 0x000ea2000c1e1900 */
[----:B------:R-:W-:Y:S02]  /*0b80*/  @P1 LEA.HI.X R27, R7, R13, R4, 0x2, P5 ;  /* 0x0000000d071b1211 */ /* 0x000fe400028f1404 */
[----:B------:R-:W-:-:S03]  /*0b90*/  @P2 LEA R20, P4, R5, R12, 0x2 ;  /* 0x0000000c05142211 */ /* 0x000fc600078810ff */
[----:B------:R0:W5:Y:S01]  /*0ba0*/  @P1 LDG.E R16, desc[UR6][R26.64] ;  /* 0x000000061a101981 */ /* 0x000162000c1e1900 */
[----:B------:R-:W-:-:S05]  /*0bb0*/  @P2 LEA.HI.X R21, R5, R13, R2, 0x2, P4 ;  /* 0x0000000d05152211 */ /* 0x000fca00020f1402 */
[----:B------:R-:W-:Y:S01]  /*0bc0*/  @P3 LEA R14, P4, R3, R12, 0x2 ;  /* 0x0000000c030e3211 */ /* 0x000fe200078810ff */
[----:B0-----:R-:W-:-:S03]  /*0bd0*/  IMAD.MOV.U32 R26, RZ, RZ, RZ ;  /* 0x000000ffff1a7224 */ /* 0x001fc600078e00ff */
[----:B------:R-:W-:-:S03]  /*0be0*/  @P3 LEA.HI.X R15, R3, R13, R0, 0x2, P4 ;  /* 0x0000000d030f3211 */ /* 0x000fc600020f1400 */
[----:B------:R0:W5:Y:S02]  /*0bf0*/  @P2 LDG.E R26, desc[UR6][R20.64] ;  /* 0x00000006141a2981 */ /* 0x000164000c1e1900 */
[----:B0-----:R-:W-:-:S06]  /*0c00*/  IMAD.MOV.U32 R20, RZ, RZ, RZ ;  /* 0x000000ffff147224 */ /* 0x001fcc00078e00ff */
[----:B------:R0:W5:Y:S01]  /*0c10*/  @P3 LDG.E R20, desc[UR6][R14.64] ;  /* 0x000000060e143981 */ /* 0x000162000c1e1900 */
[----:B------:R-:W-:Y:S01]  /*0c20*/  BSSY B0, `(.L_x_3362) ;  /* 0x0000008000007945 */ /* 0x000fe20003800000 */
[----:B------:R-:W-:Y:S02]  /*0c30*/  IMAD.MOV.U32 R27, RZ, RZ, 0x1 ;  /* 0x00000001ff1b7424 */ /* 0x000fe400078e00ff */
[----:B------:R-:W-:Y:S01]  /*0c40*/  IMAD.MOV.U32 R29, RZ, RZ, 0x1 ;  /* 0x00000001ff1d7424 */ /* 0x000fe200078e00ff */
[----:B--2---:R-:W-:-:S13]  /*0c50*/  ISETP.NE.AND P4, PT, R19, 0x1, PT ;  /* 0x000000011300780c */ /* 0x004fda0003f85270 */
[----:B0-----:R-:W-:Y:S05]  /*0c60*/  @!P4 BRA `(.L_x_3363) ;  /* 0x00000000000cc947 */ /* 0x001fea0003800000 */
[----:B------:R-:W-:Y:S01]  /*0c70*/  ISETP.NE.AND P4, PT, R19, -0x1, PT ;  /* 0xffffffff1300780c */ /* 0x000fe20003f85270 */
[----:B------:R-:W-:-:S12]  /*0c80*/  IMAD.U32 R29, RZ, RZ, UR4 ;  /* 0x00000004ff1d7e24 */ /* 0x000fd8000f8e00ff */
[----:B------:R-:W-:-:S07]  /*0c90*/  @P4 IMAD.MOV.U32 R29, RZ, RZ, RZ ;  /* 0x000000ffff1d4224 */ /* 0x000fce00078e00ff */
.L_x_3363:
[----:B------:R-:W-:Y:S05]  /*0ca0*/  BSYNC B0 ;  /* 0x0000000000007941 */ /* 0x000fea0003800000 */
.L_x_3362:
[----:B-----5:R-:W-:Y:S01]  /*0cb0*/  ISETP.NE.AND P6, PT, R16, 0x1, PT ;  /* 0x000000011000780c */ /* 0x020fe20003fc5270 */
[----:B------:R-:W-:Y:S01]  /*0cc0*/  BSSY B0, `(.L_x_3364) ;  /* 0x0000007000007945 */ /* 0x000fe20003800000 */
[----:B------:R-:W-:Y:S02]  /*0cd0*/  ISETP.NE.AND P4, PT, R26, 0x1, PT ;  /* 0x000000011a00780c */ /* 0x000fe40003f85270 */
[----:B------:R-:W-:-:S09]  /*0ce0*/  ISETP.NE.AND P5, PT, R20, 0x1, PT ;  /* 0x000000011400780c */ /* 0x000fd20003fa5270 */
[----:B------:R-:W-:Y:S05]  /*0cf0*/  @!P6 BRA `(.L_x_3365) ;  /* 0x00000000000ce947 */ /* 0x000fea0003800000 */
[----:B------:R-:W-:Y:S01]  /*0d00*/  ISETP.NE.AND P6, PT, R16, -0x1, PT ;  /* 0xffffffff1000780c */ /* 0x000fe20003fc5270 */
[----:B------:R-:W-:-:S12]  /*0d10*/  IMAD.U32 R27, RZ, RZ, UR4 ;  /* 0x00000004ff1b7e24 */ /* 0x000fd8000f8e00ff */
[----:B------:R-:W-:-:S07]  /*0d20*/  @P6 IMAD.MOV.U32 R27, RZ, RZ, RZ ;  /* 0x000000ffff1b6224 */ /* 0x000fce00078e00ff */
.L_x_3365:
[----:B------:R-:W-:Y:S05]  /*0d30*/  BSYNC B0 ;  /* 0x0000000000007941 */ /* 0x000fea0003800000 */
.L_x_3364:
[----:B------:R-:W-:Y:S01]  /*0d40*/  BSSY B0, `(.L_x_3366) ;  /* 0x0000006000007945 */ /* 0x000fe20003800000 */
[----:B------:R-:W-:-:S03]  /*0d50*/  IMAD.MOV.U32 R24, RZ, RZ, 0x1 ;  /* 0x00000001ff187424 */ /* 0x000fc600078e00ff */
[----:B------:R-:W-:Y:S05]  /*0d60*/  @!P4 BRA `(.L_x_3367) ;  /* 0x00000000000cc947 */ /* 0x000fea0003800000 */
[----:B------:R-:W-:Y:S01]  /*0d70*/  ISETP.NE.AND P4, PT, R26, -0x1, PT ;  /* 0xffffffff1a00780c */ /* 0x000fe20003f85270 */
[----:B------:R-:W-:-:S12]  /*0d80*/  IMAD.U32 R24, RZ, RZ, UR4 ;  /* 0x00000004ff187e24 */ /* 0x000fd8000f8e00ff */
[----:B------:R-:W-:-:S07]  /*0d90*/  @P4 IMAD.MOV.U32 R24, RZ, RZ, RZ ;  /* 0x000000ffff184224 */ /* 0x000fce00078e00ff */
.L_x_3367:
[----:B------:R-:W-:Y:S05]  /*0da0*/  BSYNC B0 ;  /* 0x0000000000007941 */ /* 0x000fea0003800000 */
.L_x_3366:
[----:B------:R-:W-:Y:S01]  /*0db0*/  BSSY B0, `(.L_x_3368) ;  /* 0x0000006000007945 */ /* 0x000fe20003800000 */
[----:B------:R-:W-:-:S03]  /*0dc0*/  IMAD.MOV.U32 R26, RZ, RZ, 0x1 ;  /* 0x00000001ff1a7424 */ /* 0x000fc600078e00ff */
[----:B------:R-:W-:Y:S05]  /*0dd0*/  @!P5 BRA `(.L_x_3369) ;  /* 0x00000000000cd947 */ /* 0x000fea0003800000 */
[----:B------:R-:W-:Y:S01]  /*0de0*/  ISETP.NE.AND P4, PT, R20, -0x1, PT ;  /* 0xffffffff1400780c */ /* 0x000fe20003f85270 */
[----:B------:R-:W-:-:S12]  /*0df0*/  IMAD.U32 R26, RZ, RZ, UR4 ;  /* 0x00000004ff1a7e24 */ /* 0x000fd8000f8e00ff */
[----:B------:R-:W-:-:S07]  /*0e00*/  @P4 IMAD.MOV.U32 R26, RZ, RZ, RZ ;  /* 0x000000ffff1a4224 */ /* 0x000fce00078e00ff */
.L_x_3369:
[----:B------:R-:W-:Y:S05]  /*0e10*/  BSYNC B0 ;  /* 0x0000000000007941 */ /* 0x000fea0003800000 */
.L_x_3368:
[-C--:B------:R-:W-:Y:S01]  /*0e20*/  @P0 LEA R14, P5, R17, R10.reuse, 0x2 ;  /* 0x0000000a110e0211 */ /* 0x080fe200078a10ff */
[----:B------:R-:W-:Y:S01]  /*0e30*/  IMAD.WIDE.U32 R8, R6, 0x4, R8 ;  /* 0x0000000406087825 */ /* 0x000fe200078e0008 */
[-C--:B------:R-:W-:Y:S02]  /*0e40*/  @P1 LEA R16, P4, R7, R10.reuse, 0x2 ;  /* 0x0000000a07101211 */ /* 0x080fe400078810ff */
[-C--:B------:R-:W-:Y:S02]  /*0e50*/  @P0 LEA.HI.X R15, R17, R11.reuse, R18, 0x2, P5 ;  /* 0x0000000b110f0211 */ /* 0x080fe400028f1412 */
[-C--:B------:R-:W-:Y:S02]  /*0e60*/  @P2 LEA R18, P5, R5, R10.reuse, 0x2 ;  /* 0x0000000a05122211 */ /* 0x080fe400078a10ff */
[----:B------:R-:W-:Y:S01]  /*0e70*/  @P3 LEA R20, P6, R3, R10, 0x2 ;  /* 0x0000000a03143211 */ /* 0x000fe200078c10ff */
[----:B------:R1:W-:Y:S01]  /*0e80*/  @P0 STG.E desc[UR6][R14.64], R29 ;  /* 0x0000001d0e000986 */ /* 0x0003e2000c101906 */
[----:B------:R-:W-:-:S02]  /*0e90*/  @P1 LEA.HI.X R17, R7, R11, R4, 0x2, P4 ;  /* 0x0000000b07111211 */ /* 0x000fc400020f1404 */
[-C--:B------:R-:W-:Y:S02]  /*0ea0*/  @P2 LEA.HI.X R19, R5, R11.reuse, R2, 0x2, P5 ;  /* 0x0000000b05132211 */ /* 0x080fe400028f1402 */
[----:B------:R-:W-:Y:S01]  /*0eb0*/  @P3 LEA.HI.X R21, R3, R11, R0, 0x2, P6 ;  /* 0x0000000b03153211 */ /* 0x000fe200030f1400 */
[----:B------:R1:W-:Y:S01]  /*0ec0*/  @P1 STG.E desc[UR6][R16.64], R27 ;  /* 0x0000001b10001986 */ /* 0x0003e2000c101906 */
[C---:B------:R-:W-:Y:S02]  /*0ed0*/  ISETP.GE.U32.AND P0, PT, R8.reuse, 0x10000, PT ;  /* 0x000100000800780c */ /* 0x040fe40003f06070 */
[----:B------:R-:W-:Y:S01]  /*0ee0*/  ISETP.LT.U32.AND P1, PT, R8, R22, PT ;  /* 0x000000160800720c */ /* 0x000fe20003f21070 */
[----:B------:R1:W-:Y:S01]  /*0ef0*/  @P2 STG.E desc[UR6][R18.64], R24 ;  /* 0x0000001812002986 */ /* 0x0003e2000c101906 */
[C---:B------:R-:W-:Y:S02]  /*0f00*/  ISETP.GE.U32.AND.EX P0, PT, R9.reuse, RZ, PT, P0 ;  /* 0x000000ff0900720c */ /* 0x040fe40003f06100 */
[----:B------:R-:W-:Y:S01]  /*0f10*/  ISETP.LT.AND.EX P1, PT, R9, R25, PT, P1 ;  /* 0x000000190900720c */ /* 0x000fe20003f21310 */
[----:B------:R1:W-:-:S12]  /*0f20*/  @P3 STG.E desc[UR6][R20.64], R26 ;  /* 0x0000001a14003986 */ /* 0x0003d8000c101906 */
[----:B-1----:R-:W-:Y:S05]  /*0f30*/  @!P0 BRA P1, `(.L_x_3370) ;  /* 0xfffffff800908947 */ /* 0x002fea000083ffff */
[----:B------:R-:W-:Y:S05]  /*0f40*/  EXIT ;  /* 0x000000000000794d */ /* 0x000fea0003800000 */
.L_x_3354:
[----:B------:R-:W0:Y:S02]  /*0f50*/  S2R R0, SR_TID.X ;  /* 0x0000000000007919 */ /* 0x000e240000002100 */
[----:B0-----:R-:W-:-:S03]  /*0f60*/  IMAD.WIDE.U32 R2, R0, 0x4, RZ ;  /* 0x0000000400027825 */ /* 0x001fc600078e00ff */
[----:B------:R-:W-:-:S04]  /*0f70*/  ISETP.GE.U32.AND P0, PT, R2, R22, PT ;  /* 0x000000160200720c */ /* 0x000fc80003f06070 */
[----:B------:R-:W-:-:S04]  /*0f80*/  ISETP.GE.AND.EX P0, PT, R3, R25, PT, P0 ;  /* 0x000000190300720c */ /* 0x000fc80003f06300 */
[----:B------:R-:W-:-:S13]  /*0f90*/  ISETP.GT.U32.OR P0, PT, R0, 0x3fff, P0 ;  /* 0x00003fff0000780c */ /* 0x000fda0000704470 */
[----:B------:R-:W-:Y:S05]  /*0fa0*/  @P0 EXIT ;  /* 0x000000000000094d */ /* 0x000fea0003800000 */
[----:B------:R-:W-:Y:S01]  /*0fb0*/  ULDC UR5, c[0x0][0xe5c] ;  /* 0x0003970000057ab9 */ /* 0x000fe20000000800 */
[----:B------:R-:W-:Y:S01]  /*0fc0*/  IMAD.MOV.U32 R3, RZ, RZ, R0 ;  /* 0x000000ffff037224 */ /* 0x000fe200078e0000 */
[----:B------:R-:W-:Y:S01]  /*0fd0*/  ISETP.LE.AND P0, PT, RZ, UR5, PT ;  /* 0x00000005ff007c0c */ /* 0x000fe2000bf03270 */
[----:B------:R-:W-:Y:S01]  /*0fe0*/  ULOP3.LUT UR4, UR5, 0x1, URZ, 0xc0, !UPT ;  /* 0x0000000105047892 */ /* 0x000fe2000f8ec03f */
[----:B------:R-:W-:Y:S02]  /*0ff0*/  IMAD.MOV.U32 R0, RZ, RZ, RZ ;  /* 0x000000ffff007224 */ /* 0x000fe400078e00ff */
[----:B------:R-:W-:Y:S01]  /*1000*/  ULDC UR5, c[0x0][0x0] ;  /* 0x0000000000057ab9 */ /* 0x000fe20000000800 */
[----:B------:R-:W-:-:S03]  /*1010*/  UISETP.NE.U32.AND UP0, UPT, UR4, 0x1, UPT ;  /* 0x000000010400788c */ /* 0x000fc6000bf05070 */
[----:B------:R-:W-:Y:S02]  /*1020*/  UMOV UR4, 0x1 ;  /* 0x0000000100047882 */ /* 0x000fe40000000000 */
[----:B------:R-:W-:-:S03]  /*1030*/  USEL UR4, UR4, 0xffffffff, UP0 ;  /* 0xffffffff04047887 */ /* 0x000fc60008000000 */
[----:B------:R-:W-:Y:S09]  /*1040*/  @!P0 BRA `(.L_x_3371) ;  /* 0x00000004001c8947 */ /* 0x000ff20003800000 */
.L_x_3377:
[----:B------:R-:W-:Y:S01]  /*1050*/  ULDC UR8, c[0x0][0xe5c] ;  /* 0x0003970000087ab9 */ /* 0x000fe20000000800 */
[----:B------:R-:W-:Y:S01]  /*1060*/  IMAD.MOV.U32 R7, RZ, RZ, 0x1 ;  /* 0x00000001ff077424 */ /* 0x000fe200078e00ff */
[----:B------:R-:W-:Y:S01]  /*1070*/  ISETP.NE.AND P0, PT, RZ, UR8, PT ;  /* 0x00000008ff007c0c */ /* 0x000fe2000bf05270 */
[----:B------:R-:W-:Y:S02]  /*1080*/  IMAD.MOV.U32 R6, RZ, RZ, 0x1 ;  /* 0x00000001ff067424 */ /* 0x000fe400078e00ff */
[----:B------:R-:W-:Y:S02]  /*1090*/  IMAD.MOV.U32 R5, RZ, RZ, 0x1 ;  /* 0x00000001ff057424 */ /* 0x000fe400078e00ff */
[----:B------:R-:W-:-:S08]  /*10a0*/  IMAD.MOV.U32 R4, RZ, RZ, 0x1 ;  /* 0x00000001ff047424 */ /* 0x000fd000078e00ff */
[----:B------:R-:W-:Y:S05]  /*10b0*/  @!P0 BRA `(.L_x_3372) ;  /* 0x0000000000cc8947 */ /* 0x000fea0003800000 */
[----:B------:R-:W-:-:S04]  /*10c0*/  LEA R16, P0, R3, R12, 0x4 ;  /* 0x0000000c03107211 */ /* 0x000fc800078020ff */
[----:B------:R-:W-:-:S06]  /*10d0*/  LEA.HI.X R17, R3, R13, R0, 0x4, P0 ;  /* 0x0000000d03117211 */ /* 0x000fcc00000f2400 */
[----:B------:R-:W5:Y:S01]  /*10e0*/  LDG.E.128 R16, desc[UR6][R16.64] ;  /* 0x0000000610107981 */ /* 0x000f62000c1e1d00 */
[----:B------:R-:W0:Y:S01]  /*10f0*/  LDC R2, c[0x0][0xe5c] ;  /* 0x00039700ff027b82 */ /* 0x000e220000000800 */
[----:B------:R-:W-:Y:S02]  /*1100*/  IMAD.MOV.U32 R4, RZ, RZ, 0x1 ;  /* 0x00000001ff047424 */ /* 0x000fe400078e00ff */
[----:B0-----:R-:W-:-:S07]  /*1110*/  IMAD.MOV.U32 R5, RZ, RZ, R2 ;  /* 0x000000ffff057224 */ /* 0x001fce00078e0002 */
.L_x_3373:
[C---:B------:R-:W-:Y:S01]  /*1120*/  VIADD R7, R5.reuse, 0x1 ;  /* 0x0000000105077836 */ /* 0x040fe20000000000 */
[C---:B------:R-:W-:Y:S02]  /*1130*/  LOP3.LUT R6, R5.reuse, 0x1, RZ, 0xc0, !PT ;  /* 0x0000000105067812 */ /* 0x040fe400078ec0ff */
[----:B------:R-:W-:Y:S02]  /*1140*/  LEA.HI R5, R5, R5, RZ, 0x1 ;  /* 0x0000000505057211 */ /* 0x000fe400078f08ff */
[----:B------:R-:W-:Y:S02]  /*1150*/  ISETP.GT.U32.AND P1, PT, R7, 0x2, PT ;  /* 0x000000020700780c */ /* 0x000fe40003f24070 */
[----:B------:R-:W-:Y:S02]  /*1160*/  ISETP.NE.U32.AND P0, PT, R6, 0x1, PT ;  /* 0x000000010600780c */ /* 0x000fe40003f05070 */
[----:B------:R-:W-:Y:S02]  /*1170*/  SHF.R.S32.HI R5, RZ, 0x1, R5 ;  /* 0x00000001ff057819 */ /* 0x000fe40000011405 */
[C---:B-----5:R-:W-:Y:S01]  /*1180*/  SEL R7, R16.reuse, 0x1, !P0 ;  /* 0x0000000110077807 */ /* 0x060fe20004000000 */
[----:B------:R-:W-:-:S04]  /*1190*/  IMAD R16, R16, R16, RZ ;  /* 0x0000001010107224 */ /* 0x000fc800078e02ff */
[----:B------:R-:W-:Y:S02]  /*11a0*/  IMAD R4, R7, R4, RZ ;  /* 0x0000000407047224 */ /* 0x000fe400078e02ff */
[----:B------:R-:W-:Y:S05]  /*11b0*/  @P1 BRA `(.L_x_3373) ;  /* 0xfffffffc00d81947 */ /* 0x000fea000383ffff */
[----:B------:R-:W-:Y:S02]  /*11c0*/  IMAD.MOV.U32 R6, RZ, RZ, R2 ;  /* 0x000000ffff067224 */ /* 0x000fe400078e0002 */
[----:B------:R-:W-:-:S07]  /*11d0*/  IMAD.MOV.U32 R5, RZ, RZ, 0x1 ;  /* 0x00000001ff057424 */ /* 0x000fce00078e00ff */
.L_x_3374:
        /* <DEDUP_REMOVED lines=10> */
[----:B------:R-:W-:Y:S02]  /*1280*/  IMAD.MOV.U32 R7, RZ, RZ, R2 ;  /* 0x000000ffff077224 */ /* 0x000fe400078e0002 */
[----:B------:R-:W-:-:S07]  /*1290*/  IMAD.MOV.U32 R6, RZ, RZ, 0x1 ;  /* 0x00000001ff067424 */ /* 0x000fce00078e00ff */
.L_x_3375:
        /* <DEDUP_REMOVED lines=10> */
[----:B------:R-:W-:-:S07]  /*1340*/  IMAD.MOV.U32 R7, RZ, RZ, 0x1 ;  /* 0x00000001ff077424 */ /* 0x000fce00078e00ff */
.L_x_3376:
        /* <DEDUP_REMOVED lines=10> */
.L_x_3372:
[----:B------:R-:W-:-:S04]  /*13f0*/  LEA R8, P0, R3, R10, 0x4 ;  /* 0x0000000a03087211 */ /* 0x000fc800078020ff */
[C---:B------:R-:W-:Y:S02]  /*1400*/  LEA.HI.X R9, R3.reuse, R11, R0, 0x4, P0 ;  /* 0x0000000b03097211 */ /* 0x040fe400000f2400 */
[----:B------:R-:W-:-:S03]  /*1410*/  IADD3 R3, P0, R3, UR5, RZ ;  /* 0x0000000503037c10 */ /* 0x000fc6000ff1e0ff */
[----:B------:R0:W-:Y:S01]  /*1420*/  STG.E.128 desc[UR6][R8.64], R4 ;  /* 0x0000000408007986 */ /* 0x0001e2000c101d06 */
[C---:B------:R-:W-:Y:S01]  /*1430*/  ISETP.LT.U32.AND P1, PT, R3.reuse, 0x4000, PT ;  /* 0x000040000300780c */ /* 0x040fe20003f21070 */
[----:B------:R-:W-:Y:S02]  /*1440*/  IMAD.SHL.U32 R15, R3, 0x4, RZ ;  /* 0x00000004030f7824 */ /* 0x000fe400078e00ff */
[----:B------:R-:W-:-:S03]  /*1450*/  IMAD.X R0, RZ, RZ, R0, P0 ;  /* 0x000000ffff007224 */ /* 0x000fc600000e0600 */
[----:B------:R-:W-:Y:S02]  /*1460*/  ISETP.GE.U32.AND P0, PT, R15, R22, PT ;  /* 0x000000160f00720c */ /* 0x000fe40003f06070 */
[----:B------:R-:W-:Y:S02]  /*1470*/  SHF.L.U64.HI R2, R3, 0x2, R0 ;  /* 0x0000000203027819 */ /* 0x000fe40000010200 */
[----:B------:R-:W-:Y:S02]  /*1480*/  ISETP.LT.U32.AND.EX P1, PT, R0, RZ, PT, P1 ;  /* 0x000000ff0000720c */ /* 0x000fe40003f21110 */
[----:B------:R-:W-:-:S13]  /*1490*/  ISETP.GE.AND.EX P0, PT, R2, R25, PT, P0 ;  /* 0x000000190200720c */ /* 0x000fda0003f06300 */
[----:B0-----:R-:W-:Y:S05]  /*14a0*/  @!P0 BRA P1, `(.L_x_3377) ;  /* 0xfffffff800e88947 */ /* 0x001fea000083ffff */
[----:B------:R-:W-:Y:S05]  /*14b0*/  EXIT ;  /* 0x000000000000794d */ /* 0x000fea0003800000 */
.L_x_3371:
[C---:B------:R-:W-:Y:S01]  /*14c0*/  IMAD.SHL.U32 R15, R3.reuse, 0x10, RZ ;  /* 0x00000010030f7824 */ /* 0x040fe200078e00ff */
[----:B------:R-:W-:-:S04]  /*14d0*/  SHF.L.U64.HI R9, R3, 0x4, R0 ;  /* 0x0000000403097819 */ /* 0x000fc80000010200 */
[----:B------:R-:W-:-:S05]  /*14e0*/  IADD3 R4, P0, R12, R15, RZ ;  /* 0x0000000f0c047210 */ /* 0x000fca0007f1e0ff */
[----:B------:R-:W-:-:S06]  /*14f0*/  IMAD.X R5, R13, 0x1, R9, P0 ;  /* 0x000000010d057824 */ /* 0x000fcc00000e0609 */
[----:B------:R-:W2:Y:S01]  /*1500*/  LDG.E.128 R4, desc[UR6][R4.64] ;  /* 0x0000000604047981 */ /* 0x000ea2000c1e1d00 */
[----:B------:R-:W-:Y:S01]  /*1510*/  BSSY B0, `(.L_x_3378) ;  /* 0x000000b000007945 */ /* 0x000fe20003800000 */
[----:B------:R-:W-:Y:S02]  /*1520*/  IMAD.MOV.U32 R17, RZ, RZ, 0x1 ;  /* 0x00000001ff117424 */ /* 0x000fe400078e00ff */
[----:B------:R-:W-:Y:S01]  /*1530*/  IMAD.MOV.U32 R16, RZ, RZ, 0x1 ;  /* 0x00000001ff107424 */ /* 0x000fe200078e00ff */
[----:B--2---:R-:W-:Y:S02]  /*1540*/  ISETP.NE.AND P0, PT, R4, 0x1, PT ;  /* 0x000000010400780c */ /* 0x004fe40003f05270 */
[----:B------:R-:W-:Y:S02]  /*1550*/  ISETP.NE.AND P1, PT, R5, 0x1, PT ;  /* 0x000000010500780c */ /* 0x000fe40003f25270 */
[----:B------:R-:W-:Y:S02]  /*1560*/  ISETP.NE.AND P2, PT, R6, 0x1, PT ;  /* 0x000000010600780c */ /* 0x000fe40003f45270 */
[----:B------:R-:W-:-:S07]  /*1570*/  ISETP.NE.AND P3, PT, R7, 0x1, PT ;  /* 0x000000010700780c */ /* 0x000fce0003f65270 */
[----:B------:R-:W-:Y:S06]  /*1580*/  @!P0 BRA `(.L_x_3379) ;  /* 0x00000000000c8947 */ /* 0x000fec0003800000 */
[----:B------:R-:W-:Y:S01]  /*1590*/  ISETP.NE.AND P0, PT, R4, -0x1, PT ;  /* 0xffffffff0400780c */ /* 0x000fe20003f05270 */
[----:B------:R-:W-:-:S12]  /*15a0*/  IMAD.U32 R16, RZ, RZ, UR4 ;  /* 0x00000004ff107e24 */ /* 0x000fd8000f8e00ff */
[----:B------:R-:W-:-:S07]  /*15b0*/  @P0 IMAD.MOV.U32 R16, RZ, RZ, RZ ;  /* 0x000000ffff100224 */ /* 0x000fce00078e00ff */
.L_x_3379:
[----:B------:R-:W-:Y:S05]  /*15c0*/  BSYNC B0 ;  /* 0x0000000000007941 */ /* 0x000fea0003800000 */
.L_x_3378:
[----:B------:R-:W-:Y:S04]  /*15d0*/  BSSY B0, `(.L_x_3380) ;  /* 0x0000005000007945 */ /* 0x000fe80003800000 */
[----:B------:R-:W-:Y:S05]  /*15e0*/  @!P1 BRA `(.L_x_3381) ;  /* 0x00000000000c9947 */ /* 0x000fea0003800000 */
[----:B------:R-:W-:Y:S01]  /*15f0*/  ISETP.NE.AND P0, PT, R5, -0x1, PT ;  /* 0xffffffff0500780c */ /* 0x000fe20003f05270 */
[----:B------:R-:W-:-:S12]  /*1600*/  IMAD.U32 R17, RZ, RZ, UR4 ;  /* 0x00000004ff117e24 */ /* 0x000fd8000f8e00ff */
[----:B------:R-:W-:-:S07]  /*1610*/  @P0 IMAD.MOV.U32 R17, RZ, RZ, RZ ;  /* 0x000000ffff110224 */ /* 0x000fce00078e00ff */
.L_x_3381:
[----:B------:R-:W-:Y:S05]  /*1620*/  BSYNC B0 ;  /* 0x0000000000007941 */ /* 0x000fea0003800000 */
.L_x_3380:
[----:B------:R-:W-:Y:S01]  /*1630*/  BSSY B0, `(.L_x_3382) ;  /* 0x0000006000007945 */ /* 0x000fe20003800000 */
[----:B------:R-:W-:-:S03]  /*1640*/  IMAD.MOV.U32 R18, RZ, RZ, 0x1 ;  /* 0x00000001ff127424 */ /* 0x000fc600078e00ff */
[----:B------:R-:W-:Y:S05]  /*1650*/  @!P2 BRA `(.L_x_3383) ;  /* 0x00000000000ca947 */ /* 0x000fea0003800000 */
[----:B------:R-:W-:Y:S01]  /*1660*/  ISETP.NE.AND P0, PT, R6, -0x1, PT ;  /* 0xffffffff0600780c */ /* 0x000fe20003f05270 */
[----:B------:R-:W-:-:S12]  /*1670*/  IMAD.U32 R18, RZ, RZ, UR4 ;  /* 0x00000004ff127e24 */ /* 0x000fd8000f8e00ff */
[----:B------:R-:W-:-:S07]  /*1680*/  @P0 IMAD.MOV.U32 R18, RZ, RZ, RZ ;  /* 0x000000ffff120224 */ /* 0x000fce00078e00ff */
.L_x_3383:
[----:B------:R-:W-:Y:S05]  /*1690*/  BSYNC B0 ;  /* 0x0000000000007941 */ /* 0x000fea0003800000 */
.L_x_3382:
[----:B------:R-:W-:Y:S01]  /*16a0*/  BSSY B0, `(.L_x_3384) ;  /* 0x0000006000007945 */ /* 0x000fe20003800000 */
[----:B------:R-:W-:-:S03]  /*16b0*/  IMAD.MOV.U32 R19, RZ, RZ, 0x1 ;  /* 0x00000001ff137424 */ /* 0x000fc600078e00ff */
[----:B------:R-:W-:Y:S05]  /*16c0*/  @!P3 BRA `(.L_x_3385) ;  /* 0x00000000000cb947 */ /* 0x000fea0003800000 */
[----:B------:R-:W-:Y:S01]  /*16d0*/  ISETP.NE.AND P0, PT, R7, -0x1, PT ;  /* 0xffffffff0700780c */ /* 0x000fe20003f05270 */
[----:B------:R-:W-:-:S12]  /*16e0*/  IMAD.U32 R19, RZ, RZ, UR4 ;  /* 0x00000004ff137e24 */ /* 0x000fd8000f8e00ff */
[----:B------:R-:W-:-:S07]  /*16f0*/  @P0 IMAD.MOV.U32 R19, RZ, RZ, RZ ;  /* 0x000000ffff130224 */ /* 0x000fce00078e00ff */
.L_x_3385:
[----:B------:R-:W-:Y:S05]  /*1700*/  BSYNC B0 ;  /* 0x0000000000007941 */ /* 0x000fea0003800000 */
.L_x_3384:
[----:B------:R-:W-:-:S05]  /*1710*/  IADD3 R4, P0, R10, R15, RZ ;  /* 0x0000000f0a047210 */ /* 0x000fca0007f1e0ff */
[----:B------:R-:W-:Y:S01]  /*1720*/  IMAD.X R5, R11, 0x1, R9, P0 ;  /* 0x000000010b057824 */ /* 0x000fe200000e0609 */
[----:B------:R-:W-:-:S04]  /*1730*/  IADD3 R3, P0, R3, UR5, RZ ;  /* 0x0000000503037c10 */ /* 0x000fc8000ff1e0ff */
[----:B------:R0:W-:Y:S01]  /*1740*/  STG.E.128 desc[UR6][R4.64], R16 ;  /* 0x0000001004007986 */ /* 0x0001e2000c101d06 */
        /* <DEDUP_REMOVED lines=9> */
.L_x_3386:
        /* <DEDUP_REMOVED lines=10> */
.L_x_5386:


//--------------------- .text._ZN2at6native57_GLOBAL__N__f3eca4a2_24_ForeachBinaryOpScalar_cu_86b9896c25multi_tensor_apply_kernelINS1_18TensorListMetadataILi2EEENS1_21BinaryOpScalarFunctorIaLi2ELi1ELi1EEEJNS1_13power_functorIaEEaEEEvT_T0_DpT1_ --------------------------
	.section	.text._ZN2at6native57_GLOBAL__N__f3eca4a2_24_ForeachBinaryOpScalar_cu_86b9896c25multi_tensor_apply_kernelINS1_18TensorListMetadataILi2EEENS1_21BinaryOpScalarFunctorIaLi2ELi1ELi1EEEJNS1_13power_functorIaEEaEEEvT_T0_DpT1_,"ax",@progbits
	.align	128
.text._ZN2at6native57_GLOBAL__N__f3eca4a2_24_ForeachBinaryOpScalar_cu_86b9896c25multi_tensor_apply_kernelINS1_18TensorListMetadataILi2EEENS1_21BinaryOpScalarFunctorIaLi2ELi1ELi1EEEJNS1_13power_functorIaEEaEEEvT_T0_DpT1_:
        .type           _ZN2at6native57_GLOBAL__N__f3eca4a2_24_ForeachBinaryOpScalar_cu_86b9896c25multi_tensor_apply_kernelINS1_18TensorListMetadataILi2EEENS1_21BinaryOpScalarFunctorIaLi2ELi1ELi1EEEJNS1_13power_functorIaEEaEEEvT_T0_DpT1_,@function
        .size           _ZN2at6native57_GLOBAL__N__f3eca4a2_24_ForeachBinaryOpScalar_cu_86b9896c25multi_tensor_apply_kernelINS1_18TensorListMetadataILi2EEENS1_21BinaryOpScalarFunctorIaLi2ELi1ELi1EEEJNS1_13power_functorIaEEaEEEvT_T0_DpT1_,(.L_x_5387 - _ZN2at6native57_GLOBAL__N__f3eca4a2_24_ForeachBinaryOpScalar_cu_86b9896c25multi_tensor_apply_kernelINS1_18TensorListMetadataILi2EEENS1_21BinaryOpScalarFunctorIaLi2ELi1ELi1EEEJNS1_13power_functorIaEEaEEEvT_T0_DpT1_)
        .other          _ZN2at6native57_GLOBAL__N__f3eca4a2_24_ForeachBinaryOpScalar_cu_86b9896c25multi_tensor_apply_kernelINS1_18TensorListMetadataILi2EEENS1_21BinaryOpScalarFunctorIaLi2ELi1ELi1EEEJNS1_13power_functorIaEEaEEEvT_T0_DpT1_,@"STO_CUDA_ENTRY STV_DEFAULT"
_ZN2at6native57_GLOBAL__N__f3eca4a2_24_ForeachBinaryOpScalar_cu_86b9896c25multi_tensor_apply_kernelINS1_18TensorListMetadataILi2EEENS1_21BinaryOpScalarFunctorIaLi2ELi1ELi1EEEJNS1_13power_functorIaEEaEEEvT_T0_DpT1_:
[----:B------:R-:W-:Y:S01]  /*0000*/  LDC R1, c[0x0][0x28] ;  /* 0x00000a00ff017b82 */ /* 0x000fe20000000800 */
[----:B------:R-:W0:Y:S01]  /*0010*/  S2R R7, SR_CTAID.X ;  /* 0x0000000000077919 */ /* 0x000e220000002500 */
[----:B------:R-:W-:Y:S01]  /*0020*/  IMAD.MOV.U32 R6, RZ, RZ, 0x740 ;  /* 0x00000740ff067424 */ /* 0x000fe200078e00ff */
[----:B------:R-:W-:Y:S01]  /*0030*/  ULDC.U8 UR6, c[0x0][0xe5a] ;  /* 0x0003968000067ab9 */ /* 0x000fe20000000000 */
[----:B------:R-:W-:Y:S01]  /*0040*/  ULDC.64 UR8, c[0x0][0x208] ;  /* 0x0000820000087ab9 */ /* 0x000fe20000000a00 */
[----:B------:R-:W-:-:S04]  /*0050*/  UPRMT UR4, UR6, 0x8880, URZ ;  /* 0x0000888006047896 */ /* 0x000fc8000800003f */
[----:B------:R-:W-:Y:S01]  /*0060*/  UPRMT UR4, UR4, 0x7710, URZ ;  /* 0x0000771004047896 */ /* 0x000fe2000800003f */
        /* <DEDUP_REMOVED lines=25> */
[----:B------:R-:W-:-:S07]  /*0200*/  CS2R R2, SRZ ;  /* 0x0000000000027805 */ /* 0x000fce000001ff00 */
.L_x_3394:
[----:B0-2---:R-:W-:Y:S01]  /*0210*/  IADD3 R22, P1, R5, R2, RZ ;  /* 0x0000000205167210 */ /* 0x005fe20007f3e0ff */
[----:B-1----:R-:W-:Y:S01]  /*0220*/  IMAD R27, R0, 0x3, RZ ;  /* 0x00000003001b7824 */ /* 0x002fe200078e02ff */
[----:B------:R-:W-:Y:S02]  /*0230*/  PRMT R26, RZ, 0x7610, R26 ;  /* 0x00007610ff1a7816 */ /* 0x000fe4000000001a */
        /* <DEDUP_REMOVED lines=18> */
[----:B------:R-:W-:Y:S02]  /*0360*/  ISETP.GE.U32.AND P3, PT, R27, 0x10000, PT ;  /* 0x000100001b00780c */ /* 0x000fe40003f66070 */
[----:B------:R-:W-:Y:S02]  /*0370*/  ISETP.LT.AND.EX P2, PT, R25, R4, !P2, P4 ;  /* 0x000000041900720c */ /* 0x000fe40005741340 */
[----:B------:R-:W-:Y:S02]  /*0380*/  ISETP.LT.U32.AND P4, PT, R27, R8, PT ;  /* 0x000000081b00720c */ /* 0x000fe40003f81070 */
[----:B------:R-:W-:-:S02]  /*0390*/  ISETP.GE.U32.AND.EX P3, PT, R29, RZ, PT, P3 ;  /* 0x000000ff1d00720c */ /* 0x000fc40003f66130 */
[----:B------:R-:W-:Y:S02]  /*03a0*/  @P0 IADD3 R18, P5, R22, R10, RZ ;  /* 0x0000000a16120210 */ /* 0x000fe40007fbe0ff */
[----:B------:R-:W-:Y:S02]  /*03b0*/  ISETP.LT.AND.EX P3, PT, R29, R4, !P3, P4 ;  /* 0x000000041d00720c */ /* 0x000fe40005f61340 */
[----:B------:R-:W-:Y:S01]  /*03c0*/  PRMT R24, RZ, 0x7610, R24 ;  /* 0x00007610ff187816 */ /* 0x000fe20000000018 */
[--C-:B------:R-:W-:Y:S01]  /*03d0*/  @P0 IMAD.X R19, R11, 0x1, R7.reuse, P5 ;  /* 0x000000010b130824 */ /* 0x100fe200028e0607 */
[-C--:B------:R-:W-:Y:S02]  /*03e0*/  @P1 IADD3 R14, P5, R12, R10.reuse, RZ ;  /* 0x0000000a0c0e1210 */ /* 0x080fe40007fbe0ff */
[----:B------:R-:W-:Y:S01]  /*03f0*/  @P2 IADD3 R16, P4, R23, R10, RZ ;  /* 0x0000000a17102210 */ /* 0x000fe20007f9e0ff */
[----:B------:R-:W-:Y:S01]  /*0400*/  ULDC.S8 UR5, c[0x0][0xe5a] ;  /* 0x0003968000057ab9 */ /* 0x000fe20000000200 */
[----:B------:R-:W-:Y:S01]  /*0410*/  PRMT R28, RZ, 0x7610, R28 ;  /* 0x00007610ff1c7816 */ /* 0x000fe2000000001c */
[--C-:B------:R-:W-:Y:S01]  /*0420*/  @P1 IMAD.X R15, R13, 0x1, R7.reuse, P5 ;  /* 0x000000010d0f1824 */ /* 0x100fe200028e0607 */
[----:B------:R0:W5:Y:S01]  /*0430*/  @P0 LDG.E.U8 R24, desc[UR8][R18.64] ;  /* 0x0000000812180981 */ /* 0x000162000c1e1100 */
[----:B------:R-:W-:-:S02]  /*0440*/  @P2 IMAD.X R17, R25, 0x1, R7, P4 ;  /* 0x0000000119112824 */ /* 0x000fc400020e0607 */
[----:B------:R-:W-:Y:S01]  /*0450*/  @P3 IADD3 R20, P4, R27, R10, RZ ;  /* 0x0000000a1b143210 */ /* 0x000fe20007f9e0ff */
[----:B------:R1:W5:Y:S04]  /*0460*/  @P1 LDG.E.U8 R26, desc[UR8][R14.64] ;  /* 0x000000080e1a1981 */ /* 0x000368000c1e1100 */
[----:B------:R-:W-:Y:S01]  /*0470*/  @P3 IMAD.X R21, R29, 0x1, R7, P4 ;  /* 0x000000011d153824 */ /* 0x000fe200020e0607 */
[----:B------:R-:W-:Y:S01]  /*0480*/  ISETP.NE.AND P4, PT, RZ, UR5, PT ;  /* 0x00000005ff007c0c */ /* 0x000fe2000bf85270 */
[----:B0-----:R-:W-:Y:S01]  /*0490*/  IMAD.MOV.U32 R19, RZ, RZ, 0x1 ;  /* 0x00000001ff137424 */ /* 0x001fe200078e00ff */
[----:B------:R0:W5:Y:S01]  /*04a0*/  @P2 LDG.E.U8 R28, desc[UR8][R16.64] ;  /* 0x00000008101c2981 */ /* 0x000162000c1e1100 */
[----:B-1----:R-:W-:Y:S01]  /*04b0*/  PRMT R14, RZ, 0x7610, R14 ;  /* 0x00007610ff0e7816 */ /* 0x002fe2000000000e */
[----:B------:R-:W-:-:S05]  /*04c0*/  IMAD.MOV.U32 R15, RZ, RZ, 0x1 ;  /* 0x00000001ff0f7424 */ /* 0x000fca00078e00ff */
[----:B------:R1:W5:Y:S01]  /*04d0*/  @P3 LDG.E.U8 R14, desc[UR8][R20.64] ;  /* 0x00000008140e3981 */ /* 0x000362000c1e1100 */
[----:B0-----:R-:W-:Y:S01]  /*04e0*/  PRMT R16, R19, 0x7610, R16 ;  /* 0x0000761013107816 */ /* 0x001fe20000000010 */
[----:B------:R-:W-:Y:S01]  /*04f0*/  IMAD.MOV.U32 R18, RZ, RZ, 0x1 ;  /* 0x00000001ff127424 */ /* 0x000fe200078e00ff */
[----:B------:R-:W-:Y:S01]  /*0500*/  PRMT R17, R15, 0x7610, R17 ;  /* 0x000076100f117816 */ /* 0x000fe20000000011 */
[----:B-1----:R-:W-:-:S05]  /*0510*/  IMAD.MOV.U32 R20, RZ, RZ, 0x1 ;  /* 0x00000001ff147424 */ /* 0x002fca00078e00ff */
[----:B------:R-:W-:Y:S01]  /*0520*/  PRMT R19, R20, 0x7610, R19 ;  /* 0x0000761014137816 */ /* 0x000fe20000000013 */
[----:B------:R-:W-:Y:S06]  /*0530*/  @!P4 BRA `(.L_x_3389) ;  /* 0x000000040020c947 */ /* 0x000fec0003800000 */
[----:B------:R-:W-:Y:S02]  /*0540*/  IMAD.MOV.U32 R19, RZ, RZ, 0x1 ;  /* 0x00000001ff137424 */ /* 0x000fe400078e00ff */
[----:B------:R-:W-:-:S07]  /*0550*/  IMAD.U32 R15, RZ, RZ, UR4 ;  /* 0x00000004ff0f7e24 */ /* 0x000fce000f8e00ff */
.L_x_3390:
        /* <DEDUP_REMOVED lines=18> */
.L_x_3391:
        /* <DEDUP_REMOVED lines=18> */
.L_x_3392:
        /* <DEDUP_REMOVED lines=18> */
.L_x_3393:
        /* <DEDUP_REMOVED lines=16> */
.L_x_3389:
[-C--:B-----5:R-:W-:Y:S01]  /*09c0*/  @P0 IADD3 R14, P5, R22, R9.reuse, RZ ;  /* 0x00000009160e0210 */ /* 0x0a0fe20007fbe0ff */
        /* <DEDUP_REMOVED lines=18> */
.L_x_3388:
        /* <DEDUP_REMOVED lines=8> */
.L_x_3403:
[----:B0-----:R-:W-:Y:S01]  /*0b70*/  IADD3 R24, P1, R19, R0, RZ ;  /* 0x0000000013187210 */ /* 0x001fe20007f3e0ff */
[C---:B-1----:R-:W-:Y:S01]  /*0b80*/  IMAD R25, R11.reuse, 0x3, RZ ;  /* 0x000000030b197824 */ /* 0x042fe200078e02ff */
[----:B--2---:R-:W-:Y:S02]  /*0b90*/  PRMT R18, RZ, 0x7610, R18 ;  /* 0x00007610ff127816 */ /* 0x004fe40000000012 */
[C---:B------:R-:W-:Y:S01]  /*0ba0*/  ISETP.GE.U32.AND P0, PT, R24.reuse, 0x10000, PT ;  /* 0x000100001800780c */ /* 0x040fe20003f06070 */
[----:B------:R-:W-:Y:S01]  /*0bb0*/  IMAD.X R29, RZ, RZ, R5, P1 ;  /* 0x000000ffff1d7224 */ /* 0x000fe200008e0605 */
[----:B------:R-:W-:Y:S02]  /*0bc0*/  IADD3 R16, P1, R11, R24, RZ ;  /* 0x000000180b107210 */ /* 0x000fe40007f3e0ff */
[----:B------:R-:W-:Y:S02]  /*0bd0*/  ISETP.LT.U32.AND P2, PT, R24, R8, PT ;  /* 0x000000081800720c */ /* 0x000fe40003f41070 */
[----:B------:R-:W-:Y:S01]  /*0be0*/  ISETP.GE.U32.AND.EX P0, PT, R29, RZ, PT, P0 ;  /* 0x000000ff1d00720c */ /* 0x000fe20003f06100 */
[----:B------:R-:W-:Y:S01]  /*0bf0*/  IMAD.X R17, RZ, RZ, R29, P1 ;  /* 0x000000ffff117224 */ /* 0x000fe200008e061d */
[----:B------:R-:W-:-:S02]  /*0c00*/  LEA R27, P4, R11, R24, 0x1 ;  /* 0x000000180b1b7211 */ /* 0x000fc400078808ff */
[----:B------:R-:W-:Y:S02]  /*0c10*/  ISETP.LT.AND.EX P0, PT, R29, R4, !P0, P2 ;  /* 0x000000041d00720c */ /* 0x000fe40004701320 */
[C---:B------:R-:W-:Y:S01]  /*0c20*/  ISETP.GE.U32.AND P3, PT, R16.reuse, 0x10000, PT ;  /* 0x000100001000780c */ /* 0x040fe20003f66070 */
[--C-:B------:R-:W-:Y:S01]  /*0c30*/  IMAD.X R21, RZ, RZ, R29.reuse, P4 ;  /* 0x000000ffff157224 */ /* 0x100fe200020e061d */
        /* <DEDUP_REMOVED lines=10> */
[----:B------:R-:W-:Y:S02]  /*0ce0*/  @P0 IADD3 R2, P5, R24, R10, RZ ;  /* 0x0000000a18020210 */ /* 0x000fe40007fbe0ff */
[----:B------:R-:W-:-:S02]  /*0cf0*/  ISETP.LT.U32.AND P4, PT, R25, R8, PT ;  /* 0x000000081900720c */ /* 0x000fc40003f81070 */
[----:B------:R-:W-:Y:S01]  /*0d00*/  ISETP.GE.U32.AND.EX P3, PT, R23, RZ, PT, P3 ;  /* 0x000000ff1700720c */ /* 0x000fe20003f66130 */
[--C-:B------:R-:W-:Y:S01]  /*0d10*/  @P0 IMAD.X R3, R29, 0x1, R7.reuse, P5 ;  /* 0x000000011d030824 */ /* 0x100fe200028e0607 */
[----:B------:R-:W-:Y:S02]  /*0d20*/  PRMT R20, RZ, 0x7610, R20 ;  /* 0x00007610ff147816 */ /* 0x000fe40000000014 */
[----:B------:R-:W-:Y:S02]  /*0d30*/  ISETP.LT.AND.EX P3, PT, R23, R4, !P3, P4 ;  /* 0x000000041700720c */ /* 0x000fe40005f61340 */
[----:B------:R0:W2:Y:S01]  /*0d40*/  @P0 LDG.E.U8 R18, desc[UR8][R2.64] ;  /* 0x0000000802120981 */ /* 0x0000a2000c1e1100 */
[-C--:B------:R-:W-:Y:S02]  /*0d50*/  @P1 IADD3 R12, P5, R16, R10.reuse, RZ ;  /* 0x0000000a100c1210 */ /* 0x080fe40007fbe0ff */
[----:B------:R-:W-:Y:S02]  /*0d60*/  PRMT R22, RZ, 0x7610, R22 ;  /* 0x00007610ff167816 */ /* 0x000fe40000000016 */
[----:B------:R-:W-:Y:S01]  /*0d70*/  PRMT R26, RZ, 0x7610, R26 ;  /* 0x00007610ff1a7816 */ /* 0x000fe2000000001a */
[----:B------:R-:W-:Y:S01]  /*0d80*/  @P1 IMAD.X R13, R17, 0x1, R7, P5 ;  /* 0x00000001110d1824 */ /* 0x000fe200028e0607 */
[----:B0-----:R-:W-:-:S04]  /*0d90*/  @P2 IADD3 R2, P4, R27, R10, RZ ;  /* 0x0000000a1b022210 */ /* 0x001fc80007f9e0ff */
[----:B------:R0:W3:Y:S01]  /*0da0*/  @P1 LDG.E.U8 R20, desc[UR8][R12.64] ;  /* 0x000000080c141981 */ /* 0x0000e2000c1e1100 */
[----:B------:R-:W-:Y:S01]  /*0db0*/  @P2 IMAD.X R3, R21, 0x1, R7, P4 ;  /* 0x0000000115032824 */ /* 0x000fe200020e0607 */
[----:B------:R-:W-:-:S04]  /*0dc0*/  @P3 IADD3 R14, P4, R25, R10, RZ ;  /* 0x0000000a190e3210 */ /* 0x000fc80007f9e0ff */
[----:B------:R-:W4:Y:S01]  /*0dd0*/  @P2 LDG.E.U8 R22, desc[UR8][R2.64] ;  /* 0x0000000802162981 */ /* 0x000f22000c1e1100 */
[----:B------:R-:W-:-:S05]  /*0de0*/  @P3 IMAD.X R15, R23, 0x1, R7, P4 ;  /* 0x00000001170f3824 */ /* 0x000fca00020e0607 */
[----:B------:R1:W5:Y:S01]  /*0df0*/  @P3 LDG.E.U8 R26, desc[UR8][R14.64] ;  /* 0x000000080e1a3981 */ /* 0x000362000c1e1100 */
[----:B0-----:R-:W-:Y:S01]  /*0e00*/  IMAD.MOV.U32 R12, RZ, RZ, 0x1 ;  /* 0x00000001ff0c7424 */ /* 0x001fe200078e00ff */
[----:B------:R-:W-:Y:S04]  /*0e10*/  BSSY B0, `(.L_x_3395) ;  /* 0x000000c000007945 */ /* 0x000fe80003800000 */
[----:B-1----:R-:W-:Y:S02]  /*0e20*/  PRMT R15, R12, 0x7610, R15 ;  /* 0x000076100c0f7816 */ /* 0x002fe4000000000f */
[----:B--2---:R-:W-:-:S04]  /*0e30*/  LOP3.LUT R28, R18, 0xff, RZ, 0xc0, !PT ;  /* 0x000000ff121c7812 */ /* 0x004fc800078ec0ff */
[----:B------:R-:W-:Y:S01]  /*0e40*/  ISETP.NE.AND P4, PT, R28, 0x1, PT ;  /* 0x000000011c00780c */ /* 0x000fe20003f85270 */
[----:B------:R-:W-:Y:S01]  /*0e50*/  IMAD.MOV.U32 R18, RZ, RZ, 0x1 ;  /* 0x00000001ff127424 */ /* 0x000fe200078e00ff */
[----:B---3--:R-:W-:Y:S02]  /*0e60*/  LOP3.LUT R20, R20, 0xff, RZ, 0xc0, !PT ;  /* 0x000000ff14147812 */ /* 0x008fe400078ec0ff */
[----:B----4-:R-:W-:Y:S02]  /*0e70*/  LOP3.LUT R22, R22, 0xff, RZ, 0xc0, !PT ;  /* 0x000000ff16167812 */ /* 0x010fe400078ec0ff */
[----:B-----5:R-:W-:-:S07]  /*0e80*/  LOP3.LUT R2, R26, 0xff, RZ, 0xc0, !PT ;  /* 0x000000ff1a027812 */ /* 0x020fce00078ec0ff */
[----:B------:R-:W-:Y:S05]  /*0e90*/  @!P4 BRA `(.L_x_3396) ;  /* 0x00000000000cc947 */ /* 0x000fea0003800000 */
[----:B------:R-:W-:Y:S01]  /*0ea0*/  ISETP.NE.AND P4, PT, R28, 0xff, PT ;  /* 0x000000ff1c00780c */ /* 0x000fe20003f85270 */
[----:B------:R-:W-:-:S12]  /*0eb0*/  IMAD.U32 R15, RZ, RZ, UR4 ;  /* 0x00000004ff0f7e24 */ /* 0x000fd8000f8e00ff */
[----:B------:R-:W-:-:S07]  /*0ec0*/  @P4 PRMT R15, RZ, 0x7610, R15 ;  /* 0x00007610ff0f4816 */ /* 0x000fce000000000f */
.L_x_3396:
[----:B------:R-:W-:Y:S05]  /*0ed0*/  BSYNC B0 ;  /* 0x0000000000007941 */ /* 0x000fea0003800000 */
.L_x_3395:
[----:B------:R-:W-:Y:S01]  /*0ee0*/  ISETP.NE.AND P6, PT, R20, 0x1, PT ;  /* 0x000000011400780c */ /* 0x000fe20003fc5270 */
[----:B------:R-:W-:Y:S01]  /*0ef0*/  BSSY B0, `(.L_x_3397) ;  /* 0x0000008000007945 */ /* 0x000fe20003800000 */
[----:B------:R-:W-:Y:S01]  /*0f00*/  ISETP.NE.AND P4, PT, R22, 0x1, PT ;  /* 0x000000011600780c */ /* 0x000fe20003f85270 */
[----:B------:R-:W-:Y:S01]  /*0f10*/  IMAD.MOV.U32 R12, RZ, RZ, 0x1 ;  /* 0x00000001ff0c7424 */ /* 0x000fe200078e00ff */
[----:B------:R-:W-:-:S09]  /*0f20*/  ISETP.NE.AND P5, PT, R2, 0x1, PT ;  /* 0x000000010200780c */ /* 0x000fd20003fa5270 */
[----:B------:R-:W-:Y:S05]  /*0f30*/  @!P6 BRA `(.L_x_3398) ;  /* 0x00000000000ce947 */ /* 0x000fea0003800000 */
[----:B------:R-:W-:Y:S01]  /*0f40*/  ISETP.NE.AND P6, PT, R20, 0xff, PT ;  /* 0x000000ff1400780c */ /* 0x000fe20003fc5270 */
[----:B------:R-:W-:-:S12]  /*0f50*/  IMAD.U32 R18, RZ, RZ, UR4 ;  /* 0x00000004ff127e24 */ /* 0x000fd8000f8e00ff */
[----:B------:R-:W-:-:S07]  /*0f60*/  @P6 PRMT R18, RZ, 0x7610, R18 ;  /* 0x00007610ff126816 */ /* 0x000fce0000000012 */
.L_x_3398:
[----:B------:R-:W-:Y:S05]  /*0f70*/  BSYNC B0 ;  /* 0x0000000000007941 */ /* 0x000fea0003800000 */
.L_x_3397:
[----:B------:R-:W-:Y:S01]  /*0f80*/  BSSY B0, `(.L_x_3399) ;  /* 0x0000007000007945 */ /* 0x000fe20003800000 */
[----:B------:R-:W-:Y:S01]  /*0f90*/  IMAD.MOV.U32 R3, RZ, RZ, 0x1 ;  /* 0x00000001ff037424 */ /* 0x000fe200078e00ff */
[----:B------:R-:W-:Y:S02]  /*0fa0*/  PRMT R20, R12, 0x7610, R20 ;  /* 0x000076100c147816 */ /* 0x000fe40000000014 */
[----:B------:R-:W-:Y:S05]  /*0fb0*/  @!P4 BRA `(.L_x_3400) ;  /* 0x00000000000cc947 */ /* 0x000fea0003800000 */
[----:B------:R-:W-:Y:S01]  /*0fc0*/  ISETP.NE.AND P4, PT, R22, 0xff, PT ;  /* 0x000000ff1600780c */ /* 0x000fe20003f85270 */
[----:B------:R-:W-:-:S12]  /*0fd0*/  IMAD.U32 R20, RZ, RZ, UR4 ;  /* 0x00000004ff147e24 */ /* 0x000fd8000f8e00ff */
[----:B------:R-:W-:-:S07]  /*0fe0*/  @P4 PRMT R20, RZ, 0x7610, R20 ;  /* 0x00007610ff144816 */ /* 0x000fce0000000014 */
.L_x_3400:
[----:B------:R-:W-:Y:S05]  /*0ff0*/  BSYNC B0 ;  /* 0x0000000000007941 */ /* 0x000fea0003800000 */
.L_x_3399:
[----:B------:R-:W-:Y:S01]  /*1000*/  BSSY B0, `(.L_x_3401) ;  /* 0x0000006000007945 */ /* 0x000fe20003800000 */
[----:B------:R-:W-:-:S03]  /*1010*/  PRMT R22, R3, 0x7610, R22 ;  /* 0x0000761003167816 */ /* 0x000fc60000000016 */
[----:B------:R-:W-:Y:S05]  /*1020*/  @!P5 BRA `(.L_x_3402) ;  /* 0x00000000000cd947 */ /* 0x000fea0003800000 */
[----:B------:R-:W-:Y:S01]  /*1030*/  ISETP.NE.AND P4, PT, R2, 0xff, PT ;  /* 0x000000ff0200780c */ /* 0x000fe20003f85270 */
[----:B------:R-:W-:-:S12]  /*1040*/  IMAD.U32 R22, RZ, RZ, UR4 ;  /* 0x00000004ff167e24 */ /* 0x000fd8000f8e00ff */
[----:B------:R-:W-:-:S07]  /*1050*/  @P4 PRMT R22, RZ, 0x7610, R22 ;  /* 0x00007610ff164816 */ /* 0x000fce0000000016 */
.L_x_3402:
[----:B------:R-:W-:Y:S05]  /*1060*/  BSYNC B0 ;  /* 0x0000000000007941 */ /* 0x000fea0003800000 */
.L_x_3401:
[-C--:B------:R-:W-:Y:S01]  /*1070*/  @P0 IADD3 R2, P5, R24, R9.reuse, RZ ;  /* 0x0000000918020210 */ /* 0x080fe20007fbe0ff */
[----:B------:R-:W-:Y:S01]  /*1080*/  IMAD.MOV.U32 R24, RZ, RZ, R0 ;  /* 0x000000ffff187224 */ /* 0x000fe200078e0000 */
[-C--:B------:R-:W-:Y:S02]  /*1090*/  @P1 IADD3 R12, P4, R16, R9.reuse, RZ ;  /* 0x00000009100c1210 */ /* 0x080fe40007f9e0ff */
[-C--:B------:R-:W-:Y:S01]  /*10a0*/  @P3 IADD3 R16, P6, R25, R9.reuse, RZ ;  /* 0x0000000919103210 */ /* 0x080fe20007fde0ff */
[--C-:B------:R-:W-:Y:S01]  /*10b0*/  @P0 IMAD.X R3, R29, 0x1, R6.reuse, P5 ;  /* 0x000000011d030824 */ /* 0x100fe200028e0606 */
[----:B------:R-:W-:Y:S01]  /*10c0*/  @P2 IADD3 R14, P5, R27, R9, RZ ;  /* 0x000000091b0e2210 */ /* 0x000fe20007fbe0ff */
[----:B------:R-:W-:Y:S02]  /*10d0*/  IMAD.MOV.U32 R25, RZ, RZ, R5 ;  /* 0x000000ffff197224 */ /* 0x000fe400078e0005 */
[--C-:B------:R-:W-:Y:S01]  /*10e0*/  @P1 IMAD.X R13, R17, 0x1, R6.reuse, P4 ;  /* 0x00000001110d1824 */ /* 0x100fe200020e0606 */
[----:B------:R0:W-:Y:S01]  /*10f0*/  @P0 STG.E.U8 desc[UR8][R2.64], R15 ;  /* 0x0000000f02000986 */ /* 0x0001e2000c101108 */
[----:B------:R-:W-:-:S02]  /*1100*/  @P3 IMAD.X R17, R23, 0x1, R6, P6 ;  /* 0x0000000117113824 */ /* 0x000fc400030e0606 */
[----:B------:R-:W-:Y:S01]  /*1110*/  IMAD.WIDE.U32 R24, R11, 0x4, R24 ;  /* 0x000000040b187825 */ /* 0x000fe200078e0018 */
[----:B------:R2:W-:Y:S03]  /*1120*/  @P1 STG.E.U8 desc[UR8][R12.64], R18 ;  /* 0x000000120c001986 */ /* 0x0005e6000c101108 */
[----:B------:R-:W-:Y:S01]  /*1130*/  IMAD.MOV.U32 R0, RZ, RZ, R24 ;  /* 0x000000ffff007224 */ /* 0x000fe200078e0018 */
[C---:B------:R-:W-:Y:S01]  /*1140*/  ISETP.GE.U32.AND P0, PT, R24.reuse, 0x10000, PT ;  /* 0x000100001800780c */ /* 0x040fe20003f06070 */
[----:B------:R-:W-:Y:S01]  /*1150*/  IMAD.MOV.U32 R5, RZ, RZ, R25 ;  /* 0x000000ffff057224 */ /* 0x000fe200078e0019 */
[----:B------:R-:W-:Y:S01]  /*1160*/  ISETP.LT.U32.AND P1, PT, R24, R8, PT ;  /* 0x000000081800720c */ /* 0x000fe20003f21070 */
[----:B0-----:R-:W-:Y:S01]  /*1170*/  @P2 IMAD.X R15, R21, 0x1, R6, P5 ;  /* 0x00000001150f2824 */ /* 0x001fe200028e0606 */
[C---:B------:R-:W-:Y:S02]  /*1180*/  ISETP.GE.U32.AND.EX P0, PT, R25.reuse, RZ, PT, P0 ;  /* 0x000000ff1900720c */ /* 0x040fe40003f06100 */
[----:B------:R-:W-:-:S02]  /*1190*/  ISETP.LT.AND.EX P1, PT, R25, R4, PT, P1 ;  /* 0x000000041900720c */ /* 0x000fc40003f21310 */
[----:B------:R2:W-:Y:S04]  /*11a0*/  @P2 STG.E.U8 desc[UR8][R14.64], R20 ;  /* 0x000000140e002986 */ /* 0x0005e8000c101108 */
[----:B------:R2:W-:Y:S07]  /*11b0*/  @P3 STG.E.U8 desc[UR8][R16.64], R22 ;  /* 0x0000001610003986 */ /* 0x0005ee000c101108 */
[----:B------:R-:W-:Y:S05]  /*11c0*/  @!P0 BRA P1, `(.L_x_3403) ;  /* 0xfffffff800688947 */ /* 0x000fea000083ffff */
[----:B------:R-:W-:Y:S05]  /*11d0*/  EXIT ;  /* 0x000000000000794d */ /* 0x000fea0003800000 */
.L_x_3387:
        /* <DEDUP_REMOVED lines=8> */
[----:B------:R-:W-:Y:S01]  /*1260*/  ULOP3.LUT UR6, UR4, 0x1, URZ, 0xc0, !UPT ;  /* 0x0000000104067892 */ /* 0x000fe2000f8ec03f */
[----:B------:R-:W-:-:S03]  /*1270*/  ULDC UR7, c[0x0][0x0] ;  /* 0x0000000000077ab9 */ /* 0x000fc60000000800 */
[----:B------:R-:W-:Y:S01]  /*1280*/  ISETP.LE.AND P0, PT, RZ, UR5, PT ;  /* 0x00000005ff007c0c */ /* 0x000fe2000bf03270 */
[----:B------:R-:W-:-:S03]  /*1290*/  UISETP.NE.U32.AND UP0, UPT, UR6, 0x1, UPT ;  /* 0x000000010600788c */ /* 0x000fc6000bf05070 */
[----:B------:R-:W-:Y:S02]  /*12a0*/  UMOV UR6, 0x1 ;  /* 0x0000000100067882 */ /* 0x000fe40000000000 */
[----:B------:R-:W-:-:S07]  /*12b0*/  USEL UR6, UR6, 0xffff, UP0 ;  /* 0x0000ffff06067887 */ /* 0x000fce0008000000 */
[----:B------:R-:W-:Y:S05]  /*12c0*/  @!P0 BRA `(.L_x_3404) ;  /* 0x0000000400cc8947 */ /* 0x000fea0003800000 */
.L_x_3410:
[----:B------:R-:W-:Y:S01]  /*12d0*/  ULDC.S8 UR5, c[0x0][0xe5a] ;  /* 0x0003968000057ab9 */ /* 0x000fe20000000200 */
[----:B------:R-:W-:Y:S01]  /*12e0*/  IMAD.MOV.U32 R2, RZ, RZ, 0x1 ;  /* 0x00000001ff027424 */ /* 0x000fe200078e00ff */
[----:B------:R-:W-:Y:S01]  /*12f0*/  ISETP.NE.AND P0, PT, RZ, UR5, PT ;  /* 0x00000005ff007c0c */ /* 0x000fe2000bf05270 */
[----:B------:R-:W-:Y:S02]  /*1300*/  IMAD.MOV.U32 R13, RZ, RZ, 0x1 ;  /* 0x00000001ff0d7424 */ /* 0x000fe400078e00ff */
[----:B------:R-:W-:Y:S02]  /*1310*/  IMAD.MOV.U32 R12, RZ, RZ, 0x1 ;  /* 0x00000001ff0c7424 */ /* 0x000fe400078e00ff */
[----:B------:R-:W-:-:S08]  /*1320*/  IMAD.MOV.U32 R11, RZ, RZ, 0x1 ;  /* 0x00000001ff0b7424 */ /* 0x000fd000078e00ff */
[----:B------:R-:W-:Y:S05]  /*1330*/  @!P0 BRA `(.L_x_3405) ;  /* 0x0000000400708947 */ /* 0x000fea0003800000 */
[----:B------:R-:W-:-:S04]  /*1340*/  LEA R14, P0, R0, R10, 0x2 ;  /* 0x0000000a000e7211 */ /* 0x000fc800078010ff */
[----:B------:R-:W-:-:S05]  /*1350*/  LEA.HI.X R15, R0, R7, R3, 0x2, P0 ;  /* 0x00000007000f7211 */ /* 0x000fca00000f1403 */
[----:B------:R-:W2:Y:S01]  /*1360*/  LDG.E R14, desc[UR8][R14.64] ;  /* 0x000000080e0e7981 */ /* 0x000ea2000c1e1900 */
[----:B------:R-:W-:Y:S02]  /*1370*/  IMAD.MOV.U32 R11, RZ, RZ, 0x1 ;  /* 0x00000001ff0b7424 */ /* 0x000fe400078e00ff */
[----:B------:R-:W-:Y:S01]  /*1380*/  IMAD.U32 R17, RZ, RZ, UR4 ;  /* 0x00000004ff117e24 */ /* 0x000fe2000f8e00ff */
[C---:B--2---:R-:W-:Y:S02]  /*1390*/  PRMT R2, R14.reuse, 0x7770, RZ ;  /* 0x000077700e027816 */ /* 0x044fe400000000ff */
[C---:B------:R-:W-:Y:S02]  /*13a0*/  PRMT R5, R14.reuse, 0x7772, RZ ;  /* 0x000077720e057816 */ /* 0x040fe400000000ff */
[----:B------:R-:W-:Y:S02]  /*13b0*/  PRMT R12, R14, 0x7773, RZ ;  /* 0x000077730e0c7816 */ /* 0x000fe400000000ff */
[----:B------:R-:W-:-:S02]  /*13c0*/  PRMT R16, R2, 0x7610, R16 ;  /* 0x0000761002107816 */ /* 0x000fc40000000010 */
[----:B------:R-:W-:Y:S02]  /*13d0*/  PRMT R2, R5, 0x7610, R2 ;  /* 0x0000761005027816 */ /* 0x000fe40000000002 */
[----:B------:R-:W-:Y:S02]  /*13e0*/  PRMT R13, R14, 0x7771, RZ ;  /* 0x000077710e0d7816 */ /* 0x000fe400000000ff */
[----:B------:R-:W-:-:S07]  /*13f0*/  PRMT R5, R12, 0x7610, R5 ;  /* 0x000076100c057816 */ /* 0x000fce0000000005 */
.L_x_3406:
        /* <DEDUP_REMOVED lines=19> */
[----:B------:R-:W-:Y:S02]  /*1530*/  IMAD.MOV.U32 R12, RZ, RZ, 0x1 ;  /* 0x00000001ff0c7424 */ /* 0x000fe400078e00ff */
[----:B------:R-:W-:-:S07]  /*1540*/  IMAD.U32 R14, RZ, RZ, UR4 ;  /* 0x00000004ff0e7e24 */ /* 0x000fce000f8e00ff */
.L_x_3407:
        /* <DEDUP_REMOVED lines=21> */
.L_x_3408:
        /* <DEDUP_REMOVED lines=17> */
[----:B------:R-:W-:Y:S02]  /*17b0*/  IMAD.MOV.U32 R2, RZ, RZ, 0x1 ;  /* 0x00000001ff027424 */ /* 0x000fe400078e00ff */
[----:B------:R-:W-:-:S07]  /*17c0*/  IMAD.U32 R14, RZ, RZ, UR4 ;  /* 0x00000004ff0e7e24 */ /* 0x000fce000f8e00ff */
.L_x_3409:
        /* <DEDUP_REMOVED lines=19> */
.L_x_3405:
[----:B------:R-:W-:Y:S02]  /*1900*/  PRMT R14, R12, 0x7604, R11 ;  /* 0x000076040c0e7816 */ /* 0x000fe4000000000b */
[C---:B------:R-:W-:Y:S02]  /*1910*/  LEA R12, P0, R0.reuse, R9, 0x2 ;  /* 0x00000009000c7211 */ /* 0x040fe400078010ff */
[----:B------:R-:W-:Y:S02]  /*1920*/  PRMT R5, R13, 0x7054, R14 ;  /* 0x000070540d057816 */ /* 0x000fe4000000000e */
[C---:B------:R-:W-:Y:S02]  /*1930*/  LEA.HI.X R13, R0.reuse, R6, R3, 0x2, P0 ;  /* 0x00000006000d7211 */ /* 0x040fe400000f1403 */
[----:B------:R-:W-:Y:S02]  /*1940*/  IADD3 R0, P0, R0, UR7, RZ ;  /* 0x0000000700007c10 */ /* 0x000fe4000ff1e0ff */
[----:B------:R-:W-:-:S02]  /*1950*/  PRMT R5, R2, 0x654, R5 ;  /* 0x0000065402057816 */ /* 0x000fc40000000005 */
[C---:B------:R-:W-:Y:S01]  /*1960*/  ISETP.LT.U32.AND P1, PT, R0.reuse, 0x4000, PT ;  /* 0x000040000000780c */ /* 0x040fe20003f21070 */
[C---:B------:R-:W-:Y:S02]  /*1970*/  IMAD.SHL.U32 R11, R0.reuse, 0x4, RZ ;  /* 0x00000004000b7824 */ /* 0x040fe400078e00ff */
[----:B------:R-:W-:Y:S01]  /*1980*/  IMAD.X R3, RZ, RZ, R3, P0 ;  /* 0x000000ffff037224 */ /* 0x000fe200000e0603 */
[----:B------:R0:W-:Y:S02]  /*1990*/  STG.E desc[UR8][R12.64], R5 ;  /* 0x000000050c007986 */ /* 0x0001e4000c101908 */
[----:B------:R-:W-:Y:S02]  /*19a0*/  ISETP.GE.U32.AND P0, PT, R11, R8, PT ;  /* 0x000000080b00720c */ /* 0x000fe40003f06070 */
[----:B------:R-:W-:Y:S02]  /*19b0*/  SHF.L.U64.HI R11, R0, 0x2, R3 ;  /* 0x00000002000b7819 */ /* 0x000fe40000010203 */
[----:B------:R-:W-:-:S02]  /*19c0*/  ISETP.LT.U32.AND.EX P1, PT, R3, RZ, PT, P1 ;  /* 0x000000ff0300720c */ /* 0x000fc40003f21110 */
[----:B------:R-:W-:-:S13]  /*19d0*/  ISETP.GE.AND.EX P0, PT, R11, R4, PT, P0 ;  /* 0x000000040b00720c */ /* 0x000fda0003f06300 */
[----:B0-----:R-:W-:Y:S05]  /*19e0*/  @!P0 BRA P1, `(.L_x_3410) ;  /* 0xfffffff800388947 */ /* 0x001fea000083ffff */
[----:B------:R-:W-:Y:S05]  /*19f0*/  EXIT ;  /* 0x000000000000794d */ /* 0x000fea0003800000 */
.L_x_3404:
[C---:B------:R-:W-:Y:S01]  /*1a00*/  IMAD.SHL.U32 R12, R0.reuse, 0x4, RZ ;  /* 0x00000004000c7824 */ /* 0x040fe200078e00ff */
[----:B------:R-:W-:-:S04]  /*1a10*/  SHF.L.U64.HI R2, R0, 0x2, R3 ;  /* 0x0000000200027819 */ /* 0x000fc80000010203 */
[----:B------:R-:W-:-:S05]  /*1a20*/  IADD3 R14, P0, R12, R10, RZ ;  /* 0x0000000a0c0e7210 */ /* 0x000fca0007f1e0ff */
[----:B------:R-:W-:-:S05]  /*1a30*/  IMAD.X R15, R2, 0x1, R7, P0 ;  /* 0x00000001020f7824 */ /* 0x000fca00000e0607 */
[----:B------:R-:W2:Y:S01]  /*1a40*/  LDG.E R14, desc[UR8][R14.64] ;  /* 0x000000080e0e7981 */ /* 0x000ea2000c1e1900 */
[----:B------:R-:W-:Y:S01]  /*1a50*/  BSSY B0, `(.L_x_3411) ;  /* 0x0000016000007945 */ /* 0x000fe20003800000 */
[C---:B--2---:R-:W-:Y:S02]  /*1a60*/  PRMT R5, R14.reuse, 0x7770, RZ ;  /* 0x000077700e057816 */ /* 0x044fe400000000ff */
[C---:B------:R-:W-:Y:S02]  /*1a70*/  PRMT R11, R14.reuse, 0x7771, RZ ;  /* 0x000077710e0b7816 */ /* 0x040fe400000000ff */
[----:B------:R-:W-:Y:S02]  /*1a80*/  PRMT R5, R5, 0x9910, RZ ;  /* 0x0000991005057816 */ /* 0x000fe400000000ff */
[----:B------:R-:W-:Y:S02]  /*1a90*/  PRMT R17, R11, 0x9910, RZ ;  /* 0x000099100b117816 */ /* 0x000fe400000000ff */
[C---:B------:R-:W-:Y:S01]  /*1aa0*/  PRMT R13, R14.reuse, 0x7772, RZ ;  /* 0x000077720e0d7816 */ /* 0x040fe200000000ff */
[----:B------:R-:W-:Y:S01]  /*1ab0*/  IMAD.MOV.U32 R11, RZ, RZ, R5 ;  /* 0x000000ffff0b7224 */ /* 0x000fe200078e0005 */
[----:B------:R-:W-:Y:S01]  /*1ac0*/  PRMT R16, R14, 0x7773, RZ ;  /* 0x000077730e107816 */ /* 0x000fe200000000ff */
[----:B------:R-:W-:Y:S01]  /*1ad0*/  IMAD.MOV.U32 R5, RZ, RZ, 0x1 ;  /* 0x00000001ff057424 */ /* 0x000fe200078e00ff */
[----:B------:R-:W-:Y:S01]  /*1ae0*/  PRMT R15, R13, 0x9910, RZ ;  /* 0x000099100d0f7816 */ /* 0x000fe200000000ff */
[----:B------:R-:W-:Y:S01]  /*1af0*/  IMAD.MOV.U32 R13, RZ, RZ, R17 ;  /* 0x000000ffff0d7224 */ /* 0x000fe200078e0011 */
[----:B------:R-:W-:Y:S01]  /*1b00*/  ISETP.NE.AND P0, PT, R11, 0x1, PT ;  /* 0x000000010b00780c */ /* 0x000fe20003f05270 */
[----:B------:R-:W-:Y:S01]  /*1b10*/  IMAD.MOV.U32 R14, RZ, RZ, 0x1 ;  /* 0x00000001ff0e7424 */ /* 0x000fe200078e00ff */
[----:B------:R-:W-:Y:S01]  /*1b20*/  PRMT R16, R16, 0x9910, RZ ;  /* 0x0000991010107816 */ /* 0x000fe200000000ff */
[----:B------:R-:W-:Y:S01]  /*1b30*/  IMAD.MOV.U32 R17, RZ, RZ, 0x1 ;  /* 0x00000001ff117424 */ /* 0x000fe200078e00ff */
[----:B------:R-:W-:-:S02]  /*1b40*/  ISETP.NE.AND P1, PT, R13, 0x1, PT ;  /* 0x000000010d00780c */ /* 0x000fc40003f25270 */
[----:B------:R-:W-:Y:S02]  /*1b50*/  ISETP.NE.AND P2, PT, R15, 0x1, PT ;  /* 0x000000010f00780c */ /* 0x000fe40003f45270 */
[----:B------:R-:W-:-:S05]  /*1b60*/  ISETP.NE.AND P3, PT, R16, 0x1, PT ;  /* 0x000000011000780c */ /* 0x000fca0003f65270 */
[----:B------:R-:W-:Y:S08]  /*1b70*/  @!P0 BRA `(.L_x_3412) ;  /* 0x00000000000c8947 */ /* 0x000ff00003800000 */
[----:B------:R-:W-:Y:S01]  /*1b80*/  ISETP.NE.AND P0, PT, R11, 0xff, PT ;  /* 0x000000ff0b00780c */ /* 0x000fe20003f05270 */
[----:B------:R-:W-:-:S12]  /*1b90*/  IMAD.U32 R14, RZ, RZ, UR6 ;  /* 0x00000006ff0e7e24 */ /* 0x000fd8000f8e00ff */
[----:B------:R-:W-:-:S07]  /*1ba0*/  @P0 PRMT R14, RZ, 0x7610, R14 ;  /* 0x00007610ff0e0816 */ /* 0x000fce000000000e */
.L_x_3412:
[----:B------:R-:W-:Y:S05]  /*1bb0*/  BSYNC B0 ;  /* 0x0000000000007941 */ /* 0x000fea0003800000 */
.L_x_3411:
[----:B------:R-:W-:Y:S04]  /*1bc0*/  BSSY B0, `(.L_x_3413) ;  /* 0x0000005000007945 */ /* 0x000fe80003800000 */
[----:B------:R-:W-:Y:S05]  /*1bd0*/  @!P1 BRA `(.L_x_3414) ;  /* 0x00000000000c9947 */ /* 0x000fea0003800000 */
[----:B------:R-:W-:Y:S01]  /*1be0*/  ISETP.NE.AND P0, PT, R13, 0xff, PT ;  /* 0x000000ff0d00780c */ /* 0x000fe20003f05270 */
[----:B------:R-:W-:-:S12]  /*1bf0*/  IMAD.U32 R5, RZ, RZ, UR6 ;  /* 0x00000006ff057e24 */ /* 0x000fd8000f8e00ff */
[----:B------:R-:W-:-:S07]  /*1c00*/  @P0 PRMT R5, RZ, 0x7610, R5 ;  /* 0x00007610ff050816 */ /* 0x000fce0000000005 */
.L_x_3414:
[----:B------:R-:W-:Y:S05]  /*1c10*/  BSYNC B0 ;  /* 0x0000000000007941 */ /* 0x000fea0003800000 */
.L_x_3413:
[----:B------:R-:W-:Y:S01]  /*1c20*/  BSSY B0, `(.L_x_3415) ;  /* 0x0000007000007945 */ /* 0x000fe20003800000 */
[----:B------:R-:W-:Y:S01]  /*1c30*/  IMAD.MOV.U32 R11, RZ, RZ, 0x1 ;  /* 0x00000001ff0b7424 */ /* 0x000fe200078e00ff */
[----:B------:R-:W-:Y:S02]  /*1c40*/  PRMT R13, R17, 0x7610, R13 ;  /* 0x00007610110d7816 */ /* 0x000fe4000000000d */
[----:B------:R-:W-:Y:S05]  /*1c50*/  @!P2 BRA `(.L_x_3416) ;  /* 0x00000000000ca947 */ /* 0x000fea0003800000 */
[----:B------:R-:W-:Y:S01]  /*1c60*/  ISETP.NE.AND P0, PT, R15, 0xff, PT ;  /* 0x000000ff0f00780c */ /* 0x000fe20003f05270 */
[----:B------:R-:W-:-:S12]  /*1c70*/  IMAD.U32 R13, RZ, RZ, UR6 ;  /* 0x00000006ff0d7e24 */ /* 0x000fd8000f8e00ff */
[----:B------:R-:W-:-:S07]  /*1c80*/  @P0 PRMT R13, RZ, 0x7610, R13 ;  /* 0x00007610ff0d0816 */ /* 0x000fce000000000d */
.L_x_3416:
[----:B------:R-:W-:Y:S05]  /*1c90*/  BSYNC B0 ;  /* 0x0000000000007941 */ /* 0x000fea0003800000 */
.L_x_3415:
[----:B------:R-:W-:Y:S04]  /*1ca0*/  BSSY B0, `(.L_x_3417) ;  /* 0x0000005000007945 */ /* 0x000fe80003800000 */
[----:B------:R-:W-:Y:S05]  /*1cb0*/  @!P3 BRA `(.L_x_3418) ;  /* 0x00000000000cb947 */ /* 0x000fea0003800000 */
[----:B------:R-:W-:Y:S01]  /*1cc0*/  ISETP.NE.AND P0, PT, R16, 0xff, PT ;  /* 0x000000ff1000780c */ /* 0x000fe20003f05270 */
[----:B------:R-:W-:-:S12]  /*1cd0*/  IMAD.U32 R11, RZ, RZ, UR6 ;  /* 0x00000006ff0b7e24 */ /* 0x000fd8000f8e00ff */
[----:B------:R-:W-:-:S07]  /*1ce0*/  @P0 PRMT R11, RZ, 0x7610, R11 ;  /* 0x00007610ff0b0816 */ /* 0x000fce000000000b */
.L_x_3418:
[----:B------:R-:W-:Y:S05]  /*1cf0*/  BSYNC B0 ;  /* 0x0000000000007941 */ /* 0x000fea0003800000 */
.L_x_3417:
[----:B------:R-:W-:Y:S02]  /*1d00*/  PRMT R14, R5, 0x7604, R14 ;  /* 0x00007604050e7816 */ /* 0x000fe4000000000e */
        /* <DEDUP_REMOVED lines=15> */
.L_x_3419:
        /* <DEDUP_REMOVED lines=16> */
.L_x_5387:


//--------------------- .text._ZN2at6native57_GLOBAL__N__f3eca4a2_24_ForeachBinaryOpScalar_cu_86b9896c25multi_tensor_apply_kernelINS1_18TensorListMetadataILi2EEENS1_21BinaryOpScalarFunctorIhLi2ELi1ELi1EEEJNS1_13power_functorIhEEhEEEvT_T0_DpT1_ --------------------------
	.section	.text._ZN2at6native57_GLOBAL__N__f3eca4a2_24_ForeachBinaryOpScalar_cu_86b9896c25multi_tensor_apply_kernelINS1_18TensorListMetadataILi2EEENS1_21BinaryOpScalarFunctorIhLi2ELi1ELi1EEEJNS1_13power_functorIhEEhEEEvT_T0_DpT1_,"ax",@progbits
	.align	128
.text._ZN2at6native57_GLOBAL__N__f3eca4a2_24_ForeachBinaryOpScalar_cu_86b9896c25multi_tensor_apply_kernelINS1_18TensorListMetadataILi2EEENS1_21BinaryOpScalarFunctorIhLi2ELi1ELi1EEEJNS1_13power_functorIhEEhEEEvT_T0_DpT1_:
        .type           _ZN2at6native57_GLOBAL__N__f3eca4a2_24_ForeachBinaryOpScalar_cu_86b9896c25multi_tensor_apply_kernelINS1_18TensorListMetadataILi2EEENS1_21BinaryOpScalarFunctorIhLi2ELi1ELi1EEEJNS1_13power_functorIhEEhEEEvT_T0_DpT1_,@function
        .size           _ZN2at6native57_GLOBAL__N__f3eca4a2_24_ForeachBinaryOpScalar_cu_86b9896c25multi_tensor_apply_kernelINS1_18TensorListMetadataILi2EEENS1_21BinaryOpScalarFunctorIhLi2ELi1ELi1EEEJNS1_13power_functorIhEEhEEEvT_T0_DpT1_,(.L_x_5388 - _ZN2at6native57_GLOBAL__N__f3eca4a2_24_ForeachBinaryOpScalar_cu_86b9896c25multi_tensor_apply_kernelINS1_18TensorListMetadataILi2EEENS1_21BinaryOpScalarFunctorIhLi2ELi1ELi1EEEJNS1_13power_functorIhEEhEEEvT_T0_DpT1_)
        .other          _ZN2at6native57_GLOBAL__N__f3eca4a2_24_ForeachBinaryOpScalar_cu_86b9896c25multi_tensor_apply_kernelINS1_18TensorListMetadataILi2EEENS1_21BinaryOpScalarFunctorIhLi2ELi1ELi1EEEJNS1_13power_functorIhEEhEEEvT_T0_DpT1_,@"STO_CUDA_ENTRY STV_DEFAULT"
_ZN2at6native57_GLOBAL__N__f3eca4a2_24_ForeachBinaryOpScalar_cu_86b9896c25multi_tensor_apply_kernelINS1_18TensorListMetadataILi2EEENS1_21BinaryOpScalarFunctorIhLi2ELi1ELi1EEEJNS1_13power_functorIhEEhEEEvT_T0_DpT1_:
        /* <DEDUP_REMOVED lines=25> */
[----:B------:R-:W0:Y:S01]  /*0190*/  LDC R12, c[0x0][RZ] ;  /* 0x00000000ff0c7b82 */ /* 0x000e220000000800 */
[----:B------:R-:W-:-:S13]  /*01a0*/  ISETP.NE.AND P0, PT, RZ, UR7, PT ;  /* 0x00000007ff007c0c */ /* 0x000fda000bf05270 */
[----:B------:R-:W-:Y:S05]  /*01b0*/  @!P0 BRA `(.L_x_3421) ;  /* 0x0000000400f08947 */ /* 0x000fea0003800000 */
[----:B------:R-:W1:Y:S01]  /*01c0*/  S2R R13, SR_TID.X ;  /* 0x00000000000d7919 */ /* 0x000e620000002100 */
[----:B------:R-:W-:-:S07]  /*01d0*/  CS2R R10, SRZ ;  /* 0x00000000000a7805 */ /* 0x000fce000001ff00 */
.L_x_3426:
[----:B-1----:R-:W-:Y:S01]  /*01e0*/  IADD3 R26, P1, R13, R10, RZ ;  /* 0x0000000a0d1a7210 */ /* 0x002fe20007f3e0ff */
[----:B0-2---:R-:W-:Y:S01]  /*01f0*/  IMAD R9, R12, 0x3, RZ ;  /* 0x000000030c097824 */ /* 0x005fe200078e02ff */
        /* <DEDUP_REMOVED lines=17> */
[C---:B------:R-:W-:Y:S01]  /*0310*/  ISETP.GE.U32.AND.EX P2, PT, R18.reuse, RZ, PT, P2 ;  /* 0x000000ff1200720c */ /* 0x040fe20003f46120 */
[----:B------:R-:W-:Y:S01]  /*0320*/  IMAD.X R20, RZ, RZ, R8, P5 ;  /* 0x000000ffff147224 */ /* 0x000fe200028e0608 */
[----:B------:R-:W-:Y:S02]  /*0330*/  ISETP.GE.U32.AND P3, PT, R9, 0x10000, PT ;  /* 0x000100000900780c */ /* 0x000fe40003f66070 */
[----:B------:R-:W-:Y:S02]  /*0340*/  ISETP.LT.AND.EX P2, PT, R18, R15, !P2, P4 ;  /* 0x0000000f1200720c */ /* 0x000fe40005741340 */
[----:B------:R-:W-:-:S02]  /*0350*/  @P0 IADD3 R28, P5, R26, R16, RZ ;  /* 0x000000101a1c0210 */ /* 0x000fc40007fbe0ff */
[----:B------:R-:W-:Y:S02]  /*0360*/  ISETP.LT.U32.AND P4, PT, R9, R14, PT ;  /* 0x0000000e0900720c */ /* 0x000fe40003f81070 */
[----:B------:R-:W-:Y:S01]  /*0370*/  ISETP.GE.U32.AND.EX P3, PT, R20, RZ, PT, P3 ;  /* 0x000000ff1400720c */ /* 0x000fe20003f66130 */
[--C-:B------:R-:W-:Y:S01]  /*0380*/  @P0 IMAD.X R29, R8, 0x1, R19.reuse, P5 ;  /* 0x00000001081d0824 */ /* 0x100fe200028e0613 */
[-C--:B------:R-:W-:Y:S02]  /*0390*/  @P1 IADD3 R4, P5, R25, R16.reuse, RZ ;  /* 0x0000001019041210 */ /* 0x080fe40007fbe0ff */
[----:B------:R-:W-:Y:S02]  /*03a0*/  ISETP.LT.AND.EX P3, PT, R20, R15, !P3, P4 ;  /* 0x0000000f1400720c */ /* 0x000fe40005f61340 */
[----:B------:R-:W-:Y:S01]  /*03b0*/  PRMT R24, RZ, 0x7610, R24 ;  /* 0x00007610ff187816 */ /* 0x000fe20000000018 */
[----:B------:R-:W-:Y:S01]  /*03c0*/  @P1 IMAD.X R5, R0, 0x1, R19, P5 ;  /* 0x0000000100051824 */ /* 0x000fe200028e0613 */
[----:B------:R-:W-:-:S04]  /*03d0*/  @P2 IADD3 R2, P4, R23, R16, RZ ;  /* 0x0000001017022210 */ /* 0x000fc80007f9e0ff */
[----:B------:R0:W5:Y:S01]  /*03e0*/  @P1 LDG.E.U8 R22, desc[UR4][R4.64] ;  /* 0x0000000404161981 */ /* 0x000162000c1e1100 */
[----:B------:R-:W-:-:S03]  /*03f0*/  @P2 IMAD.X R3, R18, 0x1, R19, P4 ;  /* 0x0000000112032824 */ /* 0x000fc600020e0613 */
[----:B------:R-:W5:Y:S01]  /*0400*/  @P0 LDG.E.U8 R24, desc[UR4][R28.64] ;  /* 0x000000041c180981 */ /* 0x000f62000c1e1100 */
[----:B------:R-:W-:Y:S02]  /*0410*/  @P3 IADD3 R6, P4, R9, R16, RZ ;  /* 0x0000001009063210 */ /* 0x000fe40007f9e0ff */
[----:B0-----:R-:W-:-:S03]  /*0420*/  PRMT R4, RZ, 0x7610, R4 ;  /* 0x00007610ff047816 */ /* 0x001fc60000000004 */
[----:B------:R-:W-:-:S03]  /*0430*/  @P3 IMAD.X R7, R20, 0x1, R19, P4 ;  /* 0x0000000114073824 */ /* 0x000fc600020e0613 */
[----:B------:R0:W5:Y:S02]  /*0440*/  @P2 LDG.E.U8 R4, desc[UR4][R2.64] ;  /* 0x0000000402042981 */ /* 0x000164000c1e1100 */
[----:B0-----:R-:W-:-:S06]  /*0450*/  PRMT R2, RZ, 0x7610, R2 ;  /* 0x00007610ff027816 */ /* 0x001fcc0000000002 */
[----:B------:R0:W5:Y:S01]  /*0460*/  @P3 LDG.E.U8 R2, desc[UR4][R6.64] ;  /* 0x0000000406023981 */ /* 0x000162000c1e1100 */
[----:B------:R-:W-:Y:S02]  /*0470*/  IMAD.U32 R28, RZ, RZ, UR7 ;  /* 0x00000007ff1c7e24 */ /* 0x000fe4000f8e00ff */
[----:B------:R-:W-:-:S03]  /*0480*/  IMAD.MOV.U32 R27, RZ, RZ, 0x1 ;  /* 0x00000001ff1b7424 */ /* 0x000fc600078e00ff */
[----:B------:R-:W-:-:S07]  /*0490*/  PRMT R5, R28, 0x7610, R5 ;  /* 0x000076101c057816 */ /* 0x000fce0000000005 */
.L_x_3422:
[----:B------:R-:W-:Y:S02]  /*04a0*/  LOP3.LUT R3, R5, 0x1, RZ, 0xc0, !PT ;  /* 0x0000000105037812 */ /* 0x000fe400078ec0ff */
[----:B------:R-:W-:Y:S02]  /*04b0*/  PRMT R27, R27, 0x9910, RZ ;  /* 0x000099101b1b7816 */ /* 0x000fe400000000ff */
[----:B------:R-:W-:-:S04]  /*04c0*/  ISETP.NE.U32.AND P4, PT, R3, 0x1, PT ;  /* 0x000000010300780c */ /* 0x000fc80003f85070 */
[C---:B-----5:R-:W-:Y:S02]  /*04d0*/  SEL R3, R24.reuse, 0x1, !P4 ;  /* 0x0000000118037807 */ /* 0x060fe40006000000 */
[----:B------:R-:W-:Y:S02]  /*04e0*/  PRMT R24, R24, 0x9910, RZ ;  /* 0x0000991018187816 */ /* 0x000fe400000000ff */
[----:B0-----:R-:W-:Y:S02]  /*04f0*/  PRMT R6, R3, 0x9910, RZ ;  /* 0x0000991003067816 */ /* 0x001fe400000000ff */
[----:B------:R-:W-:Y:S01]  /*0500*/  LOP3.LUT R3, R5, 0xffff, RZ, 0xc0, !PT ;  /* 0x0000ffff05037812 */ /* 0x000fe200078ec0ff */
[----:B------:R-:W-:Y:S02]  /*0510*/  IMAD R24, R24, R24, RZ ;  /* 0x0000001818187224 */ /* 0x000fe400078e02ff */
[----:B------:R-:W-:Y:S01]  /*0520*/  IMAD R27, R27, R6, RZ ;  /* 0x000000061b1b7224 */ /* 0x000fe200078e02ff */
[----:B------:R-:W-:-:S04]  /*0530*/  SHF.R.U32.HI R3, RZ, 0x1, R3 ;  /* 0x00000001ff037819 */ /* 0x000fc80000011603 */
[----:B------:R-:W-:-:S04]  /*0540*/  LOP3.LUT P4, R3, R3, 0x7f, RZ, 0xc0, !PT ;  /* 0x0000007f03037812 */ /* 0x000fc8000788c0ff */
[----:B------:R-:W-:-:S09]  /*0550*/  PRMT R5, R3, 0x7610, R5 ;  /* 0x0000761003057816 */ /* 0x000fd20000000005 */
[----:B------:R-:W-:Y:S05]  /*0560*/  @P4 BRA `(.L_x_3422) ;  /* 0xfffffffc00cc4947 */ /* 0x000fea000383ffff */
[----:B------:R-:W-:Y:S02]  /*0570*/  IMAD.MOV.U32 R29, RZ, RZ, 0x1 ;  /* 0x00000001ff1d7424 */ /* 0x000fe400078e00ff */
[----:B------:R-:W-:-:S07]  /*0580*/  IMAD.U32 R3, RZ, RZ, UR7 ;  /* 0x00000007ff037e24 */ /* 0x000fce000f8e00ff */
.L_x_3423:
        /* <DEDUP_REMOVED lines=12> */
[----:B------:R-:W-:Y:S02]  /*0650*/  IMAD.MOV.U32 R22, RZ, RZ, 0x1 ;  /* 0x00000001ff167424 */ /* 0x000fe400078e00ff */
[----:B------:R-:W-:-:S07]  /*0660*/  IMAD.U32 R3, RZ, RZ, UR7 ;  /* 0x00000007ff037e24 */ /* 0x000fce000f8e00ff */
.L_x_3424:
        /* <DEDUP_REMOVED lines=14> */
.L_x_3425:
[C---:B------:R-:W-:Y:S02]  /*0750*/  LOP3.LUT R4, R3.reuse, 0x1, RZ, 0xc0, !PT ;  /* 0x0000000103047812 */ /* 0x040fe400078ec0ff */
[----:B------:R-:W-:Y:S02]  /*0760*/  PRMT R5, R2, 0x9910, RZ ;  /* 0x0000991002057816 */ /* 0x000fe400000000ff */
[----:B------:R-:W-:Y:S02]  /*0770*/  ISETP.NE.U32.AND P4, PT, R4, 0x1, PT ;  /* 0x000000010400780c */ /* 0x000fe40003f85070 */
[----:B------:R-:W-:Y:S02]  /*0780*/  PRMT R24, R24, 0x9910, RZ ;  /* 0x0000991018187816 */ /* 0x000fe400000000ff */
[----:B------:R-:W-:Y:S02]  /*0790*/  SEL R4, R2, 0x1, !P4 ;  /* 0x0000000102047807 */ /* 0x000fe40006000000 */
[----:B------:R-:W-:-:S02]  /*07a0*/  LOP3.LUT R2, R3, 0xffff, RZ, 0xc0, !PT ;  /* 0x0000ffff03027812 */ /* 0x000fc400078ec0ff */
[----:B------:R-:W-:Y:S02]  /*07b0*/  PRMT R4, R4, 0x9910, RZ ;  /* 0x0000991004047816 */ /* 0x000fe400000000ff */
[----:B------:R-:W-:-:S03]  /*07c0*/  SHF.R.U32.HI R2, RZ, 0x1, R2 ;  /* 0x00000001ff027819 */ /* 0x000fc60000011602 */
[----:B------:R-:W-:Y:S02]  /*07d0*/  IMAD.MOV.U32 R3, RZ, RZ, R4 ;  /* 0x000000ffff037224 */ /* 0x000fe400078e0004 */
[----:B------:R-:W-:Y:S02]  /*07e0*/  IMAD.MOV.U32 R4, RZ, RZ, R5 ;  /* 0x000000ffff047224 */ /* 0x000fe400078e0005 */
[----:B------:R-:W-:Y:S02]  /*07f0*/  IMAD R24, R24, R3, RZ ;  /* 0x0000000318187224 */ /* 0x000fe400078e02ff */
[----:B------:R-:W-:Y:S01]  /*0800*/  IMAD R3, R4, R4, RZ ;  /* 0x0000000404037224 */ /* 0x000fe200078e02ff */
[----:B------:R-:W-:-:S04]  /*0810*/  LOP3.LUT P4, R4, R2, 0x7f, RZ, 0xc0, !PT ;  /* 0x0000007f02047812 */ /* 0x000fc8000788c0ff */
[----:B------:R-:W-:Y:S02]  /*0820*/  PRMT R2, R3, 0x7610, R2 ;  /* 0x0000761003027816 */ /* 0x000fe40000000002 */
[----:B------:R-:W-:-:S07]  /*0830*/  PRMT R3, R4, 0x7610, R3 ;  /* 0x0000761004037816 */ /* 0x000fce0000000003 */
[----:B------:R-:W-:Y:S05]  /*0840*/  @P4 BRA `(.L_x_3425) ;  /* 0xfffffffc00c04947 */ /* 0x000fea000383ffff */
[-C--:B------:R-:W-:Y:S01]  /*0850*/  @P0 IADD3 R2, P5, R26, R21.reuse, RZ ;  /* 0x000000151a020210 */ /* 0x080fe20007fbe0ff */
[----:B------:R-:W-:Y:S01]  /*0860*/  IMAD.WIDE.U32 R10, R12, 0x4, R10 ;  /* 0x000000040c0a7825 */ /* 0x000fe200078e000a */
[----:B------:R-:W-:-:S03]  /*0870*/  @P1 IADD3 R4, P4, R25, R21, RZ ;  /* 0x0000001519041210 */ /* 0x000fc60007f9e0ff */
[--C-:B------:R-:W-:Y:S01]  /*0880*/  @P0 IMAD.X R3, R8, 0x1, R17.reuse, P5 ;  /* 0x0000000108030824 */ /* 0x100fe200028e0611 */
[-C--:B------:R-:W-:Y:S01]  /*0890*/  @P2 IADD3 R6, P5, R23, R21.reuse, RZ ;  /* 0x0000001517062210 */ /* 0x080fe20007fbe0ff */
[--C-:B------:R-:W-:Y:S01]  /*08a0*/  @P1 IMAD.X R5, R0, 0x1, R17.reuse, P4 ;  /* 0x0000000100051824 */ /* 0x100fe200020e0611 */
[----:B------:R-:W-:Y:S02]  /*08b0*/  @P3 IADD3 R8, P6, R9, R21, RZ ;  /* 0x0000001509083210 */ /* 0x000fe40007fde0ff */
[----:B------:R2:W-:Y:S01]  /*08c0*/  @P0 STG.E.U8 desc[UR4][R2.64], R27 ;  /* 0x0000001b02000986 */ /* 0x0005e2000c101104 */
[--C-:B------:R-:W-:Y:S01]  /*08d0*/  @P2 IMAD.X R7, R18, 0x1, R17.reuse, P5 ;  /* 0x0000000112072824 */ /* 0x100fe200028e0611 */
[----:B------:R-:W-:Y:S01]  /*08e0*/  ISETP.GE.U32.AND P0, PT, R10, 0x10000, PT ;  /* 0x000100000a00780c */ /* 0x000fe20003f06070 */
[----:B------:R-:W-:Y:S01]  /*08f0*/  @P3 IMAD.X R9, R20, 0x1, R17, P6 ;  /* 0x0000000114093824 */ /* 0x000fe200030e0611 */
[----:B------:R2:W-:Y:S01]  /*0900*/  @P1 STG.E.U8 desc[UR4][R4.64], R29 ;  /* 0x0000001d04001986 */ /* 0x0005e2000c101104 */
[----:B------:R-:W-:-:S02]  /*0910*/  ISETP.LT.U32.AND P1, PT, R10, R14, PT ;  /* 0x0000000e0a00720c */ /* 0x000fc40003f21070 */
[C---:B------:R-:W-:Y:S01]  /*0920*/  ISETP.GE.U32.AND.EX P0, PT, R11.reuse, RZ, PT, P0 ;  /* 0x000000ff0b00720c */ /* 0x040fe20003f06100 */
[----:B------:R2:W-:Y:S01]  /*0930*/  @P2 STG.E.U8 desc[UR4][R6.64], R22 ;  /* 0x0000001606002986 */ /* 0x0005e2000c101104 */
[----:B------:R-:W-:-:S03]  /*0940*/  ISETP.LT.AND.EX P1, PT, R11, R15, PT, P1 ;  /* 0x0000000f0b00720c */ /* 0x000fc60003f21310 */
[----:B------:R2:W-:Y:S10]  /*0950*/  @P3 STG.E.U8 desc[UR4][R8.64], R24 ;  /* 0x0000001808003986 */ /* 0x0005f4000c101104 */
[----:B------:R-:W-:Y:S05]  /*0960*/  @!P0 BRA P1, `(.L_x_3426) ;  /* 0xfffffff8001c8947 */ /* 0x000fea000083ffff */
[----:B------:R-:W-:Y:S05]  /*0970*/  EXIT ;  /* 0x000000000000794d */ /* 0x000fea0003800000 */
.L_x_3421:
[----:B------:R-:W1:Y:S01]  /*0980*/  S2R R0, SR_TID.X ;  /* 0x0000000000007919 */ /* 0x000e620000002100 */
[----:B------:R-:W-:-:S07]  /*0990*/  CS2R R10, SRZ ;  /* 0x00000000000a7805 */ /* 0x000fce000001ff00 */
.L_x_3427:
[----:B-1----:R-:W-:Y:S01]  /*09a0*/  IADD3 R3, P0, R0, R11, RZ ;  /* 0x0000000b00037210 */ /* 0x002fe20007f1e0ff */
[C---:B0-----:R-:W-:Y:S02]  /*09b0*/  IMAD R8, R12.reuse, 0x3, RZ ;  /* 0x000000030c087824 */ /* 0x041fe400078e02ff */
[----:B------:R-:W-:Y:S01]  /*09c0*/  IMAD.MOV.U32 R5, RZ, RZ, 0x1 ;  /* 0x00000001ff057424 */ /* 0x000fe200078e00ff */
[C---:B------:R-:W-:Y:S01]  /*09d0*/  ISETP.GT.U32.AND P1, PT, R3.reuse, 0xffff, PT ;  /* 0x0000ffff0300780c */ /* 0x040fe20003f24070 */
[----:B------:R-:W-:Y:S01]  /*09e0*/  IMAD.X R4, RZ, RZ, R10, P0 ;  /* 0x000000ffff047224 */ /* 0x000fe200000e060a */
[----:B------:R-:W-:Y:S01]  /*09f0*/  ISETP.GE.U32.AND P0, PT, R3, R14, PT ;  /* 0x0000000e0300720c */ /* 0x000fe20003f06070 */
[----:B------:R-:W-:Y:S01]  /*0a00*/  IMAD.MOV.U32 R19, RZ, RZ, 0x1 ;  /* 0x00000001ff137424 */ /* 0x000fe200078e00ff */
[----:B------:R-:W-:Y:S01]  /*0a10*/  IADD3 R6, P2, R12, R3, RZ ;  /* 0x000000030c067210 */ /* 0x000fe20007f5e0ff */
[----:B------:R-:W-:Y:S01]  /*0a20*/  IMAD.MOV.U32 R13, RZ, RZ, 0x1 ;  /* 0x00000001ff0d7424 */ /* 0x000fe200078e00ff */
[----:B------:R-:W-:-:S02]  /*0a30*/  ISETP.GT.U32.AND.EX P1, PT, R4, RZ, PT, P1 ;  /* 0x000000ff0400720c */ /* 0x000fc40003f24110 */
[----:B------:R-:W-:Y:S01]  /*0a40*/  LEA R7, P4, R12, R3, 0x1 ;  /* 0x000000030c077211 */ /* 0x000fe200078808ff */
[--C-:B------:R-:W-:Y:S01]  /*0a50*/  IMAD.X R20, RZ, RZ, R4.reuse, P2 ;  /* 0x000000ffff147224 */ /* 0x100fe200010e0604 */
[----:B------:R-:W-:Y:S02]  /*0a60*/  ISETP.GE.OR.EX P1, PT, R4, R15, P1, P0 ;  /* 0x0000000f0400720c */ /* 0x000fe40000f26700 */
[----:B------:R-:W-:Y:S01]  /*0a70*/  IADD3 R8, P5, R8, R3, RZ ;  /* 0x0000000308087210 */ /* 0x000fe20007fbe0ff */
[--C-:B------:R-:W-:Y:S01]  /*0a80*/  IMAD.X R16, RZ, RZ, R4.reuse, P4 ;  /* 0x000000ffff107224 */ /* 0x100fe200020e0604 */
[C---:B------:R-:W-:Y:S02]  /*0a90*/  ISETP.GT.U32.AND P3, PT, R6.reuse, 0xffff, PT ;  /* 0x0000ffff0600780c */ /* 0x040fe40003f64070 */
[----:B------:R-:W-:Y:S01]  /*0aa0*/  ISETP.GE.U32.AND P0, PT, R6, R14, PT ;  /* 0x0000000e0600720c */ /* 0x000fe20003f06070 */
[----:B------:R-:W-:Y:S01]  /*0ab0*/  IMAD.X R18, RZ, RZ, R4, P5 ;  /* 0x000000ffff127224 */ /* 0x000fe200028e0604 */
[----:B------:R-:W-:-:S02]  /*0ac0*/  ISETP.GT.U32.AND.EX P3, PT, R20, RZ, PT, P3 ;  /* 0x000000ff1400720c */ /* 0x000fc40003f64130 */
[C---:B------:R-:W-:Y:S02]  /*0ad0*/  ISETP.GT.U32.AND P6, PT, R7.reuse, 0xffff, PT ;  /* 0x0000ffff0700780c */ /* 0x040fe40003fc4070 */
[----:B------:R-:W-:Y:S02]  /*0ae0*/  ISETP.GT.U32.AND P4, PT, R8, 0xffff, PT ;  /* 0x0000ffff0800780c */ /* 0x000fe40003f84070 */
[----:B------:R-:W-:Y:S02]  /*0af0*/  ISETP.GE.OR.EX P0, PT, R20, R15, P3, P0 ;  /* 0x0000000f1400720c */ /* 0x000fe40001f06700 */
[-C--:B------:R-:W-:Y:S02]  /*0b00*/  ISETP.GE.U32.AND P2, PT, R7, R14.reuse, PT ;  /* 0x0000000e0700720c */ /* 0x080fe40003f46070 */
[----:B------:R-:W-:Y:S02]  /*0b10*/  ISETP.GT.U32.AND.EX P6, PT, R16, RZ, PT, P6 ;  /* 0x000000ff1000720c */ /* 0x000fe40003fc4160 */
[----:B------:R-:W-:-:S02]  /*0b20*/  ISETP.GE.U32.AND P5, PT, R8, R14, PT ;  /* 0x0000000e0800720c */ /* 0x000fc40003fa6070 */
[----:B------:R-:W-:Y:S02]  /*0b30*/  ISETP.GT.U32.AND.EX P4, PT, R18, RZ, PT, P4 ;  /* 0x000000ff1200720c */ /* 0x000fe40003f84140 */
[----:B------:R-:W-:Y:S02]  /*0b40*/  @!P1 IADD3 R2, P3, R3, R21, RZ ;  /* 0x0000001503029210 */ /* 0x000fe40007f7e0ff */
[-C--:B------:R-:W-:Y:S02]  /*0b50*/  ISETP.GE.OR.EX P2, PT, R16, R15.reuse, P6, P2 ;  /* 0x0000000f1000720c */ /* 0x080fe40003746720 */
[----:B------:R-:W-:Y:S01]  /*0b60*/  ISETP.GE.OR.EX P4, PT, R18, R15, P4, P5 ;  /* 0x0000000f1200720c */ /* 0x000fe20002786750 */
[----:B------:R-:W-:Y:S02]  /*0b70*/  @!P1 IMAD.X R3, R4, 0x1, R17, P3 ;  /* 0x0000000104039824 */ /* 0x000fe400018e0611 */
[----:B------:R-:W-:-:S03]  /*0b80*/  IMAD.MOV.U32 R4, RZ, RZ, 0x1 ;  /* 0x00000001ff047424 */ /* 0x000fc600078e00ff */
[----:B------:R0:W-:Y:S07]  /*0b90*/  @!P1 STG.E.U8 desc[UR4][R2.64], R5 ;  /* 0x0000000502009986 */ /* 0x0001ee000c101104 */
[----:B------:R-:W-:Y:S02]  /*0ba0*/  @!P4 IADD3 R8, P5, R8, R21, RZ ;  /* 0x000000150808c210 */ /* 0x000fe40007fbe0ff */
[----:B0-----:R-:W-:-:S03]  /*0bb0*/  @!P0 PRMT R3, R4, 0x7610, R3 ;  /* 0x0000761004038816 */ /* 0x001fc60000000003 */
[--C-:B------:R-:W-:Y:S01]  /*0bc0*/  @!P4 IMAD.X R9, R18, 0x1, R17.reuse, P5 ;  /* 0x000000011209c824 */ /* 0x100fe200028e0611 */
[-C--:B------:R-:W-:Y:S02]  /*0bd0*/  @!P0 IADD3 R4, P1, R6, R21.reuse, RZ ;  /* 0x0000001506048210 */ /* 0x080fe40007f3e0ff */
[----:B------:R-:W-:Y:S02]  /*0be0*/  @!P2 IADD3 R6, P3, R7, R21, RZ ;  /* 0x000000150706a210 */ /* 0x000fe40007f7e0ff */
[----:B------:R-:W-:Y:S01]  /*0bf0*/  @!P4 PRMT R2, R19, 0x7610, R2 ;  /* 0x000076101302c816 */ /* 0x000fe20000000002 */
[--C-:B------:R-:W-:Y:S02]  /*0c00*/  @!P0 IMAD.X R5, R20, 0x1, R17.reuse, P1 ;  /* 0x0000000114058824 */ /* 0x100fe400008e0611 */
[----:B------:R-:W-:-:S03]  /*0c10*/  @!P2 IMAD.X R7, R16, 0x1, R17, P3 ;  /* 0x000000011007a824 */ /* 0x000fc600018e0611 */
[----:B------:R2:W-:Y:S01]  /*0c20*/  @!P0 STG.E.U8 desc[UR4][R4.64], R3 ;  /* 0x0000000304008986 */ /* 0x0005e2000c101104 */
[----:B------:R-:W-:-:S03]  /*0c30*/  LEA R11, P0, R12, R11, 0x2 ;  /* 0x0000000b0c0b7211 */ /* 0x000fc600078010ff */
[----:B------:R2:W-:Y:S01]  /*0c40*/  @!P2 STG.E.U8 desc[UR4][R6.64], R13 ;  /* 0x0000000d0600a986 */ /* 0x0005e2000c101104 */
[----:B------:R-:W-:Y:S02]  /*0c50*/  LEA.HI.X R10, R12, R10, RZ, 0x2, P0 ;  /* 0x0000000a0c0a7211 */ /* 0x000fe400000f14ff */
[C---:B------:R-:W-:Y:S01]  /*0c60*/  ISETP.GE.U32.AND P0, PT, R11.reuse, 0x10000, PT ;  /* 0x000100000b00780c */ /* 0x040fe20003f06070 */
[----:B------:R2:W-:Y:S01]  /*0c70*/  @!P4 STG.E.U8 desc[UR4][R8.64], R2 ;  /* 0x000000020800c986 */ /* 0x0005e2000c101104 */
[----:B------:R-:W-:Y:S02]  /*0c80*/  ISETP.LT.U32.AND P1, PT, R11, R14, PT ;  /* 0x0000000e0b00720c */ /* 0x000fe40003f21070 */
[C---:B------:R-:W-:Y:S02]  /*0c90*/  ISETP.GE.U32.AND.EX P0, PT, R10.reuse, RZ, PT, P0 ;  /* 0x000000ff0a00720c */ /* 0x040fe40003f06100 */
[----:B------:R-:W-:-:S13]  /*0ca0*/  ISETP.LT.AND.EX P1, PT, R10, R15, PT, P1 ;  /* 0x0000000f0a00720c */ /* 0x000fda0003f21310 */
[----:B--2---:R-:W-:Y:S05]  /*0cb0*/  @!P0 BRA P1, `(.L_x_3427) ;  /* 0xfffffffc00388947 */ /* 0x004fea000083ffff */
[----:B------:R-:W-:Y:S05]  /*0cc0*/  EXIT ;  /* 0x000000000000794d */ /* 0x000fea0003800000 */
.L_x_3420:
[----:B------:R-:W0:Y:S02]  /*0cd0*/  S2R R0, SR_TID.X ;  /* 0x0000000000007919 */ /* 0x000e240000002100 */
[----:B0-----:R-:W-:-:S03]  /*0ce0*/  IMAD.WIDE.U32 R2, R0, 0x4, RZ ;  /* 0x0000000400027825 */ /* 0x001fc600078e00ff */
[----:B------:R-:W-:-:S04]  /*0cf0*/  ISETP.GE.U32.AND P0, PT, R2, R14, PT ;  /* 0x0000000e0200720c */ /* 0x000fc80003f06070 */
[----:B------:R-:W-:-:S04]  /*0d00*/  ISETP.GE.AND.EX P0, PT, R3, R15, PT, P0 ;  /* 0x0000000f0300720c */ /* 0x000fc80003f06300 */
[----:B------:R-:W-:-:S13]  /*0d10*/  ISETP.GT.U32.OR P0, PT, R0, 0x3fff, P0 ;  /* 0x00003fff0000780c */ /* 0x000fda0000704470 */
[----:B------:R-:W-:Y:S05]  /*0d20*/  @P0 EXIT ;  /* 0x000000000000094d */ /* 0x000fea0003800000 */
[----:B------:R-:W-:Y:S01]  /*0d30*/  ISETP.NE.AND P0, PT, RZ, UR7, PT ;  /* 0x00000007ff007c0c */ /* 0x000fe2000bf05270 */
[----:B------:R-:W-:Y:S01]  /*0d40*/  ULDC UR6, c[0x0][0x0] ;  /* 0x0000000000067ab9 */ /* 0x000fe20000000800 */
[----:B------:R-:W-:-:S11]  /*0d50*/  IMAD.MOV.U32 R3, RZ, RZ, RZ ;  /* 0x000000ffff037224 */ /* 0x000fd600078e00ff */
[----:B------:R-:W-:Y:S05]  /*0d60*/  @!P0 BRA `(.L_x_3428) ;  /* 0x0000000400708947 */ /* 0x000fea0003800000 */
.L_x_3433:
[C---:B------:R-:W-:Y:S01]  /*0d70*/  IMAD.SHL.U32 R4, R0.reuse, 0x4, RZ ;  /* 0x0000000400047824 */ /* 0x040fe200078e00ff */
[----:B------:R-:W-:-:S04]  /*0d80*/  SHF.L.U64.HI R2, R0, 0x2, R3 ;  /* 0x0000000200027819 */ /* 0x000fc80000010203 */
[----:B------:R-:W-:-:S05]  /*0d90*/  IADD3 R10, P0, R4, R16, RZ ;  /* 0x00000010040a7210 */ /* 0x000fca0007f1e0ff */
[----:B------:R-:W-:-:S05]  /*0da0*/  IMAD.X R11, R2, 0x1, R19, P0 ;  /* 0x00000001020b7824 */ /* 0x000fca00000e0613 */
        /* <DEDUP_REMOVED lines=10> */
.L_x_3429:
[C---:B------:R-:W-:Y:S02]  /*0e50*/  LOP3.LUT R9, R13.reuse, 0x1, RZ, 0xc0, !PT ;  /* 0x000000010d097812 */ /* 0x040fe400078ec0ff */
        /* <DEDUP_REMOVED lines=10> */
[----:B------:R-:W-:Y:S02]  /*0f00*/  IMAD R12, R12, R12, RZ ;  /* 0x0000000c0c0c7224 */ /* 0x000fe400078e02ff */
[----:B------:R-:W-:Y:S02]  /*0f10*/  IMAD R6, R9, R10, RZ ;  /* 0x0000000a09067224 */ /* 0x000fe400078e02ff */
[----:B------:R-:W-:Y:S05]  /*0f20*/  @P0 BRA `(.L_x_3429) ;  /* 0xfffffffc00c80947 */ /* 0x000fea000383ffff */
[----:B------:R-:W-:Y:S02]  /*0f30*/  IMAD.MOV.U32 R9, RZ, RZ, 0x1 ;  /* 0x00000001ff097424 */ /* 0x000fe400078e00ff */
[----:B------:R-:W-:-:S07]  /*0f40*/  IMAD.U32 R10, RZ, RZ, UR7 ;  /* 0x00000007ff0a7e24 */ /* 0x000fce000f8e00ff */
.L_x_3430:
[----:B------:R-:W-:Y:S02]  /*0f50*/  LOP3.LUT R11, R10, 0x1, RZ, 0xc0, !PT ;  /* 0x000000010a0b7812 */ /* 0x000fe400078ec0ff */
[C---:B------:R-:W-:Y:S02]  /*0f60*/  PRMT R13, R8.reuse, 0x9910, RZ ;  /* 0x00009910080d7816 */ /* 0x040fe400000000ff */
        /* <DEDUP_REMOVED lines=13> */
[----:B------:R-:W-:Y:S02]  /*1040*/  IMAD.MOV.U32 R8, RZ, RZ, 0x1 ;  /* 0x00000001ff087424 */ /* 0x000fe400078e00ff */
[----:B------:R-:W-:-:S07]  /*1050*/  IMAD.U32 R10, RZ, RZ, UR7 ;  /* 0x00000007ff0a7e24 */ /* 0x000fce000f8e00ff */
.L_x_3431:
        /* <DEDUP_REMOVED lines=17> */
.L_x_3432:
        /* <DEDUP_REMOVED lines=28> */
.L_x_3428:
[----:B------:R-:W-:-:S07]  /*1330*/  IMAD.MOV.U32 R9, RZ, RZ, 0x1010101 ;  /* 0x01010101ff097424 */ /* 0x000fce00078e00ff */
.L_x_3434:
[----:B------:R-:W-:-:S04]  /*1340*/  LEA R4, P0, R0, R21, 0x2 ;  /* 0x0000001500047211 */ /* 0x000fc800078010ff */
[C---:B------:R-:W-:Y:S02]  /*1350*/  LEA.HI.X R5, R0.reuse, R17, R3, 0x2, P0 ;  /* 0x0000001100057211 */ /* 0x040fe400000f1403 */
[----:B------:R-:W-:-:S03]  /*1360*/  IADD3 R0, P0, R0, UR6, RZ ;  /* 0x0000000600007c10 */ /* 0x000fc6000ff1e0ff */
[----:B------:R0:W-:Y:S01]  /*1370*/  STG.E desc[UR4][R4.64], R9 ;  /* 0x0000000904007986 */ /* 0x0001e2000c101904 */
        /* <DEDUP_REMOVED lines=9> */
.L_x_3435:
        /* <DEDUP_REMOVED lines=15> */
.L_x_5388:


//--------------------- .text._ZN2at6native57_GLOBAL__N__f3eca4a2_24_ForeachBinaryOpScalar_cu_86b9896c25multi_tensor_apply_kernelINS1_18TensorListMetadataILi1EEENS1_21BinaryOpScalarFunctorIN3c108BFloat16ELi1ELi1ELi0EEEJNS1_13power_functorIfEEfEEEvT_T0_DpT1_ --------------------------
	.section	.text._ZN2at6native57_GLOBAL__N__f3eca4a2_24_ForeachBinaryOpScalar_cu_86b9896c25multi_tensor_apply_kernelINS1_18TensorListMetadataILi1EEENS1_21BinaryOpScalarFunctorIN3c108BFloat16ELi1ELi1ELi0EEEJNS1_13power_functorIfEEfEEEvT_T0_DpT1_,"ax",@progbits
	.align	128
.text._ZN2at6native57_GLOBAL__N__f3eca4a2_24_ForeachBinaryOpScalar_cu_86b9896c25multi_tensor_apply_kernelINS1_18TensorListMetadataILi1EEENS1_21BinaryOpScalarFunctorIN3c108BFloat16ELi1ELi1ELi0EEEJNS1_13power_functorIfEEfEEEvT_T0_DpT1_:
        .type           _ZN2at6native57_GLOBAL__N__f3eca4a2_24_ForeachBinaryOpScalar_cu_86b9896c25multi_tensor_apply_kernelINS1_18TensorListMetadataILi1EEENS1_21BinaryOpScalarFunctorIN3c108BFloat16ELi1ELi1ELi0EEEJNS1_13power_functorIfEEfEEEvT_T0_DpT1_,@function
        .size           _ZN2at6native57_GLOBAL__N__f3eca4a2_24_ForeachBinaryOpScalar_cu_86b9896c25multi_tensor_apply_kernelINS1_18TensorListMetadataILi1EEENS1_21BinaryOpScalarFunctorIN3c108BFloat16ELi1ELi1ELi0EEEJNS1_13power_functorIfEEfEEEvT_T0_DpT1_,(.L_x_5389 - _ZN2at6native57_GLOBAL__N__f3eca4a2_24_ForeachBinaryOpScalar_cu_86b9896c25multi_tensor_apply_kernelINS1_18TensorListMetadataILi1EEENS1_21BinaryOpScalarFunctorIN3c108BFloat16ELi1ELi1ELi0EEEJNS1_13power_functorIfEEfEEEvT_T0_DpT1_)
        .other          _ZN2at6native57_GLOBAL__N__f3eca4a2_24_ForeachBinaryOpScalar_cu_86b9896c25multi_tensor_apply_kernelINS1_18TensorListMetadataILi1EEENS1_21BinaryOpScalarFunctorIN3c108BFloat16ELi1ELi1ELi0EEEJNS1_13power_functorIfEEfEEEvT_T0_DpT1_,@"STO_CUDA_ENTRY STV_DEFAULT"
_ZN2at6native57_GLOBAL__N__f3eca4a2_24_ForeachBinaryOpScalar_cu_86b9896c25multi_tensor_apply_kernelINS1_18TensorListMetadataILi1EEENS1_21BinaryOpScalarFunctorIN3c108BFloat16ELi1ELi1ELi0EEEJNS1_13power_functorIfEEfEEEvT_T0_DpT1_:
        /* <DEDUP_REMOVED lines=25> */
.L_x_3437:
[----:B0-----:R-:W-:Y:S01]  /*0190*/  IADD3 R15, P0, R9, R16, RZ ;  /* 0x00000010090f7210 */ /* 0x001fe20007f1e0ff */
[C---:B-1----:R-:W-:Y:S01]  /*01a0*/  IMAD R6, R14.reuse, 0x3, RZ ;  /* 0x000000030e067824 */ /* 0x042fe200078e02ff */
[----:B------:R-:W-:Y:S02]  /*01b0*/  PRMT R18, RZ, 0x7610, R18 ;  /* 0x00007610ff127816 */ /* 0x000fe40000000012 */
        /* <DEDUP_REMOVED lines=10> */
[----:B------:R-:W-:Y:S02]  /*0260*/  LEA R5, P1, R14, R15, 0x1 ;  /* 0x0000000f0e057211 */ /* 0x000fe400078208ff */
[----:B------:R-:W-:-:S02]  /*0270*/  ISETP.LT.U32.AND P3, PT, R15, R0, PT ;  /* 0x000000000f00720c */ /* 0x000fc40003f61070 */
[----:B------:R-:W-:Y:S01]  /*0280*/  ISETP.GE.U32.AND P2, PT, R5, 0x10000, PT ;  /* 0x000100000500780c */ /* 0x000fe20003f46070 */
[----:B------:R-:W-:Y:S01]  /*0290*/  IMAD.X R11, RZ, RZ, R21, P1 ;  /* 0x000000ffff0b7224 */ /* 0x000fe200008e0615 */
[----:B------:R-:W-:Y:S02]  /*02a0*/  ISETP.GE.U32.AND.EX P4, PT, R21, RZ, PT, P4 ;  /* 0x000000ff1500720c */ /* 0x000fe40003f86140 */
[C---:B------:R-:W-:Y:S02]  /*02b0*/  LEA R4, P6, R5.reuse, R2, 0x1 ;  /* 0x0000000205047211 */ /* 0x040fe400078c08ff */
[----:B------:R-:W-:Y:S01]  /*02c0*/  ISETP.LT.U32.AND P1, PT, R5, R0, PT ;  /* 0x000000000500720c */ /* 0x000fe20003f21070 */
[----:B------:R-:W2:Y:S01]  /*02d0*/  @P0 LDG.E.U16 R18, desc[UR4][R12.64] ;  /* 0x000000040c120981 */ /* 0x000ea2000c1e1500 */
[----:B------:R-:W-:Y:S02]  /*02e0*/  ISETP.GE.U32.AND.EX P2, PT, R11, RZ, PT, P2 ;  /* 0x000000ff0b00720c */ /* 0x000fe40003f46120 */
[----:B------:R-:W-:-:S02]  /*02f0*/  ISETP.LT.AND.EX P3, PT, R21, R8, !P4, P3 ;  /* 0x000000081500720c */ /* 0x000fc40006761330 */
[----:B------:R-:W-:Y:S02]  /*0300*/  LEA R10, P5, R15, R2, 0x1 ;  /* 0x000000020f0a7211 */ /* 0x000fe400078a08ff */
[----:B------:R-:W-:Y:S02]  /*0310*/  IADD3 R7, P4, R6, R15, RZ ;  /* 0x0000000f06077210 */ /* 0x000fe40007f9e0ff */
[-C--:B------:R-:W-:Y:S02]  /*0320*/  LEA.HI.X R5, R5, R3.reuse, R11, 0x1, P6 ;  /* 0x0000000305057211 */ /* 0x080fe400030f0c0b */
[----:B------:R-:W-:Y:S02]  /*0330*/  ISETP.LT.AND.EX P1, PT, R11, R8, !P2, P1 ;  /* 0x000000080b00720c */ /* 0x000fe40005721310 */
[--C-:B------:R-:W-:Y:S01]  /*0340*/  LEA.HI.X R11, R15, R3, R21.reuse, 0x1, P5 ;  /* 0x000000030f0b7211 */ /* 0x100fe200028f0c15 */
[----:B------:R-:W-:Y:S01]  /*0350*/  IMAD.X R21, RZ, RZ, R21, P4 ;  /* 0x000000ffff157224 */ /* 0x000fe200020e0615 */
[----:B------:R-:W-:-:S02]  /*0360*/  ISETP.GE.U32.AND P2, PT, R7, 0x10000, PT ;  /* 0x000100000700780c */ /* 0x000fc40003f46070 */
[----:B------:R-:W-:Y:S02]  /*0370*/  ISETP.LT.U32.AND P4, PT, R7, R0, PT ;  /* 0x000000000700720c */ /* 0x000fe40003f81070 */
[C---:B------:R-:W-:Y:S02]  /*0380*/  ISETP.GE.U32.AND.EX P2, PT, R21.reuse, RZ, PT, P2 ;  /* 0x000000ff1500720c */ /* 0x040fe40003f46120 */
[----:B------:R-:W-:Y:S02]  /*0390*/  PRMT R15, RZ, 0x7610, R15 ;  /* 0x00007610ff0f7816 */ /* 0x000fe4000000000f */
[----:B------:R-:W-:Y:S02]  /*03a0*/  ISETP.LT.AND.EX P2, PT, R21, R8, !P2, P4 ;  /* 0x000000081500720c */ /* 0x000fe40005741340 */
[----:B------:R-:W-:Y:S02]  /*03b0*/  LEA R6, P4, R7, R2, 0x1 ;  /* 0x0000000207067211 */ /* 0x000fe400078808ff */
[----:B------:R-:W-:Y:S01]  /*03c0*/  PRMT R19, RZ, 0x7610, R19 ;  /* 0x00007610ff137816 */ /* 0x000fe20000000013 */
[----:B------:R-:W3:Y:S01]  /*03d0*/  @P3 LDG.E.U16 R15, desc[UR4][R10.64] ;  /* 0x000000040a0f3981 */ /* 0x000ee2000c1e1500 */
[----:B------:R-:W-:-:S02]  /*03e0*/  PRMT R20, RZ, 0x7610, R20 ;  /* 0x00007610ff147816 */ /* 0x000fc40000000014 */
[----:B------:R-:W-:Y:S02]  /*03f0*/  LEA.HI.X R7, R7, R3, R21, 0x1, P4 ;  /* 0x0000000307077211 */ /* 0x000fe400020f0c15 */
[----:B------:R-:W4:Y:S04]  /*0400*/  @P1 LDG.E.U16 R19, desc[UR4][R4.64] ;  /* 0x0000000404131981 */ /* 0x000f28000c1e1500 */
[----:B------:R-:W5:Y:S01]  /*0410*/  @P2 LDG.E.U16 R20, desc[UR4][R6.64] ;  /* 0x0000000406142981 */ /* 0x000f62000c1e1500 */
[----:B------:R-:W-:-:S04]  /*0420*/  IMAD.WIDE.U32 R16, R14, 0x4, R16 ;  /* 0x000000040e107825 */ /* 0x000fc800078e0010 */
[----:B--2---:R-:W-:-:S06]  /*0430*/  IMAD.U32 R21, R18, 0x10000, RZ ;  /* 0x0001000012157824 */ /* 0x004fcc00078e00ff */
[----:B------:R-:W-:Y:S01]  /*0440*/  MUFU.LG2 R21, R21 ;  /* 0x0000001500157308 */ /* 0x000fe20000000c00 */
[----:B---3--:R-:W-:Y:S02]  /*0450*/  IMAD.U32 R15, R15, 0x10000, RZ ;  /* 0x000100000f0f7824 */ /* 0x008fe400078e00ff */
[----:B----4-:R-:W-:-:S05]  /*0460*/  IMAD.U32 R22, R19, 0x10000, RZ ;  /* 0x0001000013167824 */ /* 0x010fca00078e00ff */
[----:B------:R-:W0:Y:S01]  /*0470*/  MUFU.LG2 R15, R15 ;  /* 0x0000000f000f7308 */ /* 0x000e220000000c00 */
[----:B-----5:R-:W-:-:S07]  /*0480*/  IMAD.U32 R20, R20, 0x10000, RZ ;  /* 0x0001000014147824 */ /* 0x020fce00078e00ff */
[----:B------:R-:W1:Y:S08]  /*0490*/  MUFU.LG2 R22, R22 ;  /* 0x0000001600167308 */ /* 0x000e700000000c00 */
[----:B------:R-:W2:Y:S01]  /*04a0*/  MUFU.LG2 R20, R20 ;  /* 0x0000001400147308 */ /* 0x000ea20000000c00 */
[----:B0-----:R-:W-:Y:S01]  /*04b0*/  FMUL.FTZ R18, R15, UR6 ;  /* 0x000000060f127c20 */ /* 0x001fe20008410000 */
[----:B------:R-:W-:Y:S01]  /*04c0*/  FMUL.FTZ R19, R21, UR6 ;  /* 0x0000000615137c20 */ /* 0x000fe20008410000 */
[----:B-1----:R-:W-:-:S05]  /*04d0*/  FMUL.FTZ R15, R22, UR6 ;  /* 0x00000006160f7c20 */ /* 0x002fca0008410000 */
[----:B------:R-:W0:Y:S01]  /*04e0*/  MUFU.EX2 R18, R18 ;  /* 0x0000001200127308 */ /* 0x000e220000000800 */
[----:B--2---:R-:W-:-:S07]  /*04f0*/  FMUL.FTZ R21, R20, UR6 ;  /* 0x0000000614157c20 */ /* 0x004fce0008410000 */
[----:B------:R-:W1:Y:S08]  /*0500*/  MUFU.EX2 R19, R19 ;  /* 0x0000001300137308 */ /* 0x000e700000000800 */
[----:B------:R-:W2:Y:S08]  /*0510*/  MUFU.EX2 R15, R15 ;  /* 0x0000000f000f7308 */ /* 0x000eb00000000800 */
[----:B------:R-:W3:Y:S01]  /*0520*/  MUFU.EX2 R21, R21 ;  /* 0x0000001500157308 */ /* 0x000ee20000000800 */
[----:B0-----:R-:W-:-:S02]  /*0530*/  F2FP.BF16.F32.PACK_AB R22, RZ, R18 ;  /* 0x00000012ff16723e */ /* 0x001fc400000010ff */
[----:B-1----:R-:W-:-:S03]  /*0540*/  F2FP.BF16.F32.PACK_AB R23, RZ, R19 ;  /* 0x00000013ff17723e */ /* 0x002fc600000010ff */
[----:B------:R4:W-:Y:S01]  /*0550*/  @P3 STG.E.U16 desc[UR4][R10.64], R22 ;  /* 0x000000160a003986 */ /* 0x0009e2000c101504 */
[----:B--2---:R-:W-:-:S03]  /*0560*/  F2FP.BF16.F32.PACK_AB R20, RZ, R15 ;  /* 0x0000000fff14723e */ /* 0x004fc600000010ff */
[----:B------:R4:W-:Y:S01]  /*0570*/  @P0 STG.E.U16 desc[UR4][R12.64], R23 ;  /* 0x000000170c000986 */ /* 0x0009e2000c101504 */
[C---:B------:R-:W-:Y:S02]  /*0580*/  ISETP.GE.U32.AND P0, PT, R16.reuse, 0x10000, PT ;  /* 0x000100001000780c */ /* 0x040fe40003f06070 */
[----:B---3--:R-:W-:Y:S01]  /*0590*/  F2FP.BF16.F32.PACK_AB R24, RZ, R21 ;  /* 0x00000015ff18723e */ /* 0x008fe200000010ff */
[----:B------:R4:W-:Y:S01]  /*05a0*/  @P1 STG.E.U16 desc[UR4][R4.64], R20 ;  /* 0x0000001404001986 */ /* 0x0009e2000c101504 */
[----:B------:R-:W-:-:S03]  /*05b0*/  ISETP.LT.U32.AND P1, PT, R16, R0, PT ;  /* 0x000000001000720c */ /* 0x000fc60003f21070 */
[----:B------:R4:W-:Y:S01]  /*05c0*/  @P2 STG.E.U16 desc[UR4][R6.64], R24 ;  /* 0x0000001806002986 */ /* 0x0009e2000c101504 */
[C---:B------:R-:W-:Y:S02]  /*05d0*/  ISETP.GE.U32.AND.EX P0, PT, R17.reuse, RZ, PT, P0 ;  /* 0x000000ff1100720c */ /* 0x040fe40003f06100 */
[----:B------:R-:W-:-:S13]  /*05e0*/  ISETP.LT.AND.EX P1, PT, R17, R8, PT, P1 ;  /* 0x000000081100720c */ /* 0x000fda0003f21310 */
[----:B----4-:R-:W-:Y:S05]  /*05f0*/  @!P0 BRA P1, `(.L_x_3437) ;  /* 0xfffffff800e48947 */ /* 0x010fea000083ffff */
[----:B------:R-:W-:Y:S05]  /*0600*/  EXIT ;  /* 0x000000000000794d */ /* 0x000fea0003800000 */
.L_x_3436:
        /* <DEDUP_REMOVED lines=9> */
.L_x_3438:
[----:B0-----:R-:W-:-:S04]  /*06a0*/  LEA R4, P0, R7, R2, 0x3 ;  /* 0x0000000207047211 */ /* 0x001fc800078018ff */
[----:B------:R-:W-:-:S05]  /*06b0*/  LEA.HI.X R5, R7, R3, R6, 0x3, P0 ;  /* 0x0000000307057211 */ /* 0x000fca00000f1c06 */
[----:B------:R-:W2:Y:S01]  /*06c0*/  LDG.E.64 R14, desc[UR4][R4.64] ;  /* 0x00000004040e7981 */ /* 0x000ea2000c1e1b00 */
[----:B------:R-:W-:-:S04]  /*06d0*/  IADD3 R7, P0, R7, UR6, RZ ;  /* 0x0000000607077c10 */ /* 0x000fc8000ff1e0ff */
[----:B------:R-:W-:Y:S01]  /*06e0*/  ISETP.LT.U32.AND P1, PT, R7, 0x4000, PT ;  /* 0x000040000700780c */ /* 0x000fe20003f21070 */
[----:B------:R-:W-:-:S05]  /*06f0*/  IMAD.X R6, RZ, RZ, R6, P0 ;  /* 0x000000ffff067224 */ /* 0x000fca00000e0606 */
[----:B------:R-:W-:Y:S02]  /*0700*/  ISETP.LT.U32.AND.EX P1, PT, R6, RZ, PT, P1 ;  /* 0x000000ff0600720c */ /* 0x000fe40003f21110 */
[C---:B--2---:R-:W-:Y:S01]  /*0710*/  PRMT R9, R14.reuse, 0x7632, R9 ;  /* 0x000076320e097816 */ /* 0x044fe20000000009 */
[----:B------:R-:W-:Y:S02]  /*0720*/  IMAD.U32 R10, R14, 0x10000, RZ ;  /* 0x000100000e0a7824 */ /* 0x000fe400078e00ff */
[----:B------:R-:W-:Y:S02]  /*0730*/  IMAD.U32 R12, R15, 0x10000, RZ ;  /* 0x000100000f0c7824 */ /* 0x000fe400078e00ff */
[----:B------:R-:W-:Y:S01]  /*0740*/  IMAD.U32 R11, R9, 0x10000, RZ ;  /* 0x00010000090b7824 */ /* 0x000fe200078e00ff */
[----:B------:R-:W-:Y:S01]  /*0750*/  PRMT R9, R15, 0x7632, R9 ;  /* 0x000076320f097816 */ /* 0x000fe20000000009 */
[----:B------:R-:W0:Y:S04]  /*0760*/  MUFU.LG2 R10, R10 ;  /* 0x0000000a000a7308 */ /* 0x000e280000000c00 */
[----:B------:R-:W-:-:S04]  /*0770*/  IMAD.U32 R14, R9, 0x10000, RZ ;  /* 0x00010000090e7824 */ /* 0x000fc800078e00ff */
        /* <DEDUP_REMOVED lines=11> */
[----:B-1----:R-:W-:Y:S01]  /*0830*/  F2FP.BF16.F32.PACK_AB R16, R10, R9 ;  /* 0x000000090a10723e */ /* 0x002fe200000010ff */
[----:B------:R-:W-:-:S05]  /*0840*/  IMAD.SHL.U32 R9, R7, 0x4, RZ ;  /* 0x0000000407097824 */ /* 0x000fca00078e00ff */
[----:B------:R-:W-:Y:S02]  /*0850*/  ISETP.GE.U32.AND P0, PT, R9, R0, PT ;  /* 0x000000000900720c */ /* 0x000fe40003f06070 */
[----:B------:R-:W-:-:S04]  /*0860*/  SHF.L.U64.HI R9, R7, 0x2, R6 ;  /* 0x0000000207097819 */ /* 0x000fc80000010206 */
[----:B------:R-:W-:Y:S02]  /*0870*/  ISETP.GE.AND.EX P0, PT, R9, R8, PT, P0 ;  /* 0x000000080900720c */ /* 0x000fe40003f06300 */
[----:B0-----:R-:W-:-:S05]  /*0880*/  F2FP.BF16.F32.PACK_AB R17, R12, R13 ;  /* 0x0000000d0c11723e */ /* 0x001fca00000010ff */
[----:B------:R0:W-:Y:S06]  /*0890*/  STG.E.64 desc[UR4][R4.64], R16 ;  /* 0x0000001004007986 */ /* 0x0001ec000c101b04 */
[----:B------:R-:W-:Y:S05]  /*08a0*/  @!P0 BRA P1, `(.L_x_3438) ;  /* 0xfffffffc007c8947 */ /* 0x000fea000083ffff */
[----:B------:R-:W-:Y:S05]  /*08b0*/  EXIT ;  /* 0x000000000000794d */ /* 0x000fea0003800000 */
.L_x_3439:
        /* <DEDUP_REMOVED lines=12> */
.L_x_5389:


//--------------------- .text._ZN2at6native57_GLOBAL__N__f3eca4a2_24_ForeachBinaryOpScalar_cu_86b9896c25multi_tensor_apply_kernelINS1_18TensorListMetadataILi1EEENS1_21BinaryOpScalarFunctorIN3c104HalfELi1ELi1ELi0EEEJNS1_13power_functorIfEEfEEEvT_T0_DpT1_ --------------------------
	.section	.text._ZN2at6native57_GLOBAL__N__f3eca4a2_24_ForeachBinaryOpScalar_cu_86b9896c25multi_tensor_apply_kernelINS1_18TensorListMetadataILi1EEENS1_21BinaryOpScalarFunctorIN3c104HalfELi1ELi1ELi0EEEJNS1_13power_functorIfEEfEEEvT_T0_DpT1_,"ax",@progbits
	.align	128
.text._ZN2at6native57_GLOBAL__N__f3eca4a2_24_ForeachBinaryOpScalar_cu_86b9896c25multi_tensor_apply_kernelINS1_18TensorListMetadataILi1EEENS1_21BinaryOpScalarFunctorIN3c104HalfELi1ELi1ELi0EEEJNS1_13power_functorIfEEfEEEvT_T0_DpT1_:
        .type           _ZN2at6native57_GLOBAL__N__f3eca4a2_24_ForeachBinaryOpScalar_cu_86b9896c25multi_tensor_apply_kernelINS1_18TensorListMetadataILi1EEENS1_21BinaryOpScalarFunctorIN3c104HalfELi1ELi1ELi0EEEJNS1_13power_functorIfEEfEEEvT_T0_DpT1_,@function
        .size           _ZN2at6native57_GLOBAL__N__f3eca4a2_24_ForeachBinaryOpScalar_cu_86b9896c25multi_tensor_apply_kernelINS1_18TensorListMetadataILi1EEENS1_21BinaryOpScalarFunctorIN3c104HalfELi1ELi1ELi0EEEJNS1_13power_functorIfEEfEEEvT_T0_DpT1_,(.L_x_5390 - _ZN2at6native57_GLOBAL__N__f3eca4a2_24_ForeachBinaryOpScalar_cu_86b9896c25multi_tensor_apply_kernelINS1_18TensorListMetadataILi1EEENS1_21BinaryOpScalarFunctorIN3c104HalfELi1ELi1ELi0EEEJNS1_13power_functorIfEEfEEEvT_T0_DpT1_)
        .other          _ZN2at6native57_GLOBAL__N__f3eca4a2_24_ForeachBinaryOpScalar_cu_86b9896c25multi_tensor_apply_kernelINS1_18TensorListMetadataILi1EEENS1_21BinaryOpScalarFunctorIN3c104HalfELi1ELi1ELi0EEEJNS1_13power_functorIfEEfEEEvT_T0_DpT1_,@"STO_CUDA_ENTRY STV_DEFAULT"
_ZN2at6native57_GLOBAL__N__f3eca4a2_24_ForeachBinaryOpScalar_cu_86b9896c25multi_tensor_apply_kernelINS1_18TensorListMetadataILi1EEENS1_21BinaryOpScalarFunctorIN3c104HalfELi1ELi1ELi0EEEJNS1_13power_functorIfEEfEEEvT_T0_DpT1_:
        /* <DEDUP_REMOVED lines=25> */
.L_x_3441:
        /* <DEDUP_REMOVED lines=42> */
[----:B--2---:R-:W-:-:S06]  /*0430*/  HADD2.F32 R21, -RZ, R18.H0_H0 ;  /* 0x20000012ff157230 */ /* 0x004fcc0000004100 */
[----:B------:R-:W-:Y:S01]  /*0440*/  MUFU.LG2 R21, R21 ;  /* 0x0000001500157308 */ /* 0x000fe20000000c00 */
[----:B---3--:R-:W-:Y:S02]  /*0450*/  HADD2.F32 R15, -RZ, R15.H0_H0 ;  /* 0x2000000fff0f7230 */ /* 0x008fe40000004100 */
[----:B----4-:R-:W-:-:S05]  /*0460*/  HADD2.F32 R22, -RZ, R19.H0_H0 ;  /* 0x20000013ff167230 */ /* 0x010fca0000004100 */
[----:B------:R-:W0:Y:S01]  /*0470*/  MUFU.LG2 R15, R15 ;  /* 0x0000000f000f7308 */ /* 0x000e220000000c00 */
[----:B-----5:R-:W-:-:S07]  /*0480*/  HADD2.F32 R20, -RZ, R20.H0_H0 ;  /* 0x20000014ff147230 */ /* 0x020fce0000004100 */
        /* <DEDUP_REMOVED lines=10> */
[----:B0-----:R-:W-:-:S02]  /*0530*/  F2FP.F16.F32.PACK_AB R22, RZ, R18 ;  /* 0x00000012ff16723e */ /* 0x001fc400000000ff */
[----:B-1----:R-:W-:-:S03]  /*0540*/  F2FP.F16.F32.PACK_AB R23, RZ, R19 ;  /* 0x00000013ff17723e */ /* 0x002fc600000000ff */
[----:B------:R4:W-:Y:S01]  /*0550*/  @P3 STG.E.U16 desc[UR4][R10.64], R22 ;  /* 0x000000160a003986 */ /* 0x0009e2000c101504 */
[----:B--2---:R-:W-:-:S03]  /*0560*/  F2FP.F16.F32.PACK_AB R20, RZ, R15 ;  /* 0x0000000fff14723e */ /* 0x004fc600000000ff */
[----:B------:R4:W-:Y:S01]  /*0570*/  @P0 STG.E.U16 desc[UR4][R12.64], R23 ;  /* 0x000000170c000986 */ /* 0x0009e2000c101504 */
[C---:B------:R-:W-:Y:S02]  /*0580*/  ISETP.GE.U32.AND P0, PT, R16.reuse, 0x10000, PT ;  /* 0x000100001000780c */ /* 0x040fe40003f06070 */
[----:B---3--:R-:W-:Y:S01]  /*0590*/  F2FP.F16.F32.PACK_AB R24, RZ, R21 ;  /* 0x00000015ff18723e */ /* 0x008fe200000000ff */
[----:B------:R4:W-:Y:S01]  /*05a0*/  @P1 STG.E.U16 desc[UR4][R4.64], R20 ;  /* 0x0000001404001986 */ /* 0x0009e2000c101504 */
[----:B------:R-:W-:-:S03]  /*05b0*/  ISETP.LT.U32.AND P1, PT, R16, R0, PT ;  /* 0x000000001000720c */ /* 0x000fc60003f21070 */
[----:B------:R4:W-:Y:S01]  /*05c0*/  @P2 STG.E.U16 desc[UR4][R6.64], R24 ;  /* 0x0000001806002986 */ /* 0x0009e2000c101504 */
[C---:B------:R-:W-:Y:S02]  /*05d0*/  ISETP.GE.U32.AND.EX P0, PT, R17.reuse, RZ, PT, P0 ;  /* 0x000000ff1100720c */ /* 0x040fe40003f06100 */
[----:B------:R-:W-:-:S13]  /*05e0*/  ISETP.LT.AND.EX P1, PT, R17, R8, PT, P1 ;  /* 0x000000081100720c */ /* 0x000fda0003f21310 */
[----:B----4-:R-:W-:Y:S05]  /*05f0*/  @!P0 BRA P1, `(.L_x_3441) ;  /* 0xfffffff800e48947 */ /* 0x010fea000083ffff */
[----:B------:R-:W-:Y:S05]  /*0600*/  EXIT ;  /* 0x000000000000794d */ /* 0x000fea0003800000 */
.L_x_3440:
        /* <DEDUP_REMOVED lines=9> */
.L_x_3442:
        /* <DEDUP_REMOVED lines=10> */
[----:B------:R-:W-:Y:S01]  /*0740*/  HADD2.F32 R15, -RZ, R15.H1_H1 ;  /* 0x3000000fff0f7230 */ /* 0x000fe20000004100 */
[----:B------:R-:W0:Y:S08]  /*0750*/  MUFU.LG2 R9, R9 ;  /* 0x0000000900097308 */ /* 0x000e300000000c00 */
        /* <DEDUP_REMOVED lines=12> */
[----:B------:R-:W-:-:S05]  /*0820*/  IMAD.SHL.U32 R13, R7, 0x4, RZ ;  /* 0x00000004070d7824 */ /* 0x000fca00078e00ff */
[----:B------:R-:W-:Y:S02]  /*0830*/  ISETP.GE.U32.AND P0, PT, R13, R0, PT ;  /* 0x000000000d00720c */ /* 0x000fe40003f06070 */
[----:B0-----:R-:W-:Y:S02]  /*0840*/  F2FP.F16.F32.PACK_AB R19, R16, R9 ;  /* 0x000000091013723e */ /* 0x001fe400000000ff */
[----:B------:R-:W-:-:S03]  /*0850*/  SHF.L.U64.HI R9, R7, 0x2, R6 ;  /* 0x0000000207097819 */ /* 0x000fc60000010206 */
[----:B------:R0:W-:Y:S01]  /*0860*/  STG.E.64 desc[UR4][R4.64], R18 ;  /* 0x0000001204007986 */ /* 0x0001e2000c101b04 */
[----:B------:R-:W-:-:S13]  /*0870*/  ISETP.GE.AND.EX P0, PT, R9, R8, PT, P0 ;  /* 0x000000080900720c */ /* 0x000fda0003f06300 */
[----:B0-----:R-:W-:Y:S05]  /*0880*/  @!P0 BRA P1, `(.L_x_3442) ;  /* 0xfffffffc00848947 */ /* 0x001fea000083ffff */
[----:B------:R-:W-:Y:S05]  /*0890*/  EXIT ;  /* 0x000000000000794d */ /* 0x000fea0003800000 */
.L_x_3443:
        /* <DEDUP_REMOVED lines=14> */
.L_x_5390:


//--------------------- .text._ZN2at6native57_GLOBAL__N__f3eca4a2_24_ForeachBinaryOpScalar_cu_86b9896c25multi_tensor_apply_kernelINS1_18TensorListMetadataILi1EEENS1_21BinaryOpScalarFunctorIN3c107complexIfEELi1ELi1ELi0EEEJNS1_13power_functorIS8_EES8_EEEvT_T0_DpT1_ --------------------------
	.section	.text._ZN2at6native57_GLOBAL__N__f3eca4a2_24_ForeachBinaryOpScalar_cu_86b9896c25multi_tensor_apply_kernelINS1_18TensorListMetadataILi1EEENS1_21BinaryOpScalarFunctorIN3c107complexIfEELi1ELi1ELi0EEEJNS1_13power_functorIS8_EES8_EEEvT_T0_DpT1_,"ax",@progbits
	.align	128
.text._ZN2at6native57_GLOBAL__N__f3eca4a2_24_ForeachBinaryOpScalar_cu_86b9896c25multi_tensor_apply_kernelINS1_18TensorListMetadataILi1EEENS1_21BinaryOpScalarFunctorIN3c107complexIfEELi1ELi1ELi0EEEJNS1_13power_functorIS8_EES8_EEEvT_T0_DpT1_:
        .type           _ZN2at6native57_GLOBAL__N__f3eca4a2_24_ForeachBinaryOpScalar_cu_86b9896c25multi_tensor_apply_kernelINS1_18TensorListMetadataILi1EEENS1_21BinaryOpScalarFunctorIN3c107complexIfEELi1ELi1ELi0EEEJNS1_13power_functorIS8_EES8_EEEvT_T0_DpT1_,@function
        .size           _ZN2at6native57_GLOBAL__N__f3eca4a2_24_ForeachBinaryOpScalar_cu_86b9896c25multi_tensor_apply_kernelINS1_18TensorListMetadataILi1EEENS1_21BinaryOpScalarFunctorIN3c107complexIfEELi1ELi1ELi0EEEJNS1_13power_functorIS8_EES8_EEEvT_T0_DpT1_,(.L_x_5391 - _ZN2at6native57_GLOBAL__N__f3eca4a2_24_ForeachBinaryOpScalar_cu_86b9896c25multi_tensor_apply_kernelINS1_18TensorListMetadataILi1EEENS1_21BinaryOpScalarFunctorIN3c107complexIfEELi1ELi1ELi0EEEJNS1_13power_functorIS8_EES8_EEEvT_T0_DpT1_)
        .other          _ZN2at6native57_GLOBAL__N__f3eca4a2_24_ForeachBinaryOpScalar_cu_86b9896c25multi_tensor_apply_kernelINS1_18TensorListMetadataILi1EEENS1_21BinaryOpScalarFunctorIN3c107complexIfEELi1ELi1ELi0EEEJNS1_13power_functorIS8_EES8_EEEvT_T0_DpT1_,@"STO_CUDA_ENTRY STV_DEFAULT"
_ZN2at6native57_GLOBAL__N__f3eca4a2_24_ForeachBinaryOpScalar_cu_86b9896c25multi_tensor_apply_kernelINS1_18TensorListMetadataILi1EEENS1_21BinaryOpScalarFunctorIN3c107complexIfEELi1ELi1ELi0EEEJNS1_13power_functorIS8_EES8_EEEvT_T0_DpT1_:
        /* <DEDUP_REMOVED lines=27> */
.L_x_3693:
        /* <DEDUP_REMOVED lines=11> */
[----:B------:R-:W-:-:S02]  /*0260*/  ISETP.GT.U32.AND P4, PT, R24, 0xffff, PT ;  /* 0x0000ffff1800780c */ /* 0x000fc40003f84070 */
[-C--:B------:R-:W-:Y:S02]  /*0270*/  IADD3 R19, P0, R19, R0.reuse, RZ ;  /* 0x0000000013137210 */ /* 0x080fe40007f1e0ff */
[----:B------:R-:W-:Y:S02]  /*0280*/  IADD3.X R23, RZ, R5, RZ, P5, !PT ;  /* 0x00000005ff177210 */ /* 0x000fe40002ffe4ff */
[----:B------:R-:W-:Y:S02]  /*0290*/  LEA R20, P6, R3, R0, 0x1 ;  /* 0x0000000003147211 */ /* 0x000fe400078c08ff */
[----:B------:R-:W-:Y:S02]  /*02a0*/  @P3 LEA R2, P1, R0, UR8, 0x3 ;  /* 0x0000000800023c11 */ /* 0x000fe4000f8218ff */
[----:B------:R-:W-:Y:S02]  /*02b0*/  ISETP.GE.U32.AND P2, PT, R24, UR12, PT ;  /* 0x0000000c18007c0c */ /* 0x000fe4000bf46070 */
[----:B------:R-:W-:-:S02]  /*02c0*/  @P3 LEA.HI.X R3, R0, UR9, R5, 0x3, P1 ;  /* 0x0000000900033c11 */ /* 0x000fc400088f1c05 */
[----:B------:R-:W-:Y:S02]  /*02d0*/  ISETP.GT.U32.AND.EX P4, PT, R23, RZ, PT, P4 ;  /* 0x000000ff1700720c */ /* 0x000fe40003f84140 */
[-C--:B------:R-:W-:Y:S01]  /*02e0*/  IADD3.X R22, RZ, R5.reuse, RZ, P0, !PT ;  /* 0x00000005ff167210 */ /* 0x080fe200007fe4ff */
[----:B------:R-:W2:Y:S01]  /*02f0*/  @P3 LDG.E.64 R12, desc[UR10][R2.64] ;  /* 0x0000000a020c3981 */ /* 0x000ea2000c1e1b00 */
[----:B------:R-:W-:Y:S02]  /*0300*/  ISETP.GT.U32.AND P1, PT, R20, 0xffff, PT ;  /* 0x0000ffff1400780c */ /* 0x000fe40003f24070 */
[----:B------:R-:W-:Y:S02]  /*0310*/  IADD3.X R21, RZ, R5, RZ, P6, !PT ;  /* 0x00000005ff157210 */ /* 0x000fe400037fe4ff */
[----:B------:R-:W-:Y:S02]  /*0320*/  ISETP.GT.U32.AND P0, PT, R19, 0xffff, PT ;  /* 0x0000ffff1300780c */ /* 0x000fe40003f04070 */
[----:B------:R-:W-:-:S02]  /*0330*/  ISETP.GE.OR.EX P2, PT, R23, UR6, P4, P2 ;  /* 0x0000000617007c0c */ /* 0x000fc4000a746720 */
[----:B------:R-:W-:Y:S02]  /*0340*/  ISETP.GE.U32.AND P5, PT, R20, UR12, PT ;  /* 0x0000000c14007c0c */ /* 0x000fe4000bfa6070 */
[----:B------:R-:W-:Y:S02]  /*0350*/  ISETP.GT.U32.AND.EX P1, PT, R21, RZ, PT, P1 ;  /* 0x000000ff1500720c */ /* 0x000fe40003f24110 */
[----:B------:R-:W-:Y:S02]  /*0360*/  ISETP.GE.U32.AND P4, PT, R19, UR12, PT ;  /* 0x0000000c13007c0c */ /* 0x000fe4000bf86070 */
[C---:B------:R-:W-:Y:S02]  /*0370*/  ISETP.GT.U32.AND.EX P0, PT, R22.reuse, RZ, PT, P0 ;  /* 0x000000ff1600720c */ /* 0x040fe40003f04100 */
[----:B------:R-:W-:Y:S02]  /*0380*/  ISETP.GE.OR.EX P5, PT, R21, UR6, P1, P5 ;  /* 0x0000000615007c0c */ /* 0x000fe40008fa6750 */
[----:B------:R-:W-:-:S02]  /*0390*/  ISETP.GE.OR.EX P4, PT, R22, UR6, P0, P4 ;  /* 0x0000000616007c0c */ /* 0x000fc40008786740 */
[C---:B------:R-:W-:Y:S02]  /*03a0*/  @!P2 LEA R4, P0, R24.reuse, UR8, 0x3 ;  /* 0x000000081804ac11 */ /* 0x040fe4000f8018ff */
[----:B------:R-:W-:Y:S02]  /*03b0*/  CS2R R14, SRZ ;  /* 0x00000000000e7805 */ /* 0x000fe4000001ff00 */
[----:B------:R-:W-:Y:S02]  /*03c0*/  CS2R R8, SRZ ;  /* 0x0000000000087805 */ /* 0x000fe4000001ff00 */
[----:B------:R-:W-:Y:S02]  /*03d0*/  CS2R R10, SRZ ;  /* 0x00000000000a7805 */ /* 0x000fe4000001ff00 */
[----:B------:R-:W-:Y:S01]  /*03e0*/  @!P2 LEA.HI.X R5, R24, UR9, R23, 0x3, P0 ;  /* 0x000000091805ac11 */ /* 0x000fe200080f1c17 */
[----:B------:R-:W-:Y:S01]  /*03f0*/  BSSY B2, `(.L_x_3445) ;  /* 0x0000289000027945 */ /* 0x000fe20003800000 */
[----:B------:R-:W-:-:S02]  /*0400*/  P2R R26, PR, RZ, 0x4 ;  /* 0x00000004ff1a7803 */ /* 0x000fc40000000000 */
[C---:B------:R-:W-:Y:S01]  /*0410*/  @!P5 LEA R6, P1, R20.reuse, UR8, 0x3 ;  /* 0x000000081406dc11 */ /* 0x040fe2000f8218ff */
[----:B------:R0:W5:Y:S01]  /*0420*/  @!P2 LDG.E.64 R14, desc[UR10][R4.64] ;  /* 0x0000000a040ea981 */ /* 0x000162000c1e1b00 */
[C---:B------:R-:W-:Y:S02]  /*0430*/  @!P4 LEA R16, P0, R19.reuse, UR8, 0x3 ;  /* 0x000000081310cc11 */ /* 0x040fe4000f8018ff */
[----:B------:R-:W-:Y:S02]  /*0440*/  @!P5 LEA.HI.X R7, R20, UR9, R21, 0x3, P1 ;  /* 0x000000091407dc11 */ /* 0x000fe400088f1c15 */
[----:B------:R-:W-:-:S03]  /*0450*/  @!P4 LEA.HI.X R17, R19, UR9, R22, 0x3, P0 ;  /* 0x000000091311cc11 */ /* 0x000fc600080f1c16 */
[----:B------:R0:W5:Y:S04]  /*0460*/  @!P5 LDG.E.64 R8, desc[UR10][R6.64] ;  /* 0x0000000a0608d981 */ /* 0x000168000c1e1b00 */
[----:B------:R0:W5:Y:S01]  /*0470*/  @!P4 LDG.E.64 R10, desc[UR10][R16.64] ;  /* 0x0000000a100ac981 */ /* 0x000162000c1e1b00 */
        /* <DEDUP_REMOVED lines=60> */
.L_x_3452:
[----:B------:R-:W-:Y:S05]  /*0840*/  BSYNC B0 ;  /* 0x0000000000007941 */ /* 0x000fea0003800000 */
.L_x_3451:
[----:B------:R-:W-:Y:S01]  /*0850*/  BSSY B3, `(.L_x_3453) ;  /* 0x0000007000037945 */ /* 0x000fe20003800000 */
[----:B------:R-:W-:-:S03]  /*0860*/  FFMA R0, R4, R6, R5 ;  /* 0x0000000604007223 */ /* 0x000fc60000000005 */
[----:B------:R-:W-:Y:S05]  /*0870*/  @!P0 BRA `(.L_x_3454) ;  /* 0x0000000000108947 */ /* 0x000fea0003800000 */
[----:B------:R-:W-:Y:S02]  /*0880*/  MOV R17, R29 ;  /* 0x0000001d00117202 */ /* 0x000fe40000000f00 */
[----:B------:R-:W-:Y:S02]  /*0890*/  MOV R0, R30 ;  /* 0x0000001e00007202 */ /* 0x000fe40000000f00 */
[----:B------:R-:W-:-:S07]  /*08a0*/  MOV R2, 0x8c0 ;  /* 0x000008c000027802 */ /* 0x000fce0000000f00 */
[----:B-----5:R-:W-:Y:S05]  /*08b0*/  CALL.REL.NOINC `($__internal_4_$__cuda_sm3x_div_rn_ftz_f32_slowpath) ;  /* 0x0000015c00947944 */ /* 0x020fea0003c00000 */
.L_x_3454:
[----:B------:R-:W-:Y:S05]  /*08c0*/  BSYNC B3 ;  /* 0x0000000000037941 */ /* 0x000fea0003800000 */
.L_x_3453:
        /* <DEDUP_REMOVED lines=18> */
.L_x_3456:
[----:B------:R-:W-:Y:S02]  /*09f0*/  ISETP.GE.AND P0, PT, R12, RZ, PT ;  /* 0x000000ff0c00720c */ /* 0x000fe40003f06270 */
[----:B------:R-:W-:-:S11]  /*0a00*/  MOV R3, 0x3fd774eb ;  /* 0x3fd774eb00037802 */ /* 0x000fd60000000f00 */
[----:B------:R-:W-:-:S04]  /*0a10*/  @P0 FFMA.FTZ R0, R3, 0.93318945169448852539, -R0 ;  /* 0x3f6ee58103000823 */ /* 0x000fc80000010800 */
[----:B------:R-:W-:-:S07]  /*0a20*/  @!P0 FFMA.FTZ R0, R3, 0.93318945169448852539, R0 ;  /* 0x3f6ee58103008823 */ /* 0x000fce0000010000 */
.L_x_3457:
[----:B------:R-:W-:Y:S05]  /*0a30*/  BSYNC B0 ;  /* 0x0000000000007941 */ /* 0x000fea0003800000 */
.L_x_3455:
        /* <DEDUP_REMOVED lines=12> */
.L_x_3450:
        /* <DEDUP_REMOVED lines=16> */
[----:B-----5:R-:W-:Y:S05]  /*0c00*/  CALL.REL.NOINC `($__internal_4_$__cuda_sm3x_div_rn_ftz_f32_slowpath) ;  /* 0x0000015800c07944 */ /* 0x020fea0003c00000 */
.L_x_3461:
[----:B------:R-:W-:Y:S05]  /*0c10*/  BSYNC B3 ;  /* 0x0000000000037941 */ /* 0x000fea0003800000 */
.L_x_3460:
        /* <DEDUP_REMOVED lines=18> */
.L_x_3463:
[----:B------:R-:W-:Y:S02]  /*0d40*/  ISETP.GE.AND P0, PT, R12, RZ, PT ;  /* 0x000000ff0c00720c */ /* 0x000fe40003f06270 */
[----:B------:R-:W-:-:S11]  /*0d50*/  MOV R3, 0x3fd774eb ;  /* 0x3fd774eb00037802 */ /* 0x000fd60000000f00 */
[----:B------:R-:W-:-:S04]  /*0d60*/  @P0 FFMA.FTZ R0, R3, 0.93318945169448852539, -R0 ;  /* 0x3f6ee58103000823 */ /* 0x000fc80000010800 */
[----:B------:R-:W-:-:S07]  /*0d70*/  @!P0 FFMA.FTZ R0, R3, 0.93318945169448852539, R0 ;  /* 0x3f6ee58103008823 */ /* 0x000fce0000010000 */
.L_x_3464:
[----:B------:R-:W-:Y:S05]  /*0d80*/  BSYNC B0 ;  /* 0x0000000000007941 */ /* 0x000fea0003800000 */
.L_x_3462:
        /* <DEDUP_REMOVED lines=13> */
.L_x_3459:
        /* <DEDUP_REMOVED lines=25> */
.L_x_3466:
        /* <DEDUP_REMOVED lines=37> */
[----:B------:R-:W-:Y:S02]  /*1240*/  FSEL R18, R28, R33, !P0 ;  /* 0x000000211c127208 */ /* 0x000fe40004000000 */
[----:B------:R-:W-:-:S07]  /*1250*/  MOV R28, R31 ;  /* 0x0000001f001c7202 */ /* 0x000fce0000000f00 */
[----:B------:R-:W-:Y:S05]  /*1260*/  @P1 BRA `(.L_x_3466) ;  /* 0xfffffffc00601947 */ /* 0x000fea000383ffff */
[----:B------:R-:W-:Y:S05]  /*1270*/  BSYNC B0 ;  /* 0x0000000000007941 */ /* 0x000fea0003800000 */
.L_x_3465:
[----:B------:R-:W-:Y:S01]  /*1280*/  FADD.FTZ R0, R0, -1 ;  /* 0xbf80000000007421 */ /* 0x000fe20000010000 */
[----:B------:R-:W-:Y:S01]  /*1290*/  FCHK P0, R29, R30 ;  /* 0x0000001e1d007302 */ /* 0x000fe20000000000 */
[----:B------:R-:W-:Y:S02]  /*12a0*/  BSSY B0, `(.L_x_3467) ;  /* 0x000002e000007945 */ /* 0x000fe40003800000 */
        /* <DEDUP_REMOVED lines=40> */
[----:B------:R-:W-:-:S13]  /*1530*/  ISETP.GE.AND P1, PT, R31, -0x407fffff, PT ;  /* 0xbf8000011f00780c */ /* 0x000fda0003f26270 */
[----:B------:R-:W-:-:S05]  /*1540*/  @P1 MOV R0, 0x7f800000 ;  /* 0x7f80000000001802 */ /* 0x000fca0000000f00 */
[C---:B------:R-:W-:Y:S01]  /*1550*/  @P1 FFMA.FTZ R27, R31.reuse, R0, +INF ;  /* 0x7f8000001f1b1423 */ /* 0x040fe20000010000 */
[----:B------:R-:W-:-:S04]  /*1560*/  FSETP.NEU.FTZ.AND P1, PT, R31, RZ, PT ;  /* 0x000000ff1f00720b */ /* 0x000fc80003f3d000 */
[----:B------:R-:W-:-:S09]  /*1570*/  FSEL R27, R27, -RZ, P1 ;  /* 0x800000ff1b1b7208 */ /* 0x000fd20000800000 */
.L_x_3468:
[----:B------:R-:W-:Y:S05]  /*1580*/  BSYNC B0 ;  /* 0x0000000000007941 */ /* 0x000fea0003800000 */
.L_x_3467:
[----:B------:R-:W-:Y:S01]  /*1590*/  BSSY B3, `(.L_x_3469) ;  /* 0x0000007000037945 */ /* 0x000fe20003800000 */
[----:B------:R-:W-:-:S03]  /*15a0*/  FFMA R0, R4, R2, R5 ;  /* 0x0000000204007223 */ /* 0x000fc60000000005 */
[----:B------:R-:W-:Y:S05]  /*15b0*/  @!P0 BRA `(.L_x_3470) ;  /* 0x0000000000108947 */ /* 0x000fea0003800000 */
[----:B------:R-:W-:Y:S02]  /*15c0*/  MOV R17, R29 ;  /* 0x0000001d00117202 */ /* 0x000fe40000000f00 */
[----:B------:R-:W-:Y:S02]  /*15d0*/  MOV R0, R30 ;  /* 0x0000001e00007202 */ /* 0x000fe40000000f00 */
[----:B------:R-:W-:-:S07]  /*15e0*/  MOV R2, 0x1600 ;  /* 0x0000160000027802 */ /* 0x000fce0000000f00 */
[----:B-----5:R-:W-:Y:S05]  /*15f0*/  CALL.REL.NOINC `($__internal_4_$__cuda_sm3x_div_rn_ftz_f32_slowpath) ;  /* 0x0000015000447944 */ /* 0x020fea0003c00000 */
.L_x_3470:
[----:B------:R-:W-:Y:S05]  /*1600*/  BSYNC B3 ;  /* 0x0000000000037941 */ /* 0x000fea0003800000 */
.L_x_3469:
        /* <DEDUP_REMOVED lines=18> */
.L_x_3472:
[----:B------:R-:W-:Y:S02]  /*1730*/  ISETP.GE.AND P0, PT, R12, RZ, PT ;  /* 0x000000ff0c00720c */ /* 0x000fe40003f06270 */
[----:B------:R-:W-:-:S11]  /*1740*/  MOV R3, 0x3fd774eb ;  /* 0x3fd774eb00037802 */ /* 0x000fd60000000f00 */
[----:B------:R-:W-:-:S04]  /*1750*/  @P0 FFMA.FTZ R0, R3, 0.93318945169448852539, -R0 ;  /* 0x3f6ee58103000823 */ /* 0x000fc80000010800 */
[----:B------:R-:W-:-:S07]  /*1760*/  @!P0 FFMA.FTZ R0, R3, 0.93318945169448852539, R0 ;  /* 0x3f6ee58103008823 */ /* 0x000fce0000010000 */
.L_x_3473:
[----:B------:R-:W-:Y:S05]  /*1770*/  BSYNC B0 ;  /* 0x0000000000007941 */ /* 0x000fea0003800000 */
.L_x_3471:
        /* <DEDUP_REMOVED lines=12> */
.L_x_3449:
        /* <DEDUP_REMOVED lines=13> */
.L_x_3475:
[----:B------:R-:W-:Y:S05]  /*1910*/  BSYNC B3 ;  /* 0x0000000000037941 */ /* 0x000fea0003800000 */
.L_x_3474:
        /* <DEDUP_REMOVED lines=18> */
.L_x_3477:
[----:B------:R-:W-:Y:S02]  /*1a40*/  ISETP.GE.AND P0, PT, R12, RZ, PT ;  /* 0x000000ff0c00720c */ /* 0x000fe40003f06270 */
[----:B------:R-:W-:-:S11]  /*1a50*/  MOV R3, 0x3fd774eb ;  /* 0x3fd774eb00037802 */ /* 0x000fd60000000f00 */
[----:B------:R-:W-:-:S04]  /*1a60*/  @P0 FFMA.FTZ R0, R3, 0.93318945169448852539, -R0 ;  /* 0x3f6ee58103000823 */ /* 0x000fc80000010800 */
[----:B------:R-:W-:-:S07]  /*1a70*/  @!P0 FFMA.FTZ R0, R3, 0.93318945169448852539, R0 ;  /* 0x3f6ee58103008823 */ /* 0x000fce0000010000 */
.L_x_3478:
[----:B------:R-:W-:Y:S05]  /*1a80*/  BSYNC B0 ;  /* 0x0000000000007941 */ /* 0x000fea0003800000 */
.L_x_3476:
        /* <DEDUP_REMOVED lines=27> */
.L_x_3448:
        /* <DEDUP_REMOVED lines=39> */
.L_x_3481:
[----:B------:R-:W-:Y:S05]  /*1eb0*/  BSYNC B0 ;  /* 0x0000000000007941 */ /* 0x000fea0003800000 */
.L_x_3480:
[----:B------:R-:W-:Y:S01]  /*1ec0*/  BSSY B3, `(.L_x_3482) ;  /* 0x0000007000037945 */ /* 0x000fe20003800000 */
[----:B------:R-:W-:-:S03]  /*1ed0*/  FFMA R0, R4, R6, R5 ;  /* 0x0000000604007223 */ /* 0x000fc60000000005 */
[----:B------:R-:W-:Y:S05]  /*1ee0*/  @!P0 BRA `(.L_x_3483) ;  /* 0x0000000000108947 */ /* 0x000fea0003800000 */
[----:B------:R-:W-:Y:S01]  /*1ef0*/  HFMA2.MMA R0, -RZ, RZ, 1.875, 0 ;  /* 0x3f800000ff007435 */ /* 0x000fe200000001ff */
[----:B------:R-:W-:Y:S02]  /*1f00*/  MOV R17, R29 ;  /* 0x0000001d00117202 */ /* 0x000fe40000000f00 */
[----:B------:R-:W-:-:S08]  /*1f10*/  MOV R2, 0x1f30 ;  /* 0x00001f3000027802 */ /* 0x000fd00000000f00 */
[----:B-----5:R-:W-:Y:S05]  /*1f20*/  CALL.REL.NOINC `($__internal_4_$__cuda_sm3x_div_rn_ftz_f32_slowpath) ;  /* 0x0000014400f87944 */ /* 0x020fea0003c00000 */
.L_x_3483:
[----:B------:R-:W-:Y:S05]  /*1f30*/  BSYNC B3 ;  /* 0x0000000000037941 */ /* 0x000fea0003800000 */
.L_x_3482:
        /* <DEDUP_REMOVED lines=18> */
.L_x_3485:
[----:B------:R-:W-:Y:S02]  /*2060*/  ISETP.GE.AND P0, PT, R12, RZ, PT ;  /* 0x000000ff0c00720c */ /* 0x000fe40003f06270 */
[----:B------:R-:W-:-:S11]  /*2070*/  MOV R3, 0x3fd774eb ;  /* 0x3fd774eb00037802 */ /* 0x000fd60000000f00 */
[----:B------:R-:W-:-:S04]  /*2080*/  @P0 FFMA.FTZ R0, R3, 0.93318945169448852539, -R0 ;  /* 0x3f6ee58103000823 */ /* 0x000fc80000010800 */
[----:B------:R-:W-:-:S07]  /*2090*/  @!P0 FFMA.FTZ R0, R3, 0.93318945169448852539, R0 ;  /* 0x3f6ee58103008823 */ /* 0x000fce0000010000 */
.L_x_3486:
[----:B------:R-:W-:Y:S05]  /*20a0*/  BSYNC B0 ;  /* 0x0000000000007941 */ /* 0x000fea0003800000 */
.L_x_3484:
        /* <DEDUP_REMOVED lines=10> */
.L_x_3479:
        /* <DEDUP_REMOVED lines=12> */
[----:B-----5:R-:W-:Y:S05]  /*2210*/  CALL.REL.NOINC `($__internal_4_$__cuda_sm3x_div_rn_ftz_f32_slowpath) ;  /* 0x00000144003c7944 */ /* 0x020fea0003c00000 */
.L_x_3488:
[----:B------:R-:W-:Y:S05]  /*2220*/  BSYNC B3 ;  /* 0x0000000000037941 */ /* 0x000fea0003800000 */
.L_x_3487:
        /* <DEDUP_REMOVED lines=18> */
.L_x_3490:
[----:B------:R-:W-:Y:S02]  /*2350*/  ISETP.GE.AND P0, PT, R12, RZ, PT ;  /* 0x000000ff0c00720c */ /* 0x000fe40003f06270 */
[----:B------:R-:W-:-:S11]  /*2360*/  MOV R3, 0x3fd774eb ;  /* 0x3fd774eb00037802 */ /* 0x000fd60000000f00 */
[----:B------:R-:W-:-:S04]  /*2370*/  @P0 FFMA.FTZ R0, R3, 0.93318945169448852539, -R0 ;  /* 0x3f6ee58103000823 */ /* 0x000fc80000010800 */
[----:B------:R-:W-:-:S07]  /*2380*/  @!P0 FFMA.FTZ R0, R3, 0.93318945169448852539, R0 ;  /* 0x3f6ee58103008823 */ /* 0x000fce0000010000 */
.L_x_3491:
[----:B------:R-:W-:Y:S05]  /*2390*/  BSYNC B0 ;  /* 0x0000000000007941 */ /* 0x000fea0003800000 */
.L_x_3489:
        /* <DEDUP_REMOVED lines=11> */
.L_x_3447:
        /* <DEDUP_REMOVED lines=33> */
[----:B-----5:R-:W-:Y:S05]  /*2660*/  CALL.REL.NOINC `($__internal_4_$__cuda_sm3x_div_rn_ftz_f32_slowpath) ;  /* 0x0000014000287944 */ /* 0x020fea0003c00000 */
.L_x_3493:
[----:B------:R-:W-:Y:S05]  /*2670*/  BSYNC B3 ;  /* 0x0000000000037941 */ /* 0x000fea0003800000 */
.L_x_3492:
        /* <DEDUP_REMOVED lines=18> */
.L_x_3495:
[----:B------:R-:W-:Y:S02]  /*27a0*/  ISETP.GE.AND P0, PT, R12, RZ, PT ;  /* 0x000000ff0c00720c */ /* 0x000fe40003f06270 */
[----:B------:R-:W-:-:S11]  /*27b0*/  MOV R3, 0x3fd774eb ;  /* 0x3fd774eb00037802 */ /* 0x000fd60000000f00 */
[----:B------:R-:W-:-:S04]  /*27c0*/  @P0 FFMA.FTZ R0, R3, 0.93318945169448852539, -R0 ;  /* 0x3f6ee58103000823 */ /* 0x000fc80000010800 */
[----:B------:R-:W-:-:S07]  /*27d0*/  @!P0 FFMA.FTZ R0, R3, 0.93318945169448852539, R0 ;  /* 0x3f6ee58103008823 */ /* 0x000fce0000010000 */
.L_x_3496:
[----:B------:R-:W-:Y:S05]  /*27e0*/  BSYNC B0 ;  /* 0x0000000000007941 */ /* 0x000fea0003800000 */
.L_x_3494:
        /* <DEDUP_REMOVED lines=11> */
.L_x_3446:
        /* <DEDUP_REMOVED lines=25> */
[----:B-----5:R-:W-:Y:S05]  /*2a30*/  CALL.REL.NOINC `($__internal_4_$__cuda_sm3x_div_rn_ftz_f32_slowpath) ;  /* 0x0000013c00347944 */ /* 0x020fea0003c00000 */
.L_x_3498:
[----:B------:R-:W-:Y:S05]  /*2a40*/  BSYNC B3 ;  /* 0x0000000000037941 */ /* 0x000fea0003800000 */
.L_x_3497:
        /* <DEDUP_REMOVED lines=18> */
.L_x_3500:
[----:B------:R-:W-:Y:S02]  /*2b70*/  ISETP.GE.AND P0, PT, R12, RZ, PT ;  /* 0x000000ff0c00720c */ /* 0x000fe40003f06270 */
[----:B------:R-:W-:-:S11]  /*2b80*/  MOV R3, 0x3fd774eb ;  /* 0x3fd774eb00037802 */ /* 0x000fd60000000f00 */
[----:B------:R-:W-:-:S04]  /*2b90*/  @P0 FFMA.FTZ R0, R3, 0.93318945169448852539, -R0 ;  /* 0x3f6ee58103000823 */ /* 0x000fc80000010800 */
[----:B------:R-:W-:-:S07]  /*2ba0*/  @!P0 FFMA.FTZ R0, R3, 0.93318945169448852539, R0 ;  /* 0x3f6ee58103008823 */ /* 0x000fce0000010000 */
.L_x_3501:
[----:B------:R-:W-:Y:S05]  /*2bb0*/  BSYNC B0 ;  /* 0x0000000000007941 */ /* 0x000fea0003800000 */
.L_x_3499:
        /* <DEDUP_REMOVED lines=12> */
.L_x_3458:
[----:B------:R-:W-:Y:S05]  /*2c80*/  BSYNC B2 ;  /* 0x0000000000027941 */ /* 0x000fea0003800000 */
.L_x_3445:
        /* <DEDUP_REMOVED lines=43> */
.L_x_3505:
        /* <DEDUP_REMOVED lines=10> */
.L_x_3504:
[----:B------:R-:W-:-:S04]  /*2fe0*/  FMUL.RZ R4, R4, 0.15915493667125701904 ;  /* 0x3e22f98304047820 */ /* 0x000fc8000040c000 */
[----:B------:R1:W2:Y:S08]  /*2ff0*/  MUFU.SIN R13, R4 ;  /* 0x00000004000d7308 */ /* 0x0002b00000000400 */
[----:B------:R1:W3:Y:S01]  /*3000*/  MUFU.COS R12, R4 ;  /* 0x00000004000c7308 */ /* 0x0002e20000000000 */
[----:B------:R-:W-:Y:S05]  /*3010*/  BRA `(.L_x_3506) ;  /* 0x00000000000c7947 */ /* 0x000fea0003800000 */
.L_x_3503:
[----:B------:R-:W-:Y:S01]  /*3020*/  FMUL.FTZ R12, R28, 1.4426950216293334961 ;  /* 0x3fb8aa3b1c0c7820 */ /* 0x000fe20000410000 */
[----:B------:R-:W-:-:S05]  /*3030*/  MOV R13, R4 ;  /* 0x00000004000d7202 */ /* 0x000fca0000000f00 */
[----:B------:R-:W0:Y:S02]  /*3040*/  MUFU.EX2 R12, R12 ;  /* 0x0000000c000c7308 */ /* 0x000e240000000800 */
.L_x_3506:
[----:B------:R-:W-:Y:S05]  /*3050*/  BSYNC B0 ;  /* 0x0000000000007941 */ /* 0x000fea0003800000 */
.L_x_3502:
        /* <DEDUP_REMOVED lines=61> */
.L_x_3514:
[----:B------:R-:W-:Y:S05]  /*3430*/  BSYNC B0 ;  /* 0x0000000000007941 */ /* 0x000fea0003800000 */
.L_x_3513:
[----:B------:R-:W-:Y:S01]  /*3440*/  BSSY B3, `(.L_x_3515) ;  /* 0x0000007000037945 */ /* 0x000fe20003800000 */
[----:B------:R-:W-:-:S03]  /*3450*/  FFMA R0, R4, R6, R5 ;  /* 0x0000000604007223 */ /* 0x000fc60000000005 */
[----:B------:R-:W-:Y:S05]  /*3460*/  @!P0 BRA `(.L_x_3516) ;  /* 0x0000000000108947 */ /* 0x000fea0003800000 */
[----:B------:R-:W-:Y:S02]  /*3470*/  MOV R17, R29 ;  /* 0x0000001d00117202 */ /* 0x000fe40000000f00 */
[----:B------:R-:W-:Y:S02]  /*3480*/  MOV R0, R30 ;  /* 0x0000001e00007202 */ /* 0x000fe40000000f00 */
[----:B------:R-:W-:-:S07]  /*3490*/  MOV R2, 0x34b0 ;  /* 0x000034b000027802 */ /* 0x000fce0000000f00 */
[----:B0-23--:R-:W-:Y:S05]  /*34a0*/  CALL.REL.NOINC `($__internal_4_$__cuda_sm3x_div_rn_ftz_f32_slowpath) ;  /* 0x0000013000987944 */ /* 0x00dfea0003c00000 */
.L_x_3516:
[----:B------:R-:W-:Y:S05]  /*34b0*/  BSYNC B3 ;  /* 0x0000000000037941 */ /* 0x000fea0003800000 */
.L_x_3515:
        /* <DEDUP_REMOVED lines=18> */
.L_x_3518:
[----:B------:R-:W-:Y:S02]  /*35e0*/  ISETP.GE.AND P0, PT, R14, RZ, PT ;  /* 0x000000ff0e00720c */ /* 0x000fe40003f06270 */
[----:B------:R-:W-:-:S11]  /*35f0*/  MOV R3, 0x3fd774eb ;  /* 0x3fd774eb00037802 */ /* 0x000fd60000000f00 */
[----:B------:R-:W-:-:S04]  /*3600*/  @P0 FFMA.FTZ R0, R3, 0.93318945169448852539, -R0 ;  /* 0x3f6ee58103000823 */ /* 0x000fc80000010800 */
[----:B------:R-:W-:-:S07]  /*3610*/  @!P0 FFMA.FTZ R0, R3, 0.93318945169448852539, R0 ;  /* 0x3f6ee58103008823 */ /* 0x000fce0000010000 */
.L_x_3519:
[----:B------:R-:W-:Y:S05]  /*3620*/  BSYNC B0 ;  /* 0x0000000000007941 */ /* 0x000fea0003800000 */
.L_x_3517:
        /* <DEDUP_REMOVED lines=12> */
.L_x_3512:
        /* <DEDUP_REMOVED lines=16> */
[----:B0123--:R-:W-:Y:S05]  /*37f0*/  CALL.REL.NOINC `($__internal_4_$__cuda_sm3x_div_rn_ftz_f32_slowpath) ;  /* 0x0000012c00c47944 */ /* 0x00ffea0003c00000 */
.L_x_3523:
[----:B------:R-:W-:Y:S05]  /*3800*/  BSYNC B3 ;  /* 0x0000000000037941 */ /* 0x000fea0003800000 */
.L_x_3522:
        /* <DEDUP_REMOVED lines=18> */
.L_x_3525:
[----:B------:R-:W-:Y:S02]  /*3930*/  ISETP.GE.AND P0, PT, R14, RZ, PT ;  /* 0x000000ff0e00720c */ /* 0x000fe40003f06270 */
[----:B------:R-:W-:-:S11]  /*3940*/  MOV R3, 0x3fd774eb ;  /* 0x3fd774eb00037802 */ /* 0x000fd60000000f00 */
[----:B------:R-:W-:-:S04]  /*3950*/  @P0 FFMA.FTZ R0, R3, 0.93318945169448852539, -R0 ;  /* 0x3f6ee58103000823 */ /* 0x000fc80000010800 */
[----:B------:R-:W-:-:S07]  /*3960*/  @!P0 FFMA.FTZ R0, R3, 0.93318945169448852539, R0 ;  /* 0x3f6ee58103008823 */ /* 0x000fce0000010000 */
.L_x_3526:
[----:B------:R-:W-:Y:S05]  /*3970*/  BSYNC B0 ;  /* 0x0000000000007941 */ /* 0x000fea0003800000 */
.L_x_3524:
        /* <DEDUP_REMOVED lines=13> */
.L_x_3521:
        /* <DEDUP_REMOVED lines=25> */
.L_x_3528:
        /* <DEDUP_REMOVED lines=41> */
.L_x_3527:
        /* <DEDUP_REMOVED lines=48> */
.L_x_3530:
[----:B------:R-:W-:Y:S05]  /*4170*/  BSYNC B0 ;  /* 0x0000000000007941 */ /* 0x000fea0003800000 */
.L_x_3529:
[----:B------:R-:W-:Y:S01]  /*4180*/  BSSY B3, `(.L_x_3531) ;  /* 0x0000007000037945 */ /* 0x000fe20003800000 */
[----:B------:R-:W-:-:S03]  /*4190*/  FFMA R0, R4, R2, R5 ;  /* 0x0000000204007223 */ /* 0x000fc60000000005 */
[----:B------:R-:W-:Y:S05]  /*41a0*/  @!P0 BRA `(.L_x_3532) ;  /* 0x0000000000108947 */ /* 0x000fea0003800000 */
[----:B------:R-:W-:Y:S02]  /*41b0*/  MOV R17, R29 ;  /* 0x0000001d00117202 */ /* 0x000fe40000000f00 */
[----:B------:R-:W-:Y:S02]  /*41c0*/  MOV R0, R30 ;  /* 0x0000001e00007202 */ /* 0x000fe40000000f00 */
[----:B------:R-:W-:-:S07]  /*41d0*/  MOV R2, 0x41f0 ;  /* 0x000041f000027802 */ /* 0x000fce0000000f00 */
[----:B0-23--:R-:W-:Y:S05]  /*41e0*/  CALL.REL.NOINC `($__internal_4_$__cuda_sm3x_div_rn_ftz_f32_slowpath) ;  /* 0x0000012400487944 */ /* 0x00dfea0003c00000 */
.L_x_3532:
[----:B------:R-:W-:Y:S05]  /*41f0*/  BSYNC B3 ;  /* 0x0000000000037941 */ /* 0x000fea0003800000 */
.L_x_3531:
        /* <DEDUP_REMOVED lines=18> */
.L_x_3534:
[----:B------:R-:W-:Y:S02]  /*4320*/  ISETP.GE.AND P0, PT, R14, RZ, PT ;  /* 0x000000ff0e00720c */ /* 0x000fe40003f06270 */
[----:B------:R-:W-:-:S11]  /*4330*/  MOV R3, 0x3fd774eb ;  /* 0x3fd774eb00037802 */ /* 0x000fd60000000f00 */
[----:B------:R-:W-:-:S04]  /*4340*/  @P0 FFMA.FTZ R0, R3, 0.93318945169448852539, -R0 ;  /* 0x3f6ee58103000823 */ /* 0x000fc80000010800 */
[----:B------:R-:W-:-:S07]  /*4350*/  @!P0 FFMA.FTZ R0, R3, 0.93318945169448852539, R0 ;  /* 0x3f6ee58103008823 */ /* 0x000fce0000010000 */
.L_x_3535:
[----:B------:R-:W-:Y:S05]  /*4360*/  BSYNC B0 ;  /* 0x0000000000007941 */ /* 0x000fea0003800000 */
.L_x_3533:
        /* <DEDUP_REMOVED lines=12> */
.L_x_3511:
        /* <DEDUP_REMOVED lines=13> */
.L_x_3537:
[----:B------:R-:W-:Y:S05]  /*4500*/  BSYNC B3 ;  /* 0x0000000000037941 */ /* 0x000fea0003800000 */
.L_x_3536:
        /* <DEDUP_REMOVED lines=18> */
.L_x_3539:
[----:B------:R-:W-:Y:S02]  /*4630*/  ISETP.GE.AND P0, PT, R14, RZ, PT ;  /* 0x000000ff0e00720c */ /* 0x000fe40003f06270 */
[----:B------:R-:W-:-:S11]  /*4640*/  MOV R3, 0x3fd774eb ;  /* 0x3fd774eb00037802 */ /* 0x000fd60000000f00 */
[----:B------:R-:W-:-:S04]  /*4650*/  @P0 FFMA.FTZ R0, R3, 0.93318945169448852539, -R0 ;  /* 0x3f6ee58103000823 */ /* 0x000fc80000010800 */
[----:B------:R-:W-:-:S07]  /*4660*/  @!P0 FFMA.FTZ R0, R3, 0.93318945169448852539, R0 ;  /* 0x3f6ee58103008823 */ /* 0x000fce0000010000 */
.L_x_3540:
[----:B------:R-:W-:Y:S05]  /*4670*/  BSYNC B0 ;  /* 0x0000000000007941 */ /* 0x000fea0003800000 */
.L_x_3538:
        /* <DEDUP_REMOVED lines=27> */
.L_x_3510:
        /* <DEDUP_REMOVED lines=39> */
.L_x_3543:
[----:B------:R-:W-:Y:S05]  /*4aa0*/  BSYNC B0 ;  /* 0x0000000000007941 */ /* 0x000fea0003800000 */
.L_x_3542:
[----:B------:R-:W-:Y:S01]  /*4ab0*/  BSSY B3, `(.L_x_3544) ;  /* 0x0000007000037945 */ /* 0x000fe20003800000 */
[----:B------:R-:W-:-:S03]  /*4ac0*/  FFMA R0, R0, R6, R5 ;  /* 0x0000000600007223 */ /* 0x000fc60000000005 */
[----:B------:R-:W-:Y:S05]  /*4ad0*/  @!P0 BRA `(.L_x_3545) ;  /* 0x0000000000108947 */ /* 0x000fea0003800000 */
[----:B------:R-:W-:Y:S01]  /*4ae0*/  HFMA2.MMA R0, -RZ, RZ, 1.875, 0 ;  /* 0x3f800000ff007435 */ /* 0x000fe200000001ff */
[----:B------:R-:W-:Y:S02]  /*4af0*/  MOV R17, R29 ;  /* 0x0000001d00117202 */ /* 0x000fe40000000f00 */
[----:B------:R-:W-:-:S08]  /*4b00*/  MOV R2, 0x4b20 ;  /* 0x00004b2000027802 */ /* 0x000fd00000000f00 */
[----:B--23--:R-:W-:Y:S05]  /*4b10*/  CALL.REL.NOINC `($__internal_4_$__cuda_sm3x_div_rn_ftz_f32_slowpath) ;  /* 0x0000011800fc7944 */ /* 0x00cfea0003c00000 */
.L_x_3545:
[----:B------:R-:W-:Y:S05]  /*4b20*/  BSYNC B3 ;  /* 0x0000000000037941 */ /* 0x000fea0003800000 */
.L_x_3544:
        /* <DEDUP_REMOVED lines=18> */
.L_x_3547:
[----:B------:R-:W-:Y:S02]  /*4c50*/  ISETP.GE.AND P0, PT, R14, RZ, PT ;  /* 0x000000ff0e00720c */ /* 0x000fe40003f06270 */
[----:B------:R-:W-:-:S11]  /*4c60*/  MOV R3, 0x3fd774eb ;  /* 0x3fd774eb00037802 */ /* 0x000fd60000000f00 */
[----:B------:R-:W-:-:S04]  /*4c70*/  @P0 FFMA.FTZ R0, R3, 0.93318945169448852539, -R0 ;  /* 0x3f6ee58103000823 */ /* 0x000fc80000010800 */
[----:B------:R-:W-:-:S07]  /*4c80*/  @!P0 FFMA.FTZ R0, R3, 0.93318945169448852539, R0 ;  /* 0x3f6ee58103008823 */ /* 0x000fce0000010000 */
.L_x_3548:
[----:B------:R-:W-:Y:S05]  /*4c90*/  BSYNC B0 ;  /* 0x0000000000007941 */ /* 0x000fea0003800000 */
.L_x_3546:
        /* <DEDUP_REMOVED lines=10> */
.L_x_3541:
        /* <DEDUP_REMOVED lines=12> */
[----:B0123--:R-:W-:Y:S05]  /*4e00*/  CALL.REL.NOINC `($__internal_4_$__cuda_sm3x_div_rn_ftz_f32_slowpath) ;  /* 0x0000011800407944 */ /* 0x00ffea0003c00000 */
.L_x_3550:
[----:B------:R-:W-:Y:S05]  /*4e10*/  BSYNC B3 ;  /* 0x0000000000037941 */ /* 0x000fea0003800000 */
.L_x_3549:
        /* <DEDUP_REMOVED lines=18> */
.L_x_3552:
[----:B------:R-:W-:Y:S02]  /*4f40*/  ISETP.GE.AND P0, PT, R14, RZ, PT ;  /* 0x000000ff0e00720c */ /* 0x000fe40003f06270 */
[----:B------:R-:W-:-:S11]  /*4f50*/  MOV R3, 0x3fd774eb ;  /* 0x3fd774eb00037802 */ /* 0x000fd60000000f00 */
[----:B------:R-:W-:-:S04]  /*4f60*/  @P0 FFMA.FTZ R0, R3, 0.93318945169448852539, -R0 ;  /* 0x3f6ee58103000823 */ /* 0x000fc80000010800 */
[----:B------:R-:W-:-:S07]  /*4f70*/  @!P0 FFMA.FTZ R0, R3, 0.93318945169448852539, R0 ;  /* 0x3f6ee58103008823 */ /* 0x000fce0000010000 */
.L_x_3553:
[----:B------:R-:W-:Y:S05]  /*4f80*/  BSYNC B0 ;  /* 0x0000000000007941 */ /* 0x000fea0003800000 */
.L_x_3551:
        /* <DEDUP_REMOVED lines=11> */
.L_x_3509:
        /* <DEDUP_REMOVED lines=33> */
[----:B0-23--:R-:W-:Y:S05]  /*5250*/  CALL.REL.NOINC `($__internal_4_$__cuda_sm3x_div_rn_ftz_f32_slowpath) ;  /* 0x00000114002c7944 */ /* 0x00dfea0003c00000 */
.L_x_3555:
[----:B------:R-:W-:Y:S05]  /*5260*/  BSYNC B3 ;  /* 0x0000000000037941 */ /* 0x000fea0003800000 */
.L_x_3554:
        /* <DEDUP_REMOVED lines=18> */
.L_x_3557:
[----:B------:R-:W-:Y:S02]  /*5390*/  ISETP.GE.AND P0, PT, R14, RZ, PT ;  /* 0x000000ff0e00720c */ /* 0x000fe40003f06270 */
[----:B------:R-:W-:-:S11]  /*53a0*/  MOV R3, 0x3fd774eb ;  /* 0x3fd774eb00037802 */ /* 0x000fd60000000f00 */
[----:B------:R-:W-:-:S04]  /*53b0*/  @P0 FFMA.FTZ R0, R3, 0.93318945169448852539, -R0 ;  /* 0x3f6ee58103000823 */ /* 0x000fc80000010800 */
[----:B------:R-:W-:-:S07]  /*53c0*/  @!P0 FFMA.FTZ R0, R3, 0.93318945169448852539, R0 ;  /* 0x3f6ee58103008823 */ /* 0x000fce0000010000 */
.L_x_3558:
[----:B------:R-:W-:Y:S05]  /*53d0*/  BSYNC B0 ;  /* 0x0000000000007941 */ /* 0x000fea0003800000 */
.L_x_3556:
        /* <DEDUP_REMOVED lines=11> */
.L_x_3508:
        /* <DEDUP_REMOVED lines=25> */
[----:B0-23--:R-:W-:Y:S05]  /*5620*/  CALL.REL.NOINC `($__internal_4_$__cuda_sm3x_div_rn_ftz_f32_slowpath) ;  /* 0x0000011000387944 */ /* 0x00dfea0003c00000 */
.L_x_3560:
[----:B------:R-:W-:Y:S05]  /*5630*/  BSYNC B3 ;  /* 0x0000000000037941 */ /* 0x000fea0003800000 */
.L_x_3559:
        /* <DEDUP_REMOVED lines=18> */
.L_x_3562:
[----:B------:R-:W-:Y:S02]  /*5760*/  ISETP.GE.AND P0, PT, R14, RZ, PT ;  /* 0x000000ff0e00720c */ /* 0x000fe40003f06270 */
[----:B------:R-:W-:-:S11]  /*5770*/  MOV R3, 0x3fd774eb ;  /* 0x3fd774eb00037802 */ /* 0x000fd60000000f00 */
[----:B------:R-:W-:-:S04]  /*5780*/  @P0 FFMA.FTZ R0, R3, 0.93318945169448852539, -R0 ;  /* 0x3f6ee58103000823 */ /* 0x000fc80000010800 */
[----:B------:R-:W-:-:S07]  /*5790*/  @!P0 FFMA.FTZ R0, R3, 0.93318945169448852539, R0 ;  /* 0x3f6ee58103008823 */ /* 0x000fce0000010000 */
.L_x_3563:
[----:B------:R-:W-:Y:S05]  /*57a0*/  BSYNC B0 ;  /* 0x0000000000007941 */ /* 0x000fea0003800000 */
.L_x_3561:
        /* <DEDUP_REMOVED lines=12> */
.L_x_3520:
[----:B------:R-:W-:Y:S05]  /*5870*/  BSYNC B2 ;  /* 0x0000000000027941 */ /* 0x000fea0003800000 */
.L_x_3507:
        /* <DEDUP_REMOVED lines=43> */
.L_x_3567:
        /* <DEDUP_REMOVED lines=10> */
.L_x_3566:
[----:B------:R-:W-:-:S04]  /*5bd0*/  FMUL.RZ R4, R4, 0.15915493667125701904 ;  /* 0x3e22f98304047820 */ /* 0x000fc8000040c000 */
[----:B------:R4:W1:Y:S08]  /*5be0*/  MUFU.SIN R15, R4 ;  /* 0x00000004000f7308 */ /* 0x0008700000000400 */
[----:B------:R4:W0:Y:S01]  /*5bf0*/  MUFU.COS R14, R4 ;  /* 0x00000004000e7308 */ /* 0x0008220000000000 */
[----:B------:R-:W-:Y:S05]  /*5c00*/  BRA `(.L_x_3568) ;  /* 0x00000000000c7947 */ /* 0x000fea0003800000 */
.L_x_3565:
[----:B------:R-:W-:Y:S01]  /*5c10*/  FMUL.FTZ R14, R28, 1.4426950216293334961 ;  /* 0x3fb8aa3b1c0e7820 */ /* 0x000fe20000410000 */
[----:B------:R-:W-:-:S05]  /*5c20*/  MOV R15, R4 ;  /* 0x00000004000f7202 */ /* 0x000fca0000000f00 */
[----:B------:R-:W1:Y:S02]  /*5c30*/  MUFU.EX2 R14, R14 ;  /* 0x0000000e000e7308 */ /* 0x000e640000000800 */
.L_x_3568:
[----:B------:R-:W-:Y:S05]  /*5c40*/  BSYNC B0 ;  /* 0x0000000000007941 */ /* 0x000fea0003800000 */
.L_x_3564:
        /* <DEDUP_REMOVED lines=61> */
.L_x_3576:
[----:B------:R-:W-:Y:S05]  /*6020*/  BSYNC B0 ;  /* 0x0000000000007941 */ /* 0x000fea0003800000 */
.L_x_3575:
[----:B------:R-:W-:Y:S01]  /*6030*/  BSSY B3, `(.L_x_3577) ;  /* 0x0000007000037945 */ /* 0x000fe20003800000 */
[----:B------:R-:W-:-:S03]  /*6040*/  FFMA R0, R4, R6, R5 ;  /* 0x0000000604007223 */ /* 0x000fc60000000005 */
[----:B------:R-:W-:Y:S05]  /*6050*/  @!P0 BRA `(.L_x_3578) ;  /* 0x0000000000108947 */ /* 0x000fea0003800000 */
[----:B------:R-:W-:Y:S02]  /*6060*/  MOV R17, R29 ;  /* 0x0000001d00117202 */ /* 0x000fe40000000f00 */
[----:B------:R-:W-:Y:S02]  /*6070*/  MOV R0, R30 ;  /* 0x0000001e00007202 */ /* 0x000fe40000000f00 */
[----:B------:R-:W-:-:S07]  /*6080*/  MOV R2, 0x60a0 ;  /* 0x000060a000027802 */ /* 0x000fce0000000f00 */
[----:B0123--:R-:W-:Y:S05]  /*6090*/  CALL.REL.NOINC `($__internal_4_$__cuda_sm3x_div_rn_ftz_f32_slowpath) ;  /* 0x00000104009c7944 */ /* 0x00ffea0003c00000 */
.L_x_3578:
[----:B------:R-:W-:Y:S05]  /*60a0*/  BSYNC B3 ;  /* 0x0000000000037941 */ /* 0x000fea0003800000 */
.L_x_3577:
        /* <DEDUP_REMOVED lines=18> */
.L_x_3580:
[----:B------:R-:W-:Y:S02]  /*61d0*/  ISETP.GE.AND P0, PT, R8, RZ, PT ;  /* 0x000000ff0800720c */ /* 0x000fe40003f06270 */
[----:B------:R-:W-:-:S11]  /*61e0*/  MOV R3, 0x3fd774eb ;  /* 0x3fd774eb00037802 */ /* 0x000fd60000000f00 */
[----:B------:R-:W-:-:S04]  /*61f0*/  @P0 FFMA.FTZ R0, R3, 0.93318945169448852539, -R0 ;  /* 0x3f6ee58103000823 */ /* 0x000fc80000010800 */
[----:B------:R-:W-:-:S07]  /*6200*/  @!P0 FFMA.FTZ R0, R3, 0.93318945169448852539, R0 ;  /* 0x3f6ee58103008823 */ /* 0x000fce0000010000 */
.L_x_3581:
[----:B------:R-:W-:Y:S05]  /*6210*/  BSYNC B0 ;  /* 0x0000000000007941 */ /* 0x000fea0003800000 */
.L_x_3579:
        /* <DEDUP_REMOVED lines=12> */
.L_x_3574:
        /* <DEDUP_REMOVED lines=16> */
[----:B-1234-:R-:W-:Y:S05]  /*63e0*/  CALL.REL.NOINC `($__internal_4_$__cuda_sm3x_div_rn_ftz_f32_slowpath) ;  /* 0x0000010000c87944 */ /* 0x01efea0003c00000 */
.L_x_3585:
[----:B------:R-:W-:Y:S05]  /*63f0*/  BSYNC B3 ;  /* 0x0000000000037941 */ /* 0x000fea0003800000 */
.L_x_3584:
        /* <DEDUP_REMOVED lines=18> */
.L_x_3587:
[----:B------:R-:W-:Y:S02]  /*6520*/  ISETP.GE.AND P0, PT, R8, RZ, PT ;  /* 0x000000ff0800720c */ /* 0x000fe40003f06270 */
[----:B------:R-:W-:-:S11]  /*6530*/  MOV R3, 0x3fd774eb ;  /* 0x3fd774eb00037802 */ /* 0x000fd60000000f00 */
[----:B------:R-:W-:-:S04]  /*6540*/  @P0 FFMA.FTZ R0, R3, 0.93318945169448852539, -R0 ;  /* 0x3f6ee58103000823 */ /* 0x000fc80000010800 */
[----:B------:R-:W-:-:S07]  /*6550*/  @!P0 FFMA.FTZ R0, R3, 0.93318945169448852539, R0 ;  /* 0x3f6ee58103008823 */ /* 0x000fce0000010000 */
.L_x_3588:
[----:B------:R-:W-:Y:S05]  /*6560*/  BSYNC B0 ;  /* 0x0000000000007941 */ /* 0x000fea0003800000 */
.L_x_3586:
        /* <DEDUP_REMOVED lines=13> */
.L_x_3583:
        /* <DEDUP_REMOVED lines=25> */
.L_x_3590:
        /* <DEDUP_REMOVED lines=41> */
.L_x_3589:
        /* <DEDUP_REMOVED lines=48> */
.L_x_3592:
[----:B------:R-:W-:Y:S05]  /*6d60*/  BSYNC B0 ;  /* 0x0000000000007941 */ /* 0x000fea0003800000 */
.L_x_3591:
[----:B------:R-:W-:Y:S01]  /*6d70*/  BSSY B3, `(.L_x_3593) ;  /* 0x0000007000037945 */ /* 0x000fe20003800000 */
[----:B------:R-:W-:-:S03]  /*6d80*/  FFMA R0, R4, R2, R5 ;  /* 0x0000000204007223 */ /* 0x000fc60000000005 */
[----:B------:R-:W-:Y:S05]  /*6d90*/  @!P0 BRA `(.L_x_3594) ;  /* 0x0000000000108947 */ /* 0x000fea0003800000 */
[----:B------:R-:W-:Y:S02]  /*6da0*/  MOV R17, R29 ;  /* 0x0000001d00117202 */ /* 0x000fe40000000f00 */
[----:B------:R-:W-:Y:S02]  /*6db0*/  MOV R0, R30 ;  /* 0x0000001e00007202 */ /* 0x000fe40000000f00 */
[----:B------:R-:W-:-:S07]  /*6dc0*/  MOV R2, 0x6de0 ;  /* 0x00006de000027802 */ /* 0x000fce0000000f00 */
[----:B0123--:R-:W-:Y:S05]  /*6dd0*/  CALL.REL.NOINC `($__internal_4_$__cuda_sm3x_div_rn_ftz_f32_slowpath) ;  /* 0x000000f8004c7944 */ /* 0x00ffea0003c00000 */
.L_x_3594:
[----:B------:R-:W-:Y:S05]  /*6de0*/  BSYNC B3 ;  /* 0x0000000000037941 */ /* 0x000fea0003800000 */
.L_x_3593:
        /* <DEDUP_REMOVED lines=18> */
.L_x_3596:
[----:B------:R-:W-:Y:S02]  /*6f10*/  ISETP.GE.AND P0, PT, R8, RZ, PT ;  /* 0x000000ff0800720c */ /* 0x000fe40003f06270 */
[----:B------:R-:W-:-:S11]  /*6f20*/  MOV R3, 0x3fd774eb ;  /* 0x3fd774eb00037802 */ /* 0x000fd60000000f00 */
[----:B------:R-:W-:-:S04]  /*6f30*/  @P0 FFMA.FTZ R0, R3, 0.93318945169448852539, -R0 ;  /* 0x3f6ee58103000823 */ /* 0x000fc80000010800 */
[----:B------:R-:W-:-:S07]  /*6f40*/  @!P0 FFMA.FTZ R0, R3, 0.93318945169448852539, R0 ;  /* 0x3f6ee58103008823 */ /* 0x000fce0000010000 */
.L_x_3597:
[----:B------:R-:W-:Y:S05]  /*6f50*/  BSYNC B0 ;  /* 0x0000000000007941 */ /* 0x000fea0003800000 */
.L_x_3595:
        /* <DEDUP_REMOVED lines=12> */
.L_x_3573:
        /* <DEDUP_REMOVED lines=13> */
.L_x_3599:
[----:B------:R-:W-:Y:S05]  /*70f0*/  BSYNC B3 ;  /* 0x0000000000037941 */ /* 0x000fea0003800000 */
.L_x_3598:
        /* <DEDUP_REMOVED lines=18> */
.L_x_3601:
[----:B------:R-:W-:Y:S02]  /*7220*/  ISETP.GE.AND P0, PT, R8, RZ, PT ;  /* 0x000000ff0800720c */ /* 0x000fe40003f06270 */
[----:B------:R-:W-:-:S11]  /*7230*/  MOV R3, 0x3fd774eb ;  /* 0x3fd774eb00037802 */ /* 0x000fd60000000f00 */
[----:B------:R-:W-:-:S04]  /*7240*/  @P0 FFMA.FTZ R0, R3, 0.93318945169448852539, -R0 ;  /* 0x3f6ee58103000823 */ /* 0x000fc80000010800 */
[----:B------:R-:W-:-:S07]  /*7250*/  @!P0 FFMA.FTZ R0, R3, 0.93318945169448852539, R0 ;  /* 0x3f6ee58103008823 */ /* 0x000fce0000010000 */
.L_x_3602:
[----:B------:R-:W-:Y:S05]  /*7260*/  BSYNC B0 ;  /* 0x0000000000007941 */ /* 0x000fea0003800000 */
.L_x_3600:
        /* <DEDUP_REMOVED lines=27> */
.L_x_3572:
        /* <DEDUP_REMOVED lines=39> */
.L_x_3605:
[----:B------:R-:W-:Y:S05]  /*7690*/  BSYNC B0 ;  /* 0x0000000000007941 */ /* 0x000fea0003800000 */
.L_x_3604:
[----:B------:R-:W-:Y:S01]  /*76a0*/  BSSY B3, `(.L_x_3606) ;  /* 0x0000007000037945 */ /* 0x000fe20003800000 */
[----:B------:R-:W-:-:S03]  /*76b0*/  FFMA R0, R0, R6, R5 ;  /* 0x0000000600007223 */ /* 0x000fc60000000005 */
[----:B------:R-:W-:Y:S05]  /*76c0*/  @!P0 BRA `(.L_x_3607) ;  /* 0x0000000000108947 */ /* 0x000fea0003800000 */
[----:B------:R-:W-:Y:S01]  /*76d0*/  HFMA2.MMA R0, -RZ, RZ, 1.875, 0 ;  /* 0x3f800000ff007435 */ /* 0x000fe200000001ff */
[----:B------:R-:W-:Y:S02]  /*76e0*/  MOV R17, R29 ;  /* 0x0000001d00117202 */ /* 0x000fe40000000f00 */
[----:B------:R-:W-:-:S08]  /*76f0*/  MOV R2, 0x7710 ;  /* 0x0000771000027802 */ /* 0x000fd00000000f00 */
[----:B-123--:R-:W-:Y:S05]  /*7700*/  CALL.REL.NOINC `($__internal_4_$__cuda_sm3x_div_rn_ftz_f32_slowpath) ;  /* 0x000000f000007944 */ /* 0x00efea0003c00000 */
.L_x_3607:
[----:B------:R-:W-:Y:S05]  /*7710*/  BSYNC B3 ;  /* 0x0000000000037941 */ /* 0x000fea0003800000 */
.L_x_3606:
        /* <DEDUP_REMOVED lines=18> */
.L_x_3609:
[----:B------:R-:W-:Y:S02]  /*7840*/  ISETP.GE.AND P0, PT, R8, RZ, PT ;  /* 0x000000ff0800720c */ /* 0x000fe40003f06270 */
[----:B------:R-:W-:-:S11]  /*7850*/  MOV R3, 0x3fd774eb ;  /* 0x3fd774eb00037802 */ /* 0x000fd60000000f00 */
[----:B------:R-:W-:-:S04]  /*7860*/  @P0 FFMA.FTZ R0, R3, 0.93318945169448852539, -R0 ;  /* 0x3f6ee58103000823 */ /* 0x000fc80000010800 */
[----:B------:R-:W-:-:S07]  /*7870*/  @!P0 FFMA.FTZ R0, R3, 0.93318945169448852539, R0 ;  /* 0x3f6ee58103008823 */ /* 0x000fce0000010000 */
.L_x_3610:
[----:B------:R-:W-:Y:S05]  /*7880*/  BSYNC B0 ;  /* 0x0000000000007941 */ /* 0x000fea0003800000 */
.L_x_3608:
        /* <DEDUP_REMOVED lines=10> */
.L_x_3603:
        /* <DEDUP_REMOVED lines=12> */
[----:B01234-:R-:W-:Y:S05]  /*79f0*/  CALL.REL.NOINC `($__internal_4_$__cuda_sm3x_div_rn_ftz_f32_slowpath) ;  /* 0x000000ec00447944 */ /* 0x01ffea0003c00000 */
.L_x_3612:
[----:B------:R-:W-:Y:S05]  /*7a00*/  BSYNC B3 ;  /* 0x0000000000037941 */ /* 0x000fea0003800000 */
.L_x_3611:
        /* <DEDUP_REMOVED lines=18> */
.L_x_3614:
[----:B------:R-:W-:Y:S02]  /*7b30*/  ISETP.GE.AND P0, PT, R8, RZ, PT ;  /* 0x000000ff0800720c */ /* 0x000fe40003f06270 */
[----:B------:R-:W-:-:S11]  /*7b40*/  MOV R3, 0x3fd774eb ;  /* 0x3fd774eb00037802 */ /* 0x000fd60000000f00 */
[----:B------:R-:W-:-:S04]  /*7b50*/  @P0 FFMA.FTZ R0, R3, 0.93318945169448852539, -R0 ;  /* 0x3f6ee58103000823 */ /* 0x000fc80000010800 */
[----:B------:R-:W-:-:S07]  /*7b60*/  @!P0 FFMA.FTZ R0, R3, 0.93318945169448852539, R0 ;  /* 0x3f6ee58103008823 */ /* 0x000fce0000010000 */
.L_x_3615:
[----:B------:R-:W-:Y:S05]  /*7b70*/  BSYNC B0 ;  /* 0x0000000000007941 */ /* 0x000fea0003800000 */
.L_x_3613:
        /* <DEDUP_REMOVED lines=11> */
.L_x_3571:
        /* <DEDUP_REMOVED lines=33> */
[----:B0123--:R-:W-:Y:S05]  /*7e40*/  CALL.REL.NOINC `($__internal_4_$__cuda_sm3x_div_rn_ftz_f32_slowpath) ;  /* 0x000000e800307944 */ /* 0x00ffea0003c00000 */
.L_x_3617:
[----:B------:R-:W-:Y:S05]  /*7e50*/  BSYNC B3 ;  /* 0x0000000000037941 */ /* 0x000fea0003800000 */
.L_x_3616:
        /* <DEDUP_REMOVED lines=18> */
.L_x_3619:
[----:B------:R-:W-:Y:S02]  /*7f80*/  ISETP.GE.AND P0, PT, R8, RZ, PT ;  /* 0x000000ff0800720c */ /* 0x000fe40003f06270 */
[----:B------:R-:W-:-:S11]  /*7f90*/  MOV R3, 0x3fd774eb ;  /* 0x3fd774eb00037802 */ /* 0x000fd60000000f00 */
[----:B------:R-:W-:-:S04]  /*7fa0*/  @P0 FFMA.FTZ R0, R3, 0.93318945169448852539, -R0 ;  /* 0x3f6ee58103000823 */ /* 0x000fc80000010800 */
[----:B------:R-:W-:-:S07]  /*7fb0*/  @!P0 FFMA.FTZ R0, R3, 0.93318945169448852539, R0 ;  /* 0x3f6ee58103008823 */ /* 0x000fce0000010000 */
.L_x_3620:
[----:B------:R-:W-:Y:S05]  /*7fc0*/  BSYNC B0 ;  /* 0x0000000000007941 */ /* 0x000fea0003800000 */
.L_x_3618:
        /* <DEDUP_REMOVED lines=11> */
.L_x_3570:
        /* <DEDUP_REMOVED lines=25> */
[----:B-123--:R-:W-:Y:S05]  /*8210*/  CALL.REL.NOINC `($__internal_4_$__cuda_sm3x_div_rn_ftz_f32_slowpath) ;  /* 0x000000e4003c7944 */ /* 0x00efea0003c00000 */
.L_x_3622:
[----:B------:R-:W-:Y:S05]  /*8220*/  BSYNC B3 ;  /* 0x0000000000037941 */ /* 0x000fea0003800000 */
.L_x_3621:
        /* <DEDUP_REMOVED lines=18> */
.L_x_3624:
[----:B------:R-:W-:Y:S02]  /*8350*/  ISETP.GE.AND P0, PT, R8, RZ, PT ;  /* 0x000000ff0800720c */ /* 0x000fe40003f06270 */
[----:B------:R-:W-:-:S11]  /*8360*/  MOV R3, 0x3fd774eb ;  /* 0x3fd774eb00037802 */ /* 0x000fd60000000f00 */
[----:B------:R-:W-:-:S04]  /*8370*/  @P0 FFMA.FTZ R0, R3, 0.93318945169448852539, -R0 ;  /* 0x3f6ee58103000823 */ /* 0x000fc80000010800 */
[----:B------:R-:W-:-:S07]  /*8380*/  @!P0 FFMA.FTZ R0, R3, 0.93318945169448852539, R0 ;  /* 0x3f6ee58103008823 */ /* 0x000fce0000010000 */
.L_x_3625:
[----:B------:R-:W-:Y:S05]  /*8390*/  BSYNC B0 ;  /* 0x0000000000007941 */ /* 0x000fea0003800000 */
.L_x_3623:
        /* <DEDUP_REMOVED lines=12> */
.L_x_3582:
[----:B------:R-:W-:Y:S05]  /*8460*/  BSYNC B2 ;  /* 0x0000000000027941 */ /* 0x000fea0003800000 */
.L_x_3569:
        /* <DEDUP_REMOVED lines=43> */
.L_x_3629:
        /* <DEDUP_REMOVED lines=10> */
.L_x_3628:
[----:B------:R-:W-:-:S04]  /*87c0*/  FMUL.RZ R4, R4, 0.15915493667125701904 ;  /* 0x3e22f98304047820 */ /* 0x000fc8000040c000 */
[----:B------:R4:W0:Y:S08]  /*87d0*/  MUFU.SIN R9, R4 ;  /* 0x0000000400097308 */ /* 0x0008300000000400 */
[----:B------:R4:W0:Y:S01]  /*87e0*/  MUFU.COS R8, R4 ;  /* 0x0000000400087308 */ /* 0x0008220000000000 */
[----:B------:R-:W-:Y:S05]  /*87f0*/  BRA `(.L_x_3630) ;  /* 0x00000000000c7947 */ /* 0x000fea0003800000 */
.L_x_3627:
[----:B------:R-:W-:Y:S01]  /*8800*/  FMUL.FTZ R8, R28, 1.4426950216293334961 ;  /* 0x3fb8aa3b1c087820 */ /* 0x000fe20000410000 */
[----:B------:R-:W-:-:S05]  /*8810*/  MOV R9, R4 ;  /* 0x0000000400097202 */ /* 0x000fca0000000f00 */
[----:B------:R-:W4:Y:S02]  /*8820*/  MUFU.EX2 R8, R8 ;  /* 0x0000000800087308 */ /* 0x000f240000000800 */
.L_x_3630:
[----:B------:R-:W-:Y:S05]  /*8830*/  BSYNC B0 ;  /* 0x0000000000007941 */ /* 0x000fea0003800000 */
.L_x_3626:
        /* <DEDUP_REMOVED lines=61> */
.L_x_3638:
[----:B------:R-:W-:Y:S05]  /*8c10*/  BSYNC B0 ;  /* 0x0000000000007941 */ /* 0x000fea0003800000 */
.L_x_3637:
[----:B------:R-:W-:Y:S01]  /*8c20*/  BSSY B3, `(.L_x_3639) ;  /* 0x0000007000037945 */ /* 0x000fe20003800000 */
[----:B------:R-:W-:-:S03]  /*8c30*/  FFMA R0, R4, R6, R5 ;  /* 0x0000000604007223 */ /* 0x000fc60000000005 */
[----:B------:R-:W-:Y:S05]  /*8c40*/  @!P0 BRA `(.L_x_3640) ;  /* 0x0000000000108947 */ /* 0x000fea0003800000 */
[----:B------:R-:W-:Y:S02]  /*8c50*/  MOV R17, R29 ;  /* 0x0000001d00117202 */ /* 0x000fe40000000f00 */
[----:B------:R-:W-:Y:S02]  /*8c60*/  MOV R0, R30 ;  /* 0x0000001e00007202 */ /* 0x000fe40000000f00 */
[----:B------:R-:W-:-:S07]  /*8c70*/  MOV R2, 0x8c90 ;  /* 0x00008c9000027802 */ /* 0x000fce0000000f00 */
[----:B0123--:R-:W-:Y:S05]  /*8c80*/  CALL.REL.NOINC `($__internal_4_$__cuda_sm3x_div_rn_ftz_f32_slowpath) ;  /* 0x000000d800a07944 */ /* 0x00ffea0003c00000 */
.L_x_3640:
[----:B------:R-:W-:Y:S05]  /*8c90*/  BSYNC B3 ;  /* 0x0000000000037941 */ /* 0x000fea0003800000 */
.L_x_3639:
        /* <DEDUP_REMOVED lines=18> */
.L_x_3642:
[----:B------:R-:W-:Y:S02]  /*8dc0*/  ISETP.GE.AND P0, PT, R10, RZ, PT ;  /* 0x000000ff0a00720c */ /* 0x000fe40003f06270 */
[----:B------:R-:W-:-:S11]  /*8dd0*/  MOV R3, 0x3fd774eb ;  /* 0x3fd774eb00037802 */ /* 0x000fd60000000f00 */
[----:B------:R-:W-:-:S04]  /*8de0*/  @P0 FFMA.FTZ R0, R3, 0.93318945169448852539, -R0 ;  /* 0x3f6ee58103000823 */ /* 0x000fc80000010800 */
[----:B------:R-:W-:-:S07]  /*8df0*/  @!P0 FFMA.FTZ R0, R3, 0.93318945169448852539, R0 ;  /* 0x3f6ee58103008823 */ /* 0x000fce0000010000 */
.L_x_3643:
[----:B------:R-:W-:Y:S05]  /*8e00*/  BSYNC B0 ;  /* 0x0000000000007941 */ /* 0x000fea0003800000 */
.L_x_3641:
        /* <DEDUP_REMOVED lines=12> */
.L_x_3636:
        /* <DEDUP_REMOVED lines=17> */
.L_x_3647:
[----:B------:R-:W-:Y:S05]  /*8fe0*/  BSYNC B3 ;  /* 0x0000000000037941 */ /* 0x000fea0003800000 */
.L_x_3646:
        /* <DEDUP_REMOVED lines=18> */
.L_x_3649:
[----:B------:R-:W-:Y:S02]  /*9110*/  ISETP.GE.AND P0, PT, R10, RZ, PT ;  /* 0x000000ff0a00720c */ /* 0x000fe40003f06270 */
[----:B------:R-:W-:-:S11]  /*9120*/  MOV R3, 0x3fd774eb ;  /* 0x3fd774eb00037802 */ /* 0x000fd60000000f00 */
[----:B------:R-:W-:-:S04]  /*9130*/  @P0 FFMA.FTZ R0, R3, 0.93318945169448852539, -R0 ;  /* 0x3f6ee58103000823 */ /* 0x000fc80000010800 */
[----:B------:R-:W-:-:S07]  /*9140*/  @!P0 FFMA.FTZ R0, R3, 0.93318945169448852539, R0 ;  /* 0x3f6ee58103008823 */ /* 0x000fce0000010000 */
.L_x_3650:
[----:B------:R-:W-:Y:S05]  /*9150*/  BSYNC B0 ;  /* 0x0000000000007941 */ /* 0x000fea0003800000 */
.L_x_3648:
        /* <DEDUP_REMOVED lines=13> */
.L_x_3645:
        /* <DEDUP_REMOVED lines=25> */
.L_x_3652:
        /* <DEDUP_REMOVED lines=41> */
.L_x_3651:
        /* <DEDUP_REMOVED lines=48> */
.L_x_3654:
[----:B------:R-:W-:Y:S05]  /*9950*/  BSYNC B0 ;  /* 0x0000000000007941 */ /* 0x000fea0003800000 */
.L_x_3653:
[----:B------:R-:W-:Y:S01]  /*9960*/  BSSY B3, `(.L_x_3655) ;  /* 0x0000007000037945 */ /* 0x000fe20003800000 */
[----:B------:R-:W-:-:S03]  /*9970*/  FFMA R0, R4, R2, R5 ;  /* 0x0000000204007223 */ /* 0x000fc60000000005 */
[----:B------:R-:W-:Y:S05]  /*9980*/  @!P0 BRA `(.L_x_3656) ;  /* 0x0000000000108947 */ /* 0x000fea0003800000 */
[----:B------:R-:W-:Y:S02]  /*9990*/  MOV R17, R29 ;  /* 0x0000001d00117202 */ /* 0x000fe40000000f00 */
[----:B------:R-:W-:Y:S02]  /*99a0*/  MOV R0, R30 ;  /* 0x0000001e00007202 */ /* 0x000fe40000000f00 */
[----:B------:R-:W-:-:S07]  /*99b0*/  MOV R2, 0x99d0 ;  /* 0x000099d000027802 */ /* 0x000fce0000000f00 */
[----:B0123--:R-:W-:Y:S05]  /*99c0*/  CALL.REL.NOINC `($__internal_4_$__cuda_sm3x_div_rn_ftz_f32_slowpath) ;  /* 0x000000cc00507944 */ /* 0x00ffea0003c00000 */
.L_x_3656:
[----:B------:R-:W-:Y:S05]  /*99d0*/  BSYNC B3 ;  /* 0x0000000000037941 */ /* 0x000fea0003800000 */
.L_x_3655:
        /* <DEDUP_REMOVED lines=18> */
.L_x_3658:
[----:B------:R-:W-:Y:S02]  /*9b00*/  ISETP.GE.AND P0, PT, R10, RZ, PT ;  /* 0x000000ff0a00720c */ /* 0x000fe40003f06270 */
[----:B------:R-:W-:-:S11]  /*9b10*/  MOV R3, 0x3fd774eb ;  /* 0x3fd774eb00037802 */ /* 0x000fd60000000f00 */
[----:B------:R-:W-:-:S04]  /*9b20*/  @P0 FFMA.FTZ R0, R3, 0.93318945169448852539, -R0 ;  /* 0x3f6ee58103000823 */ /* 0x000fc80000010800 */
[----:B------:R-:W-:-:S07]  /*9b30*/  @!P0 FFMA.FTZ R0, R3, 0.93318945169448852539, R0 ;  /* 0x3f6ee58103008823 */ /* 0x000fce0000010000 */
.L_x_3659:
[----:B------:R-:W-:Y:S05]  /*9b40*/  BSYNC B0 ;  /* 0x0000000000007941 */ /* 0x000fea0003800000 */
.L_x_3657:
        /* <DEDUP_REMOVED lines=12> */
.L_x_3635:
        /* <DEDUP_REMOVED lines=13> */
.L_x_3661:
[----:B------:R-:W-:Y:S05]  /*9ce0*/  BSYNC B3 ;  /* 0x0000000000037941 */ /* 0x000fea0003800000 */
.L_x_3660:
        /* <DEDUP_REMOVED lines=18> */
.L_x_3663:
[----:B------:R-:W-:Y:S02]  /*9e10*/  ISETP.GE.AND P0, PT, R10, RZ, PT ;  /* 0x000000ff0a00720c */ /* 0x000fe40003f06270 */
[----:B------:R-:W-:-:S11]  /*9e20*/  MOV R3, 0x3fd774eb ;  /* 0x3fd774eb00037802 */ /* 0x000fd60000000f00 */
[----:B------:R-:W-:-:S04]  /*9e30*/  @P0 FFMA.FTZ R0, R3, 0.93318945169448852539, -R0 ;  /* 0x3f6ee58103000823 */ /* 0x000fc80000010800 */
[----:B------:R-:W-:-:S07]  /*9e40*/  @!P0 FFMA.FTZ R0, R3, 0.93318945169448852539, R0 ;  /* 0x3f6ee58103008823 */ /* 0x000fce0000010000 */
.L_x_3664:
[----:B------:R-:W-:Y:S05]  /*9e50*/  BSYNC B0 ;  /* 0x0000000000007941 */ /* 0x000fea0003800000 */
.L_x_3662:
        /* <DEDUP_REMOVED lines=27> */
.L_x_3634:
        /* <DEDUP_REMOVED lines=39> */
.L_x_3667:
[----:B------:R-:W-:Y:S05]  /*a280*/  BSYNC B0 ;  /* 0x0000000000007941 */ /* 0x000fea0003800000 */
.L_x_3666:
[----:B------:R-:W-:Y:S01]  /*a290*/  BSSY B3, `(.L_x_3668) ;  /* 0x0000007000037945 */ /* 0x000fe20003800000 */
[----:B------:R-:W-:-:S03]  /*a2a0*/  FFMA R0, R0, R6, R5 ;  /* 0x0000000600007223 */ /* 0x000fc60000000005 */
[----:B------:R-:W-:Y:S05]  /*a2b0*/  @!P0 BRA `(.L_x_3669) ;  /* 0x0000000000108947 */ /* 0x000fea0003800000 */
[----:B------:R-:W-:Y:S01]  /*a2c0*/  HFMA2.MMA R0, -RZ, RZ, 1.875, 0 ;  /* 0x3f800000ff007435 */ /* 0x000fe200000001ff */
[----:B------:R-:W-:Y:S02]  /*a2d0*/  MOV R17, R29 ;  /* 0x0000001d00117202 */ /* 0x000fe40000000f00 */
[----:B------:R-:W-:-:S08]  /*a2e0*/  MOV R2, 0xa300 ;  /* 0x0000a30000027802 */ /* 0x000fd00000000f00 */
[----:B-123--:R-:W-:Y:S05]  /*a2f0*/  CALL.REL.NOINC `($__internal_4_$__cuda_sm3x_div_rn_ftz_f32_slowpath) ;  /* 0x000000c400047944 */ /* 0x00efea0003c00000 */
.L_x_3669:
[----:B------:R-:W-:Y:S05]  /*a300*/  BSYNC B3 ;  /* 0x0000000000037941 */ /* 0x000fea0003800000 */
.L_x_3668:
        /* <DEDUP_REMOVED lines=18> */
.L_x_3671:
[----:B------:R-:W-:Y:S02]  /*a430*/  ISETP.GE.AND P0, PT, R10, RZ, PT ;  /* 0x000000ff0a00720c */ /* 0x000fe40003f06270 */
[----:B------:R-:W-:-:S11]  /*a440*/  MOV R3, 0x3fd774eb ;  /* 0x3fd774eb00037802 */ /* 0x000fd60000000f00 */
[----:B------:R-:W-:-:S04]  /*a450*/  @P0 FFMA.FTZ R0, R3, 0.93318945169448852539, -R0 ;  /* 0x3f6ee58103000823 */ /* 0x000fc80000010800 */
[----:B------:R-:W-:-:S07]  /*a460*/  @!P0 FFMA.FTZ R0, R3, 0.93318945169448852539, R0 ;  /* 0x3f6ee58103008823 */ /* 0x000fce0000010000 */
.L_x_3672:
[----:B------:R-:W-:Y:S05]  /*a470*/  BSYNC B0 ;  /* 0x0000000000007941 */ /* 0x000fea0003800000 */
.L_x_3670:
        /* <DEDUP_REMOVED lines=10> */
.L_x_3665:
        /* <DEDUP_REMOVED lines=13> */
.L_x_3674:
[----:B------:R-:W-:Y:S05]  /*a5f0*/  BSYNC B3 ;  /* 0x0000000000037941 */ /* 0x000fea0003800000 */
.L_x_3673:
        /* <DEDUP_REMOVED lines=18> */
.L_x_3676:
[----:B------:R-:W-:Y:S02]  /*a720*/  ISETP.GE.AND P0, PT, R10, RZ, PT ;  /* 0x000000ff0a00720c */ /* 0x000fe40003f06270 */
[----:B------:R-:W-:-:S11]  /*a730*/  MOV R3, 0x3fd774eb ;  /* 0x3fd774eb00037802 */ /* 0x000fd60000000f00 */
[----:B------:R-:W-:-:S04]  /*a740*/  @P0 FFMA.FTZ R0, R3, 0.93318945169448852539, -R0 ;  /* 0x3f6ee58103000823 */ /* 0x000fc80000010800 */
[----:B------:R-:W-:-:S07]  /*a750*/  @!P0 FFMA.FTZ R0, R3, 0.93318945169448852539, R0 ;  /* 0x3f6ee58103008823 */ /* 0x000fce0000010000 */
.L_x_3677:
[----:B------:R-:W-:Y:S05]  /*a760*/  BSYNC B0 ;  /* 0x0000000000007941 */ /* 0x000fea0003800000 */
.L_x_3675:
        /* <DEDUP_REMOVED lines=11> */
.L_x_3633:
        /* <DEDUP_REMOVED lines=34> */
.L_x_3679:
[----:B------:R-:W-:Y:S05]  /*aa40*/  BSYNC B3 ;  /* 0x0000000000037941 */ /* 0x000fea0003800000 */
.L_x_3678:
        /* <DEDUP_REMOVED lines=18> */
.L_x_3681:
[----:B------:R-:W-:Y:S02]  /*ab70*/  ISETP.GE.AND P0, PT, R10, RZ, PT ;  /* 0x000000ff0a00720c */ /* 0x000fe40003f06270 */
[----:B------:R-:W-:-:S11]  /*ab80*/  MOV R3, 0x3fd774eb ;  /* 0x3fd774eb00037802 */ /* 0x000fd60000000f00 */
[----:B------:R-:W-:-:S04]  /*ab90*/  @P0 FFMA.FTZ R0, R3, 0.93318945169448852539, -R0 ;  /* 0x3f6ee58103000823 */ /* 0x000fc80000010800 */
[----:B------:R-:W-:-:S07]  /*aba0*/  @!P0 FFMA.FTZ R0, R3, 0.93318945169448852539, R0 ;  /* 0x3f6ee58103008823 */ /* 0x000fce0000010000 */
.L_x_3682:
[----:B------:R-:W-:Y:S05]  /*abb0*/  BSYNC B0 ;  /* 0x0000000000007941 */ /* 0x000fea0003800000 */
.L_x_3680:
        /* <DEDUP_REMOVED lines=11> */
.L_x_3632:
        /* <DEDUP_REMOVED lines=26> */
.L_x_3684:
[----:B------:R-:W-:Y:S05]  /*ae10*/  BSYNC B3 ;  /* 0x0000000000037941 */ /* 0x000fea0003800000 */
.L_x_3683:
        /* <DEDUP_REMOVED lines=18> */
.L_x_3686:
[----:B------:R-:W-:Y:S02]  /*af40*/  ISETP.GE.AND P0, PT, R10, RZ, PT ;  /* 0x000000ff0a00720c */ /* 0x000fe40003f06270 */
[----:B------:R-:W-:-:S11]  /*af50*/  MOV R3, 0x3fd774eb ;  /* 0x3fd774eb00037802 */ /* 0x000fd60000000f00 */
[----:B------:R-:W-:-:S04]  /*af60*/  @P0 FFMA.FTZ R0, R3, 0.93318945169448852539, -R0 ;  /* 0x3f6ee58103000823 */ /* 0x000fc80000010800 */
[----:B------:R-:W-:-:S07]  /*af70*/  @!P0 FFMA.FTZ R0, R3, 0.93318945169448852539, R0 ;  /* 0x3f6ee58103008823 */ /* 0x000fce0000010000 */
.L_x_3687:
[----:B------:R-:W-:Y:S05]  /*af80*/  BSYNC B0 ;  /* 0x0000000000007941 */ /* 0x000fea0003800000 */
.L_x_3685:
        /* <DEDUP_REMOVED lines=12> */
.L_x_3644:
[----:B------:R-:W-:Y:S05]  /*b050*/  BSYNC B2 ;  /* 0x0000000000027941 */ /* 0x000fea0003800000 */
.L_x_3631:
        /* <DEDUP_REMOVED lines=43> */
.L_x_3691:
        /* <DEDUP_REMOVED lines=10> */
.L_x_3690:
[----:B------:R-:W-:-:S04]  /*b3b0*/  FMUL.RZ R6, R6, 0.15915493667125701904 ;  /* 0x3e22f98306067820 */ /* 0x000fc8000040c000 */
[----:B------:R0:W0:Y:S08]  /*b3c0*/  MUFU.SIN R3, R6 ;  /* 0x0000000600037308 */ /* 0x0000300000000400 */
[----:B------:R0:W0:Y:S01]  /*b3d0*/  MUFU.COS R2, R6 ;  /* 0x0000000600027308 */ /* 0x0000220000000000 */
[----:B------:R-:W-:Y:S05]  /*b3e0*/  BRA `(.L_x_3692) ;  /* 0x00000000000c7947 */ /* 0x000fea0003800000 */
.L_x_3689:
[----:B------:R-:W-:Y:S01]  /*b3f0*/  FMUL.FTZ R2, R28, 1.4426950216293334961 ;  /* 0x3fb8aa3b1c027820 */ /* 0x000fe20000410000 */
[----:B------:R-:W-:-:S05]  /*b400*/  MOV R3, R6 ;  /* 0x0000000600037202 */ /* 0x000fca0000000f00 */
[----:B------:R-:W0:Y:S02]  /*b410*/  MUFU.EX2 R2, R2 ;  /* 0x0000000200027308 */ /* 0x000e240000000800 */
.L_x_3692:
[----:B------:R-:W-:Y:S05]  /*b420*/  BSYNC B0 ;  /* 0x0000000000007941 */ /* 0x000fea0003800000 */
.L_x_3688:
[----:B------:R-:W-:Y:S02]  /*b430*/  ISETP.NE.AND P6, PT, R26, RZ, PT ;  /* 0x000000ff1a00720c */ /* 0x000fe40003fc5270 */
[----:B------:R-:W-:-:S04]  /*b440*/  @P3 IADD3 R0, P0, R25, UR4, RZ ;  /* 0x0000000419003c10 */ /* 0x000fc8000ff1e0ff */
[----:B------:R-:W-:Y:S01]  /*b450*/  @P3 IADD3.X R5, RZ, UR5, RZ, P0, !PT ;  /* 0x00000005ff053c10 */ /* 0x000fe200087fe4ff */
[----:B------:R-:W-:Y:S01]  /*b460*/  UIMAD.WIDE.U32 UR4, UR7, 0x4, UR4 ;  /* 0x00000004070478a5 */ /* 0x000fe2000f8e0004 */
[----:B----4-:R-:W-:Y:S02]  /*b470*/  @P3 LEA R4, P2, R0, UR8, 0x3 ;  /* 0x0000000800043c11 */ /* 0x010fe4000f8418ff */
[----:B------:R-:W-:Y:S01]  /*b480*/  @!P5 LEA R10, P0, R20, UR8, 0x3 ;  /* 0x00000008140adc11 */ /* 0x000fe2000f8018ff */
[----:B------:R-:W-:Y:S01]  /*b490*/  UISETP.LT.U32.AND UP1, UPT, UR4, UR12, UPT ;  /* 0x0000000c0400728c */ /* 0x000fe2000bf21070 */
[----:B------:R-:W-:Y:S01]  /*b4a0*/  @P3 LEA.HI.X R5, R0, UR9, R5, 0x3, P2 ;  /* 0x0000000900053c11 */ /* 0x000fe200090f1c05 */
[----:B------:R-:W-:Y:S01]  /*b4b0*/  UISETP.GE.U32.AND UP0, UPT, UR4, 0x10000, UPT ;  /* 0x000100000400788c */ /* 0x000fe2000bf06070 */
[C---:B0-----:R-:W-:Y:S02]  /*b4c0*/  @!P6 LEA R6, P1, R24.reuse, UR8, 0x3 ;  /* 0x000000081806ec11 */ /* 0x041fe4000f8218ff */
[----:B------:R-:W-:Y:S01]  /*b4d0*/  @!P4 LEA R16, P2, R19, UR8, 0x3 ;  /* 0x000000081310cc11 */ /* 0x000fe2000f8418ff */
[----:B--23--:R2:W-:Y:S01]  /*b4e0*/  @P3 STG.E.64 desc[UR10][R4.64], R12 ;  /* 0x0000000c04003986 */ /* 0x00c5e2000c101b0a */
[----:B------:R-:W-:Y:S01]  /*b4f0*/  @!P6 LEA.HI.X R7, R24, UR9, R23, 0x3, P1 ;  /* 0x000000091807ec11 */ /* 0x000fe200088f1c17 */
[----:B------:R-:W-:Y:S01]  /*b500*/  UISETP.GE.U32.AND.EX UP0, UPT, UR5, URZ, UPT, UP0 ;  /* 0x0000003f0500728c */ /* 0x000fe2000bf06100 */
[----:B------:R-:W-:-:S02]  /*b510*/  @!P5 LEA.HI.X R11, R20, UR9, R21, 0x3, P0 ;  /* 0x00000009140bdc11 */ /* 0x000fc400080f1c15 */
[----:B------:R-:W-:Y:S01]  /*b520*/  @!P4 LEA.HI.X R17, R19, UR9, R22, 0x3, P2 ;  /* 0x000000091311cc11 */ /* 0x000fe200090f1c16 */
[----:B-1----:R2:W-:Y:S01]  /*b530*/  @!P6 STG.E.64 desc[UR10][R6.64], R14 ;  /* 0x0000000e0600e986 */ /* 0x0025e2000c101b0a */
[----:B------:R-:W-:Y:S02]  /*b540*/  MOV R19, UR5 ;  /* 0x0000000500137c02 */ /* 0x000fe40008000f00 */
[----:B------:R-:W-:Y:S01]  /*b550*/  PLOP3.LUT P0, PT, PT, PT, UP1, 0x80, 0x0 ;  /* 0x000000000000781c */ /* 0x000fe20003f0f018 */
[----:B------:R2:W-:Y:S01]  /*b560*/  @!P5 STG.E.64 desc[UR10][R10.64], R8 ;  /* 0x000000080a00d986 */ /* 0x0005e2000c101b0a */
[----:B------:R-:W-:Y:S02]  /*b570*/  PLOP3.LUT P1, PT, PT, PT, UP0, 0x80, 0x0 ;  /* 0x000000000000781c */ /* 0x000fe40003f2f008 */
[----:B------:R-:W-:Y:S01]  /*b580*/  ISETP.LT.AND.EX P0, PT, R19, UR6, PT, P0 ;  /* 0x0000000613007c0c */ /* 0x000fe2000bf01300 */
[----:B------:R2:W-:Y:S01]  /*b590*/  @!P4 STG.E.64 desc[UR10][R16.64], R2 ;  /* 0x000000021000c986 */ /* 0x0005e2000c101b0a */
[----:B------:R-:W-:-:S11]  /*b5a0*/  MOV R18, UR4 ;  /* 0x0000000400127c02 */ /* 0x000fd60008000f00 */
[----:B------:R-:W-:Y:S05]  /*b5b0*/  @!P1 BRA P0, `(.L_x_3693) ;  /* 0xffffff4800fc9947 */ /* 0x000fea000003ffff */
[----:B------:R-:W-:Y:S05]  /*b5c0*/  EXIT ;  /* 0x000000000000794d */ /* 0x000fea0003800000 */
.L_x_3444:
        /* <DEDUP_REMOVED lines=8> */
.L_x_3942:
        /* <DEDUP_REMOVED lines=65> */
.L_x_3701:
[----:B------:R-:W-:Y:S05]  /*ba60*/  BSYNC B0 ;  /* 0x0000000000007941 */ /* 0x000fea0003800000 */
.L_x_3700:
[----:B------:R-:W-:Y:S01]  /*ba70*/  BSSY B3, `(.L_x_3702) ;  /* 0x0000007000037945 */ /* 0x000fe20003800000 */
[----:B------:R-:W-:-:S03]  /*ba80*/  FFMA R0, R4, R6, R5 ;  /* 0x0000000604007223 */ /* 0x000fc60000000005 */
[----:B------:R-:W-:Y:S05]  /*ba90*/  @!P0 BRA `(.L_x_3703) ;  /* 0x0000000000108947 */ /* 0x000fea0003800000 */
[----:B------:R-:W-:Y:S02]  /*baa0*/  MOV R17, R23 ;  /* 0x0000001700117202 */ /* 0x000fe40000000f00 */
[----:B------:R-:W-:Y:S02]  /*bab0*/  MOV R0, R24 ;  /* 0x0000001800007202 */ /* 0x000fe40000000f00 */
[----:B------:R-:W-:-:S07]  /*bac0*/  MOV R2, 0xbae0 ;  /* 0x0000bae000027802 */ /* 0x000fce0000000f00 */
[----:B-----5:R-:W-:Y:S05]  /*bad0*/  CALL.REL.NOINC `($__internal_4_$__cuda_sm3x_div_rn_ftz_f32_slowpath) ;  /* 0x000000ac000c7944 */ /* 0x020fea0003c00000 */
.L_x_3703:
[----:B------:R-:W-:Y:S05]  /*bae0*/  BSYNC B3 ;  /* 0x0000000000037941 */ /* 0x000fea0003800000 */
.L_x_3702:
        /* <DEDUP_REMOVED lines=18> */
.L_x_3705:
[----:B------:R-:W-:Y:S02]  /*bc10*/  ISETP.GE.AND P0, PT, R12, RZ, PT ;  /* 0x000000ff0c00720c */ /* 0x000fe40003f06270 */
[----:B------:R-:W-:-:S11]  /*bc20*/  MOV R3, 0x3fd774eb ;  /* 0x3fd774eb00037802 */ /* 0x000fd60000000f00 */
[----:B------:R-:W-:-:S04]  /*bc30*/  @P0 FFMA.FTZ R0, R3, 0.93318945169448852539, -R0 ;  /* 0x3f6ee58103000823 */ /* 0x000fc80000010800 */
[----:B------:R-:W-:-:S07]  /*bc40*/  @!P0 FFMA.FTZ R0, R3, 0.93318945169448852539, R0 ;  /* 0x3f6ee58103008823 */ /* 0x000fce0000010000 */
.L_x_3706:
[----:B------:R-:W-:Y:S05]  /*bc50*/  BSYNC B0 ;  /* 0x0000000000007941 */ /* 0x000fea0003800000 */
.L_x_3704:
        /* <DEDUP_REMOVED lines=12> */
.L_x_3699:
        /* <DEDUP_REMOVED lines=17> */
.L_x_3710:
[----:B------:R-:W-:Y:S05]  /*be30*/  BSYNC B3 ;  /* 0x0000000000037941 */ /* 0x000fea0003800000 */
.L_x_3709:
        /* <DEDUP_REMOVED lines=18> */
.L_x_3712:
[----:B------:R-:W-:Y:S02]  /*bf60*/  ISETP.GE.AND P0, PT, R12, RZ, PT ;  /* 0x000000ff0c00720c */ /* 0x000fe40003f06270 */
[----:B------:R-:W-:-:S11]  /*bf70*/  MOV R3, 0x3fd774eb ;  /* 0x3fd774eb00037802 */ /* 0x000fd60000000f00 */
[----:B------:R-:W-:-:S04]  /*bf80*/  @P0 FFMA.FTZ R0, R3, 0.93318945169448852539, -R0 ;  /* 0x3f6ee58103000823 */ /* 0x000fc80000010800 */
[----:B------:R-:W-:-:S07]  /*bf90*/  @!P0 FFMA.FTZ R0, R3, 0.93318945169448852539, R0 ;  /* 0x3f6ee58103008823 */ /* 0x000fce0000010000 */
.L_x_3713:
[----:B------:R-:W-:Y:S05]  /*bfa0*/  BSYNC B0 ;  /* 0x0000000000007941 */ /* 0x000fea0003800000 */
.L_x_3711:
        /* <DEDUP_REMOVED lines=13> */
.L_x_3708:
        /* <DEDUP_REMOVED lines=25> */
.L_x_3715:
        /* <DEDUP_REMOVED lines=37> */
[----:B------:R-:W-:Y:S02]  /*c460*/  FSEL R18, R25, R28, !P0 ;  /* 0x0000001c19127208 */ /* 0x000fe40004000000 */
[----:B------:R-:W-:-:S07]  /*c470*/  MOV R25, R22 ;  /* 0x0000001600197202 */ /* 0x000fce0000000f00 */
[----:B------:R-:W-:Y:S05]  /*c480*/  @P1 BRA `(.L_x_3715) ;  /* 0xfffffffc00601947 */ /* 0x000fea000383ffff */
[----:B------:R-:W-:Y:S05]  /*c490*/  BSYNC B0 ;  /* 0x0000000000007941 */ /* 0x000fea0003800000 */
.L_x_3714:
        /* <DEDUP_REMOVED lines=48> */
.L_x_3717:
[----:B------:R-:W-:Y:S05]  /*c7a0*/  BSYNC B0 ;  /* 0x0000000000007941 */ /* 0x000fea0003800000 */
.L_x_3716:
[----:B------:R-:W-:Y:S01]  /*c7b0*/  BSSY B3, `(.L_x_3718) ;  /* 0x0000007000037945 */ /* 0x000fe20003800000 */
[----:B------:R-:W-:-:S03]  /*c7c0*/  FFMA R0, R2, R4, R5 ;  /* 0x0000000402007223 */ /* 0x000fc60000000005 */
[----:B------:R-:W-:Y:S05]  /*c7d0*/  @!P3 BRA `(.L_x_3719) ;  /* 0x000000000010b947 */ /* 0x000fea0003800000 */
[----:B------:R-:W-:Y:S02]  /*c7e0*/  MOV R17, R23 ;  /* 0x0000001700117202 */ /* 0x000fe40000000f00 */
[----:B------:R-:W-:Y:S02]  /*c7f0*/  MOV R0, R24 ;  /* 0x0000001800007202 */ /* 0x000fe40000000f00 */
[----:B------:R-:W-:-:S07]  /*c800*/  MOV R2, 0xc820 ;  /* 0x0000c82000027802 */ /* 0x000fce0000000f00 */
[----:B-----5:R-:W-:Y:S05]  /*c810*/  CALL.REL.NOINC `($__internal_4_$__cuda_sm3x_div_rn_ftz_f32_slowpath) ;  /* 0x0000009c00bc7944 */ /* 0x020fea0003c00000 */
.L_x_3719:
[----:B------:R-:W-:Y:S05]  /*c820*/  BSYNC B3 ;  /* 0x0000000000037941 */ /* 0x000fea0003800000 */
.L_x_3718:
        /* <DEDUP_REMOVED lines=18> */
.L_x_3721:
[----:B------:R-:W-:Y:S02]  /*c950*/  ISETP.GE.AND P0, PT, R12, RZ, PT ;  /* 0x000000ff0c00720c */ /* 0x000fe40003f06270 */
[----:B------:R-:W-:-:S11]  /*c960*/  MOV R3, 0x3fd774eb ;  /* 0x3fd774eb00037802 */ /* 0x000fd60000000f00 */
[----:B------:R-:W-:-:S04]  /*c970*/  @P0 FFMA.FTZ R0, R3, 0.93318945169448852539, -R0 ;  /* 0x3f6ee58103000823 */ /* 0x000fc80000010800 */
[----:B------:R-:W-:-:S07]  /*c980*/  @!P0 FFMA.FTZ R0, R3, 0.93318945169448852539, R0 ;  /* 0x3f6ee58103008823 */ /* 0x000fce0000010000 */
.L_x_3722:
[----:B------:R-:W-:Y:S05]  /*c990*/  BSYNC B0 ;  /* 0x0000000000007941 */ /* 0x000fea0003800000 */
.L_x_3720:
        /* <DEDUP_REMOVED lines=12> */
.L_x_3698:
        /* <DEDUP_REMOVED lines=13> */
.L_x_3724:
[----:B------:R-:W-:Y:S05]  /*cb30*/  BSYNC B3 ;  /* 0x0000000000037941 */ /* 0x000fea0003800000 */
.L_x_3723:
        /* <DEDUP_REMOVED lines=18> */
.L_x_3726:
[----:B------:R-:W-:Y:S02]  /*cc60*/  ISETP.GE.AND P0, PT, R12, RZ, PT ;  /* 0x000000ff0c00720c */ /* 0x000fe40003f06270 */
[----:B------:R-:W-:-:S11]  /*cc70*/  MOV R3, 0x3fd774eb ;  /* 0x3fd774eb00037802 */ /* 0x000fd60000000f00 */
[----:B------:R-:W-:-:S04]  /*cc80*/  @P0 FFMA.FTZ R0, R3, 0.93318945169448852539, -R0 ;  /* 0x3f6ee58103000823 */ /* 0x000fc80000010800 */
[----:B------:R-:W-:-:S07]  /*cc90*/  @!P0 FFMA.FTZ R0, R3, 0.93318945169448852539, R0 ;  /* 0x3f6ee58103008823 */ /* 0x000fce0000010000 */
.L_x_3727:
[----:B------:R-:W-:Y:S05]  /*cca0*/  BSYNC B0 ;  /* 0x0000000000007941 */ /* 0x000fea0003800000 */
.L_x_3725:
        /* <DEDUP_REMOVED lines=27> */
.L_x_3697:
        /* <DEDUP_REMOVED lines=39> */
.L_x_3730:
[----:B------:R-:W-:Y:S05]  /*d0d0*/  BSYNC B0 ;  /* 0x0000000000007941 */ /* 0x000fea0003800000 */
.L_x_3729:
[----:B------:R-:W-:Y:S01]  /*d0e0*/  BSSY B3, `(.L_x_3731) ;  /* 0x0000007000037945 */ /* 0x000fe20003800000 */
[----:B------:R-:W-:-:S03]  /*d0f0*/  FFMA R0, R0, R6, R5 ;  /* 0x0000000600007223 */ /* 0x000fc60000000005 */
[----:B------:R-:W-:Y:S05]  /*d100*/  @!P0 BRA `(.L_x_3732) ;  /* 0x0000000000108947 */ /* 0x000fea0003800000 */
[----:B------:R-:W-:Y:S01]  /*d110*/  HFMA2.MMA R0, -RZ, RZ, 1.875, 0 ;  /* 0x3f800000ff007435 */ /* 0x000fe200000001ff */
[----:B------:R-:W-:Y:S02]  /*d120*/  MOV R17, R23 ;  /* 0x0000001700117202 */ /* 0x000fe40000000f00 */
[----:B------:R-:W-:-:S08]  /*d130*/  MOV R2, 0xd150 ;  /* 0x0000d15000027802 */ /* 0x000fd00000000f00 */
[----:B-----5:R-:W-:Y:S05]  /*d140*/  CALL.REL.NOINC `($__internal_4_$__cuda_sm3x_div_rn_ftz_f32_slowpath) ;  /* 0x0000009400707944 */ /* 0x020fea0003c00000 */
.L_x_3732:
[----:B------:R-:W-:Y:S05]  /*d150*/  BSYNC B3 ;  /* 0x0000000000037941 */ /* 0x000fea0003800000 */
.L_x_3731:
        /* <DEDUP_REMOVED lines=18> */
.L_x_3734:
[----:B------:R-:W-:Y:S02]  /*d280*/  ISETP.GE.AND P0, PT, R12, RZ, PT ;  /* 0x000000ff0c00720c */ /* 0x000fe40003f06270 */
[----:B------:R-:W-:-:S11]  /*d290*/  MOV R3, 0x3fd774eb ;  /* 0x3fd774eb00037802 */ /* 0x000fd60000000f00 */
[----:B------:R-:W-:-:S04]  /*d2a0*/  @P0 FFMA.FTZ R0, R3, 0.93318945169448852539, -R0 ;  /* 0x3f6ee58103000823 */ /* 0x000fc80000010800 */
[----:B------:R-:W-:-:S07]  /*d2b0*/  @!P0 FFMA.FTZ R0, R3, 0.93318945169448852539, R0 ;  /* 0x3f6ee58103008823 */ /* 0x000fce0000010000 */
.L_x_3735:
[----:B------:R-:W-:Y:S05]  /*d2c0*/  BSYNC B0 ;  /* 0x0000000000007941 */ /* 0x000fea0003800000 */
.L_x_3733:
        /* <DEDUP_REMOVED lines=10> */
.L_x_3728:
        /* <DEDUP_REMOVED lines=13> */
.L_x_3737:
[----:B------:R-:W-:Y:S05]  /*d440*/  BSYNC B3 ;  /* 0x0000000000037941 */ /* 0x000fea0003800000 */
.L_x_3736:
        /* <DEDUP_REMOVED lines=18> */
.L_x_3739:
[----:B------:R-:W-:Y:S02]  /*d570*/  ISETP.GE.AND P0, PT, R12, RZ, PT ;  /* 0x000000ff0c00720c */ /* 0x000fe40003f06270 */
[----:B------:R-:W-:-:S11]  /*d580*/  MOV R3, 0x3fd774eb ;  /* 0x3fd774eb00037802 */ /* 0x000fd60000000f00 */
[----:B------:R-:W-:-:S04]  /*d590*/  @P0 FFMA.FTZ R0, R3, 0.93318945169448852539, -R0 ;  /* 0x3f6ee58103000823 */ /* 0x000fc80000010800 */
[----:B------:R-:W-:-:S07]  /*d5a0*/  @!P0 FFMA.FTZ R0, R3, 0.93318945169448852539, R0 ;  /* 0x3f6ee58103008823 */ /* 0x000fce0000010000 */
.L_x_3740:
[----:B------:R-:W-:Y:S05]  /*d5b0*/  BSYNC B0 ;  /* 0x0000000000007941 */ /* 0x000fea0003800000 */
.L_x_3738:
        /* <DEDUP_REMOVED lines=11> */
.L_x_3696:
        /* <DEDUP_REMOVED lines=34> */
.L_x_3742:
[----:B------:R-:W-:Y:S05]  /*d890*/  BSYNC B3 ;  /* 0x0000000000037941 */ /* 0x000fea0003800000 */
.L_x_3741:
        /* <DEDUP_REMOVED lines=18> */
.L_x_3744:
[----:B------:R-:W-:Y:S02]  /*d9c0*/  ISETP.GE.AND P0, PT, R12, RZ, PT ;  /* 0x000000ff0c00720c */ /* 0x000fe40003f06270 */
[----:B------:R-:W-:-:S11]  /*d9d0*/  MOV R3, 0x3fd774eb ;  /* 0x3fd774eb00037802 */ /* 0x000fd60000000f00 */
[----:B------:R-:W-:-:S04]  /*d9e0*/  @P0 FFMA.FTZ R0, R3, 0.93318945169448852539, -R0 ;  /* 0x3f6ee58103000823 */ /* 0x000fc80000010800 */
[----:B------:R-:W-:-:S07]  /*d9f0*/  @!P0 FFMA.FTZ R0, R3, 0.93318945169448852539, R0 ;  /* 0x3f6ee58103008823 */ /* 0x000fce0000010000 */
.L_x_3745:
[----:B------:R-:W-:Y:S05]  /*da00*/  BSYNC B0 ;  /* 0x0000000000007941 */ /* 0x000fea0003800000 */
.L_x_3743:
        /* <DEDUP_REMOVED lines=11> */
.L_x_3695:
        /* <DEDUP_REMOVED lines=26> */
.L_x_3747:
[----:B------:R-:W-:Y:S05]  /*dc60*/  BSYNC B3 ;  /* 0x0000000000037941 */ /* 0x000fea0003800000 */
.L_x_3746:
        /* <DEDUP_REMOVED lines=18> */
.L_x_3749:
[----:B------:R-:W-:Y:S02]  /*dd90*/  ISETP.GE.AND P0, PT, R12, RZ, PT ;  /* 0x000000ff0c00720c */ /* 0x000fe40003f06270 */
[----:B------:R-:W-:-:S11]  /*dda0*/  MOV R3, 0x3fd774eb ;  /* 0x3fd774eb00037802 */ /* 0x000fd60000000f00 */
[----:B------:R-:W-:-:S04]  /*ddb0*/  @P0 FFMA.FTZ R0, R3, 0.93318945169448852539, -R0 ;  /* 0x3f6ee58103000823 */ /* 0x000fc80000010800 */
[----:B------:R-:W-:-:S07]  /*ddc0*/  @!P0 FFMA.FTZ R0, R3, 0.93318945169448852539, R0 ;  /* 0x3f6ee58103008823 */ /* 0x000fce0000010000 */
.L_x_3750:
[----:B------:R-:W-:Y:S05]  /*ddd0*/  BSYNC B0 ;  /* 0x0000000000007941 */ /* 0x000fea0003800000 */
.L_x_3748:
        /* <DEDUP_REMOVED lines=12> */
.L_x_3707:
[----:B------:R-:W-:Y:S05]  /*dea0*/  BSYNC B2 ;  /* 0x0000000000027941 */ /* 0x000fea0003800000 */
.L_x_3694:
        /* <DEDUP_REMOVED lines=43> */
.L_x_3754:
        /* <DEDUP_REMOVED lines=10> */
.L_x_3753:
[----:B------:R-:W-:-:S04]  /*e200*/  FMUL.RZ R4, R4, 0.15915493667125701904 ;  /* 0x3e22f98304047820 */ /* 0x000fc8000040c000 */
[----:B------:R1:W2:Y:S08]  /*e210*/  MUFU.SIN R13, R4 ;  /* 0x00000004000d7308 */ /* 0x0002b00000000400 */
[----:B------:R1:W3:Y:S01]  /*e220*/  MUFU.COS R12, R4 ;  /* 0x00000004000c7308 */ /* 0x0002e20000000000 */
[----:B------:R-:W-:Y:S05]  /*e230*/  BRA `(.L_x_3755) ;  /* 0x00000000000c7947 */ /* 0x000fea0003800000 */
.L_x_3752:
[----:B------:R-:W-:Y:S01]  /*e240*/  FMUL.FTZ R12, R22, 1.4426950216293334961 ;  /* 0x3fb8aa3b160c7820 */ /* 0x000fe20000410000 */
[----:B------:R-:W-:-:S05]  /*e250*/  MOV R13, R4 ;  /* 0x00000004000d7202 */ /* 0x000fca0000000f00 */
[----:B------:R-:W0:Y:S02]  /*e260*/  MUFU.EX2 R12, R12 ;  /* 0x0000000c000c7308 */ /* 0x000e240000000800 */
.L_x_3755:
[----:B------:R-:W-:Y:S05]  /*e270*/  BSYNC B0 ;  /* 0x0000000000007941 */ /* 0x000fea0003800000 */
.L_x_3751:
        /* <DEDUP_REMOVED lines=61> */
.L_x_3763:
[----:B------:R-:W-:Y:S05]  /*e650*/  BSYNC B0 ;  /* 0x0000000000007941 */ /* 0x000fea0003800000 */
.L_x_3762:
[----:B------:R-:W-:Y:S01]  /*e660*/  BSSY B3, `(.L_x_3764) ;  /* 0x0000007000037945 */ /* 0x000fe20003800000 */
[----:B------:R-:W-:-:S03]  /*e670*/  FFMA R0, R4, R6, R5 ;  /* 0x0000000604007223 */ /* 0x000fc60000000005 */
[----:B------:R-:W-:Y:S05]  /*e680*/  @!P0 BRA `(.L_x_3765) ;  /* 0x0000000000108947 */ /* 0x000fea0003800000 */
[----:B------:R-:W-:Y:S02]  /*e690*/  MOV R17, R23 ;  /* 0x0000001700117202 */ /* 0x000fe40000000f00 */
[----:B------:R-:W-:Y:S02]  /*e6a0*/  MOV R0, R24 ;  /* 0x0000001800007202 */ /* 0x000fe40000000f00 */
[----:B------:R-:W-:-:S07]  /*e6b0*/  MOV R2, 0xe6d0 ;  /* 0x0000e6d000027802 */ /* 0x000fce0000000f00 */
[----:B0-23-5:R-:W-:Y:S05]  /*e6c0*/  CALL.REL.NOINC `($__internal_4_$__cuda_sm3x_div_rn_ftz_f32_slowpath) ;  /* 0x0000008000107944 */ /* 0x02dfea0003c00000 */
.L_x_3765:
[----:B------:R-:W-:Y:S05]  /*e6d0*/  BSYNC B3 ;  /* 0x0000000000037941 */ /* 0x000fea0003800000 */
.L_x_3764:
        /* <DEDUP_REMOVED lines=18> */
.L_x_3767:
[----:B------:R-:W-:Y:S02]  /*e800*/  ISETP.GE.AND P0, PT, R14, RZ, PT ;  /* 0x000000ff0e00720c */ /* 0x000fe40003f06270 */
[----:B------:R-:W-:-:S11]  /*e810*/  MOV R3, 0x3fd774eb ;  /* 0x3fd774eb00037802 */ /* 0x000fd60000000f00 */
[----:B------:R-:W-:-:S04]  /*e820*/  @P0 FFMA.FTZ R0, R3, 0.93318945169448852539, -R0 ;  /* 0x3f6ee58103000823 */ /* 0x000fc80000010800 */
[----:B------:R-:W-:-:S07]  /*e830*/  @!P0 FFMA.FTZ R0, R3, 0.93318945169448852539, R0 ;  /* 0x3f6ee58103008823 */ /* 0x000fce0000010000 */
.L_x_3768:
[----:B------:R-:W-:Y:S05]  /*e840*/  BSYNC B0 ;  /* 0x0000000000007941 */ /* 0x000fea0003800000 */
.L_x_3766:
        /* <DEDUP_REMOVED lines=12> */
.L_x_3761:
        /* <DEDUP_REMOVED lines=16> */
[----:B-123-5:R-:W-:Y:S05]  /*ea10*/  CALL.REL.NOINC `($__internal_4_$__cuda_sm3x_div_rn_ftz_f32_slowpath) ;  /* 0x0000007c003c7944 */ /* 0x02efea0003c00000 */
.L_x_3772:
[----:B------:R-:W-:Y:S05]  /*ea20*/  BSYNC B3 ;  /* 0x0000000000037941 */ /* 0x000fea0003800000 */
.L_x_3771:
        /* <DEDUP_REMOVED lines=18> */
.L_x_3774:
[----:B------:R-:W-:Y:S02]  /*eb50*/  ISETP.GE.AND P0, PT, R14, RZ, PT ;  /* 0x000000ff0e00720c */ /* 0x000fe40003f06270 */
[----:B------:R-:W-:-:S11]  /*eb60*/  MOV R3, 0x3fd774eb ;  /* 0x3fd774eb00037802 */ /* 0x000fd60000000f00 */
[----:B------:R-:W-:-:S04]  /*eb70*/  @P0 FFMA.FTZ R0, R3, 0.93318945169448852539, -R0 ;  /* 0x3f6ee58103000823 */ /* 0x000fc80000010800 */
[----:B------:R-:W-:-:S07]  /*eb80*/  @!P0 FFMA.FTZ R0, R3, 0.93318945169448852539, R0 ;  /* 0x3f6ee58103008823 */ /* 0x000fce0000010000 */
.L_x_3775:
[----:B------:R-:W-:Y:S05]  /*eb90*/  BSYNC B0 ;  /* 0x0000000000007941 */ /* 0x000fea0003800000 */
.L_x_3773:
        /* <DEDUP_REMOVED lines=13> */
.L_x_3770:
        /* <DEDUP_REMOVED lines=25> */
.L_x_3777:
        /* <DEDUP_REMOVED lines=41> */
.L_x_3776:
        /* <DEDUP_REMOVED lines=48> */
.L_x_3779:
[----:B------:R-:W-:Y:S05]  /*f390*/  BSYNC B0 ;  /* 0x0000000000007941 */ /* 0x000fea0003800000 */
.L_x_3778:
[----:B------:R-:W-:Y:S01]  /*f3a0*/  BSSY B3, `(.L_x_3780) ;  /* 0x0000007000037945 */ /* 0x000fe20003800000 */
[----:B------:R-:W-:-:S03]  /*f3b0*/  FFMA R0, R2, R4, R5 ;  /* 0x0000000402007223 */ /* 0x000fc60000000005 */
[----:B------:R-:W-:Y:S05]  /*f3c0*/  @!P3 BRA `(.L_x_3781) ;  /* 0x000000000010b947 */ /* 0x000fea0003800000 */
[----:B------:R-:W-:Y:S02]  /*f3d0*/  MOV R17, R23 ;  /* 0x0000001700117202 */ /* 0x000fe40000000f00 */
[----:B------:R-:W-:Y:S02]  /*f3e0*/  MOV R0, R24 ;  /* 0x0000001800007202 */ /* 0x000fe40000000f00 */
[----:B------:R-:W-:-:S07]  /*f3f0*/  MOV R2, 0xf410 ;  /* 0x0000f41000027802 */ /* 0x000fce0000000f00 */
[----:B0-23-5:R-:W-:Y:S05]  /*f400*/  CALL.REL.NOINC `($__internal_4_$__cuda_sm3x_div_rn_ftz_f32_slowpath) ;  /* 0x0000007000c07944 */ /* 0x02dfea0003c00000 */
.L_x_3781:
[----:B------:R-:W-:Y:S05]  /*f410*/  BSYNC B3 ;  /* 0x0000000000037941 */ /* 0x000fea0003800000 */
.L_x_3780:
        /* <DEDUP_REMOVED lines=18> */
.L_x_3783:
[----:B------:R-:W-:Y:S02]  /*f540*/  ISETP.GE.AND P0, PT, R14, RZ, PT ;  /* 0x000000ff0e00720c */ /* 0x000fe40003f06270 */
[----:B------:R-:W-:-:S11]  /*f550*/  MOV R3, 0x3fd774eb ;  /* 0x3fd774eb00037802 */ /* 0x000fd60000000f00 */
[----:B------:R-:W-:-:S04]  /*f560*/  @P0 FFMA.FTZ R0, R3, 0.93318945169448852539, -R0 ;  /* 0x3f6ee58103000823 */ /* 0x000fc80000010800 */
[----:B------:R-:W-:-:S07]  /*f570*/  @!P0 FFMA.FTZ R0, R3, 0.93318945169448852539, R0 ;  /* 0x3f6ee58103008823 */ /* 0x000fce0000010000 */
.L_x_3784:
[----:B------:R-:W-:Y:S05]  /*f580*/  BSYNC B0 ;  /* 0x0000000000007941 */ /* 0x000fea0003800000 */
.L_x_3782:
        /* <DEDUP_REMOVED lines=12> */
.L_x_3760:
        /* <DEDUP_REMOVED lines=13> */
.L_x_3786:
[----:B------:R-:W-:Y:S05]  /*f720*/  BSYNC B3 ;  /* 0x0000000000037941 */ /* 0x000fea0003800000 */
.L_x_3785:
        /* <DEDUP_REMOVED lines=18> */
.L_x_3788:
[----:B------:R-:W-:Y:S02]  /*f850*/  ISETP.GE.AND P0, PT, R14, RZ, PT ;  /* 0x000000ff0e00720c */ /* 0x000fe40003f06270 */
[----:B------:R-:W-:-:S11]  /*f860*/  MOV R3, 0x3fd774eb ;  /* 0x3fd774eb00037802 */ /* 0x000fd60000000f00 */
[----:B------:R-:W-:-:S04]  /*f870*/  @P0 FFMA.FTZ R0, R3, 0.93318945169448852539, -R0 ;  /* 0x3f6ee58103000823 */ /* 0x000fc80000010800 */
[----:B------:R-:W-:-:S07]  /*f880*/  @!P0 FFMA.FTZ R0, R3, 0.93318945169448852539, R0 ;  /* 0x3f6ee58103008823 */ /* 0x000fce0000010000 */
.L_x_3789:
[----:B------:R-:W-:Y:S05]  /*f890*/  BSYNC B0 ;  /* 0x0000000000007941 */ /* 0x000fea0003800000 */
.L_x_3787:
        /* <DEDUP_REMOVED lines=27> */
.L_x_3759:
        /* <DEDUP_REMOVED lines=39> */
.L_x_3792:
[----:B------:R-:W-:Y:S05]  /*fcc0*/  BSYNC B0 ;  /* 0x0000000000007941 */ /* 0x000fea0003800000 */
.L_x_3791:
[----:B------:R-:W-:Y:S01]  /*fcd0*/  BSSY B3, `(.L_x_3793) ;  /* 0x0000007000037945 */ /* 0x000fe20003800000 */
[----:B------:R-:W-:-:S03]  /*fce0*/  FFMA R0, R0, R6, R5 ;  /* 0x0000000600007223 */ /* 0x000fc60000000005 */
[----:B------:R-:W-:Y:S05]  /*fcf0*/  @!P0 BRA `(.L_x_3794) ;  /* 0x0000000000108947 */ /* 0x000fea0003800000 */
[----:B------:R-:W-:Y:S01]  /*fd00*/  HFMA2.MMA R0, -RZ, RZ, 1.875, 0 ;  /* 0x3f800000ff007435 */ /* 0x000fe200000001ff */
[----:B------:R-:W-:Y:S02]  /*fd10*/  MOV R17, R23 ;  /* 0x0000001700117202 */ /* 0x000fe40000000f00 */
[----:B------:R-:W-:-:S08]  /*fd20*/  MOV R2, 0xfd40 ;  /* 0x0000fd4000027802 */ /* 0x000fd00000000f00 */
[----:B--23-5:R-:W-:Y:S05]  /*fd30*/  CALL.REL.NOINC `($__internal_4_$__cuda_sm3x_div_rn_ftz_f32_slowpath) ;  /* 0x0000006800747944 */ /* 0x02cfea0003c00000 */
.L_x_3794:
[----:B------:R-:W-:Y:S05]  /*fd40*/  BSYNC B3 ;  /* 0x0000000000037941 */ /* 0x000fea0003800000 */
.L_x_3793:
        /* <DEDUP_REMOVED lines=18> */
.L_x_3796:
[----:B------:R-:W-:Y:S02]  /*fe70*/  ISETP.GE.AND P0, PT, R14, RZ, PT ;  /* 0x000000ff0e00720c */ /* 0x000fe40003f06270 */
[----:B------:R-:W-:-:S11]  /*fe80*/  MOV R3, 0x3fd774eb ;  /* 0x3fd774eb00037802 */ /* 0x000fd60000000f00 */
[----:B------:R-:W-:-:S04]  /*fe90*/  @P0 FFMA.FTZ R0, R3, 0.93318945169448852539, -R0 ;  /* 0x3f6ee58103000823 */ /* 0x000fc80000010800 */
[----:B------:R-:W-:-:S07]  /*fea0*/  @!P0 FFMA.FTZ R0, R3, 0.93318945169448852539, R0 ;  /* 0x3f6ee58103008823 */ /* 0x000fce0000010000 */
.L_x_3797:
[----:B------:R-:W-:Y:S05]  /*feb0*/  BSYNC B0 ;  /* 0x0000000000007941 */ /* 0x000fea0003800000 */
.L_x_3795:
        /* <DEDUP_REMOVED lines=10> */
.L_x_3790:
        /* <DEDUP_REMOVED lines=12> */
[----:B0123-5:R-:W-:Y:S05]  /*10020*/  CALL.REL.NOINC `($__internal_4_$__cuda_sm3x_div_rn_ftz_f32_slowpath) ;  /* 0x0000006400b87944 */ /* 0x02ffea0003c00000 */
.L_x_3799:
[----:B------:R-:W-:Y:S05]  /*10030*/  BSYNC B3 ;  /* 0x0000000000037941 */ /* 0x000fea0003800000 */
.L_x_3798:
        /* <DEDUP_REMOVED lines=18> */
.L_x_3801:
[----:B------:R-:W-:Y:S02]  /*10160*/  ISETP.GE.AND P0, PT, R14, RZ, PT ;  /* 0x000000ff0e00720c */ /* 0x000fe40003f06270 */
[----:B------:R-:W-:-:S11]  /*10170*/  MOV R3, 0x3fd774eb ;  /* 0x3fd774eb00037802 */ /* 0x000fd60000000f00 */
[----:B------:R-:W-:-:S04]  /*10180*/  @P0 FFMA.FTZ R0, R3, 0.93318945169448852539, -R0 ;  /* 0x3f6ee58103000823 */ /* 0x000fc80000010800 */
[----:B------:R-:W-:-:S07]  /*10190*/  @!P0 FFMA.FTZ R0, R3, 0.93318945169448852539, R0 ;  /* 0x3f6ee58103008823 */ /* 0x000fce0000010000 */
.L_x_3802:
[----:B------:R-:W-:Y:S05]  /*101a0*/  BSYNC B0 ;  /* 0x0000000000007941 */ /* 0x000fea0003800000 */
.L_x_3800:
        /* <DEDUP_REMOVED lines=11> */
.L_x_3758:
        /* <DEDUP_REMOVED lines=33> */
[----:B0-23-5:R-:W-:Y:S05]  /*10470*/  CALL.REL.NOINC `($__internal_4_$__cuda_sm3x_div_rn_ftz_f32_slowpath) ;  /* 0x0000006000a47944 */ /* 0x02dfea0003c00000 */
.L_x_3804:
[----:B------:R-:W-:Y:S05]  /*10480*/  BSYNC B3 ;  /* 0x0000000000037941 */ /* 0x000fea0003800000 */
.L_x_3803:
        /* <DEDUP_REMOVED lines=18> */
.L_x_3806:
[----:B------:R-:W-:Y:S02]  /*105b0*/  ISETP.GE.AND P0, PT, R14, RZ, PT ;  /* 0x000000ff0e00720c */ /* 0x000fe40003f06270 */
[----:B------:R-:W-:-:S11]  /*105c0*/  MOV R3, 0x3fd774eb ;  /* 0x3fd774eb00037802 */ /* 0x000fd60000000f00 */
[----:B------:R-:W-:-:S04]  /*105d0*/  @P0 FFMA.FTZ R0, R3, 0.93318945169448852539, -R0 ;  /* 0x3f6ee58103000823 */ /* 0x000fc80000010800 */
[----:B------:R-:W-:-:S07]  /*105e0*/  @!P0 FFMA.FTZ R0, R3, 0.93318945169448852539, R0 ;  /* 0x3f6ee58103008823 */ /* 0x000fce0000010000 */
.L_x_3807:
[----:B------:R-:W-:Y:S05]  /*105f0*/  BSYNC B0 ;  /* 0x0000000000007941 */ /* 0x000fea0003800000 */
.L_x_3805:
        /* <DEDUP_REMOVED lines=11> */
.L_x_3757:
        /* <DEDUP_REMOVED lines=25> */
[----:B--23-5:R-:W-:Y:S05]  /*10840*/  CALL.REL.NOINC `($__internal_4_$__cuda_sm3x_div_rn_ftz_f32_slowpath) ;  /* 0x0000005c00b07944 */ /* 0x02cfea0003c00000 */
.L_x_3809:
[----:B------:R-:W-:Y:S05]  /*10850*/  BSYNC B3 ;  /* 0x0000000000037941 */ /* 0x000fea0003800000 */
.L_x_3808:
        /* <DEDUP_REMOVED lines=18> */
.L_x_3811:
[----:B------:R-:W-:Y:S02]  /*10980*/  ISETP.GE.AND P0, PT, R14, RZ, PT ;  /* 0x000000ff0e00720c */ /* 0x000fe40003f06270 */
[----:B------:R-:W-:-:S11]  /*10990*/  MOV R3, 0x3fd774eb ;  /* 0x3fd774eb00037802 */ /* 0x000fd60000000f00 */
[----:B------:R-:W-:-:S04]  /*109a0*/  @P0 FFMA.FTZ R0, R3, 0.93318945169448852539, -R0 ;  /* 0x3f6ee58103000823 */ /* 0x000fc80000010800 */
[----:B------:R-:W-:-:S07]  /*109b0*/  @!P0 FFMA.FTZ R0, R3, 0.93318945169448852539, R0 ;  /* 0x3f6ee58103008823 */ /* 0x000fce0000010000 */
.L_x_3812:
[----:B------:R-:W-:Y:S05]  /*109c0*/  BSYNC B0 ;  /* 0x0000000000007941 */ /* 0x000fea0003800000 */
.L_x_3810:
        /* <DEDUP_REMOVED lines=12> */
.L_x_3769:
[----:B------:R-:W-:Y:S05]  /*10a90*/  BSYNC B2 ;  /* 0x0000000000027941 */ /* 0x000fea0003800000 */
.L_x_3756:
        /* <DEDUP_REMOVED lines=43> */
.L_x_3816:
        /* <DEDUP_REMOVED lines=10> */
.L_x_3815:
[----:B------:R-:W-:-:S04]  /*10df0*/  FMUL.RZ R4, R4, 0.15915493667125701904 ;  /* 0x3e22f98304047820 */ /* 0x000fc8000040c000 */
[----:B------:R4:W1:Y:S08]  /*10e00*/  MUFU.SIN R15, R4 ;  /* 0x00000004000f7308 */ /* 0x0008700000000400 */
[----:B------:R4:W0:Y:S01]  /*10e10*/  MUFU.COS R14, R4 ;  /* 0x00000004000e7308 */ /* 0x0008220000000000 */
[----:B------:R-:W-:Y:S05]  /*10e20*/  BRA `(.L_x_3817) ;  /* 0x00000000000c7947 */ /* 0x000fea0003800000 */
.L_x_3814:
[----:B------:R-:W-:Y:S01]  /*10e30*/  FMUL.FTZ R14, R22, 1.4426950216293334961 ;  /* 0x3fb8aa3b160e7820 */ /* 0x000fe20000410000 */
[----:B------:R-:W-:-:S05]  /*10e40*/  MOV R15, R4 ;  /* 0x00000004000f7202 */ /* 0x000fca0000000f00 */
[----:B------:R-:W1:Y:S02]  /*10e50*/  MUFU.EX2 R14, R14 ;  /* 0x0000000e000e7308 */ /* 0x000e640000000800 */
.L_x_3817:
[----:B------:R-:W-:Y:S05]  /*10e60*/  BSYNC B0 ;  /* 0x0000000000007941 */ /* 0x000fea0003800000 */
.L_x_3813:
        /* <DEDUP_REMOVED lines=61> */
.L_x_3825:
[----:B------:R-:W-:Y:S05]  /*11240*/  BSYNC B0 ;  /* 0x0000000000007941 */ /* 0x000fea0003800000 */
.L_x_3824:
[----:B------:R-:W-:Y:S01]  /*11250*/  BSSY B3, `(.L_x_3826) ;  /* 0x0000007000037945 */ /* 0x000fe20003800000 */
[----:B------:R-:W-:-:S03]  /*11260*/  FFMA R0, R4, R6, R5 ;  /* 0x0000000604007223 */ /* 0x000fc60000000005 */
[----:B------:R-:W-:Y:S05]  /*11270*/  @!P0 BRA `(.L_x_3827) ;  /* 0x0000000000108947 */ /* 0x000fea0003800000 */
[----:B------:R-:W-:Y:S02]  /*11280*/  MOV R17, R23 ;  /* 0x0000001700117202 */ /* 0x000fe40000000f00 */
[----:B------:R-:W-:Y:S02]  /*11290*/  MOV R0, R24 ;  /* 0x0000001800007202 */ /* 0x000fe40000000f00 */
[----:B------:R-:W-:-:S07]  /*112a0*/  MOV R2, 0x112c0 ;  /* 0x000112c000027802 */ /* 0x000fce0000000f00 */
[----:B0123--:R-:W-:Y:S05]  /*112b0*/  CALL.REL.NOINC `($__internal_4_$__cuda_sm3x_div_rn_ftz_f32_slowpath) ;  /* 0x0000005400147944 */ /* 0x00ffea0003c00000 */
.L_x_3827:
[----:B------:R-:W-:Y:S05]  /*112c0*/  BSYNC B3 ;  /* 0x0000000000037941 */ /* 0x000fea0003800000 */
.L_x_3826:
        /* <DEDUP_REMOVED lines=18> */
.L_x_3829:
[----:B------:R-:W-:Y:S02]  /*113f0*/  ISETP.GE.AND P0, PT, R8, RZ, PT ;  /* 0x000000ff0800720c */ /* 0x000fe40003f06270 */
[----:B------:R-:W-:-:S11]  /*11400*/  MOV R3, 0x3fd774eb ;  /* 0x3fd774eb00037802 */ /* 0x000fd60000000f00 */
[----:B------:R-:W-:-:S04]  /*11410*/  @P0 FFMA.FTZ R0, R3, 0.93318945169448852539, -R0 ;  /* 0x3f6ee58103000823 */ /* 0x000fc80000010800 */
[----:B------:R-:W-:-:S07]  /*11420*/  @!P0 FFMA.FTZ R0, R3, 0.93318945169448852539, R0 ;  /* 0x3f6ee58103008823 */ /* 0x000fce0000010000 */
.L_x_3830:
[----:B------:R-:W-:Y:S05]  /*11430*/  BSYNC B0 ;  /* 0x0000000000007941 */ /* 0x000fea0003800000 */
.L_x_3828:
        /* <DEDUP_REMOVED lines=12> */
.L_x_3823:
        /* <DEDUP_REMOVED lines=17> */
.L_x_3834:
[----:B------:R-:W-:Y:S05]  /*11610*/  BSYNC B3 ;  /* 0x0000000000037941 */ /* 0x000fea0003800000 */
.L_x_3833:
        /* <DEDUP_REMOVED lines=18> */
.L_x_3836:
[----:B------:R-:W-:Y:S02]  /*11740*/  ISETP.GE.AND P0, PT, R8, RZ, PT ;  /* 0x000000ff0800720c */ /* 0x000fe40003f06270 */
[----:B------:R-:W-:-:S11]  /*11750*/  MOV R3, 0x3fd774eb ;  /* 0x3fd774eb00037802 */ /* 0x000fd60000000f00 */
[----:B------:R-:W-:-:S04]  /*11760*/  @P0 FFMA.FTZ R0, R3, 0.93318945169448852539, -R0 ;  /* 0x3f6ee58103000823 */ /* 0x000fc80000010800 */
[----:B------:R-:W-:-:S07]  /*11770*/  @!P0 FFMA.FTZ R0, R3, 0.93318945169448852539, R0 ;  /* 0x3f6ee58103008823 */ /* 0x000fce0000010000 */
.L_x_3837:
[----:B------:R-:W-:Y:S05]  /*11780*/  BSYNC B0 ;  /* 0x0000000000007941 */ /* 0x000fea0003800000 */
.L_x_3835:
        /* <DEDUP_REMOVED lines=13> */
.L_x_3832:
        /* <DEDUP_REMOVED lines=25> */
.L_x_3839:
        /* <DEDUP_REMOVED lines=41> */
.L_x_3838:
        /* <DEDUP_REMOVED lines=48> */
.L_x_3841:
[----:B------:R-:W-:Y:S05]  /*11f80*/  BSYNC B0 ;  /* 0x0000000000007941 */ /* 0x000fea0003800000 */
.L_x_3840:
[----:B------:R-:W-:Y:S01]  /*11f90*/  BSSY B3, `(.L_x_3842) ;  /* 0x0000007000037945 */ /* 0x000fe20003800000 */
[----:B------:R-:W-:-:S03]  /*11fa0*/  FFMA R0, R2, R4, R5 ;  /* 0x0000000402007223 */ /* 0x000fc60000000005 */
[----:B------:R-:W-:Y:S05]  /*11fb0*/  @!P3 BRA `(.L_x_3843) ;  /* 0x000000000010b947 */ /* 0x000fea0003800000 */
[----:B------:R-:W-:Y:S02]  /*11fc0*/  MOV R17, R23 ;  /* 0x0000001700117202 */ /* 0x000fe40000000f00 */
[----:B------:R-:W-:Y:S02]  /*11fd0*/  MOV R0, R24 ;  /* 0x0000001800007202 */ /* 0x000fe40000000f00 */
[----:B------:R-:W-:-:S07]  /*11fe0*/  MOV R2, 0x12000 ;  /* 0x0001200000027802 */ /* 0x000fce0000000f00 */
[----:B0123--:R-:W-:Y:S05]  /*11ff0*/  CALL.REL.NOINC `($__internal_4_$__cuda_sm3x_div_rn_ftz_f32_slowpath) ;  /* 0x0000004400c47944 */ /* 0x00ffea0003c00000 */
.L_x_3843:
[----:B------:R-:W-:Y:S05]  /*12000*/  BSYNC B3 ;  /* 0x0000000000037941 */ /* 0x000fea0003800000 */
.L_x_3842:
        /* <DEDUP_REMOVED lines=18> */
.L_x_3845:
[----:B------:R-:W-:Y:S02]  /*12130*/  ISETP.GE.AND P0, PT, R8, RZ, PT ;  /* 0x000000ff0800720c */ /* 0x000fe40003f06270 */
[----:B------:R-:W-:-:S11]  /*12140*/  MOV R3, 0x3fd774eb ;  /* 0x3fd774eb00037802 */ /* 0x000fd60000000f00 */
[----:B------:R-:W-:-:S04]  /*12150*/  @P0 FFMA.FTZ R0, R3, 0.93318945169448852539, -R0 ;  /* 0x3f6ee58103000823 */ /* 0x000fc80000010800 */
[----:B------:R-:W-:-:S07]  /*12160*/  @!P0 FFMA.FTZ R0, R3, 0.93318945169448852539, R0 ;  /* 0x3f6ee58103008823 */ /* 0x000fce0000010000 */
.L_x_3846:
[----:B------:R-:W-:Y:S05]  /*12170*/  BSYNC B0 ;  /* 0x0000000000007941 */ /* 0x000fea0003800000 */
.L_x_3844:
        /* <DEDUP_REMOVED lines=12> */
.L_x_3822:
        /* <DEDUP_REMOVED lines=13> */
.L_x_3848:
[----:B------:R-:W-:Y:S05]  /*12310*/  BSYNC B3 ;  /* 0x0000000000037941 */ /* 0x000fea0003800000 */
.L_x_3847:
        /* <DEDUP_REMOVED lines=18> */
.L_x_3850:
[----:B------:R-:W-:Y:S02]  /*12440*/  ISETP.GE.AND P0, PT, R8, RZ, PT ;  /* 0x000000ff0800720c */ /* 0x000fe40003f06270 */
[----:B------:R-:W-:-:S11]  /*12450*/  MOV R3, 0x3fd774eb ;  /* 0x3fd774eb00037802 */ /* 0x000fd60000000f00 */
[----:B------:R-:W-:-:S04]  /*12460*/  @P0 FFMA.FTZ R0, R3, 0.93318945169448852539, -R0 ;  /* 0x3f6ee58103000823 */ /* 0x000fc80000010800 */
[----:B------:R-:W-:-:S07]  /*12470*/  @!P0 FFMA.FTZ R0, R3, 0.93318945169448852539, R0 ;  /* 0x3f6ee58103008823 */ /* 0x000fce0000010000 */
.L_x_3851:
[----:B------:R-:W-:Y:S05]  /*12480*/  BSYNC B0 ;  /* 0x0000000000007941 */ /* 0x000fea0003800000 */
.L_x_3849:
        /* <DEDUP_REMOVED lines=27> */
.L_x_3821:
        /* <DEDUP_REMOVED lines=39> */
.L_x_3854:
[----:B------:R-:W-:Y:S05]  /*128b0*/  BSYNC B0 ;  /* 0x0000000000007941 */ /* 0x000fea0003800000 */
.L_x_3853:
[----:B------:R-:W-:Y:S01]  /*128c0*/  BSSY B3, `(.L_x_3855) ;  /* 0x0000007000037945 */ /* 0x000fe20003800000 */
[----:B------:R-:W-:-:S03]  /*128d0*/  FFMA R0, R0, R6, R5 ;  /* 0x0000000600007223 */ /* 0x000fc60000000005 */
[----:B------:R-:W-:Y:S05]  /*128e0*/  @!P0 BRA `(.L_x_3856) ;  /* 0x0000000000108947 */ /* 0x000fea0003800000 */
[----:B------:R-:W-:Y:S01]  /*128f0*/  HFMA2.MMA R0, -RZ, RZ, 1.875, 0 ;  /* 0x3f800000ff007435 */ /* 0x000fe200000001ff */
[----:B------:R-:W-:Y:S02]  /*12900*/  MOV R17, R23 ;  /* 0x0000001700117202 */ /* 0x000fe40000000f00 */
[----:B------:R-:W-:-:S08]  /*12910*/  MOV R2, 0x12930 ;  /* 0x0001293000027802 */ /* 0x000fd00000000f00 */
[----:B-123--:R-:W-:Y:S05]  /*12920*/  CALL.REL.NOINC `($__internal_4_$__cuda_sm3x_div_rn_ftz_f32_slowpath) ;  /* 0x0000003c00787944 */ /* 0x00efea0003c00000 */
.L_x_3856:
[----:B------:R-:W-:Y:S05]  /*12930*/  BSYNC B3 ;  /* 0x0000000000037941 */ /* 0x000fea0003800000 */
.L_x_3855:
        /* <DEDUP_REMOVED lines=18> */
.L_x_3858:
[----:B------:R-:W-:Y:S02]  /*12a60*/  ISETP.GE.AND P0, PT, R8, RZ, PT ;  /* 0x000000ff0800720c */ /* 0x000fe40003f06270 */
[----:B------:R-:W-:-:S11]  /*12a70*/  MOV R3, 0x3fd774eb ;  /* 0x3fd774eb00037802 */ /* 0x000fd60000000f00 */
[----:B------:R-:W-:-:S04]  /*12a80*/  @P0 FFMA.FTZ R0, R3, 0.93318945169448852539, -R0 ;  /* 0x3f6ee58103000823 */ /* 0x000fc80000010800 */
[----:B------:R-:W-:-:S07]  /*12a90*/  @!P0 FFMA.FTZ R0, R3, 0.93318945169448852539, R0 ;  /* 0x3f6ee58103008823 */ /* 0x000fce0000010000 */
.L_x_3859:
[----:B------:R-:W-:Y:S05]  /*12aa0*/  BSYNC B0 ;  /* 0x0000000000007941 */ /* 0x000fea0003800000 */
.L_x_3857:
        /* <DEDUP_REMOVED lines=10> */
.L_x_3852:
        /* <DEDUP_REMOVED lines=13> */
.L_x_3861:
[----:B------:R-:W-:Y:S05]  /*12c20*/  BSYNC B3 ;  /* 0x0000000000037941 */ /* 0x000fea0003800000 */
.L_x_3860:
        /* <DEDUP_REMOVED lines=18> */
.L_x_3863:
[----:B------:R-:W-:Y:S02]  /*12d50*/  ISETP.GE.AND P0, PT, R8, RZ, PT ;  /* 0x000000ff0800720c */ /* 0x000fe40003f06270 */
[----:B------:R-:W-:-:S11]  /*12d60*/  MOV R3, 0x3fd774eb ;  /* 0x3fd774eb00037802 */ /* 0x000fd60000000f00 */
[----:B------:R-:W-:-:S04]  /*12d70*/  @P0 FFMA.FTZ R0, R3, 0.93318945169448852539, -R0 ;  /* 0x3f6ee58103000823 */ /* 0x000fc80000010800 */
[----:B------:R-:W-:-:S07]  /*12d80*/  @!P0 FFMA.FTZ R0, R3, 0.93318945169448852539, R0 ;  /* 0x3f6ee58103008823 */ /* 0x000fce0000010000 */
.L_x_3864:
[----:B------:R-:W-:Y:S05]  /*12d90*/  BSYNC B0 ;  /* 0x0000000000007941 */ /* 0x000fea0003800000 */
.L_x_3862:
        /* <DEDUP_REMOVED lines=11> */
.L_x_3820:
        /* <DEDUP_REMOVED lines=34> */
.L_x_3866:
[----:B------:R-:W-:Y:S05]  /*13070*/  BSYNC B3 ;  /* 0x0000000000037941 */ /* 0x000fea0003800000 */
.L_x_3865:
        /* <DEDUP_REMOVED lines=18> */
.L_x_3868:
[----:B------:R-:W-:Y:S02]  /*131a0*/  ISETP.GE.AND P0, PT, R8, RZ, PT ;  /* 0x000000ff0800720c */ /* 0x000fe40003f06270 */
[----:B------:R-:W-:-:S11]  /*131b0*/  MOV R3, 0x3fd774eb ;  /* 0x3fd774eb00037802 */ /* 0x000fd60000000f00 */
[----:B------:R-:W-:-:S04]  /*131c0*/  @P0 FFMA.FTZ R0, R3, 0.93318945169448852539, -R0 ;  /* 0x3f6ee58103000823 */ /* 0x000fc80000010800 */
[----:B------:R-:W-:-:S07]  /*131d0*/  @!P0 FFMA.FTZ R0, R3, 0.93318945169448852539, R0 ;  /* 0x3f6ee58103008823 */ /* 0x000fce0000010000 */
.L_x_3869:
[----:B------:R-:W-:Y:S05]  /*131e0*/  BSYNC B0 ;  /* 0x0000000000007941 */ /* 0x000fea0003800000 */
.L_x_3867:
        /* <DEDUP_REMOVED lines=11> */
.L_x_3819:
        /* <DEDUP_REMOVED lines=26> */
.L_x_3871:
[----:B------:R-:W-:Y:S05]  /*13440*/  BSYNC B3 ;  /* 0x0000000000037941 */ /* 0x000fea0003800000 */
.L_x_3870:
        /* <DEDUP_REMOVED lines=18> */
.L_x_3873:
[----:B------:R-:W-:Y:S02]  /*13570*/  ISETP.GE.AND P0, PT, R8, RZ, PT ;  /* 0x000000ff0800720c */ /* 0x000fe40003f06270 */
[----:B------:R-:W-:-:S11]  /*13580*/  MOV R3, 0x3fd774eb ;  /* 0x3fd774eb00037802 */ /* 0x000fd60000000f00 */
[----:B------:R-:W-:-:S04]  /*13590*/  @P0 FFMA.FTZ R0, R3, 0.93318945169448852539, -R0 ;  /* 0x3f6ee58103000823 */ /* 0x000fc80000010800 */
[----:B------:R-:W-:-:S07]  /*135a0*/  @!P0 FFMA.FTZ R0, R3, 0.93318945169448852539, R0 ;  /* 0x3f6ee58103008823 */ /* 0x000fce0000010000 */
.L_x_3874:
[----:B------:R-:W-:Y:S05]  /*135b0*/  BSYNC B0 ;  /* 0x0000000000007941 */ /* 0x000fea0003800000 */
.L_x_3872:
        /* <DEDUP_REMOVED lines=12> */
.L_x_3831:
[----:B------:R-:W-:Y:S05]  /*13680*/  BSYNC B2 ;  /* 0x0000000000027941 */ /* 0x000fea0003800000 */
.L_x_3818:
        /* <DEDUP_REMOVED lines=43> */
.L_x_3878:
        /* <DEDUP_REMOVED lines=10> */
.L_x_3877:
[----:B------:R-:W-:-:S04]  /*139e0*/  FMUL.RZ R4, R4, 0.15915493667125701904 ;  /* 0x3e22f98304047820 */ /* 0x000fc8000040c000 */
[----:B------:R4:W0:Y:S08]  /*139f0*/  MUFU.SIN R9, R4 ;  /* 0x0000000400097308 */ /* 0x0008300000000400 */
[----:B------:R4:W0:Y:S01]  /*13a00*/  MUFU.COS R8, R4 ;  /* 0x0000000400087308 */ /* 0x0008220000000000 */
[----:B------:R-:W-:Y:S05]  /*13a10*/  BRA `(.L_x_3879) ;  /* 0x00000000000c7947 */ /* 0x000fea0003800000 */
.L_x_3876:
[----:B------:R-:W-:Y:S01]  /*13a20*/  FMUL.FTZ R8, R22, 1.4426950216293334961 ;  /* 0x3fb8aa3b16087820 */ /* 0x000fe20000410000 */
[----:B------:R-:W-:-:S05]  /*13a30*/  MOV R9, R4 ;  /* 0x0000000400097202 */ /* 0x000fca0000000f00 */
[----:B------:R-:W4:Y:S02]  /*13a40*/  MUFU.EX2 R8, R8 ;  /* 0x0000000800087308 */ /* 0x000f240000000800 */
.L_x_3879:
[----:B------:R-:W-:Y:S05]  /*13a50*/  BSYNC B0 ;  /* 0x0000000000007941 */ /* 0x000fea0003800000 */
.L_x_3875:
        /* <DEDUP_REMOVED lines=61> */
.L_x_3887:
[----:B------:R-:W-:Y:S05]  /*13e30*/  BSYNC B0 ;  /* 0x0000000000007941 */ /* 0x000fea0003800000 */
.L_x_3886:
[----:B------:R-:W-:Y:S01]  /*13e40*/  BSSY B3, `(.L_x_3888) ;  /* 0x0000007000037945 */ /* 0x000fe20003800000 */
[----:B------:R-:W-:-:S03]  /*13e50*/  FFMA R0, R4, R6, R5 ;  /* 0x0000000604007223 */ /* 0x000fc60000000005 */
[----:B------:R-:W-:Y:S05]  /*13e60*/  @!P0 BRA `(.L_x_3889) ;  /* 0x0000000000108947 */ /* 0x000fea0003800000 */
[----:B------:R-:W-:Y:S02]  /*13e70*/  MOV R17, R23 ;  /* 0x0000001700117202 */ /* 0x000fe40000000f00 */
[----:B------:R-:W-:Y:S02]  /*13e80*/  MOV R0, R24 ;  /* 0x0000001800007202 */ /* 0x000fe40000000f00 */
[----:B------:R-:W-:-:S07]  /*13e90*/  MOV R2, 0x13eb0 ;  /* 0x00013eb000027802 */ /* 0x000fce0000000f00 */
[----:B0123--:R-:W-:Y:S05]  /*13ea0*/  CALL.REL.NOINC `($__internal_4_$__cuda_sm3x_div_rn_ftz_f32_slowpath) ;  /* 0x0000002800187944 */ /* 0x00ffea0003c00000 */
.L_x_3889:
[----:B------:R-:W-:Y:S05]  /*13eb0*/  BSYNC B3 ;  /* 0x0000000000037941 */ /* 0x000fea0003800000 */
.L_x_3888:
        /* <DEDUP_REMOVED lines=18> */
.L_x_3891:
[----:B------:R-:W-:Y:S02]  /*13fe0*/  ISETP.GE.AND P0, PT, R10, RZ, PT ;  /* 0x000000ff0a00720c */ /* 0x000fe40003f06270 */
[----:B------:R-:W-:-:S11]  /*13ff0*/  MOV R3, 0x3fd774eb ;  /* 0x3fd774eb00037802 */ /* 0x000fd60000000f00 */
[----:B------:R-:W-:-:S04]  /*14000*/  @P0 FFMA.FTZ R0, R3, 0.93318945169448852539, -R0 ;  /* 0x3f6ee58103000823 */ /* 0x000fc80000010800 */
[----:B------:R-:W-:-:S07]  /*14010*/  @!P0 FFMA.FTZ R0, R3, 0.93318945169448852539, R0 ;  /* 0x3f6ee58103008823 */ /* 0x000fce0000010000 */
.L_x_3892:
[----:B------:R-:W-:Y:S05]  /*14020*/  BSYNC B0 ;  /* 0x0000000000007941 */ /* 0x000fea0003800000 */
.L_x_3890:
        /* <DEDUP_REMOVED lines=12> */
.L_x_3885:
        /* <DEDUP_REMOVED lines=17> */
.L_x_3896:
[----:B------:R-:W-:Y:S05]  /*14200*/  BSYNC B3 ;  /* 0x0000000000037941 */ /* 0x000fea0003800000 */
.L_x_3895:
        /* <DEDUP_REMOVED lines=18> */
.L_x_3898:
[----:B------:R-:W-:Y:S02]  /*14330*/  ISETP.GE.AND P0, PT, R10, RZ, PT ;  /* 0x000000ff0a00720c */ /* 0x000fe40003f06270 */
[----:B------:R-:W-:-:S11]  /*14340*/  MOV R3, 0x3fd774eb ;  /* 0x3fd774eb00037802 */ /* 0x000fd60000000f00 */
[----:B------:R-:W-:-:S04]  /*14350*/  @P0 FFMA.FTZ R0, R3, 0.93318945169448852539, -R0 ;  /* 0x3f6ee58103000823 */ /* 0x000fc80000010800 */
[----:B------:R-:W-:-:S07]  /*14360*/  @!P0 FFMA.FTZ R0, R3, 0.93318945169448852539, R0 ;  /* 0x3f6ee58103008823 */ /* 0x000fce0000010000 */
.L_x_3899:
[----:B------:R-:W-:Y:S05]  /*14370*/  BSYNC B0 ;  /* 0x0000000000007941 */ /* 0x000fea0003800000 */
.L_x_3897:
        /* <DEDUP_REMOVED lines=13> */
.L_x_3894:
        /* <DEDUP_REMOVED lines=25> */
.L_x_3901:
        /* <DEDUP_REMOVED lines=41> */
.L_x_3900:
        /* <DEDUP_REMOVED lines=48> */
.L_x_3903:
[----:B------:R-:W-:Y:S05]  /*14b70*/  BSYNC B0 ;  /* 0x0000000000007941 */ /* 0x000fea0003800000 */
.L_x_3902:
[----:B------:R-:W-:Y:S01]  /*14b80*/  BSSY B3, `(.L_x_3904) ;  /* 0x0000007000037945 */ /* 0x000fe20003800000 */
[----:B------:R-:W-:-:S03]  /*14b90*/  FFMA R0, R2, R4, R5 ;  /* 0x0000000402007223 */ /* 0x000fc60000000005 */
[----:B------:R-:W-:Y:S05]  /*14ba0*/  @!P3 BRA `(.L_x_3905) ;  /* 0x000000000010b947 */ /* 0x000fea0003800000 */
[----:B------:R-:W-:Y:S02]  /*14bb0*/  MOV R17, R23 ;  /* 0x0000001700117202 */ /* 0x000fe40000000f00 */
[----:B------:R-:W-:Y:S02]  /*14bc0*/  MOV R0, R24 ;  /* 0x0000001800007202 */ /* 0x000fe40000000f00 */
[----:B------:R-:W-:-:S07]  /*14bd0*/  MOV R2, 0x14bf0 ;  /* 0x00014bf000027802 */ /* 0x000fce0000000f00 */
[----:B0123--:R-:W-:Y:S05]  /*14be0*/  CALL.REL.NOINC `($__internal_4_$__cuda_sm3x_div_rn_ftz_f32_slowpath) ;  /* 0x0000001800c87944 */ /* 0x00ffea0003c00000 */
.L_x_3905:
[----:B------:R-:W-:Y:S05]  /*14bf0*/  BSYNC B3 ;  /* 0x0000000000037941 */ /* 0x000fea0003800000 */
.L_x_3904:
        /* <DEDUP_REMOVED lines=18> */
.L_x_3907:
[----:B------:R-:W-:Y:S02]  /*14d20*/  ISETP.GE.AND P0, PT, R10, RZ, PT ;  /* 0x000000ff0a00720c */ /* 0x000fe40003f06270 */
[----:B------:R-:W-:-:S11]  /*14d30*/  MOV R3, 0x3fd774eb ;  /* 0x3fd774eb00037802 */ /* 0x000fd60000000f00 */
[----:B------:R-:W-:-:S04]  /*14d40*/  @P0 FFMA.FTZ R0, R3, 0.93318945169448852539, -R0 ;  /* 0x3f6ee58103000823 */ /* 0x000fc80000010800 */
[----:B------:R-:W-:-:S07]  /*14d50*/  @!P0 FFMA.FTZ R0, R3, 0.93318945169448852539, R0 ;  /* 0x3f6ee58103008823 */ /* 0x000fce0000010000 */
.L_x_3908:
[----:B------:R-:W-:Y:S05]  /*14d60*/  BSYNC B0 ;  /* 0x0000000000007941 */ /* 0x000fea0003800000 */
.L_x_3906:
        /* <DEDUP_REMOVED lines=12> */
.L_x_3884:
        /* <DEDUP_REMOVED lines=13> */
.L_x_3910:
[----:B------:R-:W-:Y:S05]  /*14f00*/  BSYNC B3 ;  /* 0x0000000000037941 */ /* 0x000fea0003800000 */
.L_x_3909:
        /* <DEDUP_REMOVED lines=18> */
.L_x_3912:
[----:B------:R-:W-:Y:S02]  /*15030*/  ISETP.GE.AND P0, PT, R10, RZ, PT ;  /* 0x000000ff0a00720c */ /* 0x000fe40003f06270 */
[----:B------:R-:W-:-:S11]  /*15040*/  MOV R3, 0x3fd774eb ;  /* 0x3fd774eb00037802 */ /* 0x000fd60000000f00 */
[----:B------:R-:W-:-:S04]  /*15050*/  @P0 FFMA.FTZ R0, R3, 0.93318945169448852539, -R0 ;  /* 0x3f6ee58103000823 */ /* 0x000fc80000010800 */
[----:B------:R-:W-:-:S07]  /*15060*/  @!P0 FFMA.FTZ R0, R3, 0.93318945169448852539, R0 ;  /* 0x3f6ee58103008823 */ /* 0x000fce0000010000 */
.L_x_3913:
[----:B------:R-:W-:Y:S05]  /*15070*/  BSYNC B0 ;  /* 0x0000000000007941 */ /* 0x000fea0003800000 */
.L_x_3911:
        /* <DEDUP_REMOVED lines=27> */
.L_x_3883:
        /* <DEDUP_REMOVED lines=39> */
.L_x_3916:
[----:B------:R-:W-:Y:S05]  /*154a0*/  BSYNC B0 ;  /* 0x0000000000007941 */ /* 0x000fea0003800000 */
.L_x_3915:
[----:B------:R-:W-:Y:S01]  /*154b0*/  BSSY B3, `(.L_x_3917) ;  /* 0x0000007000037945 */ /* 0x000fe20003800000 */
[----:B------:R-:W-:-:S03]  /*154c0*/  FFMA R0, R0, R6, R5 ;  /* 0x0000000600007223 */ /* 0x000fc60000000005 */
[----:B------:R-:W-:Y:S05]  /*154d0*/  @!P0 BRA `(.L_x_3918) ;  /* 0x0000000000108947 */ /* 0x000fea0003800000 */
[----:B------:R-:W-:Y:S01]  /*154e0*/  HFMA2.MMA R0, -RZ, RZ, 1.875, 0 ;  /* 0x3f800000ff007435 */ /* 0x000fe200000001ff */
[----:B------:R-:W-:Y:S02]  /*154f0*/  MOV R17, R23 ;  /* 0x0000001700117202 */ /* 0x000fe40000000f00 */
[----:B------:R-:W-:-:S08]  /*15500*/  MOV R2, 0x15520 ;  /* 0x0001552000027802 */ /* 0x000fd00000000f00 */
[----:B-123--:R-:W-:Y:S05]  /*15510*/  CALL.REL.NOINC `($__internal_4_$__cuda_sm3x_div_rn_ftz_f32_slowpath) ;  /* 0x00000010007c7944 */ /* 0x00efea0003c00000 */
.L_x_3918:
[----:B------:R-:W-:Y:S05]  /*15520*/  BSYNC B3 ;  /* 0x0000000000037941 */ /* 0x000fea0003800000 */
.L_x_3917:
        /* <DEDUP_REMOVED lines=18> */
.L_x_3920:
[----:B------:R-:W-:Y:S02]  /*15650*/  ISETP.GE.AND P0, PT, R10, RZ, PT ;  /* 0x000000ff0a00720c */ /* 0x000fe40003f06270 */
[----:B------:R-:W-:-:S11]  /*15660*/  MOV R3, 0x3fd774eb ;  /* 0x3fd774eb00037802 */ /* 0x000fd60000000f00 */
[----:B------:R-:W-:-:S04]  /*15670*/  @P0 FFMA.FTZ R0, R3, 0.93318945169448852539, -R0 ;  /* 0x3f6ee58103000823 */ /* 0x000fc80000010800 */
[----:B------:R-:W-:-:S07]  /*15680*/  @!P0 FFMA.FTZ R0, R3, 0.93318945169448852539, R0 ;  /* 0x3f6ee58103008823 */ /* 0x000fce0000010000 */
.L_x_3921:
[----:B------:R-:W-:Y:S05]  /*15690*/  BSYNC B0 ;  /* 0x0000000000007941 */ /* 0x000fea0003800000 */
.L_x_3919:
        /* <DEDUP_REMOVED lines=10> */
.L_x_3914:
        /* <DEDUP_REMOVED lines=13> */
.L_x_3923:
[----:B------:R-:W-:Y:S05]  /*15810*/  BSYNC B3 ;  /* 0x0000000000037941 */ /* 0x000fea0003800000 */
.L_x_3922:
        /* <DEDUP_REMOVED lines=18> */
.L_x_3925:
[----:B------:R-:W-:Y:S02]  /*15940*/  ISETP.GE.AND P0, PT, R10, RZ, PT ;  /* 0x000000ff0a00720c */ /* 0x000fe40003f06270 */
[----:B------:R-:W-:-:S11]  /*15950*/  MOV R3, 0x3fd774eb ;  /* 0x3fd774eb00037802 */ /* 0x000fd60000000f00 */
[----:B------:R-:W-:-:S04]  /*15960*/  @P0 FFMA.FTZ R0, R3, 0.93318945169448852539, -R0 ;  /* 0x3f6ee58103000823 */ /* 0x000fc80000010800 */
[----:B------:R-:W-:-:S07]  /*15970*/  @!P0 FFMA.FTZ R0, R3, 0.93318945169448852539, R0 ;  /* 0x3f6ee58103008823 */ /* 0x000fce0000010000 */
.L_x_3926:
[----:B------:R-:W-:Y:S05]  /*15980*/  BSYNC B0 ;  /* 0x0000000000007941 */ /* 0x000fea0003800000 */
.L_x_3924:
        /* <DEDUP_REMOVED lines=11> */
.L_x_3882:
        /* <DEDUP_REMOVED lines=34> */
.L_x_3928:
[----:B------:R-:W-:Y:S05]  /*15c60*/  BSYNC B3 ;  /* 0x0000000000037941 */ /* 0x000fea0003800000 */
.L_x_3927:
        /* <DEDUP_REMOVED lines=18> */
.L_x_3930:
[----:B------:R-:W-:Y:S02]  /*15d90*/  ISETP.GE.AND P0, PT, R10, RZ, PT ;  /* 0x000000ff0a00720c */ /* 0x000fe40003f06270 */
[----:B------:R-:W-:-:S11]  /*15da0*/  MOV R3, 0x3fd774eb ;  /* 0x3fd774eb00037802 */ /* 0x000fd60000000f00 */
[----:B------:R-:W-:-:S04]  /*15db0*/  @P0 FFMA.FTZ R0, R3, 0.93318945169448852539, -R0 ;  /* 0x3f6ee58103000823 */ /* 0x000fc80000010800 */
[----:B------:R-:W-:-:S07]  /*15dc0*/  @!P0 FFMA.FTZ R0, R3, 0.93318945169448852539, R0 ;  /* 0x3f6ee58103008823 */ /* 0x000fce0000010000 */
.L_x_3931:
[----:B------:R-:W-:Y:S05]  /*15dd0*/  BSYNC B0 ;  /* 0x0000000000007941 */ /* 0x000fea0003800000 */
.L_x_3929:
        /* <DEDUP_REMOVED lines=11> */
.L_x_3881:
        /* <DEDUP_REMOVED lines=26> */
.L_x_3933:
[----:B------:R-:W-:Y:S05]  /*16030*/  BSYNC B3 ;  /* 0x0000000000037941 */ /* 0x000fea0003800000 */
.L_x_3932:
        /* <DEDUP_REMOVED lines=18> */
.L_x_3935:
[----:B------:R-:W-:Y:S02]  /*16160*/  ISETP.GE.AND P0, PT, R10, RZ, PT ;  /* 0x000000ff0a00720c */ /* 0x000fe40003f06270 */
[----:B------:R-:W-:-:S11]  /*16170*/  MOV R3, 0x3fd774eb ;  /* 0x3fd774eb00037802 */ /* 0x000fd60000000f00 */
[----:B------:R-:W-:-:S04]  /*16180*/  @P0 FFMA.FTZ R0, R3, 0.93318945169448852539, -R0 ;  /* 0x3f6ee58103000823 */ /* 0x000fc80000010800 */
[----:B------:R-:W-:-:S07]  /*16190*/  @!P0 FFMA.FTZ R0, R3, 0.93318945169448852539, R0 ;  /* 0x3f6ee58103008823 */ /* 0x000fce0000010000 */
.L_x_3936:
[----:B------:R-:W-:Y:S05]  /*161a0*/  BSYNC B0 ;  /* 0x0000000000007941 */ /* 0x000fea0003800000 */
.L_x_3934:
        /* <DEDUP_REMOVED lines=12> */
.L_x_3893:
[----:B------:R-:W-:Y:S05]  /*16270*/  BSYNC B2 ;  /* 0x0000000000027941 */ /* 0x000fea0003800000 */
.L_x_3880:
        /* <DEDUP_REMOVED lines=43> */
.L_x_3940:
        /* <DEDUP_REMOVED lines=10> */
.L_x_3939:
[----:B------:R-:W-:-:S04]  /*165d0*/  FMUL.RZ R4, R4, 0.15915493667125701904 ;  /* 0x3e22f98304047820 */ /* 0x000fc8000040c000 */
[----:B------:R4:W0:Y:S08]  /*165e0*/  MUFU.SIN R11, R4 ;  /* 0x00000004000b7308 */ /* 0x0008300000000400 */
[----:B------:R4:W0:Y:S01]  /*165f0*/  MUFU.COS R10, R4 ;  /* 0x00000004000a7308 */ /* 0x0008220000000000 */
[----:B------:R-:W-:Y:S05]  /*16600*/  BRA `(.L_x_3941) ;  /* 0x00000000000c7947 */ /* 0x000fea0003800000 */
.L_x_3938:
[----:B------:R-:W-:Y:S01]  /*16610*/  FMUL.FTZ R10, R22, 1.4426950216293334961 ;  /* 0x3fb8aa3b160a7820 */ /* 0x000fe20000410000 */
[----:B------:R-:W-:-:S05]  /*16620*/  MOV R11, R4 ;  /* 0x00000004000b7202 */ /* 0x000fca0000000f00 */
[----:B------:R-:W4:Y:S02]  /*16630*/  MUFU.EX2 R10, R10 ;  /* 0x0000000a000a7308 */ /* 0x000f240000000800 */
.L_x_3941:
[----:B------:R-:W-:Y:S05]  /*16640*/  BSYNC B0 ;  /* 0x0000000000007941 */ /* 0x000fea0003800000 */
.L_x_3937:
[----:B------:R-:W-:Y:S01]  /*16650*/  IADD3 R20, P0, R20, UR4, RZ ;  /* 0x0000000414147c10 */ /* 0x000fe2000ff1e0ff */
[----:B0123--:R0:W-:Y:S03]  /*16660*/  STG.E.128 desc[UR10][R26.64], R12 ;  /* 0x0000000c1a007986 */ /* 0x00f1e6000c101d0a */
[----:B------:R-:W-:Y:S01]  /*16670*/  SHF.L.U32 R0, R20, 0x2, RZ ;  /* 0x0000000214007819 */ /* 0x000fe200000006ff */
[----:B----4-:R0:W-:Y:S01]  /*16680*/  STG.E.128 desc[UR10][R26.64+0x10], R8 ;  /* 0x000010081a007986 */ /* 0x0101e2000c101d0a */
[----:B------:R-:W-:Y:S02]  /*16690*/  IADD3.X R19, RZ, R19, RZ, P0, !PT ;  /* 0x00000013ff137210 */ /* 0x000fe400007fe4ff */
[----:B------:R-:W-:Y:S02]  /*166a0*/  ISETP.GE.U32.AND P0, PT, R0, UR12, PT ;  /* 0x0000000c00007c0c */ /* 0x000fe4000bf06070 */
[----:B------:R-:W-:-:S02]  /*166b0*/  SHF.L.U64.HI R0, R20, 0x2, R19 ;  /* 0x0000000214007819 */ /* 0x000fc40000010213 */
[----:B------:R-:W-:Y:S02]  /*166c0*/  ISETP.LT.U32.AND P1, PT, R20, 0x4000, PT ;  /* 0x000040001400780c */ /* 0x000fe40003f21070 */
[----:B------:R-:W-:Y:S02]  /*166d0*/  ISETP.GE.AND.EX P0, PT, R0, UR6, PT, P0 ;  /* 0x0000000600007c0c */ /* 0x000fe4000bf06300 */
[----:B------:R-:W-:-:S13]  /*166e0*/  ISETP.LT.U32.AND.EX P1, PT, R19, RZ, PT, P1 ;  /* 0x000000ff1300720c */ /* 0x000fda0003f21110 */
[----:B0-----:R-:W-:Y:S05]  /*166f0*/  @!P0 BRA P1, `(.L_x_3942) ;  /* 0xffffff4c00d48947 */ /* 0x001fea000083ffff */
[----:B------:R-:W-:Y:S05]  /*16700*/  EXIT ;  /* 0x000000000000794d */ /* 0x000fea0003800000 */
        .weak           $__internal_4_$__cuda_sm3x_div_rn_ftz_f32_slowpath
        .type           $__internal_4_$__cuda_sm3x_div_rn_ftz_f32_slowpath,@function
        .size           $__internal_4_$__cuda_sm3x_div_rn_ftz_f32_slowpath,(.L_x_5391 - $__internal_4_$__cuda_sm3x_div_rn_ftz_f32_slowpath)
$__internal_4_$__cuda_sm3x_div_rn_ftz_f32_slowpath:
        /* <DEDUP_REMOVED lines=37> */
.L_x_3945:
[----:B------:R-:W-:Y:S05]  /*16960*/  BSYNC B1 ;  /* 0x0000000000017941 */ /* 0x000fea0003800000 */
.L_x_3944:
        /* <DEDUP_REMOVED lines=27> */
.L_x_3951:
[----:B------:R-:W-:-:S07]  /*16b20*/  LEA R0, R3, R0, 0x17 ;  /* 0x0000000003007211 */ /* 0x000fce00078eb8ff */
.L_x_3952:
[----:B------:R-:W-:Y:S05]  /*16b30*/  BSYNC B1 ;  /* 0x0000000000017941 */ /* 0x000fea0003800000 */
.L_x_3950:
[----:B------:R-:W-:Y:S05]  /*16b40*/  BRA `(.L_x_3953) ;  /* 0x0000000000207947 */ /* 0x000fea0003800000 */
.L_x_3949:
[----:B------:R-:W-:-:S04]  /*16b50*/  LOP3.LUT R0, R0, 0x80000000, R17, 0x48, !PT ;  /* 0x8000000000007812 */ /* 0x000fc800078e4811 */
[----:B------:R-:W-:Y:S01]  /*16b60*/  LOP3.LUT R0, R0, 0x7f800000, RZ, 0xfc, !PT ;  /* 0x7f80000000007812 */ /* 0x000fe200078efcff */
[----:B------:R-:W-:Y:S06]  /*16b70*/  BRA `(.L_x_3953) ;  /* 0x0000000000147947 */ /* 0x000fec0003800000 */
.L_x_3948:
[----:B------:R-:W-:Y:S01]  /*16b80*/  LOP3.LUT R0, R0, 0x80000000, R17, 0x48, !PT ;  /* 0x8000000000007812 */ /* 0x000fe200078e4811 */
[----:B------:R-:W-:Y:S06]  /*16b90*/  BRA `(.L_x_3953) ;  /* 0x00000000000c7947 */ /* 0x000fec0003800000 */
.L_x_3947:
[----:B------:R-:W0:Y:S01]  /*16ba0*/  MUFU.RSQ R0, -QNAN ;  /* 0xffc0000000007908 */ /* 0x000e220000001400 */
[----:B------:R-:W-:Y:S05]  /*16bb0*/  BRA `(.L_x_3953) ;  /* 0x0000000000047947 */ /* 0x000fea0003800000 */
.L_x_3946:
[----:B------:R-:W-:-:S07]  /*16bc0*/  FADD.FTZ R0, R17, R0 ;  /* 0x0000000011007221 */ /* 0x000fce0000010000 */
.L_x_3953:
[----:B------:R-:W-:Y:S05]  /*16bd0*/  BSYNC B0 ;  /* 0x0000000000007941 */ /* 0x000fea0003800000 */
.L_x_3943:
[----:B------:R-:W-:-:S06]  /*16be0*/  HFMA2.MMA R3, -RZ, RZ, 0, 0 ;  /* 0x00000000ff037435 */ /* 0x000fcc00000001ff */
[----:B0-----:R-:W-:Y:S05]  /*16bf0*/  RET.REL.NODEC R2 `(_ZN2at6native57_GLOBAL__N__f3eca4a2_24_ForeachBinaryOpScalar_cu_86b9896c25multi_tensor_apply_kernelINS1_18TensorListMetadataILi1EEENS1_21BinaryOpScalarFunctorIN3c107complexIfEELi1ELi1ELi0EEEJNS1_13power_functorIS8_EES8_EEEvT_T0_DpT1_) ;  /* 0xfffffe9402007950 */ /* 0x001fea0003c3ffff */
.L_x_3954:
        /* <DEDUP_REMOVED lines=16> */
.L_x_5391:


//--------------------- .text._ZN2at6native57_GLOBAL__N__f3eca4a2_24_ForeachBinaryOpScalar_cu_86b9896c25multi_tensor_apply_kernelINS1_18TensorListMetadataILi1EEENS1_21BinaryOpScalarFunctorIN3c107complexIdEELi1ELi1ELi0EEEJNS1_13power_functorIS8_EES8_EEEvT_T0_DpT1_ --------------------------
	.section	.text._ZN2at6native57_GLOBAL__N__f3eca4a2_24_ForeachBinaryOpScalar_cu_86b9896c25multi_tensor_apply_kernelINS1_18TensorListMetadataILi1EEENS1_21BinaryOpScalarFunctorIN3c107complexIdEELi1ELi1ELi0EEEJNS1_13power_functorIS8_EES8_EEEvT_T0_DpT1_,"ax",@progbits
	.align	128
.text._ZN2at6native57_GLOBAL__N__f3eca4a2_24_ForeachBinaryOpScalar_cu_86b9896c25multi_tensor_apply_kernelINS1_18TensorListMetadataILi1EEENS1_21BinaryOpScalarFunctorIN3c107complexIdEELi1ELi1ELi0EEEJNS1_13power_functorIS8_EES8_EEEvT_T0_DpT1_:
        .type           _ZN2at6native57_GLOBAL__N__f3eca4a2_24_ForeachBinaryOpScalar_cu_86b9896c25multi_tensor_apply_kernelINS1_18TensorListMetadataILi1EEENS1_21BinaryOpScalarFunctorIN3c107complexIdEELi1ELi1ELi0EEEJNS1_13power_functorIS8_EES8_EEEvT_T0_DpT1_,@function
        .size           _ZN2at6native57_GLOBAL__N__f3eca4a2_24_ForeachBinaryOpScalar_cu_86b9896c25multi_tensor_apply_kernelINS1_18TensorListMetadataILi1EEENS1_21BinaryOpScalarFunctorIN3c107complexIdEELi1ELi1ELi0EEEJNS1_13power_functorIS8_EES8_EEEvT_T0_DpT1_,(.L_x_5393 - _ZN2at6native57_GLOBAL__N__f3eca4a2_24_ForeachBinaryOpScalar_cu_86b9896c25multi_tensor_apply_kernelINS1_18TensorListMetadataILi1EEENS1_21BinaryOpScalarFunctorIN3c107complexIdEELi1ELi1ELi0EEEJNS1_13power_functorIS8_EES8_EEEvT_T0_DpT1_)
        .other          _ZN2at6native57_GLOBAL__N__f3eca4a2_24_ForeachBinaryOpScalar_cu_86b9896c25multi_tensor_apply_kernelINS1_18TensorListMetadataILi1EEENS1_21BinaryOpScalarFunctorIN3c107complexIdEELi1ELi1ELi0EEEJNS1_13power_functorIS8_EES8_EEEvT_T0_DpT1_,@"STO_CUDA_ENTRY STV_DEFAULT"
_ZN2at6native57_GLOBAL__N__f3eca4a2_24_ForeachBinaryOpScalar_cu_86b9896c25multi_tensor_apply_kernelINS1_18TensorListMetadataILi1EEENS1_21BinaryOpScalarFunctorIN3c107complexIdEELi1ELi1ELi0EEEJNS1_13power_functorIS8_EES8_EEEvT_T0_DpT1_:
        /* <DEDUP_REMOVED lines=12> */
[----:B------:R-:W-:-:S04]  /*00c0*/  UIADD3 UR11, UP1, -UR4, UR6, URZ ;  /* 0x00000006040b7290 */ /* 0x000fc8000ff3e13f */
[----:B------:R-:W-:Y:S02]  /*00d0*/  ULOP3.LUT UR4, UR11, 0x3, URZ, 0xc0, !UPT ;  /* 0x000000030b047892 */ /* 0x000fe4000f8ec03f */
        /* <DEDUP_REMOVED lines=13> */
.L_x_4352:
[----:B0-----:R-:W-:Y:S01]  /*01b0*/  IADD3 R6, P0, R0, UR4, RZ ;  /* 0x0000000400067c10 */ /* 0x001fe2000ff1e0ff */
[----:B------:R-:W-:Y:S01]  /*01c0*/  IMAD.U32 R5, RZ, RZ, UR18 ;  /* 0x00000012ff057e24 */ /* 0x000fe2000f8e00ff */
[----:B------:R-:W-:Y:S01]  /*01d0*/  UIMAD.WIDE UR16, UR10, 0x100000, UR8 ;  /* 0x001000000a1078a5 */ /* 0x000fe2000f8e0208 */
[----:B------:R-:W-:Y:S01]  /*01e0*/  IMAD.U32 R3, RZ, RZ, UR18 ;  /* 0x00000012ff037e24 */ /* 0x000fe2000f8e00ff */
[C---:B------:R-:W-:Y:S01]  /*01f0*/  ISETP.GE.U32.AND P2, PT, R6.reuse, 0x10000, PT ;  /* 0x000100000600780c */ /* 0x040fe20003f46070 */
[----:B------:R-:W-:Y:S01]  /*0200*/  IMAD.X R7, RZ, RZ, UR5, P0 ;  /* 0x00000005ff077e24 */ /* 0x000fe200080e06ff */
[C---:B------:R-:W-:Y:S01]  /*0210*/  ISETP.LT.U32.AND P0, PT, R6.reuse, UR11, PT ;  /* 0x0000000b06007c0c */ /* 0x040fe2000bf01070 */
[----:B------:R-:W-:Y:S01]  /*0220*/  IMAD R5, R5, 0x3, RZ ;  /* 0x0000000305057824 */ /* 0x000fe200078e02ff */
[----:B------:R-:W-:Y:S02]  /*0230*/  IADD3 R2, P5, R6, UR18, RZ ;  /* 0x0000001206027c10 */ /* 0x000fe4000ffbe0ff */
[----:B-1----:R-:W-:-:S02]  /*0240*/  CS2R R10, SRZ ;  /* 0x00000000000a7805 */ /* 0x002fc4000001ff00 */
[----:B------:R-:W-:Y:S02]  /*0250*/  ISETP.GE.U32.AND.EX P2, PT, R7, RZ, PT, P2 ;  /* 0x000000ff0700720c */ /* 0x000fe40003f46120 */
[----:B------:R-:W-:Y:S02]  /*0260*/  CS2R R8, SRZ ;  /* 0x0000000000087805 */ /* 0x000fe4000001ff00 */
[-C--:B------:R-:W-:Y:S02]  /*0270*/  LEA R3, P6, R3, R6.reuse, 0x1 ;  /* 0x0000000603037211 */ /* 0x080fe400078c08ff */
[----:B------:R-:W-:Y:S02]  /*0280*/  ISETP.LT.AND.EX P2, PT, R7, UR7, !P2, P0 ;  /* 0x0000000707007c0c */ /* 0x000fe4000d741300 */
[----:B------:R-:W-:Y:S01]  /*0290*/  IADD3 R4, P0, R5, R6, RZ ;  /* 0x0000000605047210 */ /* 0x000fe20007f1e0ff */
[----:B------:R-:W-:Y:S01]  /*02a0*/  IMAD.X R5, RZ, RZ, R7, P5 ;  /* 0x000000ffff057224 */ /* 0x000fe200028e0607 */
[----:B------:R-:W-:-:S02]  /*02b0*/  ISETP.GT.U32.AND P4, PT, R2, 0xffff, PT ;  /* 0x0000ffff0200780c */ /* 0x000fc40003f84070 */
[----:B------:R-:W-:Y:S02]  /*02c0*/  ISETP.GE.U32.AND P3, PT, R2, UR11, PT ;  /* 0x0000000b02007c0c */ /* 0x000fe4000bf66070 */
[----:B------:R-:W-:Y:S02]  /*02d0*/  ISETP.GT.U32.AND.EX P4, PT, R5, RZ, PT, P4 ;  /* 0x000000ff0500720c */ /* 0x000fe40003f84140 */
[----:B------:R-:W-:Y:S02]  /*02e0*/  ISETP.GE.U32.AND P5, PT, R3, UR11, PT ;  /* 0x0000000b03007c0c */ /* 0x000fe4000bfa6070 */
[----:B------:R-:W-:Y:S02]  /*02f0*/  ISETP.GE.OR.EX P3, PT, R5, UR7, P4, P3 ;  /* 0x0000000705007c0c */ /* 0x000fe4000a766730 */
[----:B------:R-:W-:Y:S02]  /*0300*/  @P2 LEA R12, P1, R6, UR16, 0x4 ;  /* 0x00000010060c2c11 */ /* 0x000fe4000f8220ff */
[----:B------:R-:W-:-:S02]  /*0310*/  ISETP.GE.U32.AND P4, PT, R4, UR11, PT ;  /* 0x0000000b04007c0c */ /* 0x000fc4000bf86070 */
[--C-:B------:R-:W-:Y:S01]  /*0320*/  @P2 LEA.HI.X R13, R6, UR17, R7.reuse, 0x4, P1 ;  /* 0x00000011060d2c11 */ /* 0x100fe200088f2407 */
[--C-:B------:R-:W-:Y:S01]  /*0330*/  IMAD.X R6, RZ, RZ, R7.reuse, P6 ;  /* 0x000000ffff067224 */ /* 0x100fe200030e0607 */
[----:B------:R-:W-:Y:S01]  /*0340*/  ISETP.GT.U32.AND P1, PT, R3, 0xffff, PT ;  /* 0x0000ffff0300780c */ /* 0x000fe20003f24070 */
[----:B------:R-:W-:Y:S01]  /*0350*/  IMAD.X R7, RZ, RZ, R7, P0 ;  /* 0x000000ffff077224 */ /* 0x000fe200000e0607 */
[----:B------:R-:W-:Y:S01]  /*0360*/  ISETP.GT.U32.AND P0, PT, R4, 0xffff, PT ;  /* 0x0000ffff0400780c */ /* 0x000fe20003f04070 */
[----:B------:R0:W2:Y:S01]  /*0370*/  @P2 LDG.E.128 R8, desc[UR14][R12.64] ;  /* 0x0000000e0c082981 */ /* 0x0000a2000c1e1d00 */
[C---:B------:R-:W-:Y:S02]  /*0380*/  ISETP.GT.U32.AND.EX P1, PT, R6.reuse, RZ, PT, P1 ;  /* 0x000000ff0600720c */ /* 0x040fe40003f24110 */
[----:B------:R-:W-:Y:S02]  /*0390*/  ISETP.GT.U32.AND.EX P0, PT, R7, RZ, PT, P0 ;  /* 0x000000ff0700720c */ /* 0x000fe40003f04100 */
[----:B------:R-:W-:-:S02]  /*03a0*/  ISETP.GE.OR.EX P5, PT, R6, UR7, P1, P5 ;  /* 0x0000000706007c0c */ /* 0x000fc40008fa6750 */
[----:B------:R-:W-:Y:S02]  /*03b0*/  ISETP.GE.OR.EX P4, PT, R7, UR7, P0, P4 ;  /* 0x0000000707007c0c */ /* 0x000fe40008786740 */
[C---:B------:R-:W-:Y:S02]  /*03c0*/  @!P3 LEA R26, P0, R2.reuse, UR16, 0x4 ;  /* 0x00000010021abc11 */ /* 0x040fe4000f8020ff */
[----:B------:R-:W-:Y:S02]  /*03d0*/  CS2R R22, SRZ ;  /* 0x0000000000167805 */ /* 0x000fe4000001ff00 */
[----:B------:R-:W-:Y:S02]  /*03e0*/  CS2R R20, SRZ ;  /* 0x0000000000147805 */ /* 0x000fe4000001ff00 */
[----:B------:R-:W-:Y:S02]  /*03f0*/  CS2R R18, SRZ ;  /* 0x0000000000127805 */ /* 0x000fe4000001ff00 */
[----:B------:R-:W-:-:S02]  /*0400*/  @!P3 LEA.HI.X R27, R2, UR17, R5, 0x4, P0 ;  /* 0x00000011021bbc11 */ /* 0x000fc400080f2405 */
[----:B------:R-:W-:Y:S02]  /*0410*/  CS2R R16, SRZ ;  /* 0x0000000000107805 */ /* 0x000fe4000001ff00 */
[----:B------:R-:W-:Y:S01]  /*0420*/  CS2R R14, SRZ ;  /* 0x00000000000e7805 */ /* 0x000fe2000001ff00 */
[----:B------:R-:W-:Y:S01]  /*0430*/  BSSY B1, `(.L_x_3956) ;  /* 0x000077f000017945 */ /* 0x000fe20003800000 */
[----:B------:R-:W-:Y:S02]  /*0440*/  P2R R36, PR, RZ, 0x8 ;  /* 0x00000008ff247803 */ /* 0x000fe40000000000 */
[----:B0-----:R-:W-:Y:S02]  /*0450*/  CS2R R12, SRZ ;  /* 0x00000000000c7805 */ /* 0x001fe4000001ff00 */
[----:B------:R-:W-:Y:S01]  /*0460*/  @!P5 LEA R28, P1, R3, UR16, 0x4 ;  /* 0x00000010031cdc11 */ /* 0x000fe2000f8220ff */
[----:B------:R0:W5:Y:S01]  /*0470*/  @!P3 LDG.E.128 R20, desc[UR14][R26.64] ;  /* 0x0000000e1a14b981 */ /* 0x000162000c1e1d00 */
[----:B------:R-:W-:-:S02]  /*0480*/  @!P4 LEA R30, P0, R4, UR16, 0x4 ;  /* 0x00000010041ecc11 */ /* 0x000fc4000f8020ff */
[----:B------:R-:W-:Y:S02]  /*0490*/  @!P5 LEA.HI.X R29, R3, UR17, R6, 0x4, P1 ;  /* 0x00000011031ddc11 */ /* 0x000fe400088f2406 */
[----:B------:R-:W-:-:S03]  /*04a0*/  @!P4 LEA.HI.X R31, R4, UR17, R7, 0x4, P0 ;  /* 0x00000011041fcc11 */ /* 0x000fc600080f2407 */
[----:B------:R0:W5:Y:S04]  /*04b0*/  @!P5 LDG.E.128 R16, desc[UR14][R28.64] ;  /* 0x0000000e1c10d981 */ /* 0x000168000c1e1d00 */
[----:B------:R0:W5:Y:S01]  /*04c0*/  @!P4 LDG.E.128 R12, desc[UR14][R30.64] ;  /* 0x0000000e1e0cc981 */ /* 0x000162000c1e1d00 */
        /* <DEDUP_REMOVED lines=116> */
.L_x_3963:
        /* <DEDUP_REMOVED lines=20> */
[----:B-----5:R-:W-:Y:S05]  /*0d50*/  CALL.REL.NOINC `($__internal_5_$__cuda_sm20_div_rn_f64_full) ;  /* 0x000004c800247944 */ /* 0x020fea0003c00000 */
.L_x_3966:
[----:B------:R-:W-:Y:S05]  /*0d60*/  BSYNC B3 ;  /* 0x0000000000037941 */ /* 0x000fea0003800000 */
.L_x_3965:
        /* <DEDUP_REMOVED lines=29> */
.L_x_3964:
[----:B------:R-:W-:Y:S05]  /*0f40*/  BSYNC B2 ;  /* 0x0000000000027941 */ /* 0x000fea0003800000 */
.L_x_3962:
        /* <DEDUP_REMOVED lines=20> */
[----:B-----5:R-:W-:Y:S05]  /*1090*/  CALL.REL.NOINC `($__internal_5_$__cuda_sm20_div_rn_f64_full) ;  /* 0x000004c400547944 */ /* 0x020fea0003c00000 */
.L_x_3968:
[----:B------:R-:W-:Y:S05]  /*10a0*/  BSYNC B2 ;  /* 0x0000000000027941 */ /* 0x000fea0003800000 */
.L_x_3967:
        /* <DEDUP_REMOVED lines=82> */
.L_x_3970:
[----:B------:R-:W-:-:S04]  /*15d0*/  ISETP.GE.AND P0, PT, R9, RZ, PT ;  /* 0x000000ff0900720c */ /* 0x000fc80003f06270 */
[----:B------:R-:W-:Y:S02]  /*15e0*/  FSEL R24, RZ, 3.37028055040000000000e+12, P0 ;  /* 0x54442d18ff187808 */ /* 0x000fe40000000000 */
[----:B------:R-:W-:-:S07]  /*15f0*/  FSEL R25, RZ, 2.1426990032196044922, P0 ;  /* 0x400921fbff197808 */ /* 0x000fce0000000000 */
.L_x_3971:
[----:B------:R-:W-:Y:S05]  /*1600*/  BSYNC B0 ;  /* 0x0000000000007941 */ /* 0x000fea0003800000 */
.L_x_3969:
[----:B------:R-:W-:Y:S01]  /*1610*/  DADD R8, |R8|, |R10| ;  /* 0x0000000008087229 */ /* 0x000fe2000000060a */
[----:B------:R-:W-:Y:S01]  /*1620*/  LOP3.LUT R11, R25, 0x80000000, R11, 0xb8, !PT ;  /* 0x80000000190b7812 */ /* 0x000fe200078eb80b */
[----:B------:R-:W-:-:S06]  /*1630*/  DMUL R44, R44, 0.5 ;  /* 0x3fe000002c2c7828 */ /* 0x000fcc0000000000 */
[----:B------:R-:W-:-:S06]  /*1640*/  DSETP.GTU.AND P0, PT, |R8|, +INF , PT ;  /* 0x7ff000000800742a */ /* 0x000fcc0003f0c200 */
[----:B------:R-:W-:Y:S02]  /*1650*/  FSEL R8, R8, R24, P0 ;  /* 0x0000001808087208 */ /* 0x000fe40000000000 */
[----:B------:R-:W-:Y:S01]  /*1660*/  FSEL R9, R9, R11, P0 ;  /* 0x0000000b09097208 */ /* 0x000fe20000000000 */
[----:B------:R-:W-:Y:S06]  /*1670*/  BRA `(.L_x_3972) ;  /* 0x0000006400687947 */ /* 0x000fec0003800000 */
.L_x_3961:
        /* <DEDUP_REMOVED lines=98> */
.L_x_3975:
[----:B------:R-:W-:Y:S05]  /*1ca0*/  BSYNC B0 ;  /* 0x0000000000007941 */ /* 0x000fea0003800000 */
.L_x_3974:
        /* <DEDUP_REMOVED lines=8> */
[----:B-----5:R-:W-:Y:S05]  /*1d30*/  CALL.REL.NOINC `($__internal_5_$__cuda_sm20_div_rn_f64_full) ;  /* 0x000004b8002c7944 */ /* 0x020fea0003c00000 */
.L_x_3977:
[----:B------:R-:W-:Y:S05]  /*1d40*/  BSYNC B2 ;  /* 0x0000000000027941 */ /* 0x000fea0003800000 */
.L_x_3976:
        /* <DEDUP_REMOVED lines=82> */
.L_x_3979:
[----:B------:R-:W-:-:S04]  /*2270*/  ISETP.GE.AND P0, PT, R9, RZ, PT ;  /* 0x000000ff0900720c */ /* 0x000fc80003f06270 */
[----:B------:R-:W-:Y:S02]  /*2280*/  FSEL R24, RZ, 3.37028055040000000000e+12, P0 ;  /* 0x54442d18ff187808 */ /* 0x000fe40000000000 */
[----:B------:R-:W-:-:S07]  /*2290*/  FSEL R25, RZ, 2.1426990032196044922, P0 ;  /* 0x400921fbff197808 */ /* 0x000fce0000000000 */
.L_x_3980:
[----:B------:R-:W-:Y:S05]  /*22a0*/  BSYNC B0 ;  /* 0x0000000000007941 */ /* 0x000fea0003800000 */
.L_x_3978:
[----:B------:R-:W-:Y:S01]  /*22b0*/  DADD R8, |R8|, |R10| ;  /* 0x0000000008087229 */ /* 0x000fe2000000060a */
[----:B------:R-:W-:Y:S01]  /*22c0*/  LOP3.LUT R11, R25, 0x80000000, R11, 0xb8, !PT ;  /* 0x80000000190b7812 */ /* 0x000fe200078eb80b */
[----:B------:R-:W-:-:S06]  /*22d0*/  DMUL R44, R44, 0.5 ;  /* 0x3fe000002c2c7828 */ /* 0x000fcc0000000000 */
[----:B------:R-:W-:-:S06]  /*22e0*/  DSETP.GTU.AND P0, PT, |R8|, +INF , PT ;  /* 0x7ff000000800742a */ /* 0x000fcc0003f0c200 */
[----:B------:R-:W-:Y:S02]  /*22f0*/  FSEL R8, R8, R24, P0 ;  /* 0x0000001808087208 */ /* 0x000fe40000000000 */
[----:B------:R-:W-:Y:S01]  /*2300*/  FSEL R9, R9, R11, P0 ;  /* 0x0000000b09097208 */ /* 0x000fe20000000000 */
[----:B------:R-:W-:Y:S06]  /*2310*/  BRA `(.L_x_3972) ;  /* 0x0000005800407947 */ /* 0x000fec0003800000 */
.L_x_3973:
        /* <DEDUP_REMOVED lines=29> */
.L_x_3982:
        /* <DEDUP_REMOVED lines=66> */
[C-C-:B------:R-:W-:Y:S02]  /*2910*/  DSETP.LT.OR P0, PT, R56.reuse, R42.reuse, P0 ;  /* 0x0000002a3800722a */ /* 0x140fe40000701400 */
[----:B------:R-:W-:Y:S01]  /*2920*/  DSETP.GEU.AND P3, PT, R56, R42, PT ;  /* 0x0000002a3800722a */ /* 0x000fe20003f6e000 */
[----:B------:R-:W-:-:S05]  /*2930*/  IMAD.MOV.U32 R41, RZ, RZ, R51 ;  /* 0x000000ffff297224 */ /* 0x000fca00078e0033 */
        /* <DEDUP_REMOVED lines=13> */
[----:B------:R-:W-:Y:S01]  /*2a10*/  IMAD.MOV.U32 R43, RZ, RZ, R45 ;  /* 0x000000ffff2b7224 */ /* 0x000fe200078e002d */
[----:B------:R-:W-:Y:S06]  /*2a20*/  @P0 BRA `(.L_x_3982) ;  /* 0xfffffff800b00947 */ /* 0x000fec000383ffff */
[----:B------:R-:W-:Y:S05]  /*2a30*/  BSYNC B0 ;  /* 0x0000000000007941 */ /* 0x000fea0003800000 */
.L_x_3981:
        /* <DEDUP_REMOVED lines=98> */
.L_x_3984:
        /* <DEDUP_REMOVED lines=21> */
.L_x_3987:
[----:B------:R-:W-:Y:S05]  /*31b0*/  BSYNC B3 ;  /* 0x0000000000037941 */ /* 0x000fea0003800000 */
.L_x_3986:
        /* <DEDUP_REMOVED lines=29> */
.L_x_3985:
[----:B------:R-:W-:Y:S05]  /*3390*/  BSYNC B2 ;  /* 0x0000000000027941 */ /* 0x000fea0003800000 */
.L_x_3983:
        /* <DEDUP_REMOVED lines=21> */
.L_x_3989:
[----:B------:R-:W-:Y:S05]  /*34f0*/  BSYNC B2 ;  /* 0x0000000000027941 */ /* 0x000fea0003800000 */
.L_x_3988:
        /* <DEDUP_REMOVED lines=82> */
.L_x_3991:
[----:B------:R-:W-:-:S04]  /*3a20*/  ISETP.GE.AND P0, PT, R9, RZ, PT ;  /* 0x000000ff0900720c */ /* 0x000fc80003f06270 */
[----:B------:R-:W-:Y:S02]  /*3a30*/  FSEL R24, RZ, 3.37028055040000000000e+12, P0 ;  /* 0x54442d18ff187808 */ /* 0x000fe40000000000 */
[----:B------:R-:W-:-:S07]  /*3a40*/  FSEL R25, RZ, 2.1426990032196044922, P0 ;  /* 0x400921fbff197808 */ /* 0x000fce0000000000 */
.L_x_3992:
[----:B------:R-:W-:Y:S05]  /*3a50*/  BSYNC B0 ;  /* 0x0000000000007941 */ /* 0x000fea0003800000 */
.L_x_3990:
[----:B------:R-:W-:Y:S01]  /*3a60*/  DADD R8, |R8|, |R10| ;  /* 0x0000000008087229 */ /* 0x000fe2000000060a */
[----:B------:R-:W-:Y:S01]  /*3a70*/  LOP3.LUT R11, R25, 0x80000000, R11, 0xb8, !PT ;  /* 0x80000000190b7812 */ /* 0x000fe200078eb80b */
[----:B------:R-:W-:-:S06]  /*3a80*/  DMUL R44, R44, 0.5 ;  /* 0x3fe000002c2c7828 */ /* 0x000fcc0000000000 */
[----:B------:R-:W-:-:S06]  /*3a90*/  DSETP.GTU.AND P0, PT, |R8|, +INF , PT ;  /* 0x7ff000000800742a */ /* 0x000fcc0003f0c200 */
[----:B------:R-:W-:Y:S02]  /*3aa0*/  FSEL R8, R8, R24, P0 ;  /* 0x0000001808087208 */ /* 0x000fe40000000000 */
[----:B------:R-:W-:Y:S01]  /*3ab0*/  FSEL R9, R9, R11, P0 ;  /* 0x0000000b09097208 */ /* 0x000fe20000000000 */
[----:B------:R-:W-:Y:S06]  /*3ac0*/  BRA `(.L_x_3972) ;  /* 0x0000004000547947 */ /* 0x000fec0003800000 */
.L_x_3960:
        /* <DEDUP_REMOVED lines=134> */
.L_x_3994:
[----:B------:R-:W-:Y:S05]  /*4330*/  BSYNC B0 ;  /* 0x0000000000007941 */ /* 0x000fea0003800000 */
.L_x_3993:
        /* <DEDUP_REMOVED lines=9> */
.L_x_3996:
[----:B------:R-:W-:Y:S05]  /*43d0*/  BSYNC B2 ;  /* 0x0000000000027941 */ /* 0x000fea0003800000 */
.L_x_3995:
        /* <DEDUP_REMOVED lines=82> */
.L_x_3998:
[----:B------:R-:W-:-:S04]  /*4900*/  ISETP.GE.AND P0, PT, R9, RZ, PT ;  /* 0x000000ff0900720c */ /* 0x000fc80003f06270 */
[----:B------:R-:W-:Y:S02]  /*4910*/  FSEL R24, RZ, 3.37028055040000000000e+12, P0 ;  /* 0x54442d18ff187808 */ /* 0x000fe40000000000 */
[----:B------:R-:W-:-:S07]  /*4920*/  FSEL R25, RZ, 2.1426990032196044922, P0 ;  /* 0x400921fbff197808 */ /* 0x000fce0000000000 */
.L_x_3999:
[----:B------:R-:W-:Y:S05]  /*4930*/  BSYNC B0 ;  /* 0x0000000000007941 */ /* 0x000fea0003800000 */
.L_x_3997:
[----:B------:R-:W-:Y:S01]  /*4940*/  DADD R8, |R8|, |R10| ;  /* 0x0000000008087229 */ /* 0x000fe2000000060a */
[----:B------:R-:W-:-:S07]  /*4950*/  LOP3.LUT R11, R25, 0x80000000, R11, 0xb8, !PT ;  /* 0x80000000190b7812 */ /* 0x000fce00078eb80b */
[----:B------:R-:W-:-:S06]  /*4960*/  DSETP.GTU.AND P0, PT, |R8|, +INF , PT ;  /* 0x7ff000000800742a */ /* 0x000fcc0003f0c200 */
[----:B------:R-:W-:Y:S02]  /*4970*/  FSEL R8, R8, R24, P0 ;  /* 0x0000001808087208 */ /* 0x000fe40000000000 */
[----:B------:R-:W-:Y:S01]  /*4980*/  FSEL R9, R9, R11, P0 ;  /* 0x0000000b09097208 */ /* 0x000fe20000000000 */
[----:B------:R-:W-:Y:S06]  /*4990*/  BRA `(.L_x_3972) ;  /* 0x0000003000a07947 */ /* 0x000fec0003800000 */
.L_x_3959:
        /* <DEDUP_REMOVED lines=91> */
.L_x_4002:
        /* <DEDUP_REMOVED lines=21> */
.L_x_4005:
[----:B------:R-:W-:Y:S05]  /*50a0*/  BSYNC B3 ;  /* 0x0000000000037941 */ /* 0x000fea0003800000 */
.L_x_4004:
        /* <DEDUP_REMOVED lines=29> */
.L_x_4003:
[----:B------:R-:W-:Y:S05]  /*5280*/  BSYNC B2 ;  /* 0x0000000000027941 */ /* 0x000fea0003800000 */
.L_x_4001:
        /* <DEDUP_REMOVED lines=83> */
.L_x_4000:
        /* <DEDUP_REMOVED lines=85> */
.L_x_3958:
        /* <DEDUP_REMOVED lines=22> */
[----:B-----5:R-:W-:Y:S05]  /*5e70*/  CALL.REL.NOINC `($__internal_5_$__cuda_sm20_div_rn_f64_full) ;  /* 0x0000047400dc7944 */ /* 0x020fea0003c00000 */
.L_x_4007:
[----:B------:R-:W-:Y:S05]  /*5e80*/  BSYNC B2 ;  /* 0x0000000000027941 */ /* 0x000fea0003800000 */
.L_x_4006:
        /* <DEDUP_REMOVED lines=24> */
[----:B------:R-:W-:Y:S02]  /*6010*/  IMAD.MOV.U32 R26, RZ, RZ, R24 ;  /* 0x000000ffff1a7224 */ /* 0x000fe400078e0018 */
[----:B------:R-:W-:-:S07]  /*6020*/  IMAD.MOV.U32 R27, RZ, RZ, R25 ;  /* 0x000000ffff1b7224 */ /* 0x000fce00078e0019 */
.L_x_4009:
[----:B------:R-:W-:Y:S05]  /*6030*/  BSYNC B2 ;  /* 0x0000000000027941 */ /* 0x000fea0003800000 */
.L_x_4008:
        /* <DEDUP_REMOVED lines=135> */
.L_x_4011:
[----:B------:R-:W-:Y:S05]  /*68b0*/  BSYNC B0 ;  /* 0x0000000000007941 */ /* 0x000fea0003800000 */
.L_x_4010:
        /* <DEDUP_REMOVED lines=9> */
.L_x_4013:
[----:B------:R-:W-:Y:S05]  /*6950*/  BSYNC B2 ;  /* 0x0000000000027941 */ /* 0x000fea0003800000 */
.L_x_4012:
        /* <DEDUP_REMOVED lines=82> */
.L_x_4015:
[----:B------:R-:W-:-:S04]  /*6e80*/  ISETP.GE.AND P0, PT, R9, RZ, PT ;  /* 0x000000ff0900720c */ /* 0x000fc80003f06270 */
[----:B------:R-:W-:Y:S02]  /*6e90*/  FSEL R24, RZ, 3.37028055040000000000e+12, P0 ;  /* 0x54442d18ff187808 */ /* 0x000fe40000000000 */
[----:B------:R-:W-:-:S07]  /*6ea0*/  FSEL R25, RZ, 2.1426990032196044922, P0 ;  /* 0x400921fbff197808 */ /* 0x000fce0000000000 */
.L_x_4016:
[----:B------:R-:W-:Y:S05]  /*6eb0*/  BSYNC B0 ;  /* 0x0000000000007941 */ /* 0x000fea0003800000 */
.L_x_4014:
[----:B------:R-:W-:Y:S01]  /*6ec0*/  DADD R8, |R8|, |R10| ;  /* 0x0000000008087229 */ /* 0x000fe2000000060a */
[----:B------:R-:W-:Y:S01]  /*6ed0*/  LOP3.LUT R11, R25, 0x80000000, R11, 0xb8, !PT ;  /* 0x80000000190b7812 */ /* 0x000fe200078eb80b */
[----:B------:R-:W-:-:S06]  /*6ee0*/  DADD R44, R44, 1 ;  /* 0x3ff000002c2c7429 */ /* 0x000fcc0000000000 */
[----:B------:R-:W-:-:S06]  /*6ef0*/  DSETP.GTU.AND P0, PT, |R8|, +INF , PT ;  /* 0x7ff000000800742a */ /* 0x000fcc0003f0c200 */
[----:B------:R-:W-:Y:S02]  /*6f00*/  FSEL R8, R8, R24, P0 ;  /* 0x0000001808087208 */ /* 0x000fe40000000000 */
[----:B------:R-:W-:Y:S01]  /*6f10*/  FSEL R9, R9, R11, P0 ;  /* 0x0000000b09097208 */ /* 0x000fe20000000000 */
[----:B------:R-:W-:Y:S06]  /*6f20*/  BRA `(.L_x_3972) ;  /* 0x0000000c003c7947 */ /* 0x000fec0003800000 */
.L_x_3957:
        /* <DEDUP_REMOVED lines=106> */
.L_x_4018:
[----:B------:R-:W-:Y:S05]  /*75d0*/  BSYNC B0 ;  /* 0x0000000000007941 */ /* 0x000fea0003800000 */
.L_x_4017:
        /* <DEDUP_REMOVED lines=9> */
.L_x_4020:
[----:B------:R-:W-:Y:S05]  /*7670*/  BSYNC B2 ;  /* 0x0000000000027941 */ /* 0x000fea0003800000 */
.L_x_4019:
        /* <DEDUP_REMOVED lines=82> */
.L_x_4022:
[----:B------:R-:W-:Y:S02]  /*7ba0*/  FSEL R24, RZ, 3.37028055040000000000e+12, P0 ;  /* 0x54442d18ff187808 */ /* 0x000fe40000000000 */
[----:B------:R-:W-:-:S07]  /*7bb0*/  FSEL R25, RZ, 2.1426990032196044922, P0 ;  /* 0x400921fbff197808 */ /* 0x000fce0000000000 */
.L_x_4023:
[----:B------:R-:W-:Y:S05]  /*7bc0*/  BSYNC B0 ;  /* 0x0000000000007941 */ /* 0x000fea0003800000 */
.L_x_4021:
[----:B------:R-:W-:Y:S01]  /*7bd0*/  DADD R8, |R8|, |R10| ;  /* 0x0000000008087229 */ /* 0x000fe2000000060a */
[----:B------:R-:W-:-:S07]  /*7be0*/  LOP3.LUT R11, R25, 0x80000000, R11, 0xb8, !PT ;  /* 0x80000000190b7812 */ /* 0x000fce00078eb80b */
[----:B------:R-:W-:-:S06]  /*7bf0*/  DSETP.GTU.AND P0, PT, |R8|, +INF , PT ;  /* 0x7ff000000800742a */ /* 0x000fcc0003f0c200 */
[----:B------:R-:W-:Y:S02]  /*7c00*/  FSEL R8, R8, R24, P0 ;  /* 0x0000001808087208 */ /* 0x000fe40000000000 */
[----:B------:R-:W-:-:S07]  /*7c10*/  FSEL R9, R9, R11, P0 ;  /* 0x0000000b09097208 */ /* 0x000fce0000000000 */
.L_x_3972:
[----:B------:R-:W-:Y:S05]  /*7c20*/  BSYNC B1 ;  /* 0x0000000000017941 */ /* 0x000fea0003800000 */
.L_x_3956:
        /* <DEDUP_REMOVED lines=78> */
.L_x_4030:
[----:B------:R-:W-:Y:S05]  /*8110*/  BSYNC B0 ;  /* 0x0000000000007941 */ /* 0x000fea0003800000 */
.L_x_4029:
        /* <DEDUP_REMOVED lines=21> */
[----:B-----5:R-:W-:Y:S05]  /*8270*/  CALL.REL.NOINC `($_ZN2at6native57_GLOBAL__N__f3eca4a2_24_ForeachBinaryOpScalar_cu_86b9896c25multi_tensor_apply_kernelINS1_18TensorListMetadataILi1EEENS1_21BinaryOpScalarFunctorIN3c107complexIdEELi1ELi1ELi0EEEJNS1_13power_functorIS8_EES8_EEEvT_T0_DpT1_$__internal_trig_reduction_slowpathd) ;  /* 0x0000045800747944 */ /* 0x020fea0003c00000 */
[----:B------:R-:W-:Y:S02]  /*8280*/  IMAD.MOV.U32 R44, RZ, RZ, R30 ;  /* 0x000000ffff2c7224 */ /* 0x000fe400078e001e */
[----:B------:R-:W-:Y:S01]  /*8290*/  IMAD.MOV.U32 R45, RZ, RZ, R31 ;  /* 0x000000ffff2d7224 */ /* 0x000fe200078e001f */
[----:B------:R-:W-:Y:S06]  /*82a0*/  BRA `(.L_x_4033) ;  /* 0x0000000000087947 */ /* 0x000fec0003800000 */
.L_x_4032:
[----:B------:R-:W-:Y:S01]  /*82b0*/  DMUL R44, RZ, R40 ;  /* 0x00000028ff2c7228 */ /* 0x000fe20000000000 */
[----:B------:R-:W-:-:S10]  /*82c0*/  IMAD.MOV.U32 R27, RZ, RZ, RZ ;  /* 0x000000ffff1b7224 */ /* 0x000fd400078e00ff */
.L_x_4033:
[----:B------:R-:W-:Y:S05]  /*82d0*/  BSYNC B2 ;  /* 0x0000000000027941 */ /* 0x000fea0003800000 */
.L_x_4031:
        /* <DEDUP_REMOVED lines=46> */
[----:B------:R-:W-:Y:S02]  /*85c0*/  IMAD.MOV.U32 R32, RZ, RZ, R30 ;  /* 0x000000ffff207224 */ /* 0x000fe400078e001e */
[----:B------:R-:W-:Y:S01]  /*85d0*/  IMAD.MOV.U32 R33, RZ, RZ, R31 ;  /* 0x000000ffff217224 */ /* 0x000fe200078e001f */
[----:B------:R-:W-:Y:S06]  /*85e0*/  BRA `(.L_x_4036) ;  /* 0x0000000000087947 */ /* 0x000fec0003800000 */
.L_x_4035:
[----:B------:R-:W-:Y:S01]  /*85f0*/  DMUL R32, RZ, R40 ;  /* 0x00000028ff207228 */ /* 0x000fe20000000000 */
[----:B------:R-:W-:-:S10]  /*8600*/  IMAD.MOV.U32 R34, RZ, RZ, RZ ;  /* 0x000000ffff227224 */ /* 0x000fd400078e00ff */
.L_x_4036:
[----:B------:R-:W-:Y:S05]  /*8610*/  BSYNC B2 ;  /* 0x0000000000027941 */ /* 0x000fea0003800000 */
.L_x_4034:
        /* <DEDUP_REMOVED lines=25> */
.L_x_4028:
        /* <DEDUP_REMOVED lines=63> */
.L_x_4039:
[----:B------:R-:W-:Y:S05]  /*8ba0*/  BSYNC B0 ;  /* 0x0000000000007941 */ /* 0x000fea0003800000 */
.L_x_4038:
        /* <DEDUP_REMOVED lines=25> */
.L_x_4041:
[----:B------:R-:W-:Y:S01]  /*8d40*/  DMUL R44, RZ, R40 ;  /* 0x00000028ff2c7228 */ /* 0x000fe20000000000 */
[----:B------:R-:W-:-:S10]  /*8d50*/  IMAD.MOV.U32 R27, RZ, RZ, RZ ;  /* 0x000000ffff1b7224 */ /* 0x000fd400078e00ff */
.L_x_4042:
[----:B------:R-:W-:Y:S05]  /*8d60*/  BSYNC B2 ;  /* 0x0000000000027941 */ /* 0x000fea0003800000 */
.L_x_4040:
        /* <DEDUP_REMOVED lines=49> */
.L_x_4044:
[----:B------:R-:W-:Y:S01]  /*9080*/  DMUL R32, RZ, R40 ;  /* 0x00000028ff207228 */ /* 0x000fe20000000000 */
[----:B------:R-:W-:-:S10]  /*9090*/  IMAD.MOV.U32 R34, RZ, RZ, RZ ;  /* 0x000000ffff227224 */ /* 0x000fd400078e00ff */
.L_x_4045:
[----:B------:R-:W-:Y:S05]  /*90a0*/  BSYNC B2 ;  /* 0x0000000000027941 */ /* 0x000fea0003800000 */
.L_x_4043:
        /* <DEDUP_REMOVED lines=39> */
.L_x_4027:
        /* <DEDUP_REMOVED lines=11> */
.L_x_4046:
[----:B------:R-:W-:-:S10]  /*93d0*/  DADD R8, R40, -R40 ;  /* 0x0000000028087229 */ /* 0x000fd40000000828 */
[----:B------:R-:W-:Y:S02]  /*93e0*/  IMAD.MOV.U32 R10, RZ, RZ, R8 ;  /* 0x000000ffff0a7224 */ /* 0x000fe400078e0008 */
[----:B------:R-:W-:Y:S01]  /*93f0*/  IMAD.MOV.U32 R11, RZ, RZ, R9 ;  /* 0x000000ffff0b7224 */ /* 0x000fe200078e0009 */
[----:B------:R-:W-:Y:S06]  /*9400*/  BRA `(.L_x_4037) ;  /* 0x00000008009c7947 */ /* 0x000fec0003800000 */
.L_x_4026:
        /* <DEDUP_REMOVED lines=26> */
.L_x_4048:
[----:B------:R-:W-:Y:S01]  /*95b0*/  DMUL R34, RZ, R40 ;  /* 0x00000028ff227228 */ /* 0x000fe20000000000 */
[----:B------:R-:W-:-:S10]  /*95c0*/  IMAD.MOV.U32 R27, RZ, RZ, RZ ;  /* 0x000000ffff1b7224 */ /* 0x000fd400078e00ff */
.L_x_4049:
[----:B------:R-:W-:Y:S05]  /*95d0*/  BSYNC B2 ;  /* 0x0000000000027941 */ /* 0x000fea0003800000 */
.L_x_4047:
        /* <DEDUP_REMOVED lines=49> */
.L_x_4051:
[----:B------:R-:W-:Y:S01]  /*98f0*/  DMUL R10, RZ, R40 ;  /* 0x00000028ff0a7228 */ /* 0x000fe20000000000 */
[----:B------:R-:W-:-:S10]  /*9900*/  IMAD.MOV.U32 R37, RZ, RZ, RZ ;  /* 0x000000ffff257224 */ /* 0x000fd400078e00ff */
.L_x_4052:
[----:B------:R-:W-:Y:S05]  /*9910*/  BSYNC B2 ;  /* 0x0000000000027941 */ /* 0x000fea0003800000 */
.L_x_4050:
        /* <DEDUP_REMOVED lines=24> */
.L_x_4025:
        /* <DEDUP_REMOVED lines=59> */
.L_x_4054:
[----:B------:R-:W-:Y:S05]  /*9e50*/  BSYNC B0 ;  /* 0x0000000000007941 */ /* 0x000fea0003800000 */
.L_x_4053:
[----:B------:R-:W-:Y:S02]  /*9e60*/  IMAD.MOV.U32 R10, RZ, RZ, R40 ;  /* 0x000000ffff0a7224 */ /* 0x000fe400078e0028 */
[----:B------:R-:W-:-:S07]  /*9e70*/  IMAD.MOV.U32 R11, RZ, RZ, R41 ;  /* 0x000000ffff0b7224 */ /* 0x000fce00078e0029 */
.L_x_4037:
[----:B------:R-:W-:Y:S05]  /*9e80*/  BSYNC B1 ;  /* 0x0000000000017941 */ /* 0x000fea0003800000 */
.L_x_4024:
        /* <DEDUP_REMOVED lines=117> */
.L_x_4062:
        /* <DEDUP_REMOVED lines=20> */
[----:B------:R-:W-:Y:S05]  /*a720*/  CALL.REL.NOINC `($__internal_5_$__cuda_sm20_div_rn_f64_full) ;  /* 0x0000042c00b07944 */ /* 0x000fea0003c00000 */
.L_x_4065:
[----:B------:R-:W-:Y:S05]  /*a730*/  BSYNC B3 ;  /* 0x0000000000037941 */ /* 0x000fea0003800000 */
.L_x_4064:
        /* <DEDUP_REMOVED lines=29> */
.L_x_4063:
[----:B------:R-:W-:Y:S05]  /*a910*/  BSYNC B2 ;  /* 0x0000000000027941 */ /* 0x000fea0003800000 */
.L_x_4061:
        /* <DEDUP_REMOVED lines=20> */
[----:B------:R-:W-:Y:S05]  /*aa60*/  CALL.REL.NOINC `($__internal_5_$__cuda_sm20_div_rn_f64_full) ;  /* 0x0000042800e07944 */ /* 0x000fea0003c00000 */
.L_x_4067:
[----:B------:R-:W-:Y:S05]  /*aa70*/  BSYNC B2 ;  /* 0x0000000000027941 */ /* 0x000fea0003800000 */
.L_x_4066:
        /* <DEDUP_REMOVED lines=82> */
.L_x_4069:
[----:B------:R-:W-:-:S04]  /*afa0*/  ISETP.GE.AND P0, PT, R21, RZ, PT ;  /* 0x000000ff1500720c */ /* 0x000fc80003f06270 */
[----:B------:R-:W-:Y:S02]  /*afb0*/  FSEL R24, RZ, 3.37028055040000000000e+12, P0 ;  /* 0x54442d18ff187808 */ /* 0x000fe40000000000 */
[----:B------:R-:W-:-:S07]  /*afc0*/  FSEL R25, RZ, 2.1426990032196044922, P0 ;  /* 0x400921fbff197808 */ /* 0x000fce0000000000 */
.L_x_4070:
[----:B------:R-:W-:Y:S05]  /*afd0*/  BSYNC B0 ;  /* 0x0000000000007941 */ /* 0x000fea0003800000 */
.L_x_4068:
[----:B------:R-:W-:Y:S01]  /*afe0*/  DADD R20, |R20|, |R22| ;  /* 0x0000000014147229 */ /* 0x000fe20000000616 */
[----:B------:R-:W-:Y:S01]  /*aff0*/  LOP3.LUT R23, R25, 0x80000000, R23, 0xb8, !PT ;  /* 0x8000000019177812 */ /* 0x000fe200078eb817 */
[----:B------:R-:W-:-:S06]  /*b000*/  DMUL R44, R44, 0.5 ;  /* 0x3fe000002c2c7828 */ /* 0x000fcc0000000000 */
[----:B------:R-:W-:-:S06]  /*b010*/  DSETP.GTU.AND P0, PT, |R20|, +INF , PT ;  /* 0x7ff000001400742a */ /* 0x000fcc0003f0c200 */
[----:B------:R-:W-:Y:S02]  /*b020*/  FSEL R20, R20, R24, P0 ;  /* 0x0000001814147208 */ /* 0x000fe40000000000 */
[----:B------:R-:W-:Y:S01]  /*b030*/  FSEL R21, R21, R23, P0 ;  /* 0x0000001715157208 */ /* 0x000fe20000000000 */
[----:B------:R-:W-:Y:S06]  /*b040*/  BRA `(.L_x_4071) ;  /* 0x0000006400687947 */ /* 0x000fec0003800000 */
.L_x_4060:
        /* <DEDUP_REMOVED lines=98> */
.L_x_4074:
[----:B------:R-:W-:Y:S05]  /*b670*/  BSYNC B0 ;  /* 0x0000000000007941 */ /* 0x000fea0003800000 */
.L_x_4073:
        /* <DEDUP_REMOVED lines=8> */
[----:B------:R-:W-:Y:S05]  /*b700*/  CALL.REL.NOINC `($__internal_5_$__cuda_sm20_div_rn_f64_full) ;  /* 0x0000041c00b87944 */ /* 0x000fea0003c00000 */
.L_x_4076:
[----:B------:R-:W-:Y:S05]  /*b710*/  BSYNC B2 ;  /* 0x0000000000027941 */ /* 0x000fea0003800000 */
.L_x_4075:
        /* <DEDUP_REMOVED lines=82> */
.L_x_4078:
[----:B------:R-:W-:-:S04]  /*bc40*/  ISETP.GE.AND P0, PT, R21, RZ, PT ;  /* 0x000000ff1500720c */ /* 0x000fc80003f06270 */
[----:B------:R-:W-:Y:S02]  /*bc50*/  FSEL R24, RZ, 3.37028055040000000000e+12, P0 ;  /* 0x54442d18ff187808 */ /* 0x000fe40000000000 */
[----:B------:R-:W-:-:S07]  /*bc60*/  FSEL R25, RZ, 2.1426990032196044922, P0 ;  /* 0x400921fbff197808 */ /* 0x000fce0000000000 */
.L_x_4079:
[----:B------:R-:W-:Y:S05]  /*bc70*/  BSYNC B0 ;  /* 0x0000000000007941 */ /* 0x000fea0003800000 */
.L_x_4077:
[----:B------:R-:W-:Y:S01]  /*bc80*/  DADD R20, |R20|, |R22| ;  /* 0x0000000014147229 */ /* 0x000fe20000000616 */
[----:B------:R-:W-:Y:S01]  /*bc90*/  LOP3.LUT R23, R25, 0x80000000, R23, 0xb8, !PT ;  /* 0x8000000019177812 */ /* 0x000fe200078eb817 */
[----:B------:R-:W-:-:S06]  /*bca0*/  DMUL R44, R44, 0.5 ;  /* 0x3fe000002c2c7828 */ /* 0x000fcc0000000000 */
[----:B------:R-:W-:-:S06]  /*bcb0*/  DSETP.GTU.AND P0, PT, |R20|, +INF , PT ;  /* 0x7ff000001400742a */ /* 0x000fcc0003f0c200 */
[----:B------:R-:W-:Y:S02]  /*bcc0*/  FSEL R20, R20, R24, P0 ;  /* 0x0000001814147208 */ /* 0x000fe40000000000 */
[----:B------:R-:W-:Y:S01]  /*bcd0*/  FSEL R21, R21, R23, P0 ;  /* 0x0000001715157208 */ /* 0x000fe20000000000 */
[----:B------:R-:W-:Y:S06]  /*bce0*/  BRA `(.L_x_4071) ;  /* 0x0000005800407947 */ /* 0x000fec0003800000 */
.L_x_4072:
        /* <DEDUP_REMOVED lines=29> */
.L_x_4081:
        /* <DEDUP_REMOVED lines=85> */
.L_x_4080:
        /* <DEDUP_REMOVED lines=98> */
.L_x_4083:
        /* <DEDUP_REMOVED lines=21> */
.L_x_4086:
[----:B------:R-:W-:Y:S05]  /*cb80*/  BSYNC B3 ;  /* 0x0000000000037941 */ /* 0x000fea0003800000 */
.L_x_4085:
        /* <DEDUP_REMOVED lines=29> */
.L_x_4084:
[----:B------:R-:W-:Y:S05]  /*cd60*/  BSYNC B2 ;  /* 0x0000000000027941 */ /* 0x000fea0003800000 */
.L_x_4082:
        /* <DEDUP_REMOVED lines=21> */
.L_x_4088:
[----:B------:R-:W-:Y:S05]  /*cec0*/  BSYNC B2 ;  /* 0x0000000000027941 */ /* 0x000fea0003800000 */
.L_x_4087:
        /* <DEDUP_REMOVED lines=82> */
.L_x_4090:
[----:B------:R-:W-:-:S04]  /*d3f0*/  ISETP.GE.AND P0, PT, R21, RZ, PT ;  /* 0x000000ff1500720c */ /* 0x000fc80003f06270 */
[----:B------:R-:W-:Y:S02]  /*d400*/  FSEL R24, RZ, 3.37028055040000000000e+12, P0 ;  /* 0x54442d18ff187808 */ /* 0x000fe40000000000 */
[----:B------:R-:W-:-:S07]  /*d410*/  FSEL R25, RZ, 2.1426990032196044922, P0 ;  /* 0x400921fbff197808 */ /* 0x000fce0000000000 */
.L_x_4091:
[----:B------:R-:W-:Y:S05]  /*d420*/  BSYNC B0 ;  /* 0x0000000000007941 */ /* 0x000fea0003800000 */
.L_x_4089:
[----:B------:R-:W-:Y:S01]  /*d430*/  DADD R20, |R20|, |R22| ;  /* 0x0000000014147229 */ /* 0x000fe20000000616 */
[----:B------:R-:W-:Y:S01]  /*d440*/  LOP3.LUT R23, R25, 0x80000000, R23, 0xb8, !PT ;  /* 0x8000000019177812 */ /* 0x000fe200078eb817 */
[----:B------:R-:W-:-:S06]  /*d450*/  DMUL R44, R44, 0.5 ;  /* 0x3fe000002c2c7828 */ /* 0x000fcc0000000000 */
[----:B------:R-:W-:-:S06]  /*d460*/  DSETP.GTU.AND P0, PT, |R20|, +INF , PT ;  /* 0x7ff000001400742a */ /* 0x000fcc0003f0c200 */
[----:B------:R-:W-:Y:S02]  /*d470*/  FSEL R20, R20, R24, P0 ;  /* 0x0000001814147208 */ /* 0x000fe40000000000 */
[----:B------:R-:W-:Y:S01]  /*d480*/  FSEL R21, R21, R23, P0 ;  /* 0x0000001715157208 */ /* 0x000fe20000000000 */
[----:B------:R-:W-:Y:S06]  /*d490*/  BRA `(.L_x_4071) ;  /* 0x0000004000547947 */ /* 0x000fec0003800000 */
.L_x_4059:
        /* <DEDUP_REMOVED lines=134> */
.L_x_4093:
[----:B------:R-:W-:Y:S05]  /*dd00*/  BSYNC B0 ;  /* 0x0000000000007941 */ /* 0x000fea0003800000 */
.L_x_4092:
        /* <DEDUP_REMOVED lines=9> */
.L_x_4095:
[----:B------:R-:W-:Y:S05]  /*dda0*/  BSYNC B2 ;  /* 0x0000000000027941 */ /* 0x000fea0003800000 */
.L_x_4094:
        /* <DEDUP_REMOVED lines=82> */
.L_x_4097:
[----:B------:R-:W-:-:S04]  /*e2d0*/  ISETP.GE.AND P0, PT, R21, RZ, PT ;  /* 0x000000ff1500720c */ /* 0x000fc80003f06270 */
[----:B------:R-:W-:Y:S02]  /*e2e0*/  FSEL R24, RZ, 3.37028055040000000000e+12, P0 ;  /* 0x54442d18ff187808 */ /* 0x000fe40000000000 */
[----:B------:R-:W-:-:S07]  /*e2f0*/  FSEL R25, RZ, 2.1426990032196044922, P0 ;  /* 0x400921fbff197808 */ /* 0x000fce0000000000 */
.L_x_4098:
[----:B------:R-:W-:Y:S05]  /*e300*/  BSYNC B0 ;  /* 0x0000000000007941 */ /* 0x000fea0003800000 */
.L_x_4096:
[----:B------:R-:W-:Y:S01]  /*e310*/  DADD R20, |R20|, |R22| ;  /* 0x0000000014147229 */ /* 0x000fe20000000616 */
[----:B------:R-:W-:-:S07]  /*e320*/  LOP3.LUT R23, R25, 0x80000000, R23, 0xb8, !PT ;  /* 0x8000000019177812 */ /* 0x000fce00078eb817 */
[----:B------:R-:W-:-:S06]  /*e330*/  DSETP.GTU.AND P0, PT, |R20|, +INF , PT ;  /* 0x7ff000001400742a */ /* 0x000fcc0003f0c200 */
[----:B------:R-:W-:Y:S02]  /*e340*/  FSEL R20, R20, R24, P0 ;  /* 0x0000001814147208 */ /* 0x000fe40000000000 */
[----:B------:R-:W-:Y:S01]  /*e350*/  FSEL R21, R21, R23, P0 ;  /* 0x0000001715157208 */ /* 0x000fe20000000000 */
[----:B------:R-:W-:Y:S06]  /*e360*/  BRA `(.L_x_4071) ;  /* 0x0000003000a07947 */ /* 0x000fec0003800000 */
.L_x_4058:
        /* <DEDUP_REMOVED lines=91> */
.L_x_4101:
        /* <DEDUP_REMOVED lines=21> */
.L_x_4104:
[----:B------:R-:W-:Y:S05]  /*ea70*/  BSYNC B3 ;  /* 0x0000000000037941 */ /* 0x000fea0003800000 */
.L_x_4103:
        /* <DEDUP_REMOVED lines=29> */
.L_x_4102:
[----:B------:R-:W-:Y:S05]  /*ec50*/  BSYNC B2 ;  /* 0x0000000000027941 */ /* 0x000fea0003800000 */
.L_x_4100:
        /* <DEDUP_REMOVED lines=83> */
.L_x_4099:
        /* <DEDUP_REMOVED lines=85> */
.L_x_4057:
        /* <DEDUP_REMOVED lines=22> */
[----:B------:R-:W-:Y:S05]  /*f840*/  CALL.REL.NOINC `($__internal_5_$__cuda_sm20_div_rn_f64_full) ;  /* 0x000003dc00687944 */ /* 0x000fea0003c00000 */
.L_x_4106:
[----:B------:R-:W-:Y:S05]  /*f850*/  BSYNC B2 ;  /* 0x0000000000027941 */ /* 0x000fea0003800000 */
.L_x_4105:
        /* <DEDUP_REMOVED lines=24> */
[----:B------:R-:W-:Y:S02]  /*f9e0*/  IMAD.MOV.U32 R26, RZ, RZ, R24 ;  /* 0x000000ffff1a7224 */ /* 0x000fe400078e0018 */
[----:B------:R-:W-:-:S07]  /*f9f0*/  IMAD.MOV.U32 R27, RZ, RZ, R25 ;  /* 0x000000ffff1b7224 */ /* 0x000fce00078e0019 */
.L_x_4108:
[----:B------:R-:W-:Y:S05]  /*fa00*/  BSYNC B2 ;  /* 0x0000000000027941 */ /* 0x000fea0003800000 */
.L_x_4107:
        /* <DEDUP_REMOVED lines=135> */
.L_x_4110:
[----:B------:R-:W-:Y:S05]  /*10280*/  BSYNC B0 ;  /* 0x0000000000007941 */ /* 0x000fea0003800000 */
.L_x_4109:
        /* <DEDUP_REMOVED lines=9> */
.L_x_4112:
[----:B------:R-:W-:Y:S05]  /*10320*/  BSYNC B2 ;  /* 0x0000000000027941 */ /* 0x000fea0003800000 */
.L_x_4111:
        /* <DEDUP_REMOVED lines=82> */
.L_x_4114:
[----:B------:R-:W-:-:S04]  /*10850*/  ISETP.GE.AND P0, PT, R21, RZ, PT ;  /* 0x000000ff1500720c */ /* 0x000fc80003f06270 */
[----:B------:R-:W-:Y:S02]  /*10860*/  FSEL R24, RZ, 3.37028055040000000000e+12, P0 ;  /* 0x54442d18ff187808 */ /* 0x000fe40000000000 */
[----:B------:R-:W-:-:S07]  /*10870*/  FSEL R25, RZ, 2.1426990032196044922, P0 ;  /* 0x400921fbff197808 */ /* 0x000fce0000000000 */
.L_x_4115:
[----:B------:R-:W-:Y:S05]  /*10880*/  BSYNC B0 ;  /* 0x0000000000007941 */ /* 0x000fea0003800000 */
.L_x_4113:
[----:B------:R-:W-:Y:S01]  /*10890*/  DADD R20, |R20|, |R22| ;  /* 0x0000000014147229 */ /* 0x000fe20000000616 */
[----:B------:R-:W-:Y:S01]  /*108a0*/  LOP3.LUT R23, R25, 0x80000000, R23, 0xb8, !PT ;  /* 0x8000000019177812 */ /* 0x000fe200078eb817 */
[----:B------:R-:W-:-:S06]  /*108b0*/  DADD R44, R44, 1 ;  /* 0x3ff000002c2c7429 */ /* 0x000fcc0000000000 */
[----:B------:R-:W-:-:S06]  /*108c0*/  DSETP.GTU.AND P0, PT, |R20|, +INF , PT ;  /* 0x7ff000001400742a */ /* 0x000fcc0003f0c200 */
[----:B------:R-:W-:Y:S02]  /*108d0*/  FSEL R20, R20, R24, P0 ;  /* 0x0000001814147208 */ /* 0x000fe40000000000 */
[----:B------:R-:W-:Y:S01]  /*108e0*/  FSEL R21, R21, R23, P0 ;  /* 0x0000001715157208 */ /* 0x000fe20000000000 */
[----:B------:R-:W-:Y:S06]  /*108f0*/  BRA `(.L_x_4071) ;  /* 0x0000000c003c7947 */ /* 0x000fec0003800000 */
.L_x_4056:
        /* <DEDUP_REMOVED lines=106> */
.L_x_4117:
[----:B------:R-:W-:Y:S05]  /*10fa0*/  BSYNC B0 ;  /* 0x0000000000007941 */ /* 0x000fea0003800000 */
.L_x_4116:
        /* <DEDUP_REMOVED lines=9> */
.L_x_4119:
[----:B------:R-:W-:Y:S05]  /*11040*/  BSYNC B2 ;  /* 0x0000000000027941 */ /* 0x000fea0003800000 */
.L_x_4118:
        /* <DEDUP_REMOVED lines=82> */
.L_x_4121:
[----:B------:R-:W-:Y:S02]  /*11570*/  FSEL R24, RZ, 3.37028055040000000000e+12, P0 ;  /* 0x54442d18ff187808 */ /* 0x000fe40000000000 */
[----:B------:R-:W-:-:S07]  /*11580*/  FSEL R25, RZ, 2.1426990032196044922, P0 ;  /* 0x400921fbff197808 */ /* 0x000fce0000000000 */
.L_x_4122:
[----:B------:R-:W-:Y:S05]  /*11590*/  BSYNC B0 ;  /* 0x0000000000007941 */ /* 0x000fea0003800000 */
.L_x_4120:
[----:B------:R-:W-:Y:S01]  /*115a0*/  DADD R20, |R20|, |R22| ;  /* 0x0000000014147229 */ /* 0x000fe20000000616 */
[----:B------:R-:W-:-:S07]  /*115b0*/  LOP3.LUT R23, R25, 0x80000000, R23, 0xb8, !PT ;  /* 0x8000000019177812 */ /* 0x000fce00078eb817 */
[----:B------:R-:W-:-:S06]  /*115c0*/  DSETP.GTU.AND P0, PT, |R20|, +INF , PT ;  /* 0x7ff000001400742a */ /* 0x000fcc0003f0c200 */
[----:B------:R-:W-:Y:S02]  /*115d0*/  FSEL R20, R20, R24, P0 ;  /* 0x0000001814147208 */ /* 0x000fe40000000000 */
[----:B------:R-:W-:-:S07]  /*115e0*/  FSEL R21, R21, R23, P0 ;  /* 0x0000001715157208 */ /* 0x000fce0000000000 */
.L_x_4071:
[----:B------:R-:W-:Y:S05]  /*115f0*/  BSYNC B1 ;  /* 0x0000000000017941 */ /* 0x000fea0003800000 */
.L_x_4055:
        /* <DEDUP_REMOVED lines=78> */
.L_x_4129:
[----:B------:R-:W-:Y:S05]  /*11ae0*/  BSYNC B0 ;  /* 0x0000000000007941 */ /* 0x000fea0003800000 */
.L_x_4128:
        /* <DEDUP_REMOVED lines=21> */
[----:B------:R-:W-:Y:S05]  /*11c40*/  CALL.REL.NOINC `($_ZN2at6native57_GLOBAL__N__f3eca4a2_24_ForeachBinaryOpScalar_cu_86b9896c25multi_tensor_apply_kernelINS1_18TensorListMetadataILi1EEENS1_21BinaryOpScalarFunctorIN3c107complexIdEELi1ELi1ELi0EEEJNS1_13power_functorIS8_EES8_EEEvT_T0_DpT1_$__internal_trig_reduction_slowpathd) ;  /* 0x000003c000007944 */ /* 0x000fea0003c00000 */
[----:B------:R-:W-:Y:S02]  /*11c50*/  IMAD.MOV.U32 R44, RZ, RZ, R30 ;  /* 0x000000ffff2c7224 */ /* 0x000fe400078e001e */
[----:B------:R-:W-:Y:S01]  /*11c60*/  IMAD.MOV.U32 R45, RZ, RZ, R31 ;  /* 0x000000ffff2d7224 */ /* 0x000fe200078e001f */
[----:B------:R-:W-:Y:S06]  /*11c70*/  BRA `(.L_x_4132) ;  /* 0x0000000000087947 */ /* 0x000fec0003800000 */
.L_x_4131:
[----:B------:R-:W-:Y:S01]  /*11c80*/  DMUL R44, RZ, R40 ;  /* 0x00000028ff2c7228 */ /* 0x000fe20000000000 */
[----:B------:R-:W-:-:S10]  /*11c90*/  IMAD.MOV.U32 R27, RZ, RZ, RZ ;  /* 0x000000ffff1b7224 */ /* 0x000fd400078e00ff */
.L_x_4132:
[----:B------:R-:W-:Y:S05]  /*11ca0*/  BSYNC B2 ;  /* 0x0000000000027941 */ /* 0x000fea0003800000 */
.L_x_4130:
        /* <DEDUP_REMOVED lines=46> */
[----:B------:R-:W-:Y:S02]  /*11f90*/  IMAD.MOV.U32 R32, RZ, RZ, R30 ;  /* 0x000000ffff207224 */ /* 0x000fe400078e001e */
[----:B------:R-:W-:Y:S01]  /*11fa0*/  IMAD.MOV.U32 R33, RZ, RZ, R31 ;  /* 0x000000ffff217224 */ /* 0x000fe200078e001f */
[----:B------:R-:W-:Y:S06]  /*11fb0*/  BRA `(.L_x_4135) ;  /* 0x0000000000087947 */ /* 0x000fec0003800000 */
.L_x_4134:
[----:B------:R-:W-:Y:S01]  /*11fc0*/  DMUL R32, RZ, R40 ;  /* 0x00000028ff207228 */ /* 0x000fe20000000000 */
[----:B------:R-:W-:-:S10]  /*11fd0*/  IMAD.MOV.U32 R34, RZ, RZ, RZ ;  /* 0x000000ffff227224 */ /* 0x000fd400078e00ff */
.L_x_4135:
[----:B------:R-:W-:Y:S05]  /*11fe0*/  BSYNC B2 ;  /* 0x0000000000027941 */ /* 0x000fea0003800000 */
.L_x_4133:
        /* <DEDUP_REMOVED lines=25> */
.L_x_4127:
        /* <DEDUP_REMOVED lines=63> */
.L_x_4138:
[----:B------:R-:W-:Y:S05]  /*12570*/  BSYNC B0 ;  /* 0x0000000000007941 */ /* 0x000fea0003800000 */
.L_x_4137:
        /* <DEDUP_REMOVED lines=25> */
.L_x_4140:
[----:B------:R-:W-:Y:S01]  /*12710*/  DMUL R44, RZ, R40 ;  /* 0x00000028ff2c7228 */ /* 0x000fe20000000000 */
[----:B------:R-:W-:-:S10]  /*12720*/  IMAD.MOV.U32 R27, RZ, RZ, RZ ;  /* 0x000000ffff1b7224 */ /* 0x000fd400078e00ff */
.L_x_4141:
[----:B------:R-:W-:Y:S05]  /*12730*/  BSYNC B2 ;  /* 0x0000000000027941 */ /* 0x000fea0003800000 */
.L_x_4139:
        /* <DEDUP_REMOVED lines=49> */
.L_x_4143:
[----:B------:R-:W-:Y:S01]  /*12a50*/  DMUL R32, RZ, R40 ;  /* 0x00000028ff207228 */ /* 0x000fe20000000000 */
[----:B------:R-:W-:-:S10]  /*12a60*/  IMAD.MOV.U32 R34, RZ, RZ, RZ ;  /* 0x000000ffff227224 */ /* 0x000fd400078e00ff */
.L_x_4144:
[----:B------:R-:W-:Y:S05]  /*12a70*/  BSYNC B2 ;  /* 0x0000000000027941 */ /* 0x000fea0003800000 */
.L_x_4142:
        /* <DEDUP_REMOVED lines=39> */
.L_x_4126:
        /* <DEDUP_REMOVED lines=11> */
.L_x_4145:
[----:B------:R-:W-:-:S10]  /*12da0*/  DADD R20, R40, -R40 ;  /* 0x0000000028147229 */ /* 0x000fd40000000828 */
[----:B------:R-:W-:Y:S02]  /*12db0*/  IMAD.MOV.U32 R22, RZ, RZ, R20 ;  /* 0x000000ffff167224 */ /* 0x000fe400078e0014 */
[----:B------:R-:W-:Y:S01]  /*12dc0*/  IMAD.MOV.U32 R23, RZ, RZ, R21 ;  /* 0x000000ffff177224 */ /* 0x000fe200078e0015 */
[----:B------:R-:W-:Y:S06]  /*12dd0*/  BRA `(.L_x_4136) ;  /* 0x00000008009c7947 */ /* 0x000fec0003800000 */
.L_x_4125:
        /* <DEDUP_REMOVED lines=26> */
.L_x_4147:
[----:B------:R-:W-:Y:S01]  /*12f80*/  DMUL R34, RZ, R40 ;  /* 0x00000028ff227228 */ /* 0x000fe20000000000 */
[----:B------:R-:W-:-:S10]  /*12f90*/  IMAD.MOV.U32 R27, RZ, RZ, RZ ;  /* 0x000000ffff1b7224 */ /* 0x000fd400078e00ff */
.L_x_4148:
[----:B------:R-:W-:Y:S05]  /*12fa0*/  BSYNC B2 ;  /* 0x0000000000027941 */ /* 0x000fea0003800000 */
.L_x_4146:
        /* <DEDUP_REMOVED lines=49> */
.L_x_4150:
[----:B------:R-:W-:Y:S01]  /*132c0*/  DMUL R22, RZ, R40 ;  /* 0x00000028ff167228 */ /* 0x000fe20000000000 */
[----:B------:R-:W-:-:S10]  /*132d0*/  IMAD.MOV.U32 R37, RZ, RZ, RZ ;  /* 0x000000ffff257224 */ /* 0x000fd400078e00ff */
.L_x_4151:
[----:B------:R-:W-:Y:S05]  /*132e0*/  BSYNC B2 ;  /* 0x0000000000027941 */ /* 0x000fea0003800000 */
.L_x_4149:
        /* <DEDUP_REMOVED lines=24> */
.L_x_4124:
        /* <DEDUP_REMOVED lines=59> */
.L_x_4153:
[----:B------:R-:W-:Y:S05]  /*13820*/  BSYNC B0 ;  /* 0x0000000000007941 */ /* 0x000fea0003800000 */
.L_x_4152:
[----:B------:R-:W-:Y:S02]  /*13830*/  IMAD.MOV.U32 R22, RZ, RZ, R40 ;  /* 0x000000ffff167224 */ /* 0x000fe400078e0028 */
[----:B------:R-:W-:-:S07]  /*13840*/  IMAD.MOV.U32 R23, RZ, RZ, R41 ;  /* 0x000000ffff177224 */ /* 0x000fce00078e0029 */
.L_x_4136:
[----:B------:R-:W-:Y:S05]  /*13850*/  BSYNC B1 ;  /* 0x0000000000017941 */ /* 0x000fea0003800000 */
.L_x_4123:
        /* <DEDUP_REMOVED lines=117> */
.L_x_4161:
        /* <DEDUP_REMOVED lines=21> */
.L_x_4164:
[----:B------:R-:W-:Y:S05]  /*14100*/  BSYNC B3 ;  /* 0x0000000000037941 */ /* 0x000fea0003800000 */
.L_x_4163:
        /* <DEDUP_REMOVED lines=29> */
.L_x_4162:
[----:B------:R-:W-:Y:S05]  /*142e0*/  BSYNC B2 ;  /* 0x0000000000027941 */ /* 0x000fea0003800000 */
.L_x_4160:
        /* <DEDUP_REMOVED lines=21> */
.L_x_4166:
[----:B------:R-:W-:Y:S05]  /*14440*/  BSYNC B2 ;  /* 0x0000000000027941 */ /* 0x000fea0003800000 */
.L_x_4165:
        /* <DEDUP_REMOVED lines=82> */
.L_x_4168:
[----:B------:R-:W-:-:S04]  /*14970*/  ISETP.GE.AND P0, PT, R17, RZ, PT ;  /* 0x000000ff1100720c */ /* 0x000fc80003f06270 */
[----:B------:R-:W-:Y:S02]  /*14980*/  FSEL R24, RZ, 3.37028055040000000000e+12, P0 ;  /* 0x54442d18ff187808 */ /* 0x000fe40000000000 */
[----:B------:R-:W-:-:S07]  /*14990*/  FSEL R25, RZ, 2.1426990032196044922, P0 ;  /* 0x400921fbff197808 */ /* 0x000fce0000000000 */
.L_x_4169:
[----:B------:R-:W-:Y:S05]  /*149a0*/  BSYNC B0 ;  /* 0x0000000000007941 */ /* 0x000fea0003800000 */
.L_x_4167:
[----:B------:R-:W-:Y:S01]  /*149b0*/  DADD R16, |R16|, |R18| ;  /* 0x0000000010107229 */ /* 0x000fe20000000612 */
[----:B------:R-:W-:Y:S01]  /*149c0*/  LOP3.LUT R19, R25, 0x80000000, R19, 0xb8, !PT ;  /* 0x8000000019137812 */ /* 0x000fe200078eb813 */
[----:B------:R-:W-:-:S06]  /*149d0*/  DMUL R44, R44, 0.5 ;  /* 0x3fe000002c2c7828 */ /* 0x000fcc0000000000 */
[----:B------:R-:W-:-:S06]  /*149e0*/  DSETP.GTU.AND P0, PT, |R16|, +INF , PT ;  /* 0x7ff000001000742a */ /* 0x000fcc0003f0c200 */
[----:B------:R-:W-:Y:S02]  /*149f0*/  FSEL R16, R16, R24, P0 ;  /* 0x0000001810107208 */ /* 0x000fe40000000000 */
[----:B------:R-:W-:Y:S01]  /*14a00*/  FSEL R17, R17, R19, P0 ;  /* 0x0000001311117208 */ /* 0x000fe20000000000 */
[----:B------:R-:W-:Y:S06]  /*14a10*/  BRA `(.L_x_4170) ;  /* 0x0000006400687947 */ /* 0x000fec0003800000 */
.L_x_4159:
        /* <DEDUP_REMOVED lines=98> */
.L_x_4173:
[----:B------:R-:W-:Y:S05]  /*15040*/  BSYNC B0 ;  /* 0x0000000000007941 */ /* 0x000fea0003800000 */
.L_x_4172:
        /* <DEDUP_REMOVED lines=9> */
.L_x_4175:
[----:B------:R-:W-:Y:S05]  /*150e0*/  BSYNC B2 ;  /* 0x0000000000027941 */ /* 0x000fea0003800000 */
.L_x_4174:
        /* <DEDUP_REMOVED lines=82> */
.L_x_4177:
[----:B------:R-:W-:-:S04]  /*15610*/  ISETP.GE.AND P0, PT, R17, RZ, PT ;  /* 0x000000ff1100720c */ /* 0x000fc80003f06270 */
[----:B------:R-:W-:Y:S02]  /*15620*/  FSEL R24, RZ, 3.37028055040000000000e+12, P0 ;  /* 0x54442d18ff187808 */ /* 0x000fe40000000000 */
[----:B------:R-:W-:-:S07]  /*15630*/  FSEL R25, RZ, 2.1426990032196044922, P0 ;  /* 0x400921fbff197808 */ /* 0x000fce0000000000 */
.L_x_4178:
[----:B------:R-:W-:Y:S05]  /*15640*/  BSYNC B0 ;  /* 0x0000000000007941 */ /* 0x000fea0003800000 */
.L_x_4176:
[----:B------:R-:W-:Y:S01]  /*15650*/  DADD R16, |R16|, |R18| ;  /* 0x0000000010107229 */ /* 0x000fe20000000612 */
[----:B------:R-:W-:Y:S01]  /*15660*/  LOP3.LUT R19, R25, 0x80000000, R19, 0xb8, !PT ;  /* 0x8000000019137812 */ /* 0x000fe200078eb813 */
[----:B------:R-:W-:-:S06]  /*15670*/  DMUL R44, R44, 0.5 ;  /* 0x3fe000002c2c7828 */ /* 0x000fcc0000000000 */
[----:B------:R-:W-:-:S06]  /*15680*/  DSETP.GTU.AND P0, PT, |R16|, +INF , PT ;  /* 0x7ff000001000742a */ /* 0x000fcc0003f0c200 */
[----:B------:R-:W-:Y:S02]  /*15690*/  FSEL R16, R16, R24, P0 ;  /* 0x0000001810107208 */ /* 0x000fe40000000000 */
[----:B------:R-:W-:Y:S01]  /*156a0*/  FSEL R17, R17, R19, P0 ;  /* 0x0000001311117208 */ /* 0x000fe20000000000 */
[----:B------:R-:W-:Y:S06]  /*156b0*/  BRA `(.L_x_4170) ;  /* 0x0000005800407947 */ /* 0x000fec0003800000 */
.L_x_4171:
        /* <DEDUP_REMOVED lines=29> */
.L_x_4180:
        /* <DEDUP_REMOVED lines=85> */
.L_x_4179:
        /* <DEDUP_REMOVED lines=98> */
.L_x_4182:
        /* <DEDUP_REMOVED lines=21> */
.L_x_4185:
[----:B------:R-:W-:Y:S05]  /*16550*/  BSYNC B3 ;  /* 0x0000000000037941 */ /* 0x000fea0003800000 */
.L_x_4184:
        /* <DEDUP_REMOVED lines=29> */
.L_x_4183:
[----:B------:R-:W-:Y:S05]  /*16730*/  BSYNC B2 ;  /* 0x0000000000027941 */ /* 0x000fea0003800000 */
.L_x_4181:
        /* <DEDUP_REMOVED lines=21> */
.L_x_4187:
[----:B------:R-:W-:Y:S05]  /*16890*/  BSYNC B2 ;  /* 0x0000000000027941 */ /* 0x000fea0003800000 */
.L_x_4186:
        /* <DEDUP_REMOVED lines=82> */
.L_x_4189:
[----:B------:R-:W-:-:S04]  /*16dc0*/  ISETP.GE.AND P0, PT, R17, RZ, PT ;  /* 0x000000ff1100720c */ /* 0x000fc80003f06270 */
[----:B------:R-:W-:Y:S02]  /*16dd0*/  FSEL R24, RZ, 3.37028055040000000000e+12, P0 ;  /* 0x54442d18ff187808 */ /* 0x000fe40000000000 */
[----:B------:R-:W-:-:S07]  /*16de0*/  FSEL R25, RZ, 2.1426990032196044922, P0 ;  /* 0x400921fbff197808 */ /* 0x000fce0000000000 */
.L_x_4190:
[----:B------:R-:W-:Y:S05]  /*16df0*/  BSYNC B0 ;  /* 0x0000000000007941 */ /* 0x000fea0003800000 */
.L_x_4188:
[----:B------:R-:W-:Y:S01]  /*16e00*/  DADD R16, |R16|, |R18| ;  /* 0x0000000010107229 */ /* 0x000fe20000000612 */
[----:B------:R-:W-:Y:S01]  /*16e10*/  LOP3.LUT R19, R25, 0x80000000, R19, 0xb8, !PT ;  /* 0x8000000019137812 */ /* 0x000fe200078eb813 */
[----:B------:R-:W-:-:S06]  /*16e20*/  DMUL R44, R44, 0.5 ;  /* 0x3fe000002c2c7828 */ /* 0x000fcc0000000000 */
[----:B------:R-:W-:-:S06]  /*16e30*/  DSETP.GTU.AND P0, PT, |R16|, +INF , PT ;  /* 0x7ff000001000742a */ /* 0x000fcc0003f0c200 */
[----:B------:R-:W-:Y:S02]  /*16e40*/  FSEL R16, R16, R24, P0 ;  /* 0x0000001810107208 */ /* 0x000fe40000000000 */
[----:B------:R-:W-:Y:S01]  /*16e50*/  FSEL R17, R17, R19, P0 ;  /* 0x0000001311117208 */ /* 0x000fe20000000000 */
[----:B------:R-:W-:Y:S06]  /*16e60*/  BRA `(.L_x_4170) ;  /* 0x0000004000547947 */ /* 0x000fec0003800000 */
.L_x_4158:
        /* <DEDUP_REMOVED lines=134> */
.L_x_4192:
[----:B------:R-:W-:Y:S05]  /*176d0*/  BSYNC B0 ;  /* 0x0000000000007941 */ /* 0x000fea0003800000 */
.L_x_4191:
        /* <DEDUP_REMOVED lines=9> */
.L_x_4194:
[----:B------:R-:W-:Y:S05]  /*17770*/  BSYNC B2 ;  /* 0x0000000000027941 */ /* 0x000fea0003800000 */
.L_x_4193:
        /* <DEDUP_REMOVED lines=82> */
.L_x_4196:
[----:B------:R-:W-:-:S04]  /*17ca0*/  ISETP.GE.AND P0, PT, R17, RZ, PT ;  /* 0x000000ff1100720c */ /* 0x000fc80003f06270 */
[----:B------:R-:W-:Y:S02]  /*17cb0*/  FSEL R24, RZ, 3.37028055040000000000e+12, P0 ;  /* 0x54442d18ff187808 */ /* 0x000fe40000000000 */
[----:B------:R-:W-:-:S07]  /*17cc0*/  FSEL R25, RZ, 2.1426990032196044922, P0 ;  /* 0x400921fbff197808 */ /* 0x000fce0000000000 */
.L_x_4197:
[----:B------:R-:W-:Y:S05]  /*17cd0*/  BSYNC B0 ;  /* 0x0000000000007941 */ /* 0x000fea0003800000 */
.L_x_4195:
[----:B------:R-:W-:Y:S01]  /*17ce0*/  DADD R16, |R16|, |R18| ;  /* 0x0000000010107229 */ /* 0x000fe20000000612 */
[----:B------:R-:W-:-:S07]  /*17cf0*/  LOP3.LUT R19, R25, 0x80000000, R19, 0xb8, !PT ;  /* 0x8000000019137812 */ /* 0x000fce00078eb813 */
[----:B------:R-:W-:-:S06]  /*17d00*/  DSETP.GTU.AND P0, PT, |R16|, +INF , PT ;  /* 0x7ff000001000742a */ /* 0x000fcc0003f0c200 */
[----:B------:R-:W-:Y:S02]  /*17d10*/  FSEL R16, R16, R24, P0 ;  /* 0x0000001810107208 */ /* 0x000fe40000000000 */
[----:B------:R-:W-:Y:S01]  /*17d20*/  FSEL R17, R17, R19, P0 ;  /* 0x0000001311117208 */ /* 0x000fe20000000000 */
[----:B------:R-:W-:Y:S06]  /*17d30*/  BRA `(.L_x_4170) ;  /* 0x0000003000a07947 */ /* 0x000fec0003800000 */
.L_x_4157:
        /* <DEDUP_REMOVED lines=91> */
.L_x_4200:
        /* <DEDUP_REMOVED lines=21> */
.L_x_4203:
[----:B------:R-:W-:Y:S05]  /*18440*/  BSYNC B3 ;  /* 0x0000000000037941 */ /* 0x000fea0003800000 */
.L_x_4202:
        /* <DEDUP_REMOVED lines=29> */
.L_x_4201:
[----:B------:R-:W-:Y:S05]  /*18620*/  BSYNC B2 ;  /* 0x0000000000027941 */ /* 0x000fea0003800000 */
.L_x_4199:
        /* <DEDUP_REMOVED lines=83> */
.L_x_4198:
        /* <DEDUP_REMOVED lines=85> */
.L_x_4156:
        /* <DEDUP_REMOVED lines=23> */
.L_x_4205:
[----:B------:R-:W-:Y:S05]  /*19220*/  BSYNC B2 ;  /* 0x0000000000027941 */ /* 0x000fea0003800000 */
.L_x_4204:
        /* <DEDUP_REMOVED lines=26> */
.L_x_4207:
[----:B------:R-:W-:Y:S05]  /*193d0*/  BSYNC B2 ;  /* 0x0000000000027941 */ /* 0x000fea0003800000 */
.L_x_4206:
        /* <DEDUP_REMOVED lines=135> */
.L_x_4209:
[----:B------:R-:W-:Y:S05]  /*19c50*/  BSYNC B0 ;  /* 0x0000000000007941 */ /* 0x000fea0003800000 */
.L_x_4208:
        /* <DEDUP_REMOVED lines=9> */
.L_x_4211:
[----:B------:R-:W-:Y:S05]  /*19cf0*/  BSYNC B2 ;  /* 0x0000000000027941 */ /* 0x000fea0003800000 */
.L_x_4210:
        /* <DEDUP_REMOVED lines=82> */
.L_x_4213:
[----:B------:R-:W-:-:S04]  /*1a220*/  ISETP.GE.AND P0, PT, R17, RZ, PT ;  /* 0x000000ff1100720c */ /* 0x000fc80003f06270 */
[----:B------:R-:W-:Y:S02]  /*1a230*/  FSEL R24, RZ, 3.37028055040000000000e+12, P0 ;  /* 0x54442d18ff187808 */ /* 0x000fe40000000000 */
[----:B------:R-:W-:-:S07]  /*1a240*/  FSEL R25, RZ, 2.1426990032196044922, P0 ;  /* 0x400921fbff197808 */ /* 0x000fce0000000000 */
.L_x_4214:
[----:B------:R-:W-:Y:S05]  /*1a250*/  BSYNC B0 ;  /* 0x0000000000007941 */ /* 0x000fea0003800000 */
.L_x_4212:
[----:B------:R-:W-:Y:S01]  /*1a260*/  DADD R16, |R16|, |R18| ;  /* 0x0000000010107229 */ /* 0x000fe20000000612 */
[----:B------:R-:W-:Y:S01]  /*1a270*/  LOP3.LUT R19, R25, 0x80000000, R19, 0xb8, !PT ;  /* 0x8000000019137812 */ /* 0x000fe200078eb813 */
[----:B------:R-:W-:-:S06]  /*1a280*/  DADD R44, R44, 1 ;  /* 0x3ff000002c2c7429 */ /* 0x000fcc0000000000 */
[----:B------:R-:W-:-:S06]  /*1a290*/  DSETP.GTU.AND P0, PT, |R16|, +INF , PT ;  /* 0x7ff000001000742a */ /* 0x000fcc0003f0c200 */
[----:B------:R-:W-:Y:S02]  /*1a2a0*/  FSEL R16, R16, R24, P0 ;  /* 0x0000001810107208 */ /* 0x000fe40000000000 */
[----:B------:R-:W-:Y:S01]  /*1a2b0*/  FSEL R17, R17, R19, P0 ;  /* 0x0000001311117208 */ /* 0x000fe20000000000 */
[----:B------:R-:W-:Y:S06]  /*1a2c0*/  BRA `(.L_x_4170) ;  /* 0x0000000c003c7947 */ /* 0x000fec0003800000 */
.L_x_4155:
        /* <DEDUP_REMOVED lines=106> */
.L_x_4216:
[----:B------:R-:W-:Y:S05]  /*1a970*/  BSYNC B0 ;  /* 0x0000000000007941 */ /* 0x000fea0003800000 */
.L_x_4215:
        /* <DEDUP_REMOVED lines=9> */
.L_x_4218:
[----:B------:R-:W-:Y:S05]  /*1aa10*/  BSYNC B2 ;  /* 0x0000000000027941 */ /* 0x000fea0003800000 */
.L_x_4217:
        /* <DEDUP_REMOVED lines=82> */
.L_x_4220:
[----:B------:R-:W-:Y:S02]  /*1af40*/  FSEL R24, RZ, 3.37028055040000000000e+12, P0 ;  /* 0x54442d18ff187808 */ /* 0x000fe40000000000 */
[----:B------:R-:W-:-:S07]  /*1af50*/  FSEL R25, RZ, 2.1426990032196044922, P0 ;  /* 0x400921fbff197808 */ /* 0x000fce0000000000 */
.L_x_4221:
[----:B------:R-:W-:Y:S05]  /*1af60*/  BSYNC B0 ;  /* 0x0000000000007941 */ /* 0x000fea0003800000 */
.L_x_4219:
[----:B------:R-:W-:Y:S01]  /*1af70*/  DADD R16, |R16|, |R18| ;  /* 0x0000000010107229 */ /* 0x000fe20000000612 */
[----:B------:R-:W-:-:S07]  /*1af80*/  LOP3.LUT R19, R25, 0x80000000, R19, 0xb8, !PT ;  /* 0x8000000019137812 */ /* 0x000fce00078eb813 */
[----:B------:R-:W-:-:S06]  /*1af90*/  DSETP.GTU.AND P0, PT, |R16|, +INF , PT ;  /* 0x7ff000001000742a */ /* 0x000fcc0003f0c200 */
[----:B------:R-:W-:Y:S02]  /*1afa0*/  FSEL R16, R16, R24, P0 ;  /* 0x0000001810107208 */ /* 0x000fe40000000000 */
[----:B------:R-:W-:-:S07]  /*1afb0*/  FSEL R17, R17, R19, P0 ;  /* 0x0000001311117208 */ /* 0x000fce0000000000 */
.L_x_4170:
[----:B------:R-:W-:Y:S05]  /*1afc0*/  BSYNC B1 ;  /* 0x0000000000017941 */ /* 0x000fea0003800000 */
.L_x_4154:
        /* <DEDUP_REMOVED lines=78> */
.L_x_4228:
[----:B------:R-:W-:Y:S05]  /*1b4b0*/  BSYNC B0 ;  /* 0x0000000000007941 */ /* 0x000fea0003800000 */
.L_x_4227:
        /* <DEDUP_REMOVED lines=25> */
.L_x_4230:
[----:B------:R-:W-:Y:S01]  /*1b650*/  DMUL R44, RZ, R40 ;  /* 0x00000028ff2c7228 */ /* 0x000fe20000000000 */
[----:B------:R-:W-:-:S10]  /*1b660*/  IMAD.MOV.U32 R27, RZ, RZ, RZ ;  /* 0x000000ffff1b7224 */ /* 0x000fd400078e00ff */
.L_x_4231:
[----:B------:R-:W-:Y:S05]  /*1b670*/  BSYNC B2 ;  /* 0x0000000000027941 */ /* 0x000fea0003800000 */
.L_x_4229:
        /* <DEDUP_REMOVED lines=49> */
.L_x_4233:
[----:B------:R-:W-:Y:S01]  /*1b990*/  DMUL R32, RZ, R40 ;  /* 0x00000028ff207228 */ /* 0x000fe20000000000 */
[----:B------:R-:W-:-:S10]  /*1b9a0*/  IMAD.MOV.U32 R34, RZ, RZ, RZ ;  /* 0x000000ffff227224 */ /* 0x000fd400078e00ff */
.L_x_4234:
[----:B------:R-:W-:Y:S05]  /*1b9b0*/  BSYNC B2 ;  /* 0x0000000000027941 */ /* 0x000fea0003800000 */
.L_x_4232:
        /* <DEDUP_REMOVED lines=25> */
.L_x_4226:
        /* <DEDUP_REMOVED lines=63> */
.L_x_4237:
[----:B------:R-:W-:Y:S05]  /*1bf40*/  BSYNC B0 ;  /* 0x0000000000007941 */ /* 0x000fea0003800000 */
.L_x_4236:
        /* <DEDUP_REMOVED lines=25> */
.L_x_4239:
[----:B------:R-:W-:Y:S01]  /*1c0e0*/  DMUL R44, RZ, R40 ;  /* 0x00000028ff2c7228 */ /* 0x000fe20000000000 */
[----:B------:R-:W-:-:S10]  /*1c0f0*/  IMAD.MOV.U32 R27, RZ, RZ, RZ ;  /* 0x000000ffff1b7224 */ /* 0x000fd400078e00ff */
.L_x_4240:
[----:B------:R-:W-:Y:S05]  /*1c100*/  BSYNC B2 ;  /* 0x0000000000027941 */ /* 0x000fea0003800000 */
.L_x_4238:
        /* <DEDUP_REMOVED lines=49> */
.L_x_4242:
[----:B------:R-:W-:Y:S01]  /*1c420*/  DMUL R32, RZ, R40 ;  /* 0x00000028ff207228 */ /* 0x000fe20000000000 */
[----:B------:R-:W-:-:S10]  /*1c430*/  IMAD.MOV.U32 R34, RZ, RZ, RZ ;  /* 0x000000ffff227224 */ /* 0x000fd400078e00ff */
.L_x_4243:
[----:B------:R-:W-:Y:S05]  /*1c440*/  BSYNC B2 ;  /* 0x0000000000027941 */ /* 0x000fea0003800000 */
.L_x_4241:
        /* <DEDUP_REMOVED lines=39> */
.L_x_4225:
        /* <DEDUP_REMOVED lines=11> */
.L_x_4244:
[----:B------:R-:W-:-:S10]  /*1c770*/  DADD R16, R40, -R40 ;  /* 0x0000000028107229 */ /* 0x000fd40000000828 */
[----:B------:R-:W-:Y:S02]  /*1c780*/  IMAD.MOV.U32 R18, RZ, RZ, R16 ;  /* 0x000000ffff127224 */ /* 0x000fe400078e0010 */
[----:B------:R-:W-:Y:S01]  /*1c790*/  IMAD.MOV.U32 R19, RZ, RZ, R17 ;  /* 0x000000ffff137224 */ /* 0x000fe200078e0011 */
[----:B------:R-:W-:Y:S06]  /*1c7a0*/  BRA `(.L_x_4235) ;  /* 0x00000008009c7947 */ /* 0x000fec0003800000 */
.L_x_4224:
        /* <DEDUP_REMOVED lines=26> */
.L_x_4246:
[----:B------:R-:W-:Y:S01]  /*1c950*/  DMUL R34, RZ, R40 ;  /* 0x00000028ff227228 */ /* 0x000fe20000000000 */
[----:B------:R-:W-:-:S10]  /*1c960*/  IMAD.MOV.U32 R27, RZ, RZ, RZ ;  /* 0x000000ffff1b7224 */ /* 0x000fd400078e00ff */
.L_x_4247:
[----:B------:R-:W-:Y:S05]  /*1c970*/  BSYNC B2 ;  /* 0x0000000000027941 */ /* 0x000fea0003800000 */
.L_x_4245:
        /* <DEDUP_REMOVED lines=49> */
.L_x_4249:
[----:B------:R-:W-:Y:S01]  /*1cc90*/  DMUL R18, RZ, R40 ;  /* 0x00000028ff127228 */ /* 0x000fe20000000000 */
[----:B------:R-:W-:-:S10]  /*1cca0*/  IMAD.MOV.U32 R37, RZ, RZ, RZ ;  /* 0x000000ffff257224 */ /* 0x000fd400078e00ff */
.L_x_4250:
[----:B------:R-:W-:Y:S05]  /*1ccb0*/  BSYNC B2 ;  /* 0x0000000000027941 */ /* 0x000fea0003800000 */
.L_x_4248:
        /* <DEDUP_REMOVED lines=24> */
.L_x_4223:
        /* <DEDUP_REMOVED lines=59> */
.L_x_4252:
[----:B------:R-:W-:Y:S05]  /*1d1f0*/  BSYNC B0 ;  /* 0x0000000000007941 */ /* 0x000fea0003800000 */
.L_x_4251:
[----:B------:R-:W-:Y:S02]  /*1d200*/  IMAD.MOV.U32 R18, RZ, RZ, R40 ;  /* 0x000000ffff127224 */ /* 0x000fe400078e0028 */
[----:B------:R-:W-:-:S07]  /*1d210*/  IMAD.MOV.U32 R19, RZ, RZ, R41 ;  /* 0x000000ffff137224 */ /* 0x000fce00078e0029 */
.L_x_4235:
[----:B------:R-:W-:Y:S05]  /*1d220*/  BSYNC B1 ;  /* 0x0000000000017941 */ /* 0x000fea0003800000 */
.L_x_4222:
        /* <DEDUP_REMOVED lines=117> */
.L_x_4260:
        /* <DEDUP_REMOVED lines=21> */
.L_x_4263:
[----:B------:R-:W-:Y:S05]  /*1dad0*/  BSYNC B3 ;  /* 0x0000000000037941 */ /* 0x000fea0003800000 */
.L_x_4262:
        /* <DEDUP_REMOVED lines=29> */
.L_x_4261:
[----:B------:R-:W-:Y:S05]  /*1dcb0*/  BSYNC B2 ;  /* 0x0000000000027941 */ /* 0x000fea0003800000 */
.L_x_4259:
        /* <DEDUP_REMOVED lines=21> */
.L_x_4265:
[----:B------:R-:W-:Y:S05]  /*1de10*/  BSYNC B2 ;  /* 0x0000000000027941 */ /* 0x000fea0003800000 */
.L_x_4264:
        /* <DEDUP_REMOVED lines=82> */
.L_x_4267:
[----:B------:R-:W-:-:S04]  /*1e340*/  ISETP.GE.AND P0, PT, R13, RZ, PT ;  /* 0x000000ff0d00720c */ /* 0x000fc80003f06270 */
[----:B------:R-:W-:Y:S02]  /*1e350*/  FSEL R24, RZ, 3.37028055040000000000e+12, P0 ;  /* 0x54442d18ff187808 */ /* 0x000fe40000000000 */
[----:B------:R-:W-:-:S07]  /*1e360*/  FSEL R25, RZ, 2.1426990032196044922, P0 ;  /* 0x400921fbff197808 */ /* 0x000fce0000000000 */
.L_x_4268:
[----:B------:R-:W-:Y:S05]  /*1e370*/  BSYNC B0 ;  /* 0x0000000000007941 */ /* 0x000fea0003800000 */
.L_x_4266:
[----:B------:R-:W-:Y:S01]  /*1e380*/  DADD R12, |R12|, |R14| ;  /* 0x000000000c0c7229 */ /* 0x000fe2000000060e */
[----:B------:R-:W-:Y:S01]  /*1e390*/  LOP3.LUT R15, R25, 0x80000000, R15, 0xb8, !PT ;  /* 0x80000000190f7812 */ /* 0x000fe200078eb80f */
[----:B------:R-:W-:-:S06]  /*1e3a0*/  DMUL R44, R44, 0.5 ;  /* 0x3fe000002c2c7828 */ /* 0x000fcc0000000000 */
[----:B------:R-:W-:-:S06]  /*1e3b0*/  DSETP.GTU.AND P0, PT, |R12|, +INF , PT ;  /* 0x7ff000000c00742a */ /* 0x000fcc0003f0c200 */
[----:B------:R-:W-:Y:S02]  /*1e3c0*/  FSEL R12, R12, R24, P0 ;  /* 0x000000180c0c7208 */ /* 0x000fe40000000000 */
[----:B------:R-:W-:Y:S01]  /*1e3d0*/  FSEL R13, R13, R15, P0 ;  /* 0x0000000f0d0d7208 */ /* 0x000fe20000000000 */
[----:B------:R-:W-:Y:S06]  /*1e3e0*/  BRA `(.L_x_4269) ;  /* 0x0000006400687947 */ /* 0x000fec0003800000 */
.L_x_4258:
        /* <DEDUP_REMOVED lines=98> */
.L_x_4272:
[----:B------:R-:W-:Y:S05]  /*1ea10*/  BSYNC B0 ;  /* 0x0000000000007941 */ /* 0x000fea0003800000 */
.L_x_4271:
        /* <DEDUP_REMOVED lines=9> */
.L_x_4274:
[----:B------:R-:W-:Y:S05]  /*1eab0*/  BSYNC B2 ;  /* 0x0000000000027941 */ /* 0x000fea0003800000 */
.L_x_4273:
        /* <DEDUP_REMOVED lines=82> */
.L_x_4276:
[----:B------:R-:W-:-:S04]  /*1efe0*/  ISETP.GE.AND P0, PT, R13, RZ, PT ;  /* 0x000000ff0d00720c */ /* 0x000fc80003f06270 */
[----:B------:R-:W-:Y:S02]  /*1eff0*/  FSEL R24, RZ, 3.37028055040000000000e+12, P0 ;  /* 0x54442d18ff187808 */ /* 0x000fe40000000000 */
[----:B------:R-:W-:-:S07]  /*1f000*/  FSEL R25, RZ, 2.1426990032196044922, P0 ;  /* 0x400921fbff197808 */ /* 0x000fce0000000000 */
.L_x_4277:
[----:B------:R-:W-:Y:S05]  /*1f010*/  BSYNC B0 ;  /* 0x0000000000007941 */ /* 0x000fea0003800000 */
.L_x_4275:
[----:B------:R-:W-:Y:S01]  /*1f020*/  DADD R12, |R12|, |R14| ;  /* 0x000000000c0c7229 */ /* 0x000fe2000000060e */
[----:B------:R-:W-:Y:S01]  /*1f030*/  LOP3.LUT R15, R25, 0x80000000, R15, 0xb8, !PT ;  /* 0x80000000190f7812 */ /* 0x000fe200078eb80f */
[----:B------:R-:W-:-:S06]  /*1f040*/  DMUL R44, R44, 0.5 ;  /* 0x3fe000002c2c7828 */ /* 0x000fcc0000000000 */
[----:B------:R-:W-:-:S06]  /*1f050*/  DSETP.GTU.AND P0, PT, |R12|, +INF , PT ;  /* 0x7ff000000c00742a */ /* 0x000fcc0003f0c200 */
[----:B------:R-:W-:Y:S02]  /*1f060*/  FSEL R12, R12, R24, P0 ;  /* 0x000000180c0c7208 */ /* 0x000fe40000000000 */
[----:B------:R-:W-:Y:S01]  /*1f070*/  FSEL R13, R13, R15, P0 ;  /* 0x0000000f0d0d7208 */ /* 0x000fe20000000000 */
[----:B------:R-:W-:Y:S06]  /*1f080*/  BRA `(.L_x_4269) ;  /* 0x0000005800407947 */ /* 0x000fec0003800000 */
.L_x_4270:
        /* <DEDUP_REMOVED lines=29> */
.L_x_4279:
        /* <DEDUP_REMOVED lines=85> */
.L_x_4278:
        /* <DEDUP_REMOVED lines=98> */
.L_x_4281:
        /* <DEDUP_REMOVED lines=21> */
.L_x_4284:
[----:B------:R-:W-:Y:S05]  /*1ff20*/  BSYNC B3 ;  /* 0x0000000000037941 */ /* 0x000fea0003800000 */
.L_x_4283:
        /* <DEDUP_REMOVED lines=29> */
.L_x_4282:
[----:B------:R-:W-:Y:S05]  /*20100*/  BSYNC B2 ;  /* 0x0000000000027941 */ /* 0x000fea0003800000 */
.L_x_4280:
        /* <DEDUP_REMOVED lines=21> */
.L_x_4286:
[----:B------:R-:W-:Y:S05]  /*20260*/  BSYNC B2 ;  /* 0x0000000000027941 */ /* 0x000fea0003800000 */
.L_x_4285:
        /* <DEDUP_REMOVED lines=82> */
.L_x_4288:
[----:B------:R-:W-:-:S04]  /*20790*/  ISETP.GE.AND P0, PT, R13, RZ, PT ;  /* 0x000000ff0d00720c */ /* 0x000fc80003f06270 */
[----:B------:R-:W-:Y:S02]  /*207a0*/  FSEL R24, RZ, 3.37028055040000000000e+12, P0 ;  /* 0x54442d18ff187808 */ /* 0x000fe40000000000 */
[----:B------:R-:W-:-:S07]  /*207b0*/  FSEL R25, RZ, 2.1426990032196044922, P0 ;  /* 0x400921fbff197808 */ /* 0x000fce0000000000 */
.L_x_4289:
[----:B------:R-:W-:Y:S05]  /*207c0*/  BSYNC B0 ;  /* 0x0000000000007941 */ /* 0x000fea0003800000 */
.L_x_4287:
[----:B------:R-:W-:Y:S01]  /*207d0*/  DADD R12, |R12|, |R14| ;  /* 0x000000000c0c7229 */ /* 0x000fe2000000060e */
[----:B------:R-:W-:Y:S01]  /*207e0*/  LOP3.LUT R15, R25, 0x80000000, R15, 0xb8, !PT ;  /* 0x80000000190f7812 */ /* 0x000fe200078eb80f */
[----:B------:R-:W-:-:S06]  /*207f0*/  DMUL R44, R44, 0.5 ;  /* 0x3fe000002c2c7828 */ /* 0x000fcc0000000000 */
[----:B------:R-:W-:-:S06]  /*20800*/  DSETP.GTU.AND P0, PT, |R12|, +INF , PT ;  /* 0x7ff000000c00742a */ /* 0x000fcc0003f0c200 */
[----:B------:R-:W-:Y:S02]  /*20810*/  FSEL R12, R12, R24, P0 ;  /* 0x000000180c0c7208 */ /* 0x000fe40000000000 */
[----:B------:R-:W-:Y:S01]  /*20820*/  FSEL R13, R13, R15, P0 ;  /* 0x0000000f0d0d7208 */ /* 0x000fe20000000000 */
[----:B------:R-:W-:Y:S06]  /*20830*/  BRA `(.L_x_4269) ;  /* 0x0000004000547947 */ /* 0x000fec0003800000 */
.L_x_4257:
        /* <DEDUP_REMOVED lines=134> */
.L_x_4291:
[----:B------:R-:W-:Y:S05]  /*210a0*/  BSYNC B0 ;  /* 0x0000000000007941 */ /* 0x000fea0003800000 */
.L_x_4290:
        /* <DEDUP_REMOVED lines=9> */
.L_x_4293:
[----:B------:R-:W-:Y:S05]  /*21140*/  BSYNC B2 ;  /* 0x0000000000027941 */ /* 0x000fea0003800000 */
.L_x_4292:
        /* <DEDUP_REMOVED lines=82> */
.L_x_4295:
[----:B------:R-:W-:-:S04]  /*21670*/  ISETP.GE.AND P0, PT, R13, RZ, PT ;  /* 0x000000ff0d00720c */ /* 0x000fc80003f06270 */
[----:B------:R-:W-:Y:S02]  /*21680*/  FSEL R24, RZ, 3.37028055040000000000e+12, P0 ;  /* 0x54442d18ff187808 */ /* 0x000fe40000000000 */
[----:B------:R-:W-:-:S07]  /*21690*/  FSEL R25, RZ, 2.1426990032196044922, P0 ;  /* 0x400921fbff197808 */ /* 0x000fce0000000000 */
.L_x_4296:
[----:B------:R-:W-:Y:S05]  /*216a0*/  BSYNC B0 ;  /* 0x0000000000007941 */ /* 0x000fea0003800000 */
.L_x_4294:
[----:B------:R-:W-:Y:S01]  /*216b0*/  DADD R12, |R12|, |R14| ;  /* 0x000000000c0c7229 */ /* 0x000fe2000000060e */
[----:B------:R-:W-:-:S07]  /*216c0*/  LOP3.LUT R15, R25, 0x80000000, R15, 0xb8, !PT ;  /* 0x80000000190f7812 */ /* 0x000fce00078eb80f */
[----:B------:R-:W-:-:S06]  /*216d0*/  DSETP.GTU.AND P0, PT, |R12|, +INF , PT ;  /* 0x7ff000000c00742a */ /* 0x000fcc0003f0c200 */
[----:B------:R-:W-:Y:S02]  /*216e0*/  FSEL R12, R12, R24, P0 ;  /* 0x000000180c0c7208 */ /* 0x000fe40000000000 */
[----:B------:R-:W-:Y:S01]  /*216f0*/  FSEL R13, R13, R15, P0 ;  /* 0x0000000f0d0d7208 */ /* 0x000fe20000000000 */
[----:B------:R-:W-:Y:S06]  /*21700*/  BRA `(.L_x_4269) ;  /* 0x0000003000a07947 */ /* 0x000fec0003800000 */
.L_x_4256:
        /* <DEDUP_REMOVED lines=91> */
.L_x_4299:
        /* <DEDUP_REMOVED lines=21> */
.L_x_4302:
[----:B------:R-:W-:Y:S05]  /*21e10*/  BSYNC B3 ;  /* 0x0000000000037941 */ /* 0x000fea0003800000 */
.L_x_4301:
        /* <DEDUP_REMOVED lines=29> */
.L_x_4300:
[----:B------:R-:W-:Y:S05]  /*21ff0*/  BSYNC B2 ;  /* 0x0000000000027941 */ /* 0x000fea0003800000 */
.L_x_4298:
        /* <DEDUP_REMOVED lines=83> */
.L_x_4297:
        /* <DEDUP_REMOVED lines=85> */
.L_x_4255:
        /* <DEDUP_REMOVED lines=23> */
.L_x_4304:
[----:B------:R-:W-:Y:S05]  /*22bf0*/  BSYNC B2 ;  /* 0x0000000000027941 */ /* 0x000fea0003800000 */
.L_x_4303:
        /* <DEDUP_REMOVED lines=26> */
.L_x_4306:
[----:B------:R-:W-:Y:S05]  /*22da0*/  BSYNC B2 ;  /* 0x0000000000027941 */ /* 0x000fea0003800000 */
.L_x_4305:
        /* <DEDUP_REMOVED lines=135> */
.L_x_4308:
[----:B------:R-:W-:Y:S05]  /*23620*/  BSYNC B0 ;  /* 0x0000000000007941 */ /* 0x000fea0003800000 */
.L_x_4307:
        /* <DEDUP_REMOVED lines=9> */
.L_x_4310:
[----:B------:R-:W-:Y:S05]  /*236c0*/  BSYNC B2 ;  /* 0x0000000000027941 */ /* 0x000fea0003800000 */
.L_x_4309:
        /* <DEDUP_REMOVED lines=82> */
.L_x_4312:
[----:B------:R-:W-:-:S04]  /*23bf0*/  ISETP.GE.AND P0, PT, R13, RZ, PT ;  /* 0x000000ff0d00720c */ /* 0x000fc80003f06270 */
[----:B------:R-:W-:Y:S02]  /*23c00*/  FSEL R24, RZ, 3.37028055040000000000e+12, P0 ;  /* 0x54442d18ff187808 */ /* 0x000fe40000000000 */
[----:B------:R-:W-:-:S07]  /*23c10*/  FSEL R25, RZ, 2.1426990032196044922, P0 ;  /* 0x400921fbff197808 */ /* 0x000fce0000000000 */
.L_x_4313:
[----:B------:R-:W-:Y:S05]  /*23c20*/  BSYNC B0 ;  /* 0x0000000000007941 */ /* 0x000fea0003800000 */
.L_x_4311:
[----:B------:R-:W-:Y:S01]  /*23c30*/  DADD R12, |R12|, |R14| ;  /* 0x000000000c0c7229 */ /* 0x000fe2000000060e */
[----:B------:R-:W-:Y:S01]  /*23c40*/  LOP3.LUT R15, R25, 0x80000000, R15, 0xb8, !PT ;  /* 0x80000000190f7812 */ /* 0x000fe200078eb80f */
[----:B------:R-:W-:-:S06]  /*23c50*/  DADD R44, R44, 1 ;  /* 0x3ff000002c2c7429 */ /* 0x000fcc0000000000 */
[----:B------:R-:W-:-:S06]  /*23c60*/  DSETP.GTU.AND P0, PT, |R12|, +INF , PT ;  /* 0x7ff000000c00742a */ /* 0x000fcc0003f0c200 */
[----:B------:R-:W-:Y:S02]  /*23c70*/  FSEL R12, R12, R24, P0 ;  /* 0x000000180c0c7208 */ /* 0x000fe40000000000 */
[----:B------:R-:W-:Y:S01]  /*23c80*/  FSEL R13, R13, R15, P0 ;  /* 0x0000000f0d0d7208 */ /* 0x000fe20000000000 */
[----:B------:R-:W-:Y:S06]  /*23c90*/  BRA `(.L_x_4269) ;  /* 0x0000000c003c7947 */ /* 0x000fec0003800000 */
.L_x_4254:
        /* <DEDUP_REMOVED lines=106> */
.L_x_4315:
[----:B------:R-:W-:Y:S05]  /*24340*/  BSYNC B0 ;  /* 0x0000000000007941 */ /* 0x000fea0003800000 */
.L_x_4314:
        /* <DEDUP_REMOVED lines=9> */
.L_x_4317:
[----:B------:R-:W-:Y:S05]  /*243e0*/  BSYNC B2 ;  /* 0x0000000000027941 */ /* 0x000fea0003800000 */
.L_x_4316:
        /* <DEDUP_REMOVED lines=82> */
.L_x_4319:
[----:B------:R-:W-:Y:S02]  /*24910*/  FSEL R24, RZ, 3.37028055040000000000e+12, P0 ;  /* 0x54442d18ff187808 */ /* 0x000fe40000000000 */
[----:B------:R-:W-:-:S07]  /*24920*/  FSEL R25, RZ, 2.1426990032196044922, P0 ;  /* 0x400921fbff197808 */ /* 0x000fce0000000000 */
.L_x_4320:
[----:B------:R-:W-:Y:S05]  /*24930*/  BSYNC B0 ;  /* 0x0000000000007941 */ /* 0x000fea0003800000 */
.L_x_4318:
[----:B------:R-:W-:Y:S01]  /*24940*/  DADD R12, |R12|, |R14| ;  /* 0x000000000c0c7229 */ /* 0x000fe2000000060e */
[----:B------:R-:W-:-:S07]  /*24950*/  LOP3.LUT R15, R25, 0x80000000, R15, 0xb8, !PT ;  /* 0x80000000190f7812 */ /* 0x000fce00078eb80f */
[----:B------:R-:W-:-:S06]  /*24960*/  DSETP.GTU.AND P0, PT, |R12|, +INF , PT ;  /* 0x7ff000000c00742a */ /* 0x000fcc0003f0c200 */
[----:B------:R-:W-:Y:S02]  /*24970*/  FSEL R12, R12, R24, P0 ;  /* 0x000000180c0c7208 */ /* 0x000fe40000000000 */
[----:B------:R-:W-:-:S07]  /*24980*/  FSEL R13, R13, R15, P0 ;  /* 0x0000000f0d0d7208 */ /* 0x000fce0000000000 */
.L_x_4269:
[----:B------:R-:W-:Y:S05]  /*24990*/  BSYNC B1 ;  /* 0x0000000000017941 */ /* 0x000fea0003800000 */
.L_x_4253:
        /* <DEDUP_REMOVED lines=78> */
.L_x_4327:
[----:B------:R-:W-:Y:S05]  /*24e80*/  BSYNC B0 ;  /* 0x0000000000007941 */ /* 0x000fea0003800000 */
.L_x_4326:
        /* <DEDUP_REMOVED lines=25> */
.L_x_4329:
[----:B------:R-:W-:Y:S01]  /*25020*/  DMUL R44, RZ, R40 ;  /* 0x00000028ff2c7228 */ /* 0x000fe20000000000 */
[----:B------:R-:W-:-:S10]  /*25030*/  IMAD.MOV.U32 R27, RZ, RZ, RZ ;  /* 0x000000ffff1b7224 */ /* 0x000fd400078e00ff */
.L_x_4330:
[----:B------:R-:W-:Y:S05]  /*25040*/  BSYNC B2 ;  /* 0x0000000000027941 */ /* 0x000fea0003800000 */
.L_x_4328:
        /* <DEDUP_REMOVED lines=49> */
.L_x_4332:
[----:B------:R-:W-:Y:S01]  /*25360*/  DMUL R32, RZ, R40 ;  /* 0x00000028ff207228 */ /* 0x000fe20000000000 */
[----:B------:R-:W-:-:S10]  /*25370*/  IMAD.MOV.U32 R34, RZ, RZ, RZ ;  /* 0x000000ffff227224 */ /* 0x000fd400078e00ff */
.L_x_4333:
[----:B------:R-:W-:Y:S05]  /*25380*/  BSYNC B2 ;  /* 0x0000000000027941 */ /* 0x000fea0003800000 */
.L_x_4331:
        /* <DEDUP_REMOVED lines=25> */
.L_x_4325:
        /* <DEDUP_REMOVED lines=63> */
.L_x_4336:
[----:B------:R-:W-:Y:S05]  /*25910*/  BSYNC B0 ;  /* 0x0000000000007941 */ /* 0x000fea0003800000 */
.L_x_4335:
        /* <DEDUP_REMOVED lines=25> */
.L_x_4338:
[----:B------:R-:W-:Y:S01]  /*25ab0*/  DMUL R44, RZ, R40 ;  /* 0x00000028ff2c7228 */ /* 0x000fe20000000000 */
[----:B------:R-:W-:-:S10]  /*25ac0*/  IMAD.MOV.U32 R27, RZ, RZ, RZ ;  /* 0x000000ffff1b7224 */ /* 0x000fd400078e00ff */
.L_x_4339:
[----:B------:R-:W-:Y:S05]  /*25ad0*/  BSYNC B2 ;  /* 0x0000000000027941 */ /* 0x000fea0003800000 */
.L_x_4337:
        /* <DEDUP_REMOVED lines=49> */
.L_x_4341:
[----:B------:R-:W-:Y:S01]  /*25df0*/  DMUL R32, RZ, R40 ;  /* 0x00000028ff207228 */ /* 0x000fe20000000000 */
[----:B------:R-:W-:-:S10]  /*25e00*/  IMAD.MOV.U32 R34, RZ, RZ, RZ ;  /* 0x000000ffff227224 */ /* 0x000fd400078e00ff */
.L_x_4342:
[----:B------:R-:W-:Y:S05]  /*25e10*/  BSYNC B2 ;  /* 0x0000000000027941 */ /* 0x000fea0003800000 */
.L_x_4340:
        /* <DEDUP_REMOVED lines=39> */
.L_x_4324:
        /* <DEDUP_REMOVED lines=11> */
.L_x_4343:
[----:B------:R-:W-:-:S10]  /*26140*/  DADD R12, R40, -R40 ;  /* 0x00000000280c7229 */ /* 0x000fd40000000828 */
[----:B------:R-:W-:Y:S02]  /*26150*/  IMAD.MOV.U32 R14, RZ, RZ, R12 ;  /* 0x000000ffff0e7224 */ /* 0x000fe400078e000c */
[----:B------:R-:W-:Y:S01]  /*26160*/  IMAD.MOV.U32 R15, RZ, RZ, R13 ;  /* 0x000000ffff0f7224 */ /* 0x000fe200078e000d */
[----:B------:R-:W-:Y:S06]  /*26170*/  BRA `(.L_x_4334) ;  /* 0x00000008009c7947 */ /* 0x000fec0003800000 */
.L_x_4323:
        /* <DEDUP_REMOVED lines=26> */
.L_x_4345:
[----:B------:R-:W-:Y:S01]  /*26320*/  DMUL R34, RZ, R40 ;  /* 0x00000028ff227228 */ /* 0x000fe20000000000 */
[----:B------:R-:W-:-:S10]  /*26330*/  IMAD.MOV.U32 R27, RZ, RZ, RZ ;  /* 0x000000ffff1b7224 */ /* 0x000fd400078e00ff */
.L_x_4346:
[----:B------:R-:W-:Y:S05]  /*26340*/  BSYNC B2 ;  /* 0x0000000000027941 */ /* 0x000fea0003800000 */
.L_x_4344:
        /* <DEDUP_REMOVED lines=49> */
.L_x_4348:
[----:B------:R-:W-:Y:S01]  /*26660*/  DMUL R14, RZ, R40 ;  /* 0x00000028ff0e7228 */ /* 0x000fe20000000000 */
[----:B------:R-:W-:-:S10]  /*26670*/  IMAD.MOV.U32 R37, RZ, RZ, RZ ;  /* 0x000000ffff257224 */ /* 0x000fd400078e00ff */
.L_x_4349:
[----:B------:R-:W-:Y:S05]  /*26680*/  BSYNC B2 ;  /* 0x0000000000027941 */ /* 0x000fea0003800000 */
.L_x_4347:
        /* <DEDUP_REMOVED lines=24> */
.L_x_4322:
        /* <DEDUP_REMOVED lines=59> */
.L_x_4351:
[----:B------:R-:W-:Y:S05]  /*26bc0*/  BSYNC B0 ;  /* 0x0000000000007941 */ /* 0x000fea0003800000 */
.L_x_4350:
[----:B------:R-:W-:Y:S02]  /*26bd0*/  IMAD.MOV.U32 R14, RZ, RZ, R40 ;  /* 0x000000ffff0e7224 */ /* 0x000fe400078e0028 */
[----:B------:R-:W-:-:S07]  /*26be0*/  IMAD.MOV.U32 R15, RZ, RZ, R41 ;  /* 0x000000ffff0f7224 */ /* 0x000fce00078e0029 */
.L_x_4334:
[----:B------:R-:W-:Y:S05]  /*26bf0*/  BSYNC B1 ;  /* 0x0000000000017941 */ /* 0x000fea0003800000 */
.L_x_4321:
[----:B------:R-:W-:Y:S02]  /*26c00*/  ISETP.NE.AND P6, PT, R36, RZ, PT ;  /* 0x000000ff2400720c */ /* 0x000fe40003fc5270 */
[----:B------:R-:W-:Y:S01]  /*26c10*/  @P2 IADD3 R25, P0, R0, UR4, RZ ;  /* 0x0000000400192c10 */ /* 0x000fe2000ff1e0ff */
[----:B------:R-:W-:-:S03]  /*26c20*/  ULEA UR4, UP0, UR18, UR4, 0x2 ;  /* 0x0000000412047291 */ /* 0x000fc6000f80103f */
[----:B------:R-:W-:Y:S01]  /*26c30*/  @P2 LEA R24, P3, R25, UR16, 0x4 ;  /* 0x0000001019182c11 */ /* 0x000fe2000f8620ff */
[----:B------:R-:W-:Y:S01]  /*26c40*/  @P2 IMAD.X R30, RZ, RZ, UR5, P0 ;  /* 0x00000005ff1e2e24 */ /* 0x000fe200080e06ff */
[----:B------:R-:W-:Y:S01]  /*26c50*/  @!P5 LEA R28, P0, R3, UR16, 0x4 ;  /* 0x00000010031cdc11 */ /* 0x000fe2000f8020ff */
[----:B------:R-:W-:Y:S02]  /*26c60*/  ULEA.HI.X UR5, UR18, UR5, URZ, 0x2, UP0 ;  /* 0x0000000512057291 */ /* 0x000fe400080f143f */
[----:B------:R-:W-:Y:S01]  /*26c70*/  UISETP.LT.U32.AND UP1, UPT, UR4, UR11, UPT ;  /* 0x0000000b0400728c */ /* 0x000fe2000bf21070 */
[----:B------:R-:W-:Y:S01]  /*26c80*/  @P2 LEA.HI.X R25, R25, UR17, R30, 0x4, P3 ;  /* 0x0000001119192c11 */ /* 0x000fe200098f241e */
[----:B------:R-:W-:Y:S01]  /*26c90*/  UISETP.GE.U32.AND UP0, UPT, UR4, 0x10000, UPT ;  /* 0x000100000400788c */ /* 0x000fe2000bf06070 */
[----:B------:R-:W-:Y:S02]  /*26ca0*/  @!P6 LEA R26, P1, R2, UR16, 0x4 ;  /* 0x00000010021aec11 */ /* 0x000fe4000f8220ff */
[----:B------:R-:W-:Y:S01]  /*26cb0*/  @!P4 LEA R30, P3, R4, UR16, 0x4 ;  /* 0x00000010041ecc11 */ /* 0x000fe2000f8620ff */
[----:B------:R1:W-:Y:S01]  /*26cc0*/  @P2 STG.E.128 desc[UR14][R24.64], R8 ;  /* 0x0000000818002986 */ /* 0x0003e2000c101d0e */
[----:B------:R-:W-:Y:S01]  /*26cd0*/  @!P6 LEA.HI.X R27, R2, UR17, R5, 0x4, P1 ;  /* 0x00000011021bec11 */ /* 0x000fe200088f2405 */
[----:B------:R-:W-:Y:S01]  /*26ce0*/  UISETP.GE.U32.AND.EX UP0, UPT, UR5, URZ, UPT, UP0 ;  /* 0x0000003f0500728c */ /* 0x000fe2000bf06100 */
[----:B------:R-:W-:Y:S01]  /*26cf0*/  @!P5 LEA.HI.X R29, R3, UR17, R6, 0x4, P0 ;  /* 0x00000011031ddc11 */ /* 0x000fe200080f2406 */
[----:B------:R-:W-:Y:S01]  /*26d00*/  IMAD.U32 R2, RZ, RZ, UR5 ;  /* 0x00000005ff027e24 */ /* 0x000fe2000f8e00ff */
[----:B------:R-:W-:Y:S01]  /*26d10*/  @!P4 LEA.HI.X R31, R4, UR17, R7, 0x4, P3 ;  /* 0x00000011041fcc11 */ /* 0x000fe200098f2407 */
[----:B------:R1:W-:Y:S01]  /*26d20*/  @!P6 STG.E.128 desc[UR14][R26.64], R20 ;  /* 0x000000141a00e986 */ /* 0x0003e2000c101d0e */
[----:B------:R-:W-:-:S02]  /*26d30*/  PLOP3.LUT P0, PT, PT, PT, UP1, 0x80, 0x0 ;  /* 0x000000000000781c */ /* 0x000fc40003f0f018 */
[----:B------:R-:W-:Y:S01]  /*26d40*/  PLOP3.LUT P1, PT, PT, PT, UP0, 0x80, 0x0 ;  /* 0x000000000000781c */ /* 0x000fe20003f2f008 */
[----:B------:R1:W-:Y:S01]  /*26d50*/  @!P5 STG.E.128 desc[UR14][R28.64], R16 ;  /* 0x000000101c00d986 */ /* 0x0003e2000c101d0e */
[----:B------:R-:W-:-:S03]  /*26d60*/  ISETP.LT.AND.EX P0, PT, R2, UR7, PT, P0 ;  /* 0x0000000702007c0c */ /* 0x000fc6000bf01300 */
[----:B------:R1:W-:Y:S10]  /*26d70*/  @!P4 STG.E.128 desc[UR14][R30.64], R12 ;  /* 0x0000000c1e00c986 */ /* 0x0003f4000c101d0e */
[----:B------:R-:W-:Y:S05]  /*26d80*/  @!P1 BRA P0, `(.L_x_4352) ;  /* 0xfffffd9400089947 */ /* 0x000fea000003ffff */
[----:B------:R-:W-:Y:S05]  /*26d90*/  EXIT ;  /* 0x000000000000794d */ /* 0x000fea0003800000 */
.L_x_3955:
[----:B------:R-:W0:Y:S02]  /*26da0*/  S2R R3, SR_TID.X ;  /* 0x0000000000037919 */ /* 0x000e240000002100 */
[----:B0-----:R-:W-:-:S03]  /*26db0*/  IMAD.WIDE.U32 R4, R3, 0x4, RZ ;  /* 0x0000000403047825 */ /* 0x001fc600078e00ff */
[----:B------:R-:W-:-:S04]  /*26dc0*/  ISETP.GE.U32.AND P0, PT, R4, UR11, PT ;  /* 0x0000000b04007c0c */ /* 0x000fc8000bf06070 */
[----:B------:R-:W-:-:S04]  /*26dd0*/  ISETP.GE.AND.EX P0, PT, R5, UR7, PT, P0 ;  /* 0x0000000705007c0c */ /* 0x000fc8000bf06300 */
[----:B------:R-:W-:-:S13]  /*26de0*/  ISETP.GT.U32.OR P0, PT, R3, 0x3fff, P0 ;  /* 0x00003fff0300780c */ /* 0x000fda0000704470 */
[----:B------:R-:W-:Y:S05]  /*26df0*/  @P0 EXIT ;  /* 0x000000000000094d */ /* 0x000fea0003800000 */
[----:B------:R-:W-:Y:S01]  /*26e00*/  IMAD.MOV.U32 R0, RZ, RZ, RZ ;  /* 0x000000ffff007224 */ /* 0x000fe200078e00ff */
[----:B------:R-:W-:-:S12]  /*26e10*/  UIMAD.WIDE UR8, UR10, 0x100000, UR8 ;  /* 0x001000000a0878a5 */ /* 0x000fd8000f8e0208 */
.L_x_4749:
[----:B------:R-:W-:-:S04]  /*26e20*/  LEA R20, P0, R3, UR8, 0x6 ;  /* 0x0000000803147c11 */ /* 0x000fc8000f8030ff */
        /* <DEDUP_REMOVED lines=121> */
.L_x_4360:
        /* <DEDUP_REMOVED lines=21> */
.L_x_4363:
[----:B------:R-:W-:Y:S05]  /*27710*/  BSYNC B3 ;  /* 0x0000000000037941 */ /* 0x000fea0003800000 */
.L_x_4362:
        /* <DEDUP_REMOVED lines=29> */
.L_x_4361:
[----:B------:R-:W-:Y:S05]  /*278f0*/  BSYNC B2 ;  /* 0x0000000000027941 */ /* 0x000fea0003800000 */
.L_x_4359:
        /* <DEDUP_REMOVED lines=21> */
.L_x_4365:
[----:B------:R-:W-:Y:S05]  /*27a50*/  BSYNC B2 ;  /* 0x0000000000027941 */ /* 0x000fea0003800000 */
.L_x_4364:
        /* <DEDUP_REMOVED lines=82> */
.L_x_4367:
[----:B------:R-:W-:-:S04]  /*27f80*/  ISETP.GE.AND P0, PT, R9, RZ, PT ;  /* 0x000000ff0900720c */ /* 0x000fc80003f06270 */
[----:B------:R-:W-:Y:S02]  /*27f90*/  FSEL R22, RZ, 3.37028055040000000000e+12, P0 ;  /* 0x54442d18ff167808 */ /* 0x000fe40000000000 */
[----:B------:R-:W-:-:S07]  /*27fa0*/  FSEL R23, RZ, 2.1426990032196044922, P0 ;  /* 0x400921fbff177808 */ /* 0x000fce0000000000 */
.L_x_4368:
[----:B------:R-:W-:Y:S05]  /*27fb0*/  BSYNC B0 ;  /* 0x0000000000007941 */ /* 0x000fea0003800000 */
.L_x_4366:
[----:B------:R-:W-:Y:S01]  /*27fc0*/  DADD R8, |R8|, |R10| ;  /* 0x0000000008087229 */ /* 0x000fe2000000060a */
[----:B------:R-:W-:Y:S01]  /*27fd0*/  LOP3.LUT R11, R23, 0x80000000, R11, 0xb8, !PT ;  /* 0x80000000170b7812 */ /* 0x000fe200078eb80b */
[----:B------:R-:W-:-:S06]  /*27fe0*/  DMUL R36, R36, 0.5 ;  /* 0x3fe0000024247828 */ /* 0x000fcc0000000000 */
[----:B------:R-:W-:-:S06]  /*27ff0*/  DSETP.GTU.AND P0, PT, |R8|, +INF , PT ;  /* 0x7ff000000800742a */ /* 0x000fcc0003f0c200 */
[----:B------:R-:W-:Y:S02]  /*28000*/  FSEL R8, R8, R22, P0 ;  /* 0x0000001608087208 */ /* 0x000fe40000000000 */
[----:B------:R-:W-:Y:S01]  /*28010*/  FSEL R9, R9, R11, P0 ;  /* 0x0000000b09097208 */ /* 0x000fe20000000000 */
[----:B------:R-:W-:Y:S06]  /*28020*/  BRA `(.L_x_4369) ;  /* 0x0000006400587947 */ /* 0x000fec0003800000 */
.L_x_4358:
        /* <DEDUP_REMOVED lines=8> */
[----:B------:R-:W-:Y:S01]  /*280b0*/  ISETP.GT.AND P0, PT, R27, 0xfffff, PT ;  /* 0x000fffff1b00780c */ /* 0x000fe20003f04270 */
[----:B------:R-:W-:Y:S01]  /*280c0*/  IMAD.MOV.U32 R35, RZ, RZ, R27 ;  /* 0x000000ffff237224 */ /* 0x000fe200078e001b */
[----:B------:R-:W-:Y:S01]  /*280d0*/  BSSY B0, `(.L_x_4371) ;  /* 0x0000059000007945 */ /* 0x000fe20003800000 */
[----:B------:R-:W-:Y:S01]  /*280e0*/  IMAD.MOV.U32 R34, RZ, RZ, R26 ;  /* 0x000000ffff227224 */ /* 0x000fe200078e001a */
[----:B------:R-:W-:-:S09]  /*280f0*/  FSETP.GEU.AND P5, PT, |R23|, 6.5827683646048100446e-37, PT ;  /* 0x036000001700780b */ /* 0x000fd20003fae200 */
[----:B------:R-:W-:Y:S02]  /*28100*/  @!P0 DMUL R26, R26, 1.80143985094819840000e+16 ;  /* 0x435000001a1a8828 */ /* 0x000fe40000000000 */
[----:B0-----:R-:W-:-:S08]  /*28110*/  DFMA R28, -R44, R24, 1 ;  /* 0x3ff000002c1c742b */ /* 0x001fd00000000118 */
[----:B------:R-:W-:Y:S01]  /*28120*/  DFMA R28, R28, R28, R28 ;  /* 0x0000001c1c1c722b */ /* 0x000fe2000000001c */
[----:B------:R-:W-:Y:S02]  /*28130*/  @!P0 IMAD.MOV.U32 R35, RZ, RZ, R27 ;  /* 0x000000ffff238224 */ /* 0x000fe400078e001b */
[----:B------:R-:W-:Y:S02]  /*28140*/  @!P0 IMAD.MOV.U32 R34, RZ, RZ, R26 ;  /* 0x000000ffff228224 */ /* 0x000fe400078e001a */
[----:B------:R-:W-:-:S03]  /*28150*/  VIADD R2, R35, 0xffffffff ;  /* 0xffffffff23027836 */ /* 0x000fc60000000000 */
[----:B------:R-:W-:Y:S02]  /*28160*/  DFMA R28, R24, R28, R24 ;  /* 0x0000001c181c722b */ /* 0x000fe40000000018 */
[----:B------:R-:W-:-:S06]  /*28170*/  ISETP.GE.U32.AND P2, PT, R2, 0x7fefffff, PT ;  /* 0x7fefffff0200780c */ /* 0x000fcc0003f46070 */
[----:B------:R-:W-:-:S07]  /*28180*/  DFMA R24, -R44, R28, 1 ;  /* 0x3ff000002c18742b */ /* 0x000fce000000011c */
[----:B------:R-:W-:Y:S01]  /*28190*/  @P2 FSETP.NEU.FTZ.AND P3, PT, R27, RZ, PT ;  /* 0x000000ff1b00220b */ /* 0x000fe20003f7d000 */
[----:B------:R-:W-:Y:S01]  /*281a0*/  DFMA R24, R28, R24, R28 ;  /* 0x000000181c18722b */ /* 0x000fe2000000001c */
[----:B------:R-:W-:Y:S02]  /*281b0*/  @P2 IMAD.MOV.U32 R28, RZ, RZ, 0x0 ;  /* 0x00000000ff1c2424 */ /* 0x000fe400078e00ff */
[----:B------:R-:W-:-:S05]  /*281c0*/  @P2 IMAD.MOV.U32 R29, RZ, RZ, 0x7ff00000 ;  /* 0x7ff00000ff1d2424 */ /* 0x000fca00078e00ff */
[----:B------:R-:W-:Y:S02]  /*281d0*/  DMUL R30, R22, R24 ;  /* 0x00000018161e7228 */ /* 0x000fe40000000000 */
[----:B------:R-:W-:-:S06]  /*281e0*/  @P2 DFMA R28, R26, R28, +INF ;  /* 0x7ff000001a1c242b */ /* 0x000fcc000000001c */
[----:B------:R-:W-:-:S04]  /*281f0*/  DFMA R32, -R44, R30, R22 ;  /* 0x0000001e2c20722b */ /* 0x000fc80000000116 */
[----:B------:R-:W-:Y:S02]  /*28200*/  @P2 FSEL R36, R28, RZ, P3 ;  /* 0x000000ff1c242208 */ /* 0x000fe40001800000 */
[----:B------:R-:W-:Y:S02]  /*28210*/  @P2 FSEL R37, R29, -QNAN , P3 ;  /* 0xfff000001d252808 */ /* 0x000fe40001800000 */
[----:B------:R-:W-:-:S10]  /*28220*/  DFMA R24, R24, R32, R30 ;  /* 0x000000201818722b */ /* 0x000fd4000000001e */
[----:B------:R-:W-:-:S05]  /*28230*/  FFMA R2, RZ, R45, R25 ;  /* 0x0000002dff027223 */ /* 0x000fca0000000019 */
[----:B------:R-:W-:Y:S01]  /*28240*/  FSETP.GT.AND P4, PT, |R2|, 1.469367938527859385e-39, PT ;  /* 0x001000000200780b */ /* 0x000fe20003f84200 */
[----:B------:R-:W-:Y:S02]  /*28250*/  IMAD.MOV.U32 R2, RZ, RZ, -0x3ff ;  /* 0xfffffc01ff027424 */ /* 0x000fe400078e00ff */
[----:B------:R-:W-:Y:S01]  /*28260*/  @!P0 IMAD.MOV.U32 R2, RZ, RZ, -0x435 ;  /* 0xfffffbcbff028424 */ /* 0x000fe200078e00ff */
[----:B------:R-:W-:Y:S09]  /*28270*/  @P2 BRA `(.L_x_4372) ;  /* 0x0000000000f82947 */ /* 0x000ff20003800000 */
        /* <DEDUP_REMOVED lines=62> */
.L_x_4372:
[----:B------:R-:W-:Y:S05]  /*28660*/  BSYNC B0 ;  /* 0x0000000000007941 */ /* 0x000fea0003800000 */
.L_x_4371:
[----:B------:R-:W-:Y:S04]  /*28670*/  BSSY B2, `(.L_x_4373) ;  /* 0x0000008000027945 */ /* 0x000fe80003800000 */
[----:B------:R-:W-:Y:S05]  /*28680*/  @P4 BRA P5, `(.L_x_4374) ;  /* 0x0000000000184947 */ /* 0x000fea0002800000 */
[----:B------:R-:W-:Y:S01]  /*28690*/  IMAD.MOV.U32 R24, RZ, RZ, R22 ;  /* 0x000000ffff187224 */ /* 0x000fe200078e0016 */
[----:B------:R-:W-:Y:S01]  /*286a0*/  MOV R28, 0x286f0 ;  /* 0x000286f0001c7802 */ /* 0x000fe20000000f00 */
[----:B------:R-:W-:Y:S02]  /*286b0*/  IMAD.MOV.U32 R25, RZ, RZ, R23 ;  /* 0x000000ffff197224 */ /* 0x000fe400078e0017 */
[----:B------:R-:W-:Y:S02]  /*286c0*/  IMAD.MOV.U32 R30, RZ, RZ, R44 ;  /* 0x000000ffff1e7224 */ /* 0x000fe400078e002c */
[----:B------:R-:W-:-:S07]  /*286d0*/  IMAD.MOV.U32 R27, RZ, RZ, R45 ;  /* 0x000000ffff1b7224 */ /* 0x000fce00078e002d */
[----:B-----5:R-:W-:Y:S05]  /*286e0*/  CALL.REL.NOINC `($__internal_5_$__cuda_sm20_div_rn_f64_full) ;  /* 0x0000024c00c07944 */ /* 0x020fea0003c00000 */
.L_x_4374:
[----:B------:R-:W-:Y:S05]  /*286f0*/  BSYNC B2 ;  /* 0x0000000000027941 */ /* 0x000fea0003800000 */
.L_x_4373:
        /* <DEDUP_REMOVED lines=82> */
.L_x_4376:
[----:B------:R-:W-:-:S04]  /*28c20*/  ISETP.GE.AND P0, PT, R9, RZ, PT ;  /* 0x000000ff0900720c */ /* 0x000fc80003f06270 */
[----:B------:R-:W-:Y:S02]  /*28c30*/  FSEL R22, RZ, 3.37028055040000000000e+12, P0 ;  /* 0x54442d18ff167808 */ /* 0x000fe40000000000 */
[----:B------:R-:W-:-:S07]  /*28c40*/  FSEL R23, RZ, 2.1426990032196044922, P0 ;  /* 0x400921fbff177808 */ /* 0x000fce0000000000 */
.L_x_4377:
[----:B------:R-:W-:Y:S05]  /*28c50*/  BSYNC B0 ;  /* 0x0000000000007941 */ /* 0x000fea0003800000 */
.L_x_4375:
[----:B------:R-:W-:Y:S01]  /*28c60*/  DADD R8, |R8|, |R10| ;  /* 0x0000000008087229 */ /* 0x000fe2000000060a */
[----:B------:R-:W-:Y:S01]  /*28c70*/  LOP3.LUT R11, R23, 0x80000000, R11, 0xb8, !PT ;  /* 0x80000000170b7812 */ /* 0x000fe200078eb80b */
[----:B------:R-:W-:-:S06]  /*28c80*/  DMUL R36, R36, 0.5 ;  /* 0x3fe0000024247828 */ /* 0x000fcc0000000000 */
[----:B------:R-:W-:-:S06]  /*28c90*/  DSETP.GTU.AND P0, PT, |R8|, +INF , PT ;  /* 0x7ff000000800742a */ /* 0x000fcc0003f0c200 */
[----:B------:R-:W-:Y:S02]  /*28ca0*/  FSEL R8, R8, R22, P0 ;  /* 0x0000001608087208 */ /* 0x000fe40000000000 */
[----:B------:R-:W-:Y:S01]  /*28cb0*/  FSEL R9, R9, R11, P0 ;  /* 0x0000000b09097208 */ /* 0x000fe20000000000 */
[----:B------:R-:W-:Y:S06]  /*28cc0*/  BRA `(.L_x_4369) ;  /* 0x0000005800307947 */ /* 0x000fec0003800000 */
.L_x_4370:
        /* <DEDUP_REMOVED lines=10> */
[----:B------:R-:W-:Y:S02]  /*28d70*/  DADD R36, R28, R28 ;  /* 0x000000001c247229 */ /* 0x000fe4000000001c */
[----:B------:R-:W-:Y:S02]  /*28d80*/  DMUL R30, R24, R24 ;  /* 0x00000018181e7228 */ /* 0x000fe40000000000 */
[----:B------:R-:W-:Y:S01]  /*28d90*/  LOP3.LUT R27, R41, 0xfffffff8, RZ, 0xc0, !PT ;  /* 0xfffffff8291b7812 */ /* 0x000fe200078ec0ff */
[----:B------:R-:W-:Y:S01]  /*28da0*/  DMUL R52, R28, R28 ;  /* 0x0000001c1c347228 */ /* 0x000fe20000000000 */
[----:B------:R-:W-:-:S04]  /*28db0*/  LOP3.LUT R33, R47, 0xfffffff8, RZ, 0xc0, !PT ;  /* 0xfffffff82f217812 */ /* 0x000fc800078ec0ff */
[----:B------:R-:W-:Y:S02]  /*28dc0*/  DADD R40, R40, -R26 ;  /* 0x0000000028287229 */ /* 0x000fe4000000081a */
[----:B------:R-:W-:Y:S02]  /*28dd0*/  DADD R46, R46, -R32 ;  /* 0x000000002e2e7229 */ /* 0x000fe40000000820 */
[----:B------:R-:W-:Y:S02]  /*28de0*/  DADD R38, R26, R26 ;  /* 0x000000001a267229 */ /* 0x000fe4000000001a */
[----:B------:R-:W-:Y:S02]  /*28df0*/  DADD R42, R32, R32 ;  /* 0x00000000202a7229 */ /* 0x000fe40000000020 */
[C---:B------:R-:W-:Y:S02]  /*28e00*/  DMUL R24, R26.reuse, R34 ;  /* 0x000000221a187228 */ /* 0x040fe40000000000 */
[----:B------:R-:W-:-:S02]  /*28e10*/  DMUL R28, R26, R26 ;  /* 0x0000001a1a1c7228 */ /* 0x000fc40000000000 */
        /* <DEDUP_REMOVED lines=8> */
.L_x_4379:
        /* <DEDUP_REMOVED lines=81> */
[----:B------:R-:W-:Y:S05]  /*293b0*/  BSYNC B0 ;  /* 0x0000000000007941 */ /* 0x000fea0003800000 */
.L_x_4378:
        /* <DEDUP_REMOVED lines=97> */
.L_x_4381:
        /* <DEDUP_REMOVED lines=21> */
.L_x_4384:
[----:B------:R-:W-:Y:S05]  /*29b20*/  BSYNC B3 ;  /* 0x0000000000037941 */ /* 0x000fea0003800000 */
.L_x_4383:
        /* <DEDUP_REMOVED lines=29> */
.L_x_4382:
[----:B------:R-:W-:Y:S05]  /*29d00*/  BSYNC B2 ;  /* 0x0000000000027941 */ /* 0x000fea0003800000 */
.L_x_4380:
        /* <DEDUP_REMOVED lines=21> */
.L_x_4386:
[----:B------:R-:W-:Y:S05]  /*29e60*/  BSYNC B2 ;  /* 0x0000000000027941 */ /* 0x000fea0003800000 */
.L_x_4385:
        /* <DEDUP_REMOVED lines=82> */
.L_x_4388:
[----:B------:R-:W-:-:S04]  /*2a390*/  ISETP.GE.AND P0, PT, R9, RZ, PT ;  /* 0x000000ff0900720c */ /* 0x000fc80003f06270 */
[----:B------:R-:W-:Y:S02]  /*2a3a0*/  FSEL R22, RZ, 3.37028055040000000000e+12, P0 ;  /* 0x54442d18ff167808 */ /* 0x000fe40000000000 */
[----:B------:R-:W-:-:S07]  /*2a3b0*/  FSEL R23, RZ, 2.1426990032196044922, P0 ;  /* 0x400921fbff177808 */ /* 0x000fce0000000000 */
.L_x_4389:
[----:B------:R-:W-:Y:S05]  /*2a3c0*/  BSYNC B0 ;  /* 0x0000000000007941 */ /* 0x000fea0003800000 */
.L_x_4387:
[----:B------:R-:W-:Y:S01]  /*2a3d0*/  DADD R8, |R8|, |R10| ;  /* 0x0000000008087229 */ /* 0x000fe2000000060a */
[----:B------:R-:W-:Y:S01]  /*2a3e0*/  LOP3.LUT R11, R23, 0x80000000, R11, 0xb8, !PT ;  /* 0x80000000170b7812 */ /* 0x000fe200078eb80b */
[----:B------:R-:W-:-:S06]  /*2a3f0*/  DMUL R36, R36, 0.5 ;  /* 0x3fe0000024247828 */ /* 0x000fcc0000000000 */
[----:B------:R-:W-:-:S06]  /*2a400*/  DSETP.GTU.AND P0, PT, |R8|, +INF , PT ;  /* 0x7ff000000800742a */ /* 0x000fcc0003f0c200 */
[----:B------:R-:W-:Y:S02]  /*2a410*/  FSEL R8, R8, R22, P0 ;  /* 0x0000001608087208 */ /* 0x000fe40000000000 */
[----:B------:R-:W-:Y:S01]  /*2a420*/  FSEL R9, R9, R11, P0 ;  /* 0x0000000b09097208 */ /* 0x000fe20000000000 */
[----:B------:R-:W-:Y:S06]  /*2a430*/  BRA `(.L_x_4369) ;  /* 0x0000004000547947 */ /* 0x000fec0003800000 */
.L_x_4357:
        /* <DEDUP_REMOVED lines=135> */
.L_x_4391:
[----:B------:R-:W-:Y:S05]  /*2acb0*/  BSYNC B0 ;  /* 0x0000000000007941 */ /* 0x000fea0003800000 */
.L_x_4390:
        /* <DEDUP_REMOVED lines=8> */
.L_x_4393:
[----:B------:R-:W-:Y:S05]  /*2ad40*/  BSYNC B2 ;  /* 0x0000000000027941 */ /* 0x000fea0003800000 */
.L_x_4392:
        /* <DEDUP_REMOVED lines=82> */
.L_x_4395:
[----:B------:R-:W-:-:S04]  /*2b270*/  ISETP.GE.AND P0, PT, R9, RZ, PT ;  /* 0x000000ff0900720c */ /* 0x000fc80003f06270 */
[----:B------:R-:W-:Y:S02]  /*2b280*/  FSEL R22, RZ, 3.37028055040000000000e+12, P0 ;  /* 0x54442d18ff167808 */ /* 0x000fe40000000000 */
[----:B------:R-:W-:-:S07]  /*2b290*/  FSEL R23, RZ, 2.1426990032196044922, P0 ;  /* 0x400921fbff177808 */ /* 0x000fce0000000000 */
.L_x_4396:
[----:B------:R-:W-:Y:S05]  /*2b2a0*/  BSYNC B0 ;  /* 0x0000000000007941 */ /* 0x000fea0003800000 */
.L_x_4394:
[----:B------:R-:W-:Y:S01]  /*2b2b0*/  DADD R8, |R8|, |R10| ;  /* 0x0000000008087229 */ /* 0x000fe2000000060a */
[----:B------:R-:W-:-:S07]  /*2b2c0*/  LOP3.LUT R11, R23, 0x80000000, R11, 0xb8, !PT ;  /* 0x80000000170b7812 */ /* 0x000fce00078eb80b */
[----:B------:R-:W-:-:S06]  /*2b2d0*/  DSETP.GTU.AND P0, PT, |R8|, +INF , PT ;  /* 0x7ff000000800742a */ /* 0x000fcc0003f0c200 */
[----:B------:R-:W-:Y:S02]  /*2b2e0*/  FSEL R8, R8, R22, P0 ;  /* 0x0000001608087208 */ /* 0x000fe40000000000 */
[----:B------:R-:W-:Y:S01]  /*2b2f0*/  FSEL R9, R9, R11, P0 ;  /* 0x0000000b09097208 */ /* 0x000fe20000000000 */
[----:B------:R-:W-:Y:S06]  /*2b300*/  BRA `(.L_x_4369) ;  /* 0x0000003000a07947 */ /* 0x000fec0003800000 */
.L_x_4356:
        /* <DEDUP_REMOVED lines=90> */
.L_x_4399:
        /* <DEDUP_REMOVED lines=21> */
.L_x_4402:
[----:B------:R-:W-:Y:S05]  /*2ba00*/  BSYNC B3 ;  /* 0x0000000000037941 */ /* 0x000fea0003800000 */
.L_x_4401:
        /* <DEDUP_REMOVED lines=29> */
.L_x_4400:
[----:B------:R-:W-:Y:S05]  /*2bbe0*/  BSYNC B2 ;  /* 0x0000000000027941 */ /* 0x000fea0003800000 */
.L_x_4398:
        /* <DEDUP_REMOVED lines=79> */
[----:B------:R-:W-:Y:S02]  /*2c0e0*/  LOP3.LUT R11, R10, 0x80000000, R11, 0xb8, !PT ;  /* 0x800000000a0b7812 */ /* 0x000fe400078eb80b */
[----:B------:R-:W-:Y:S02]  /*2c0f0*/  FSEL R8, R8, R29, P1 ;  /* 0x0000001d08087208 */ /* 0x000fe40000800000 */
[----:B------:R-:W-:Y:S01]  /*2c100*/  FSEL R9, R9, R11, P1 ;  /* 0x0000000b09097208 */ /* 0x000fe20000800000 */
[----:B------:R-:W-:Y:S06]  /*2c110*/  BRA `(.L_x_4369) ;  /* 0x00000024001c7947 */ /* 0x000fec0003800000 */
.L_x_4397:
        /* <DEDUP_REMOVED lines=11> */
[----:B------:R-:W-:Y:S01]  /*2c1d0*/  UMOV UR5, 0x3f531278 ;  /* 0x3f53127800057882 */ /* 0x000fe20000000000 */
[----:B------:R-:W-:-:S05]  /*2c1e0*/  DMUL R36, R22, 0.5 ;  /* 0x3fe0000016247828 */ /* 0x000fca0000000000 */
        /* <DEDUP_REMOVED lines=62> */
[----:B------:R-:W-:-:S04]  /*2c5d0*/  FSEL R25, R25, R27, !P0 ;  /* 0x0000001b19197208 */ /* 0x000fc80004000000 */
[----:B------:R-:W-:Y:S02]  /*2c5e0*/  FSEL R10, R29, R25, !P1 ;  /* 0x000000191d0a7208 */ /* 0x000fe40004800000 */
[----:B------:R-:W-:Y:S02]  /*2c5f0*/  @!P2 FSEL R10, R24, 1.8213495016098022461, !P0 ;  /* 0x3fe921fb180aa808 */ /* 0x000fe40004000000 */
[----:B------:R-:W-:Y:S01]  /*2c600*/  FSEL R29, R28, R31, !P1 ;  /* 0x0000001f1c1d7208 */ /* 0x000fe20004800000 */
[----:B------:R-:W-:Y:S01]  /*2c610*/  DSETP.GTU.AND P1, PT, |R8|, +INF , PT ;  /* 0x7ff000000800742a */ /* 0x000fe20003f2c200 */
[----:B------:R-:W-:Y:S02]  /*2c620*/  @!P2 FSEL R29, R2, 3.37028055040000000000e+12, !P0 ;  /* 0x54442d18021da808 */ /* 0x000fe40004000000 */
[----:B------:R-:W-:-:S03]  /*2c630*/  LOP3.LUT R11, R10, 0x80000000, R11, 0xb8, !PT ;  /* 0x800000000a0b7812 */ /* 0x000fc600078eb80b */
[----:B------:R-:W-:Y:S02]  /*2c640*/  FSEL R8, R8, R29, P1 ;  /* 0x0000001d08087208 */ /* 0x000fe40000800000 */
[----:B------:R-:W-:Y:S01]  /*2c650*/  FSEL R9, R9, R11, P1 ;  /* 0x0000000b09097208 */ /* 0x000fe20000800000 */
[----:B------:R-:W-:Y:S06]  /*2c660*/  BRA `(.L_x_4369) ;  /* 0x0000001c00c87947 */ /* 0x000fec0003800000 */
.L_x_4355:
        /* <DEDUP_REMOVED lines=23> */
.L_x_4404:
[----:B------:R-:W-:Y:S05]  /*2c7e0*/  BSYNC B2 ;  /* 0x0000000000027941 */ /* 0x000fea0003800000 */
.L_x_4403:
        /* <DEDUP_REMOVED lines=26> */
.L_x_4406:
[----:B------:R-:W-:Y:S05]  /*2c990*/  BSYNC B2 ;  /* 0x0000000000027941 */ /* 0x000fea0003800000 */
.L_x_4405:
[----:B------:R-:W-:Y:S01]  /*2c9a0*/  DADD R32, -RZ, |R26| ;  /* 0x00000000ff207229 */ /* 0x000fe2000000051a */
[----:B------:R-:W-:Y:S01]  /*2c9b0*/  IMAD.MOV.U32 R28, RZ, RZ, RZ ;  /* 0x000000ffff1c7224 */ /* 0x000fe200078e00ff */
[----:B------:R-:W-:Y:S01]  /*2c9c0*/  UMOV UR4, 0xffffffff ;  /* 0xffffffff00047882 */ /* 0x000fe20000000000 */
[----:B------:R-:W-:Y:S01]  /*2c9d0*/  UMOV UR5, 0x7fefffff ;  /* 0x7fefffff00057882 */ /* 0x000fe20000000000 */
[----:B------:R-:W-:Y:S01]  /*2c9e0*/  MUFU.RCP64H R39, R45 ;  /* 0x0000002d00277308 */ /* 0x000fe20000001800 */
[----:B------:R-:W-:Y:S01]  /*2c9f0*/  UMOV UR6, UR5 ;  /* 0x0000000500067c82 */ /* 0x000fe20008000000 */
[----:B------:R-:W-:Y:S01]  /*2ca00*/  IMAD.MOV.U32 R38, RZ, RZ, 0x1 ;  /* 0x00000001ff267424 */ /* 0x000fe200078e00ff */
[----:B------:R-:W-:Y:S01]  /*2ca10*/  BSSY B0, `(.L_x_4407) ;  /* 0x0000081000007945 */ /* 0x000fe20003800000 */
[----:B------:R-:W-:Y:S02]  /*2ca20*/  FSETP.GEU.AND P5, PT, |R23|, 6.5827683646048100446e-37, PT ;  /* 0x036000001700780b */ /* 0x000fe40003fae200 */
[----:B------:R-:W-:-:S02]  /*2ca30*/  ISETP.GT.U32.AND P2, PT, R32, R36, PT ;  /* 0x000000242000720c */ /* 0x000fc40003f44070 */
[CC--:B------:R-:W-:Y:S02]  /*2ca40*/  ISETP.LT.U32.AND P0, PT, R32.reuse, R36.reuse, PT ;  /* 0x000000242000720c */ /* 0x0c0fe40003f01070 */
[CC--:B------:R-:W-:Y:S02]  /*2ca50*/  ISETP.GT.U32.AND.EX P2, PT, R33.reuse, R37.reuse, PT, P2 ;  /* 0x000000252100720c */ /* 0x0c0fe40003f44120 */
[CC--:B------:R-:W-:Y:S02]  /*2ca60*/  ISETP.LT.U32.AND.EX P0, PT, R33.reuse, R37.reuse, PT, P0 ;  /* 0x000000252100720c */ /* 0x0c0fe40003f01100 */
[----:B------:R-:W-:Y:S02]  /*2ca70*/  SEL R25, R33, R37, P2 ;  /* 0x0000002521197207 */ /* 0x000fe40001000000 */
[----:B------:R-:W-:Y:S02]  /*2ca80*/  SEL R26, R32, R36, P0 ;  /* 0x00000024201a7207 */ /* 0x000fe40000000000 */
[----:B------:R-:W-:-:S02]  /*2ca90*/  LOP3.LUT R2, R25, 0xffc00000, RZ, 0xc0, !PT ;  /* 0xffc0000019027812 */ /* 0x000fc400078ec0ff */
[----:B------:R-:W-:Y:S01]  /*2caa0*/  SEL R27, R33, R37, P0 ;  /* 0x00000025211b7207 */ /* 0x000fe20000000000 */
[----:B------:R-:W-:Y:S01]  /*2cab0*/  IMAD.MOV.U32 R37, RZ, RZ, 0x3fd80000 ;  /* 0x3fd80000ff257424 */ /* 0x000fe200078e00ff */
[----:B------:R-:W-:Y:S02]  /*2cac0*/  IADD3 R29, -R2, 0x7fd00000, RZ ;  /* 0x7fd00000021d7810 */ /* 0x000fe40007ffe1ff */
[----:B------:R-:W-:Y:S01]  /*2cad0*/  SEL R24, R32, R36, P2 ;  /* 0x0000002420187207 */ /* 0x000fe20001000000 */
[----:B------:R-:W-:Y:S01]  /*2cae0*/  IMAD.U32 R32, RZ, RZ, UR6 ;  /* 0x00000006ff207e24 */ /* 0x000fe2000f8e00ff */
[----:B------:R-:W-:Y:S01]  /*2caf0*/  ISETP.GE.U32.AND P3, PT, R27, 0x7ff00000, PT ;  /* 0x7ff000001b00780c */ /* 0x000fe20003f66070 */
[----:B------:R-:W-:Y:S01]  /*2cb00*/  IMAD.MOV.U32 R36, RZ, RZ, 0x0 ;  /* 0x00000000ff247424 */ /* 0x000fe200078e00ff */
[C---:B------:R-:W-:Y:S02]  /*2cb10*/  DMUL R30, R28.reuse, R26 ;  /* 0x0000001a1c1e7228 */ /* 0x040fe40000000000 */
[----:B------:R-:W-:-:S06]  /*2cb20*/  DMUL R28, R28, R24 ;  /* 0x000000181c1c7228 */ /* 0x000fcc0000000000 */
[----:B------:R-:W-:-:S08]  /*2cb30*/  DMUL R30, R30, R30 ;  /* 0x0000001e1e1e7228 */ /* 0x000fd00000000000 */
[----:B------:R-:W-:-:S08]  /*2cb40*/  DFMA R28, R28, R28, R30 ;  /* 0x0000001c1c1c722b */ /* 0x000fd0000000001e */
        /* <DEDUP_REMOVED lines=20> */
[----:B------:R-:W-:-:S10]  /*2cc90*/  DMUL R34, R34, R28 ;  /* 0x0000001c22227228 */ /* 0x000fd40000000000 */
[----:B------:R-:W-:Y:S02]  /*2cca0*/  @!P3 FSEL R27, R25, R35, !P2 ;  /* 0x00000023191bb208 */ /* 0x000fe40005000000 */
[----:B------:R-:W-:Y:S01]  /*2ccb0*/  @!P3 FSEL R26, R24, R34, !P2 ;  /* 0x00000022181ab208 */ /* 0x000fe20005000000 */
[----:B------:R-:W-:Y:S01]  /*2ccc0*/  DFMA R24, -R44, R30, 1 ;  /* 0x3ff000002c18742b */ /* 0x000fe2000000011e */
[----:B------:R-:W-:Y:S01]  /*2ccd0*/  ISETP.GT.AND P0, PT, R27, 0xfffff, PT ;  /* 0x000fffff1b00780c */ /* 0x000fe20003f04270 */
[----:B------:R-:W-:Y:S02]  /*2cce0*/  IMAD.MOV.U32 R29, RZ, RZ, R27 ;  /* 0x000000ffff1d7224 */ /* 0x000fe400078e001b */
[----:B------:R-:W-:-:S04]  /*2ccf0*/  IMAD.MOV.U32 R28, RZ, RZ, R26 ;  /* 0x000000ffff1c7224 */ /* 0x000fc800078e001a */
[----:B------:R-:W-:-:S06]  /*2cd00*/  DFMA R24, R30, R24, R30 ;  /* 0x000000181e18722b */ /* 0x000fcc000000001e */
[----:B------:R-:W-:Y:S02]  /*2cd10*/  @!P0 DMUL R28, R28, 1.80143985094819840000e+16 ;  /* 0x435000001c1c8828 */ /* 0x000fe40000000000 */
[----:B------:R-:W-:-:S08]  /*2cd20*/  DMUL R30, R22, R24 ;  /* 0x00000018161e7228 */ /* 0x000fd00000000000 */
[----:B------:R-:W-:Y:S01]  /*2cd30*/  @!P0 IMAD.MOV.U32 R27, RZ, RZ, R29 ;  /* 0x000000ffff1b8224 */ /* 0x000fe200078e001d */
[----:B------:R-:W-:Y:S01]  /*2cd40*/  DFMA R32, -R44, R30, R22 ;  /* 0x0000001e2c20722b */ /* 0x000fe20000000116 */
[----:B------:R-:W-:Y:S02]  /*2cd50*/  @!P0 IMAD.MOV.U32 R26, RZ, RZ, R28 ;  /* 0x000000ffff1a8224 */ /* 0x000fe400078e001c */
[----:B------:R-:W-:-:S05]  /*2cd60*/  VIADD R2, R27, 0xffffffff ;  /* 0xffffffff1b027836 */ /* 0x000fca0000000000 */
[----:B------:R-:W-:Y:S01]  /*2cd70*/  ISETP.GE.U32.AND P2, PT, R2, 0x7fefffff, PT ;  /* 0x7fefffff0200780c */ /* 0x000fe20003f46070 */
[----:B------:R-:W-:-:S10]  /*2cd80*/  DFMA R24, R24, R32, R30 ;  /* 0x000000201818722b */ /* 0x000fd4000000001e */
[----:B------:R-:W-:Y:S02]  /*2cd90*/  FFMA R2, RZ, R45, R25 ;  /* 0x0000002dff027223 */ /* 0x000fe40000000019 */
[----:B------:R-:W-:Y:S01]  /*2cda0*/  @P2 IMAD.MOV.U32 R30, RZ, RZ, 0x0 ;  /* 0x00000000ff1e2424 */ /* 0x000fe200078e00ff */
[----:B------:R-:W-:Y:S01]  /*2cdb0*/  @P2 FSETP.NEU.FTZ.AND P3, PT, R29, RZ, PT ;  /* 0x000000ff1d00220b */ /* 0x000fe20003f7d000 */
[----:B------:R-:W-:Y:S01]  /*2cdc0*/  @P2 IMAD.MOV.U32 R31, RZ, RZ, 0x7ff00000 ;  /* 0x7ff00000ff1f2424 */ /* 0x000fe200078e00ff */
[----:B------:R-:W-:Y:S01]  /*2cdd0*/  FSETP.GT.AND P4, PT, |R2|, 1.469367938527859385e-39, PT ;  /* 0x001000000200780b */ /* 0x000fe20003f84200 */
[----:B------:R-:W-:Y:S02]  /*2cde0*/  IMAD.MOV.U32 R2, RZ, RZ, -0x3ff ;  /* 0xfffffc01ff027424 */ /* 0x000fe400078e00ff */
[----:B------:R-:W-:Y:S02]  /*2cdf0*/  @!P0 IMAD.MOV.U32 R2, RZ, RZ, -0x435 ;  /* 0xfffffbcbff028424 */ /* 0x000fe400078e00ff */
        /* <DEDUP_REMOVED lines=66> */
.L_x_4408:
[----:B------:R-:W-:Y:S05]  /*2d220*/  BSYNC B0 ;  /* 0x0000000000007941 */ /* 0x000fea0003800000 */
.L_x_4407:
        /* <DEDUP_REMOVED lines=8> */
.L_x_4410:
[----:B------:R-:W-:Y:S05]  /*2d2b0*/  BSYNC B2 ;  /* 0x0000000000027941 */ /* 0x000fea0003800000 */
.L_x_4409:
        /* <DEDUP_REMOVED lines=82> */
.L_x_4412:
[----:B------:R-:W-:-:S04]  /*2d7e0*/  ISETP.GE.AND P0, PT, R9, RZ, PT ;  /* 0x000000ff0900720c */ /* 0x000fc80003f06270 */
[----:B------:R-:W-:Y:S02]  /*2d7f0*/  FSEL R22, RZ, 3.37028055040000000000e+12, P0 ;  /* 0x54442d18ff167808 */ /* 0x000fe40000000000 */
[----:B------:R-:W-:-:S07]  /*2d800*/  FSEL R23, RZ, 2.1426990032196044922, P0 ;  /* 0x400921fbff177808 */ /* 0x000fce0000000000 */
.L_x_4413:
[----:B------:R-:W-:Y:S05]  /*2d810*/  BSYNC B0 ;  /* 0x0000000000007941 */ /* 0x000fea0003800000 */
.L_x_4411:
[----:B------:R-:W-:Y:S01]  /*2d820*/  DADD R8, |R8|, |R10| ;  /* 0x0000000008087229 */ /* 0x000fe2000000060a */
[----:B------:R-:W-:Y:S01]  /*2d830*/  LOP3.LUT R11, R23, 0x80000000, R11, 0xb8, !PT ;  /* 0x80000000170b7812 */ /* 0x000fe200078eb80b */
[----:B------:R-:W-:-:S06]  /*2d840*/  DADD R36, R36, 1 ;  /* 0x3ff0000024247429 */ /* 0x000fcc0000000000 */
[----:B------:R-:W-:-:S06]  /*2d850*/  DSETP.GTU.AND P0, PT, |R8|, +INF , PT ;  /* 0x7ff000000800742a */ /* 0x000fcc0003f0c200 */
[----:B------:R-:W-:Y:S02]  /*2d860*/  FSEL R8, R8, R22, P0 ;  /* 0x0000001608087208 */ /* 0x000fe40000000000 */
[----:B------:R-:W-:Y:S01]  /*2d870*/  FSEL R9, R9, R11, P0 ;  /* 0x0000000b09097208 */ /* 0x000fe20000000000 */
[----:B------:R-:W-:Y:S06]  /*2d880*/  BRA `(.L_x_4369) ;  /* 0x0000000c00407947 */ /* 0x000fec0003800000 */
.L_x_4354:
        /* <DEDUP_REMOVED lines=12> */
[----:B------:R-:W-:-:S08]  /*2d950*/  @P0 DMUL R28, R28, R28 ;  /* 0x0000001c1c1c0228 */ /* 0x000fd00000000000 */
[----:B------:R-:W-:Y:S02]  /*2d960*/  @P0 DFMA R26, R26, R26, R28 ;  /* 0x0000001a1a1a022b */ /* 0x000fe4000000001c */
[----:B------:R-:W-:Y:S02]  /*2d970*/  @!P0 DFMA R28, R8, R8, R30 ;  /* 0x00000008081c822b */ /* 0x000fe4000000001e */
[----:B0-----:R-:W-:-:S04]  /*2d980*/  DFMA R30, -R22, R32, 1 ;  /* 0x3ff00000161e742b */ /* 0x001fc80000000120 */
[----:B------:R-:W-:Y:S01]  /*2d990*/  @P0 DMUL R28, R26, 0.0625 ;  /* 0x3fb000001a1c0828 */ /* 0x000fe20000000000 */
[----:B------:R-:W-:-:S03]  /*2d9a0*/  FSEL R26, R24, R34, P1 ;  /* 0x00000022181a7208 */ /* 0x000fc60000800000 */
[----:B------:R-:W-:Y:S01]  /*2d9b0*/  DFMA R30, R30, R30, R30 ;  /* 0x0000001e1e1e722b */ /* 0x000fe2000000001e */
[----:B------:R-:W-:-:S04]  /*2d9c0*/  FSEL R27, R25, R35, P1 ;  /* 0x00000023191b7208 */ /* 0x000fc80000800000 */
[----:B------:R-:W-:Y:S01]  /*2d9d0*/  FSETP.GEU.AND P5, PT, |R27|, 6.5827683646048100446e-37, PT ;  /* 0x036000001b00780b */ /* 0x000fe20003fae200 */
[----:B------:R-:W-:Y:S01]  /*2d9e0*/  IMAD.MOV.U32 R38, RZ, RZ, R28 ;  /* 0x000000ffff267224 */ /* 0x000fe200078e001c */
[----:B------:R-:W-:Y:S01]  /*2d9f0*/  ISETP.GT.AND P0, PT, R29, 0xfffff, PT ;  /* 0x000fffff1d00780c */ /* 0x000fe20003f04270 */
[----:B------:R-:W-:Y:S01]  /*2da00*/  DFMA R30, R32, R30, R32 ;  /* 0x0000001e201e722b */ /* 0x000fe20000000020 */
[----:B------:R-:W-:-:S07]  /*2da10*/  IMAD.MOV.U32 R39, RZ, RZ, R29 ;  /* 0x000000ffff277224 */ /* 0x000fce00078e001d */
[----:B------:R-:W-:-:S04]  /*2da20*/  DFMA R32, -R22, R30, 1 ;  /* 0x3ff000001620742b */ /* 0x000fc8000000011e */
[----:B------:R-:W-:-:S04]  /*2da30*/  @!P0 DMUL R28, R28, 1.80143985094819840000e+16 ;  /* 0x435000001c1c8828 */ /* 0x000fc80000000000 */
[----:B------:R-:W-:-:S06]  /*2da40*/  DFMA R32, R30, R32, R30 ;  /* 0x000000201e20722b */ /* 0x000fcc000000001e */
[----:B------:R-:W-:Y:S02]  /*2da50*/  @!P0 IMAD.MOV.U32 R39, RZ, RZ, R29 ;  /* 0x000000ffff278224 */ /* 0x000fe400078e001d */
        /* <DEDUP_REMOVED lines=42> */
[----:B------:R-:W-:-:S08]  /*2dd00*/  DMUL R34, R32, R32 ;  /* 0x0000002020227228 */ /* 0x000fd00000000000 */
        /* <DEDUP_REMOVED lines=36> */
.L_x_4415:
[----:B------:R-:W-:Y:S05]  /*2df50*/  BSYNC B0 ;  /* 0x0000000000007941 */ /* 0x000fea0003800000 */
.L_x_4414:
        /* <DEDUP_REMOVED lines=8> */
.L_x_4417:
[----:B------:R-:W-:Y:S05]  /*2dfe0*/  BSYNC B2 ;  /* 0x0000000000027941 */ /* 0x000fea0003800000 */
.L_x_4416:
        /* <DEDUP_REMOVED lines=82> */
.L_x_4419:
[----:B------:R-:W-:Y:S02]  /*2e510*/  FSEL R22, RZ, 3.37028055040000000000e+12, P2 ;  /* 0x54442d18ff167808 */ /* 0x000fe40001000000 */
[----:B------:R-:W-:-:S07]  /*2e520*/  FSEL R23, RZ, 2.1426990032196044922, P2 ;  /* 0x400921fbff177808 */ /* 0x000fce0001000000 */
.L_x_4420:
[----:B------:R-:W-:Y:S05]  /*2e530*/  BSYNC B0 ;  /* 0x0000000000007941 */ /* 0x000fea0003800000 */
.L_x_4418:
[----:B------:R-:W-:Y:S01]  /*2e540*/  DADD R8, |R8|, |R10| ;  /* 0x0000000008087229 */ /* 0x000fe2000000060a */
[----:B------:R-:W-:-:S07]  /*2e550*/  LOP3.LUT R11, R23, 0x80000000, R11, 0xb8, !PT ;  /* 0x80000000170b7812 */ /* 0x000fce00078eb80b */
[----:B------:R-:W-:-:S06]  /*2e560*/  DSETP.GTU.AND P0, PT, |R8|, +INF , PT ;  /* 0x7ff000000800742a */ /* 0x000fcc0003f0c200 */
[----:B------:R-:W-:Y:S02]  /*2e570*/  FSEL R8, R8, R22, P0 ;  /* 0x0000001608087208 */ /* 0x000fe40000000000 */
[----:B------:R-:W-:-:S07]  /*2e580*/  FSEL R9, R9, R11, P0 ;  /* 0x0000000b09097208 */ /* 0x000fce0000000000 */
.L_x_4369:
[----:B------:R-:W-:Y:S05]  /*2e590*/  BSYNC B1 ;  /* 0x0000000000017941 */ /* 0x000fea0003800000 */
.L_x_4353:
        /* <DEDUP_REMOVED lines=78> */
.L_x_4427:
[----:B------:R-:W-:Y:S05]  /*2ea80*/  BSYNC B0 ;  /* 0x0000000000007941 */ /* 0x000fea0003800000 */
.L_x_4426:
[----:B------:R-:W-:Y:S04]  /*2ea90*/  BSSY B2, `(.L_x_4428) ;  /* 0x000001c000027945 */ /* 0x000fe80003800000 */
[----:B------:R-:W-:Y:S05]  /*2eaa0*/  @!P2 BRA `(.L_x_4429) ;  /* 0x000000000060a947 */ /* 0x000fea0003800000 */
[----:B------:R-:W-:Y:S01]  /*2eab0*/  UMOV UR4, 0x6dc9c883 ;  /* 0x6dc9c88300047882 */ /* 0x000fe20000000000 */
[----:B------:R-:W-:Y:S01]  /*2eac0*/  UMOV UR5, 0x3fe45f30 ;  /* 0x3fe45f3000057882 */ /* 0x000fe20000000000 */
[C---:B------:R-:W-:Y:S02]  /*2ead0*/  DSETP.GE.AND P0, PT, |R22|.reuse, 2.14748364800000000000e+09, PT ;  /* 0x41e000001600742a */ /* 0x040fe40003f06200 */
[----:B------:R-:W-:Y:S01]  /*2eae0*/  DMUL R24, R22, UR4 ;  /* 0x0000000416187c28 */ /* 0x000fe20008000000 */
[----:B------:R-:W-:Y:S01]  /*2eaf0*/  UMOV UR4, 0x54442d18 ;  /* 0x54442d1800047882 */ /* 0x000fe20000000000 */
[----:B------:R-:W-:-:S08]  /*2eb00*/  UMOV UR5, 0x3ff921fb ;  /* 0x3ff921fb00057882 */ /* 0x000fd00000000000 */
        /* <DEDUP_REMOVED lines=18> */
.L_x_4429:
[----:B------:R-:W-:Y:S01]  /*2ec30*/  DMUL R8, RZ, R22 ;  /* 0x00000016ff087228 */ /* 0x000fe20000000000 */
[----:B------:R-:W-:-:S10]  /*2ec40*/  IMAD.MOV.U32 R24, RZ, RZ, RZ ;  /* 0x000000ffff187224 */ /* 0x000fd400078e00ff */
.L_x_4430:
[----:B------:R-:W-:Y:S05]  /*2ec50*/  BSYNC B2 ;  /* 0x0000000000027941 */ /* 0x000fea0003800000 */
.L_x_4428:
        /* <DEDUP_REMOVED lines=49> */
.L_x_4432:
[----:B------:R-:W-:Y:S01]  /*2ef70*/  DMUL R36, RZ, R22 ;  /* 0x00000016ff247228 */ /* 0x000fe20000000000 */
[----:B------:R-:W-:-:S10]  /*2ef80*/  IMAD.MOV.U32 R2, RZ, RZ, RZ ;  /* 0x000000ffff027224 */ /* 0x000fd400078e00ff */
.L_x_4433:
[----:B------:R-:W-:Y:S05]  /*2ef90*/  BSYNC B2 ;  /* 0x0000000000027941 */ /* 0x000fea0003800000 */
.L_x_4431:
        /* <DEDUP_REMOVED lines=25> */
.L_x_4425:
        /* <DEDUP_REMOVED lines=63> */
.L_x_4436:
[----:B------:R-:W-:Y:S05]  /*2f520*/  BSYNC B0 ;  /* 0x0000000000007941 */ /* 0x000fea0003800000 */
.L_x_4435:
        /* <DEDUP_REMOVED lines=26> */
.L_x_4438:
[----:B------:R-:W-:Y:S01]  /*2f6d0*/  DMUL R8, RZ, R22 ;  /* 0x00000016ff087228 */ /* 0x000fe20000000000 */
[----:B------:R-:W-:-:S10]  /*2f6e0*/  IMAD.MOV.U32 R24, RZ, RZ, RZ ;  /* 0x000000ffff187224 */ /* 0x000fd400078e00ff */
.L_x_4439:
[----:B------:R-:W-:Y:S05]  /*2f6f0*/  BSYNC B2 ;  /* 0x0000000000027941 */ /* 0x000fea0003800000 */
.L_x_4437:
        /* <DEDUP_REMOVED lines=49> */
.L_x_4441:
[----:B------:R-:W-:Y:S01]  /*2fa10*/  DMUL R36, RZ, R22 ;  /* 0x00000016ff247228 */ /* 0x000fe20000000000 */
[----:B------:R-:W-:-:S10]  /*2fa20*/  IMAD.MOV.U32 R2, RZ, RZ, RZ ;  /* 0x000000ffff027224 */ /* 0x000fd400078e00ff */
.L_x_4442:
[----:B------:R-:W-:Y:S05]  /*2fa30*/  BSYNC B2 ;  /* 0x0000000000027941 */ /* 0x000fea0003800000 */
.L_x_4440:
        /* <DEDUP_REMOVED lines=22> */
[----:B------:R-:W-:Y:S02]  /*2fba0*/  LEA.HI R24, R11, 0xffffff09, RZ, 0xc ;  /* 0xffffff090b187811 */ /* 0x000fe400078f60ff */
[----:B------:R-:W-:Y:S02]  /*2fbb0*/  LOP3.LUT R11, R2, 0x7fe00000, RZ, 0xfc, !PT ;  /* 0x7fe00000020b7812 */ /* 0x000fe400078efcff */
[----:B------:R-:W-:-:S03]  /*2fbc0*/  LEA.HI R2, R24, R24, RZ, 0x1 ;  /* 0x0000001818027211 */ /* 0x000fc600078f08ff */
[----:B------:R-:W-:Y:S01]  /*2fbd0*/  @P1 DFMA R36, R36, -1, RZ ;  /* 0xbff000002424182b */ /* 0x000fe200000000ff */
[----:B------:R-:W-:Y:S01]  /*2fbe0*/  SHF.R.S32.HI R25, RZ, 0x1, R2 ;  /* 0x00000001ff197819 */ /* 0x000fe20000011402 */
[C---:B------:R-:W-:Y:S01]  /*2fbf0*/  DMUL R22, R10.reuse, R8 ;  /* 0x000000080a167228 */ /* 0x040fe20000000000 */
[----:B------:R-:W-:Y:S02]  /*2fc00*/  IMAD.MOV.U32 R8, RZ, RZ, RZ ;  /* 0x000000ffff087224 */ /* 0x000fe400078e00ff */
[----:B------:R-:W-:Y:S01]  /*2fc10*/  LEA R9, R25, 0x3ff00000, 0x14 ;  /* 0x3ff0000019097811 */ /* 0x000fe200078ea0ff */
[----:B------:R-:W-:Y:S02]  /*2fc20*/  IMAD.IADD R2, R24, 0x1, -R25 ;  /* 0x0000000118027824 */ /* 0x000fe400078e0a19 */
[----:B------:R-:W-:-:S03]  /*2fc30*/  DMUL R10, R10, R36 ;  /* 0x000000240a0a7228 */ /* 0x000fc60000000000 */
[----:B------:R-:W-:-:S05]  /*2fc40*/  DMUL R24, R8, R22 ;  /* 0x0000001608187228 */ /* 0x000fca0000000000 */
[----:B------:R-:W-:Y:S01]  /*2fc50*/  DMUL R22, R8, R10 ;  /* 0x0000000a08167228 */ /* 0x000fe20000000000 */
[----:B------:R-:W-:Y:S01]  /*2fc60*/  LEA R11, R2, 0x3ff00000, 0x14 ;  /* 0x3ff00000020b7811 */ /* 0x000fe200078ea0ff */
[----:B------:R-:W-:-:S06]  /*2fc70*/  IMAD.MOV.U32 R10, RZ, RZ, RZ ;  /* 0x000000ffff0a7224 */ /* 0x000fcc00078e00ff */
[C---:B------:R-:W-:Y:S02]  /*2fc80*/  DMUL R8, R10.reuse, R24 ;  /* 0x000000180a087228 */ /* 0x040fe40000000000 */
[----:B------:R-:W-:Y:S01]  /*2fc90*/  DMUL R10, R10, R22 ;  /* 0x000000160a0a7228 */ /* 0x000fe20000000000 */
[----:B------:R-:W-:Y:S10]  /*2fca0*/  BRA `(.L_x_4434) ;  /* 0x0000000800d87947 */ /* 0x000ff40003800000 */
.L_x_4424:
        /* <DEDUP_REMOVED lines=11> */
.L_x_4443:
[----:B------:R-:W-:-:S10]  /*2fd60*/  DADD R8, R22, -R22 ;  /* 0x0000000016087229 */ /* 0x000fd40000000816 */
[----:B------:R-:W-:Y:S02]  /*2fd70*/  IMAD.MOV.U32 R10, RZ, RZ, R8 ;  /* 0x000000ffff0a7224 */ /* 0x000fe400078e0008 */
[----:B------:R-:W-:Y:S01]  /*2fd80*/  IMAD.MOV.U32 R11, RZ, RZ, R9 ;  /* 0x000000ffff0b7224 */ /* 0x000fe200078e0009 */
[----:B------:R-:W-:Y:S06]  /*2fd90*/  BRA `(.L_x_4434) ;  /* 0x00000008009c7947 */ /* 0x000fec0003800000 */
.L_x_4423:
        /* <DEDUP_REMOVED lines=26> */
.L_x_4445:
[----:B------:R-:W-:Y:S01]  /*2ff40*/  DMUL R32, RZ, R22 ;  /* 0x00000016ff207228 */ /* 0x000fe20000000000 */
[----:B------:R-:W-:-:S10]  /*2ff50*/  IMAD.MOV.U32 R27, RZ, RZ, RZ ;  /* 0x000000ffff1b7224 */ /* 0x000fd400078e00ff */
.L_x_4446:
[----:B------:R-:W-:Y:S05]  /*2ff60*/  BSYNC B2 ;  /* 0x0000000000027941 */ /* 0x000fea0003800000 */
.L_x_4444:
        /* <DEDUP_REMOVED lines=49> */
.L_x_4448:
[----:B------:R-:W-:Y:S01]  /*30280*/  DMUL R10, RZ, R22 ;  /* 0x00000016ff0a7228 */ /* 0x000fe20000000000 */
[----:B------:R-:W-:-:S10]  /*30290*/  IMAD.MOV.U32 R2, RZ, RZ, RZ ;  /* 0x000000ffff027224 */ /* 0x000fd400078e00ff */
.L_x_4449:
[----:B------:R-:W-:Y:S05]  /*302a0*/  BSYNC B2 ;  /* 0x0000000000027941 */ /* 0x000fea0003800000 */
.L_x_4447:
        /* <DEDUP_REMOVED lines=24> */
.L_x_4422:
        /* <DEDUP_REMOVED lines=59> */
.L_x_4451:
[----:B------:R-:W-:Y:S05]  /*307e0*/  BSYNC B0 ;  /* 0x0000000000007941 */ /* 0x000fea0003800000 */
.L_x_4450:
[----:B------:R-:W-:Y:S02]  /*307f0*/  IMAD.MOV.U32 R10, RZ, RZ, R22 ;  /* 0x000000ffff0a7224 */ /* 0x000fe400078e0016 */
[----:B------:R-:W-:-:S07]  /*30800*/  IMAD.MOV.U32 R11, RZ, RZ, R23 ;  /* 0x000000ffff0b7224 */ /* 0x000fce00078e0017 */
.L_x_4434:
[----:B------:R-:W-:Y:S05]  /*30810*/  BSYNC B1 ;  /* 0x0000000000017941 */ /* 0x000fea0003800000 */
.L_x_4421:
        /* <DEDUP_REMOVED lines=116> */
.L_x_4459:
        /* <DEDUP_REMOVED lines=21> */
.L_x_4462:
[----:B------:R-:W-:Y:S05]  /*310b0*/  BSYNC B3 ;  /* 0x0000000000037941 */ /* 0x000fea0003800000 */
.L_x_4461:
        /* <DEDUP_REMOVED lines=29> */
.L_x_4460:
[----:B------:R-:W-:Y:S05]  /*31290*/  BSYNC B2 ;  /* 0x0000000000027941 */ /* 0x000fea0003800000 */
.L_x_4458:
        /* <DEDUP_REMOVED lines=21> */
.L_x_4464:
[----:B------:R-:W-:Y:S05]  /*313f0*/  BSYNC B2 ;  /* 0x0000000000027941 */ /* 0x000fea0003800000 */
.L_x_4463:
        /* <DEDUP_REMOVED lines=82> */
.L_x_4466:
[----:B------:R-:W-:-:S04]  /*31920*/  ISETP.GE.AND P0, PT, R13, RZ, PT ;  /* 0x000000ff0d00720c */ /* 0x000fc80003f06270 */
[----:B------:R-:W-:Y:S02]  /*31930*/  FSEL R22, RZ, 3.37028055040000000000e+12, P0 ;  /* 0x54442d18ff167808 */ /* 0x000fe40000000000 */
[----:B------:R-:W-:-:S07]  /*31940*/  FSEL R23, RZ, 2.1426990032196044922, P0 ;  /* 0x400921fbff177808 */ /* 0x000fce0000000000 */
.L_x_4467:
[----:B------:R-:W-:Y:S05]  /*31950*/  BSYNC B0 ;  /* 0x0000000000007941 */ /* 0x000fea0003800000 */
.L_x_4465:
[----:B------:R-:W-:Y:S01]  /*31960*/  DADD R12, |R12|, |R14| ;  /* 0x000000000c0c7229 */ /* 0x000fe2000000060e */
[----:B------:R-:W-:Y:S01]  /*31970*/  LOP3.LUT R15, R23, 0x80000000, R15, 0xb8, !PT ;  /* 0x80000000170f7812 */ /* 0x000fe200078eb80f */
[----:B------:R-:W-:-:S06]  /*31980*/  DMUL R36, R36, 0.5 ;  /* 0x3fe0000024247828 */ /* 0x000fcc0000000000 */
[----:B------:R-:W-:-:S06]  /*31990*/  DSETP.GTU.AND P0, PT, |R12|, +INF , PT ;  /* 0x7ff000000c00742a */ /* 0x000fcc0003f0c200 */
[----:B------:R-:W-:Y:S02]  /*319a0*/  FSEL R12, R12, R22, P0 ;  /* 0x000000160c0c7208 */ /* 0x000fe40000000000 */
[----:B------:R-:W-:Y:S01]  /*319b0*/  FSEL R13, R13, R15, P0 ;  /* 0x0000000f0d0d7208 */ /* 0x000fe20000000000 */
[----:B------:R-:W-:Y:S06]  /*319c0*/  BRA `(.L_x_4468) ;  /* 0x0000006400587947 */ /* 0x000fec0003800000 */
.L_x_4457:
        /* <DEDUP_REMOVED lines=99> */
.L_x_4471:
[----:B------:R-:W-:Y:S05]  /*32000*/  BSYNC B0 ;  /* 0x0000000000007941 */ /* 0x000fea0003800000 */
.L_x_4470:
[----:B------:R-:W-:Y:S04]  /*32010*/  BSSY B2, `(.L_x_4472) ;  /* 0x0000008000027945 */ /* 0x000fe80003800000 */
[----:B------:R-:W-:Y:S05]  /*32020*/  @P4 BRA P5, `(.L_x_4473) ;  /* 0x0000000000184947 */ /* 0x000fea0002800000 */
[----:B------:R-:W-:Y:S01]  /*32030*/  IMAD.MOV.U32 R24, RZ, RZ, R22 ;  /* 0x000000ffff187224 */ /* 0x000fe200078e0016 */
[----:B------:R-:W-:Y:S01]  /*32040*/  MOV R28, 0x32090 ;  /* 0x00032090001c7802 */ /* 0x000fe20000000f00 */
[----:B------:R-:W-:Y:S02]  /*32050*/  IMAD.MOV.U32 R25, RZ, RZ, R23 ;  /* 0x000000ffff197224 */ /* 0x000fe400078e0017 */
[----:B------:R-:W-:Y:S02]  /*32060*/  IMAD.MOV.U32 R30, RZ, RZ, R44 ;  /* 0x000000ffff1e7224 */ /* 0x000fe400078e002c */
[----:B------:R-:W-:-:S07]  /*32070*/  IMAD.MOV.U32 R27, RZ, RZ, R45 ;  /* 0x000000ffff1b7224 */ /* 0x000fce00078e002d */
[----:B------:R-:W-:Y:S05]  /*32080*/  CALL.REL.NOINC `($__internal_5_$__cuda_sm20_div_rn_f64_full) ;  /* 0x000001b400587944 */ /* 0x000fea0003c00000 */
.L_x_4473:
[----:B------:R-:W-:Y:S05]  /*32090*/  BSYNC B2 ;  /* 0x0000000000027941 */ /* 0x000fea0003800000 */
.L_x_4472:
        /* <DEDUP_REMOVED lines=82> */
.L_x_4475:
[----:B------:R-:W-:-:S04]  /*325c0*/  ISETP.GE.AND P0, PT, R13, RZ, PT ;  /* 0x000000ff0d00720c */ /* 0x000fc80003f06270 */
[----:B------:R-:W-:Y:S02]  /*325d0*/  FSEL R22, RZ, 3.37028055040000000000e+12, P0 ;  /* 0x54442d18ff167808 */ /* 0x000fe40000000000 */
[----:B------:R-:W-:-:S07]  /*325e0*/  FSEL R23, RZ, 2.1426990032196044922, P0 ;  /* 0x400921fbff177808 */ /* 0x000fce0000000000 */
.L_x_4476:
[----:B------:R-:W-:Y:S05]  /*325f0*/  BSYNC B0 ;  /* 0x0000000000007941 */ /* 0x000fea0003800000 */
.L_x_4474:
[----:B------:R-:W-:Y:S01]  /*32600*/  DADD R12, |R12|, |R14| ;  /* 0x000000000c0c7229 */ /* 0x000fe2000000060e */
[----:B------:R-:W-:Y:S01]  /*32610*/  LOP3.LUT R15, R23, 0x80000000, R15, 0xb8, !PT ;  /* 0x80000000170f7812 */ /* 0x000fe200078eb80f */
[----:B------:R-:W-:-:S06]  /*32620*/  DMUL R36, R36, 0.5 ;  /* 0x3fe0000024247828 */ /* 0x000fcc0000000000 */
[----:B------:R-:W-:-:S06]  /*32630*/  DSETP.GTU.AND P0, PT, |R12|, +INF , PT ;  /* 0x7ff000000c00742a */ /* 0x000fcc0003f0c200 */
[----:B------:R-:W-:Y:S02]  /*32640*/  FSEL R12, R12, R22, P0 ;  /* 0x000000160c0c7208 */ /* 0x000fe40000000000 */
[----:B------:R-:W-:Y:S01]  /*32650*/  FSEL R13, R13, R15, P0 ;  /* 0x0000000f0d0d7208 */ /* 0x000fe20000000000 */
[----:B------:R-:W-:Y:S06]  /*32660*/  BRA `(.L_x_4468) ;  /* 0x0000005800307947 */ /* 0x000fec0003800000 */
.L_x_4469:
        /* <DEDUP_REMOVED lines=29> */
.L_x_4478:
        /* <DEDUP_REMOVED lines=82> */
.L_x_4477:
        /* <DEDUP_REMOVED lines=97> */
.L_x_4480:
        /* <DEDUP_REMOVED lines=21> */
.L_x_4483:
[----:B------:R-:W-:Y:S05]  /*334c0*/  BSYNC B3 ;  /* 0x0000000000037941 */ /* 0x000fea0003800000 */
.L_x_4482:
        /* <DEDUP_REMOVED lines=29> */
.L_x_4481:
[----:B------:R-:W-:Y:S05]  /*336a0*/  BSYNC B2 ;  /* 0x0000000000027941 */ /* 0x000fea0003800000 */
.L_x_4479:
        /* <DEDUP_REMOVED lines=21> */
.L_x_4485:
[----:B------:R-:W-:Y:S05]  /*33800*/  BSYNC B2 ;  /* 0x0000000000027941 */ /* 0x000fea0003800000 */
.L_x_4484:
        /* <DEDUP_REMOVED lines=82> */
.L_x_4487:
[----:B------:R-:W-:-:S04]  /*33d30*/  ISETP.GE.AND P0, PT, R13, RZ, PT ;  /* 0x000000ff0d00720c */ /* 0x000fc80003f06270 */
[----:B------:R-:W-:Y:S02]  /*33d40*/  FSEL R22, RZ, 3.37028055040000000000e+12, P0 ;  /* 0x54442d18ff167808 */ /* 0x000fe40000000000 */
[----:B------:R-:W-:-:S07]  /*33d50*/  FSEL R23, RZ, 2.1426990032196044922, P0 ;  /* 0x400921fbff177808 */ /* 0x000fce0000000000 */
.L_x_4488:
[----:B------:R-:W-:Y:S05]  /*33d60*/  BSYNC B0 ;  /* 0x0000000000007941 */ /* 0x000fea0003800000 */
.L_x_4486:
[----:B------:R-:W-:Y:S01]  /*33d70*/  DADD R12, |R12|, |R14| ;  /* 0x000000000c0c7229 */ /* 0x000fe2000000060e */
[----:B------:R-:W-:Y:S01]  /*33d80*/  LOP3.LUT R15, R23, 0x80000000, R15, 0xb8, !PT ;  /* 0x80000000170f7812 */ /* 0x000fe200078eb80f */
[----:B------:R-:W-:-:S06]  /*33d90*/  DMUL R36, R36, 0.5 ;  /* 0x3fe0000024247828 */ /* 0x000fcc0000000000 */
[----:B------:R-:W-:-:S06]  /*33da0*/  DSETP.GTU.AND P0, PT, |R12|, +INF , PT ;  /* 0x7ff000000c00742a */ /* 0x000fcc0003f0c200 */
[----:B------:R-:W-:Y:S02]  /*33db0*/  FSEL R12, R12, R22, P0 ;  /* 0x000000160c0c7208 */ /* 0x000fe40000000000 */
[----:B------:R-:W-:Y:S01]  /*33dc0*/  FSEL R13, R13, R15, P0 ;  /* 0x0000000f0d0d7208 */ /* 0x000fe20000000000 */
[----:B------:R-:W-:Y:S06]  /*33dd0*/  BRA `(.L_x_4468) ;  /* 0x0000004000547947 */ /* 0x000fec0003800000 */
.L_x_4456:
        /* <DEDUP_REMOVED lines=135> */
.L_x_4490:
[----:B------:R-:W-:Y:S05]  /*34650*/  BSYNC B0 ;  /* 0x0000000000007941 */ /* 0x000fea0003800000 */
.L_x_4489:
        /* <DEDUP_REMOVED lines=8> */
.L_x_4492:
[----:B------:R-:W-:Y:S05]  /*346e0*/  BSYNC B2 ;  /* 0x0000000000027941 */ /* 0x000fea0003800000 */
.L_x_4491:
        /* <DEDUP_REMOVED lines=82> */
.L_x_4494:
[----:B------:R-:W-:-:S04]  /*34c10*/  ISETP.GE.AND P0, PT, R13, RZ, PT ;  /* 0x000000ff0d00720c */ /* 0x000fc80003f06270 */
[----:B------:R-:W-:Y:S02]  /*34c20*/  FSEL R22, RZ, 3.37028055040000000000e+12, P0 ;  /* 0x54442d18ff167808 */ /* 0x000fe40000000000 */
[----:B------:R-:W-:-:S07]  /*34c30*/  FSEL R23, RZ, 2.1426990032196044922, P0 ;  /* 0x400921fbff177808 */ /* 0x000fce0000000000 */
.L_x_4495:
[----:B------:R-:W-:Y:S05]  /*34c40*/  BSYNC B0 ;  /* 0x0000000000007941 */ /* 0x000fea0003800000 */
.L_x_4493:
[----:B------:R-:W-:Y:S01]  /*34c50*/  DADD R12, |R12|, |R14| ;  /* 0x000000000c0c7229 */ /* 0x000fe2000000060e */
[----:B------:R-:W-:-:S07]  /*34c60*/  LOP3.LUT R15, R23, 0x80000000, R15, 0xb8, !PT ;  /* 0x80000000170f7812 */ /* 0x000fce00078eb80f */
[----:B------:R-:W-:-:S06]  /*34c70*/  DSETP.GTU.AND P0, PT, |R12|, +INF , PT ;  /* 0x7ff000000c00742a */ /* 0x000fcc0003f0c200 */
[----:B------:R-:W-:Y:S02]  /*34c80*/  FSEL R12, R12, R22, P0 ;  /* 0x000000160c0c7208 */ /* 0x000fe40000000000 */
[----:B------:R-:W-:Y:S01]  /*34c90*/  FSEL R13, R13, R15, P0 ;  /* 0x0000000f0d0d7208 */ /* 0x000fe20000000000 */
[----:B------:R-:W-:Y:S06]  /*34ca0*/  BRA `(.L_x_4468) ;  /* 0x0000003000a07947 */ /* 0x000fec0003800000 */
.L_x_4455:
        /* <DEDUP_REMOVED lines=90> */
.L_x_4498:
        /* <DEDUP_REMOVED lines=21> */
.L_x_4501:
[----:B------:R-:W-:Y:S05]  /*353a0*/  BSYNC B3 ;  /* 0x0000000000037941 */ /* 0x000fea0003800000 */
.L_x_4500:
        /* <DEDUP_REMOVED lines=29> */
.L_x_4499:
[----:B------:R-:W-:Y:S05]  /*35580*/  BSYNC B2 ;  /* 0x0000000000027941 */ /* 0x000fea0003800000 */
.L_x_4497:
        /* <DEDUP_REMOVED lines=83> */
.L_x_4496:
        /* <DEDUP_REMOVED lines=85> */
.L_x_4454:
        /* <DEDUP_REMOVED lines=23> */
.L_x_4503:
[----:B------:R-:W-:Y:S05]  /*36180*/  BSYNC B2 ;  /* 0x0000000000027941 */ /* 0x000fea0003800000 */
.L_x_4502:
        /* <DEDUP_REMOVED lines=26> */
.L_x_4505:
[----:B------:R-:W-:Y:S05]  /*36330*/  BSYNC B2 ;  /* 0x0000000000027941 */ /* 0x000fea0003800000 */
.L_x_4504:
        /* <DEDUP_REMOVED lines=136> */
.L_x_4507:
[----:B------:R-:W-:Y:S05]  /*36bc0*/  BSYNC B0 ;  /* 0x0000000000007941 */ /* 0x000fea0003800000 */
.L_x_4506:
        /* <DEDUP_REMOVED lines=8> */
.L_x_4509:
[----:B------:R-:W-:Y:S05]  /*36c50*/  BSYNC B2 ;  /* 0x0000000000027941 */ /* 0x000fea0003800000 */
.L_x_4508:
        /* <DEDUP_REMOVED lines=82> */
.L_x_4511:
[----:B------:R-:W-:-:S04]  /*37180*/  ISETP.GE.AND P0, PT, R13, RZ, PT ;  /* 0x000000ff0d00720c */ /* 0x000fc80003f06270 */
[----:B------:R-:W-:Y:S02]  /*37190*/  FSEL R22, RZ, 3.37028055040000000000e+12, P0 ;  /* 0x54442d18ff167808 */ /* 0x000fe40000000000 */
[----:B------:R-:W-:-:S07]  /*371a0*/  FSEL R23, RZ, 2.1426990032196044922, P0 ;  /* 0x400921fbff177808 */ /* 0x000fce0000000000 */
.L_x_4512:
[----:B------:R-:W-:Y:S05]  /*371b0*/  BSYNC B0 ;  /* 0x0000000000007941 */ /* 0x000fea0003800000 */
.L_x_4510:
[----:B------:R-:W-:Y:S01]  /*371c0*/  DADD R12, |R12|, |R14| ;  /* 0x000000000c0c7229 */ /* 0x000fe2000000060e */
[----:B------:R-:W-:Y:S01]  /*371d0*/  LOP3.LUT R15, R23, 0x80000000, R15, 0xb8, !PT ;  /* 0x80000000170f7812 */ /* 0x000fe200078eb80f */
[----:B------:R-:W-:-:S06]  /*371e0*/  DADD R36, R36, 1 ;  /* 0x3ff0000024247429 */ /* 0x000fcc0000000000 */
[----:B------:R-:W-:-:S06]  /*371f0*/  DSETP.GTU.AND P0, PT, |R12|, +INF , PT ;  /* 0x7ff000000c00742a */ /* 0x000fcc0003f0c200 */
[----:B------:R-:W-:Y:S02]  /*37200*/  FSEL R12, R12, R22, P0 ;  /* 0x000000160c0c7208 */ /* 0x000fe40000000000 */
[----:B------:R-:W-:Y:S01]  /*37210*/  FSEL R13, R13, R15, P0 ;  /* 0x0000000f0d0d7208 */ /* 0x000fe20000000000 */
[----:B------:R-:W-:Y:S06]  /*37220*/  BRA `(.L_x_4468) ;  /* 0x0000000c00407947 */ /* 0x000fec0003800000 */
.L_x_4453:
        /* <DEDUP_REMOVED lines=108> */
.L_x_4514:
[----:B------:R-:W-:Y:S05]  /*378f0*/  BSYNC B0 ;  /* 0x0000000000007941 */ /* 0x000fea0003800000 */
.L_x_4513:
        /* <DEDUP_REMOVED lines=8> */
.L_x_4516:
[----:B------:R-:W-:Y:S05]  /*37980*/  BSYNC B2 ;  /* 0x0000000000027941 */ /* 0x000fea0003800000 */
.L_x_4515:
        /* <DEDUP_REMOVED lines=82> */
.L_x_4518:
[----:B------:R-:W-:Y:S02]  /*37eb0*/  FSEL R22, RZ, 3.37028055040000000000e+12, P2 ;  /* 0x54442d18ff167808 */ /* 0x000fe40001000000 */
[----:B------:R-:W-:-:S07]  /*37ec0*/  FSEL R23, RZ, 2.1426990032196044922, P2 ;  /* 0x400921fbff177808 */ /* 0x000fce0001000000 */
.L_x_4519:
[----:B------:R-:W-:Y:S05]  /*37ed0*/  BSYNC B0 ;  /* 0x0000000000007941 */ /* 0x000fea0003800000 */
.L_x_4517:
[----:B------:R-:W-:Y:S01]  /*37ee0*/  DADD R12, |R12|, |R14| ;  /* 0x000000000c0c7229 */ /* 0x000fe2000000060e */
[----:B------:R-:W-:-:S07]  /*37ef0*/  LOP3.LUT R15, R23, 0x80000000, R15, 0xb8, !PT ;  /* 0x80000000170f7812 */ /* 0x000fce00078eb80f */
[----:B------:R-:W-:-:S06]  /*37f00*/  DSETP.GTU.AND P0, PT, |R12|, +INF , PT ;  /* 0x7ff000000c00742a */ /* 0x000fcc0003f0c200 */
[----:B------:R-:W-:Y:S02]  /*37f10*/  FSEL R12, R12, R22, P0 ;  /* 0x000000160c0c7208 */ /* 0x000fe40000000000 */
[----:B------:R-:W-:-:S07]  /*37f20*/  FSEL R13, R13, R15, P0 ;  /* 0x0000000f0d0d7208 */ /* 0x000fce0000000000 */
.L_x_4468:
[----:B------:R-:W-:Y:S05]  /*37f30*/  BSYNC B1 ;  /* 0x0000000000017941 */ /* 0x000fea0003800000 */
.L_x_4452:
        /* <DEDUP_REMOVED lines=78> */
.L_x_4526:
[----:B------:R-:W-:Y:S05]  /*38420*/  BSYNC B0 ;  /* 0x0000000000007941 */ /* 0x000fea0003800000 */
.L_x_4525:
        /* <DEDUP_REMOVED lines=26> */
.L_x_4528:
[----:B------:R-:W-:Y:S01]  /*385d0*/  DMUL R12, RZ, R22 ;  /* 0x00000016ff0c7228 */ /* 0x000fe20000000000 */
[----:B------:R-:W-:-:S10]  /*385e0*/  IMAD.MOV.U32 R24, RZ, RZ, RZ ;  /* 0x000000ffff187224 */ /* 0x000fd400078e00ff */
.L_x_4529:
[----:B------:R-:W-:Y:S05]  /*385f0*/  BSYNC B2 ;  /* 0x0000000000027941 */ /* 0x000fea0003800000 */
.L_x_4527:
        /* <DEDUP_REMOVED lines=49> */
.L_x_4531:
[----:B------:R-:W-:Y:S01]  /*38910*/  DMUL R36, RZ, R22 ;  /* 0x00000016ff247228 */ /* 0x000fe20000000000 */
[----:B------:R-:W-:-:S10]  /*38920*/  IMAD.MOV.U32 R2, RZ, RZ, RZ ;  /* 0x000000ffff027224 */ /* 0x000fd400078e00ff */
.L_x_4532:
[----:B------:R-:W-:Y:S05]  /*38930*/  BSYNC B2 ;  /* 0x0000000000027941 */ /* 0x000fea0003800000 */
.L_x_4530:
        /* <DEDUP_REMOVED lines=25> */
.L_x_4524:
        /* <DEDUP_REMOVED lines=63> */
.L_x_4535:
[----:B------:R-:W-:Y:S05]  /*38ec0*/  BSYNC B0 ;  /* 0x0000000000007941 */ /* 0x000fea0003800000 */
.L_x_4534:
        /* <DEDUP_REMOVED lines=26> */
.L_x_4537:
[----:B------:R-:W-:Y:S01]  /*39070*/  DMUL R12, RZ, R22 ;  /* 0x00000016ff0c7228 */ /* 0x000fe20000000000 */
[----:B------:R-:W-:-:S10]  /*39080*/  IMAD.MOV.U32 R24, RZ, RZ, RZ ;  /* 0x000000ffff187224 */ /* 0x000fd400078e00ff */
.L_x_4538:
[----:B------:R-:W-:Y:S05]  /*39090*/  BSYNC B2 ;  /* 0x0000000000027941 */ /* 0x000fea0003800000 */
.L_x_4536:
        /* <DEDUP_REMOVED lines=49> */
.L_x_4540:
[----:B------:R-:W-:Y:S01]  /*393b0*/  DMUL R36, RZ, R22 ;  /* 0x00000016ff247228 */ /* 0x000fe20000000000 */
[----:B------:R-:W-:-:S10]  /*393c0*/  IMAD.MOV.U32 R2, RZ, RZ, RZ ;  /* 0x000000ffff027224 */ /* 0x000fd400078e00ff */
.L_x_4541:
[----:B------:R-:W-:Y:S05]  /*393d0*/  BSYNC B2 ;  /* 0x0000000000027941 */ /* 0x000fea0003800000 */
.L_x_4539:
        /* <DEDUP_REMOVED lines=39> */
.L_x_4523:
        /* <DEDUP_REMOVED lines=11> */
.L_x_4542:
[----:B------:R-:W-:-:S10]  /*39700*/  DADD R12, R22, -R22 ;  /* 0x00000000160c7229 */ /* 0x000fd40000000816 */
[----:B------:R-:W-:Y:S02]  /*39710*/  IMAD.MOV.U32 R14, RZ, RZ, R12 ;  /* 0x000000ffff0e7224 */ /* 0x000fe400078e000c */
[----:B------:R-:W-:Y:S01]  /*39720*/  IMAD.MOV.U32 R15, RZ, RZ, R13 ;  /* 0x000000ffff0f7224 */ /* 0x000fe200078e000d */
[----:B------:R-:W-:Y:S06]  /*39730*/  BRA `(.L_x_4533) ;  /* 0x00000008009c7947 */ /* 0x000fec0003800000 */
.L_x_4522:
        /* <DEDUP_REMOVED lines=26> */
.L_x_4544:
[----:B------:R-:W-:Y:S01]  /*398e0*/  DMUL R32, RZ, R22 ;  /* 0x00000016ff207228 */ /* 0x000fe20000000000 */
[----:B------:R-:W-:-:S10]  /*398f0*/  IMAD.MOV.U32 R27, RZ, RZ, RZ ;  /* 0x000000ffff1b7224 */ /* 0x000fd400078e00ff */
.L_x_4545:
[----:B------:R-:W-:Y:S05]  /*39900*/  BSYNC B2 ;  /* 0x0000000000027941 */ /* 0x000fea0003800000 */
.L_x_4543:
        /* <DEDUP_REMOVED lines=49> */
.L_x_4547:
[----:B------:R-:W-:Y:S01]  /*39c20*/  DMUL R14, RZ, R22 ;  /* 0x00000016ff0e7228 */ /* 0x000fe20000000000 */
[----:B------:R-:W-:-:S10]  /*39c30*/  IMAD.MOV.U32 R2, RZ, RZ, RZ ;  /* 0x000000ffff027224 */ /* 0x000fd400078e00ff */
.L_x_4548:
[----:B------:R-:W-:Y:S05]  /*39c40*/  BSYNC B2 ;  /* 0x0000000000027941 */ /* 0x000fea0003800000 */
.L_x_4546:
        /* <DEDUP_REMOVED lines=24> */
.L_x_4521:
        /* <DEDUP_REMOVED lines=59> */
.L_x_4550:
[----:B------:R-:W-:Y:S05]  /*3a180*/  BSYNC B0 ;  /* 0x0000000000007941 */ /* 0x000fea0003800000 */
.L_x_4549:
[----:B------:R-:W-:Y:S02]  /*3a190*/  IMAD.MOV.U32 R14, RZ, RZ, R22 ;  /* 0x000000ffff0e7224 */ /* 0x000fe400078e0016 */
[----:B------:R-:W-:-:S07]  /*3a1a0*/  IMAD.MOV.U32 R15, RZ, RZ, R23 ;  /* 0x000000ffff0f7224 */ /* 0x000fce00078e0017 */
.L_x_4533:
[----:B------:R-:W-:Y:S05]  /*3a1b0*/  BSYNC B1 ;  /* 0x0000000000017941 */ /* 0x000fea0003800000 */
.L_x_4520:
        /* <DEDUP_REMOVED lines=116> */
.L_x_4558:
        /* <DEDUP_REMOVED lines=21> */
.L_x_4561:
[----:B------:R-:W-:Y:S05]  /*3aa50*/  BSYNC B3 ;  /* 0x0000000000037941 */ /* 0x000fea0003800000 */
.L_x_4560:
        /* <DEDUP_REMOVED lines=29> */
.L_x_4559:
[----:B------:R-:W-:Y:S05]  /*3ac30*/  BSYNC B2 ;  /* 0x0000000000027941 */ /* 0x000fea0003800000 */
.L_x_4557:
        /* <DEDUP_REMOVED lines=21> */
.L_x_4563:
[----:B------:R-:W-:Y:S05]  /*3ad90*/  BSYNC B2 ;  /* 0x0000000000027941 */ /* 0x000fea0003800000 */
.L_x_4562:
        /* <DEDUP_REMOVED lines=82> */
.L_x_4565:
[----:B------:R-:W-:-:S04]  /*3b2c0*/  ISETP.GE.AND P0, PT, R17, RZ, PT ;  /* 0x000000ff1100720c */ /* 0x000fc80003f06270 */
[----:B------:R-:W-:Y:S02]  /*3b2d0*/  FSEL R22, RZ, 3.37028055040000000000e+12, P0 ;  /* 0x54442d18ff167808 */ /* 0x000fe40000000000 */
[----:B------:R-:W-:-:S07]  /*3b2e0*/  FSEL R23, RZ, 2.1426990032196044922, P0 ;  /* 0x400921fbff177808 */ /* 0x000fce0000000000 */
.L_x_4566:
[----:B------:R-:W-:Y:S05]  /*3b2f0*/  BSYNC B0 ;  /* 0x0000000000007941 */ /* 0x000fea0003800000 */
.L_x_4564:
[----:B------:R-:W-:Y:S01]  /*3b300*/  DADD R16, |R16|, |R18| ;  /* 0x0000000010107229 */ /* 0x000fe20000000612 */
[----:B------:R-:W-:Y:S01]  /*3b310*/  LOP3.LUT R19, R23, 0x80000000, R19, 0xb8, !PT ;  /* 0x8000000017137812 */ /* 0x000fe200078eb813 */
[----:B------:R-:W-:-:S06]  /*3b320*/  DMUL R36, R36, 0.5 ;  /* 0x3fe0000024247828 */ /* 0x000fcc0000000000 */
[----:B------:R-:W-:-:S06]  /*3b330*/  DSETP.GTU.AND P0, PT, |R16|, +INF , PT ;  /* 0x7ff000001000742a */ /* 0x000fcc0003f0c200 */
[----:B------:R-:W-:Y:S02]  /*3b340*/  FSEL R16, R16, R22, P0 ;  /* 0x0000001610107208 */ /* 0x000fe40000000000 */
[----:B------:R-:W-:Y:S01]  /*3b350*/  FSEL R17, R17, R19, P0 ;  /* 0x0000001311117208 */ /* 0x000fe20000000000 */
[----:B------:R-:W-:Y:S06]  /*3b360*/  BRA `(.L_x_4567) ;  /* 0x0000006400587947 */ /* 0x000fec0003800000 */
.L_x_4556:
        /* <DEDUP_REMOVED lines=99> */
.L_x_4570:
[----:B------:R-:W-:Y:S05]  /*3b9a0*/  BSYNC B0 ;  /* 0x0000000000007941 */ /* 0x000fea0003800000 */
.L_x_4569:
        /* <DEDUP_REMOVED lines=8> */
.L_x_4572:
[----:B------:R-:W-:Y:S05]  /*3ba30*/  BSYNC B2 ;  /* 0x0000000000027941 */ /* 0x000fea0003800000 */
.L_x_4571:
        /* <DEDUP_REMOVED lines=82> */
.L_x_4574:
[----:B------:R-:W-:-:S04]  /*3bf60*/  ISETP.GE.AND P0, PT, R17, RZ, PT ;  /* 0x000000ff1100720c */ /* 0x000fc80003f06270 */
[----:B------:R-:W-:Y:S02]  /*3bf70*/  FSEL R22, RZ, 3.37028055040000000000e+12, P0 ;  /* 0x54442d18ff167808 */ /* 0x000fe40000000000 */
[----:B------:R-:W-:-:S07]  /*3bf80*/  FSEL R23, RZ, 2.1426990032196044922, P0 ;  /* 0x400921fbff177808 */ /* 0x000fce0000000000 */
.L_x_4575:
[----:B------:R-:W-:Y:S05]  /*3bf90*/  BSYNC B0 ;  /* 0x0000000000007941 */ /* 0x000fea0003800000 */
.L_x_4573:
[----:B------:R-:W-:Y:S01]  /*3bfa0*/  DADD R16, |R16|, |R18| ;  /* 0x0000000010107229 */ /* 0x000fe20000000612 */
[----:B------:R-:W-:Y:S01]  /*3bfb0*/  LOP3.LUT R19, R23, 0x80000000, R19, 0xb8, !PT ;  /* 0x8000000017137812 */ /* 0x000fe200078eb813 */
[----:B------:R-:W-:-:S06]  /*3bfc0*/  DMUL R36, R36, 0.5 ;  /* 0x3fe0000024247828 */ /* 0x000fcc0000000000 */
[----:B------:R-:W-:-:S06]  /*3bfd0*/  DSETP.GTU.AND P0, PT, |R16|, +INF , PT ;  /* 0x7ff000001000742a */ /* 0x000fcc0003f0c200 */
[----:B------:R-:W-:Y:S02]  /*3bfe0*/  FSEL R16, R16, R22, P0 ;  /* 0x0000001610107208 */ /* 0x000fe40000000000 */
[----:B------:R-:W-:Y:S01]  /*3bff0*/  FSEL R17, R17, R19, P0 ;  /* 0x0000001311117208 */ /* 0x000fe20000000000 */
[----:B------:R-:W-:Y:S06]  /*3c000*/  BRA `(.L_x_4567) ;  /* 0x0000005800307947 */ /* 0x000fec0003800000 */
.L_x_4568:
        /* <DEDUP_REMOVED lines=29> */
.L_x_4577:
        /* <DEDUP_REMOVED lines=82> */
.L_x_4576:
        /* <DEDUP_REMOVED lines=97> */
.L_x_4579:
        /* <DEDUP_REMOVED lines=21> */
.L_x_4582:
[----:B------:R-:W-:Y:S05]  /*3ce60*/  BSYNC B3 ;  /* 0x0000000000037941 */ /* 0x000fea0003800000 */
.L_x_4581:
        /* <DEDUP_REMOVED lines=29> */
.L_x_4580:
[----:B------:R-:W-:Y:S05]  /*3d040*/  BSYNC B2 ;  /* 0x0000000000027941 */ /* 0x000fea0003800000 */
.L_x_4578:
        /* <DEDUP_REMOVED lines=21> */
.L_x_4584:
[----:B------:R-:W-:Y:S05]  /*3d1a0*/  BSYNC B2 ;  /* 0x0000000000027941 */ /* 0x000fea0003800000 */
.L_x_4583:
        /* <DEDUP_REMOVED lines=82> */
.L_x_4586:
[----:B------:R-:W-:-:S04]  /*3d6d0*/  ISETP.GE.AND P0, PT, R17, RZ, PT ;  /* 0x000000ff1100720c */ /* 0x000fc80003f06270 */
[----:B------:R-:W-:Y:S02]  /*3d6e0*/  FSEL R22, RZ, 3.37028055040000000000e+12, P0 ;  /* 0x54442d18ff167808 */ /* 0x000fe40000000000 */
[----:B------:R-:W-:-:S07]  /*3d6f0*/  FSEL R23, RZ, 2.1426990032196044922, P0 ;  /* 0x400921fbff177808 */ /* 0x000fce0000000000 */
.L_x_4587:
[----:B------:R-:W-:Y:S05]  /*3d700*/  BSYNC B0 ;  /* 0x0000000000007941 */ /* 0x000fea0003800000 */
.L_x_4585:
[----:B------:R-:W-:Y:S01]  /*3d710*/  DADD R16, |R16|, |R18| ;  /* 0x0000000010107229 */ /* 0x000fe20000000612 */
[----:B------:R-:W-:Y:S01]  /*3d720*/  LOP3.LUT R19, R23, 0x80000000, R19, 0xb8, !PT ;  /* 0x8000000017137812 */ /* 0x000fe200078eb813 */
[----:B------:R-:W-:-:S06]  /*3d730*/  DMUL R36, R36, 0.5 ;  /* 0x3fe0000024247828 */ /* 0x000fcc0000000000 */
[----:B------:R-:W-:-:S06]  /*3d740*/  DSETP.GTU.AND P0, PT, |R16|, +INF , PT ;  /* 0x7ff000001000742a */ /* 0x000fcc0003f0c200 */
[----:B------:R-:W-:Y:S02]  /*3d750*/  FSEL R16, R16, R22, P0 ;  /* 0x0000001610107208 */ /* 0x000fe40000000000 */
[----:B------:R-:W-:Y:S01]  /*3d760*/  FSEL R17, R17, R19, P0 ;  /* 0x0000001311117208 */ /* 0x000fe20000000000 */
[----:B------:R-:W-:Y:S06]  /*3d770*/  BRA `(.L_x_4567) ;  /* 0x0000004000547947 */ /* 0x000fec0003800000 */
.L_x_4555:
        /* <DEDUP_REMOVED lines=135> */
.L_x_4589:
[----:B------:R-:W-:Y:S05]  /*3dff0*/  BSYNC B0 ;  /* 0x0000000000007941 */ /* 0x000fea0003800000 */
.L_x_4588:
        /* <DEDUP_REMOVED lines=8> */
.L_x_4591:
[----:B------:R-:W-:Y:S05]  /*3e080*/  BSYNC B2 ;  /* 0x0000000000027941 */ /* 0x000fea0003800000 */
.L_x_4590:
        /* <DEDUP_REMOVED lines=82> */
.L_x_4593:
[----:B------:R-:W-:-:S04]  /*3e5b0*/  ISETP.GE.AND P0, PT, R17, RZ, PT ;  /* 0x000000ff1100720c */ /* 0x000fc80003f06270 */
[----:B------:R-:W-:Y:S02]  /*3e5c0*/  FSEL R22, RZ, 3.37028055040000000000e+12, P0 ;  /* 0x54442d18ff167808 */ /* 0x000fe40000000000 */
[----:B------:R-:W-:-:S07]  /*3e5d0*/  FSEL R23, RZ, 2.1426990032196044922, P0 ;  /* 0x400921fbff177808 */ /* 0x000fce0000000000 */
.L_x_4594:
[----:B------:R-:W-:Y:S05]  /*3e5e0*/  BSYNC B0 ;  /* 0x0000000000007941 */ /* 0x000fea0003800000 */
.L_x_4592:
[----:B------:R-:W-:Y:S01]  /*3e5f0*/  DADD R16, |R16|, |R18| ;  /* 0x0000000010107229 */ /* 0x000fe20000000612 */
[----:B------:R-:W-:-:S07]  /*3e600*/  LOP3.LUT R19, R23, 0x80000000, R19, 0xb8, !PT ;  /* 0x8000000017137812 */ /* 0x000fce00078eb813 */
[----:B------:R-:W-:-:S06]  /*3e610*/  DSETP.GTU.AND P0, PT, |R16|, +INF , PT ;  /* 0x7ff000001000742a */ /* 0x000fcc0003f0c200 */
[----:B------:R-:W-:Y:S02]  /*3e620*/  FSEL R16, R16, R22, P0 ;  /* 0x0000001610107208 */ /* 0x000fe40000000000 */
[----:B------:R-:W-:Y:S01]  /*3e630*/  FSEL R17, R17, R19, P0 ;  /* 0x0000001311117208 */ /* 0x000fe20000000000 */
[----:B------:R-:W-:Y:S06]  /*3e640*/  BRA `(.L_x_4567) ;  /* 0x0000003000a07947 */ /* 0x000fec0003800000 */
.L_x_4554:
        /* <DEDUP_REMOVED lines=90> */
.L_x_4597:
        /* <DEDUP_REMOVED lines=21> */
.L_x_4600:
[----:B------:R-:W-:Y:S05]  /*3ed40*/  BSYNC B3 ;  /* 0x0000000000037941 */ /* 0x000fea0003800000 */
.L_x_4599:
        /* <DEDUP_REMOVED lines=29> */
.L_x_4598:
[----:B------:R-:W-:Y:S05]  /*3ef20*/  BSYNC B2 ;  /* 0x0000000000027941 */ /* 0x000fea0003800000 */
.L_x_4596:
        /* <DEDUP_REMOVED lines=83> */
.L_x_4595:
        /* <DEDUP_REMOVED lines=85> */
.L_x_4553:
        /* <DEDUP_REMOVED lines=23> */
.L_x_4602:
[----:B------:R-:W-:Y:S05]  /*3fb20*/  BSYNC B2 ;  /* 0x0000000000027941 */ /* 0x000fea0003800000 */
.L_x_4601:
        /* <DEDUP_REMOVED lines=26> */
.L_x_4604:
[----:B------:R-:W-:Y:S05]  /*3fcd0*/  BSYNC B2 ;  /* 0x0000000000027941 */ /* 0x000fea0003800000 */
.L_x_4603:
        /* <DEDUP_REMOVED lines=136> */
.L_x_4606:
[----:B------:R-:W-:Y:S05]  /*40560*/  BSYNC B0 ;  /* 0x0000000000007941 */ /* 0x000fea0003800000 */
.L_x_4605:
        /* <DEDUP_REMOVED lines=8> */
.L_x_4608:
[----:B------:R-:W-:Y:S05]  /*405f0*/  BSYNC B2 ;  /* 0x0000000000027941 */ /* 0x000fea0003800000 */
.L_x_4607:
        /* <DEDUP_REMOVED lines=82> */
.L_x_4610:
[----:B------:R-:W-:-:S04]  /*40b20*/  ISETP.GE.AND P0, PT, R17, RZ, PT ;  /* 0x000000ff1100720c */ /* 0x000fc80003f06270 */
[----:B------:R-:W-:Y:S02]  /*40b30*/  FSEL R22, RZ, 3.37028055040000000000e+12, P0 ;  /* 0x54442d18ff167808 */ /* 0x000fe40000000000 */
[----:B------:R-:W-:-:S07]  /*40b40*/  FSEL R23, RZ, 2.1426990032196044922, P0 ;  /* 0x400921fbff177808 */ /* 0x000fce0000000000 */
.L_x_4611:
[----:B------:R-:W-:Y:S05]  /*40b50*/  BSYNC B0 ;  /* 0x0000000000007941 */ /* 0x000fea0003800000 */
.L_x_4609:
[----:B------:R-:W-:Y:S01]  /*40b60*/  DADD R16, |R16|, |R18| ;  /* 0x0000000010107229 */ /* 0x000fe20000000612 */
[----:B------:R-:W-:Y:S01]  /*40b70*/  LOP3.LUT R19, R23, 0x80000000, R19, 0xb8, !PT ;  /* 0x8000000017137812 */ /* 0x000fe200078eb813 */
[----:B------:R-:W-:-:S06]  /*40b80*/  DADD R36, R36, 1 ;  /* 0x3ff0000024247429 */ /* 0x000fcc0000000000 */
[----:B------:R-:W-:-:S06]  /*40b90*/  DSETP.GTU.AND P0, PT, |R16|, +INF , PT ;  /* 0x7ff000001000742a */ /* 0x000fcc0003f0c200 */
[----:B------:R-:W-:Y:S02]  /*40ba0*/  FSEL R16, R16, R22, P0 ;  /* 0x0000001610107208 */ /* 0x000fe40000000000 */
[----:B------:R-:W-:Y:S01]  /*40bb0*/  FSEL R17, R17, R19, P0 ;  /* 0x0000001311117208 */ /* 0x000fe20000000000 */
[----:B------:R-:W-:Y:S06]  /*40bc0*/  BRA `(.L_x_4567) ;  /* 0x0000000c00407947 */ /* 0x000fec0003800000 */
.L_x_4552:
        /* <DEDUP_REMOVED lines=108> */
.L_x_4613:
[----:B------:R-:W-:Y:S05]  /*41290*/  BSYNC B0 ;  /* 0x0000000000007941 */ /* 0x000fea0003800000 */
.L_x_4612:
        /* <DEDUP_REMOVED lines=8> */
.L_x_4615:
[----:B------:R-:W-:Y:S05]  /*41320*/  BSYNC B2 ;  /* 0x0000000000027941 */ /* 0x000fea0003800000 */
.L_x_4614:
        /* <DEDUP_REMOVED lines=82> */
.L_x_4617:
[----:B------:R-:W-:Y:S02]  /*41850*/  FSEL R22, RZ, 3.37028055040000000000e+12, P2 ;  /* 0x54442d18ff167808 */ /* 0x000fe40001000000 */
[----:B------:R-:W-:-:S07]  /*41860*/  FSEL R23, RZ, 2.1426990032196044922, P2 ;  /* 0x400921fbff177808 */ /* 0x000fce0001000000 */
.L_x_4618:
[----:B------:R-:W-:Y:S05]  /*41870*/  BSYNC B0 ;  /* 0x0000000000007941 */ /* 0x000fea0003800000 */
.L_x_4616:
[----:B------:R-:W-:Y:S01]  /*41880*/  DADD R16, |R16|, |R18| ;  /* 0x0000000010107229 */ /* 0x000fe20000000612 */
[----:B------:R-:W-:-:S07]  /*41890*/  LOP3.LUT R19, R23, 0x80000000, R19, 0xb8, !PT ;  /* 0x8000000017137812 */ /* 0x000fce00078eb813 */
[----:B------:R-:W-:-:S06]  /*418a0*/  DSETP.GTU.AND P0, PT, |R16|, +INF , PT ;  /* 0x7ff000001000742a */ /* 0x000fcc0003f0c200 */
[----:B------:R-:W-:Y:S02]  /*418b0*/  FSEL R16, R16, R22, P0 ;  /* 0x0000001610107208 */ /* 0x000fe40000000000 */
[----:B------:R-:W-:-:S07]  /*418c0*/  FSEL R17, R17, R19, P0 ;  /* 0x0000001311117208 */ /* 0x000fce0000000000 */
.L_x_4567:
[----:B------:R-:W-:Y:S05]  /*418d0*/  BSYNC B1 ;  /* 0x0000000000017941 */ /* 0x000fea0003800000 */
.L_x_4551:
        /* <DEDUP_REMOVED lines=78> */
.L_x_4625:
[----:B------:R-:W-:Y:S05]  /*41dc0*/  BSYNC B0 ;  /* 0x0000000000007941 */ /* 0x000fea0003800000 */
.L_x_4624:
        /* <DEDUP_REMOVED lines=26> */
.L_x_4627:
[----:B------:R-:W-:Y:S01]  /*41f70*/  DMUL R16, RZ, R22 ;  /* 0x00000016ff107228 */ /* 0x000fe20000000000 */
[----:B------:R-:W-:-:S10]  /*41f80*/  IMAD.MOV.U32 R24, RZ, RZ, RZ ;  /* 0x000000ffff187224 */ /* 0x000fd400078e00ff */
.L_x_4628:
[----:B------:R-:W-:Y:S05]  /*41f90*/  BSYNC B2 ;  /* 0x0000000000027941 */ /* 0x000fea0003800000 */
.L_x_4626:
        /* <DEDUP_REMOVED lines=49> */
.L_x_4630:
[----:B------:R-:W-:Y:S01]  /*422b0*/  DMUL R36, RZ, R22 ;  /* 0x00000016ff247228 */ /* 0x000fe20000000000 */
[----:B------:R-:W-:-:S10]  /*422c0*/  IMAD.MOV.U32 R2, RZ, RZ, RZ ;  /* 0x000000ffff027224 */ /* 0x000fd400078e00ff */
.L_x_4631:
[----:B------:R-:W-:Y:S05]  /*422d0*/  BSYNC B2 ;  /* 0x0000000000027941 */ /* 0x000fea0003800000 */
.L_x_4629:
        /* <DEDUP_REMOVED lines=25> */
.L_x_4623:
        /* <DEDUP_REMOVED lines=63> */
.L_x_4634:
[----:B------:R-:W-:Y:S05]  /*42860*/  BSYNC B0 ;  /* 0x0000000000007941 */ /* 0x000fea0003800000 */
.L_x_4633:
        /* <DEDUP_REMOVED lines=26> */
.L_x_4636:
[----:B------:R-:W-:Y:S01]  /*42a10*/  DMUL R16, RZ, R22 ;  /* 0x00000016ff107228 */ /* 0x000fe20000000000 */
[----:B------:R-:W-:-:S10]  /*42a20*/  IMAD.MOV.U32 R24, RZ, RZ, RZ ;  /* 0x000000ffff187224 */ /* 0x000fd400078e00ff */
.L_x_4637:
[----:B------:R-:W-:Y:S05]  /*42a30*/  BSYNC B2 ;  /* 0x0000000000027941 */ /* 0x000fea0003800000 */
.L_x_4635:
        /* <DEDUP_REMOVED lines=49> */
.L_x_4639:
[----:B------:R-:W-:Y:S01]  /*42d50*/  DMUL R36, RZ, R22 ;  /* 0x00000016ff247228 */ /* 0x000fe20000000000 */
[----:B------:R-:W-:-:S10]  /*42d60*/  IMAD.MOV.U32 R2, RZ, RZ, RZ ;  /* 0x000000ffff027224 */ /* 0x000fd400078e00ff */
.L_x_4640:
[----:B------:R-:W-:Y:S05]  /*42d70*/  BSYNC B2 ;  /* 0x0000000000027941 */ /* 0x000fea0003800000 */
.L_x_4638:
        /* <DEDUP_REMOVED lines=39> */
.L_x_4622:
        /* <DEDUP_REMOVED lines=11> */
.L_x_4641:
[----:B------:R-:W-:-:S10]  /*430a0*/  DADD R16, R22, -R22 ;  /* 0x0000000016107229 */ /* 0x000fd40000000816 */
[----:B------:R-:W-:Y:S02]  /*430b0*/  IMAD.MOV.U32 R18, RZ, RZ, R16 ;  /* 0x000000ffff127224 */ /* 0x000fe400078e0010 */
[----:B------:R-:W-:Y:S01]  /*430c0*/  IMAD.MOV.U32 R19, RZ, RZ, R17 ;  /* 0x000000ffff137224 */ /* 0x000fe200078e0011 */
[----:B------:R-:W-:Y:S06]  /*430d0*/  BRA `(.L_x_4632) ;  /* 0x00000008009c7947 */ /* 0x000fec0003800000 */
.L_x_4621:
        /* <DEDUP_REMOVED lines=26> */
.L_x_4643:
[----:B------:R-:W-:Y:S01]  /*43280*/  DMUL R32, RZ, R22 ;  /* 0x00000016ff207228 */ /* 0x000fe20000000000 */
[----:B------:R-:W-:-:S10]  /*43290*/  IMAD.MOV.U32 R27, RZ, RZ, RZ ;  /* 0x000000ffff1b7224 */ /* 0x000fd400078e00ff */
.L_x_4644:
[----:B------:R-:W-:Y:S05]  /*432a0*/  BSYNC B2 ;  /* 0x0000000000027941 */ /* 0x000fea0003800000 */
.L_x_4642:
        /* <DEDUP_REMOVED lines=49> */
.L_x_4646:
[----:B------:R-:W-:Y:S01]  /*435c0*/  DMUL R18, RZ, R22 ;  /* 0x00000016ff127228 */ /* 0x000fe20000000000 */
[----:B------:R-:W-:-:S10]  /*435d0*/  IMAD.MOV.U32 R2, RZ, RZ, RZ ;  /* 0x000000ffff027224 */ /* 0x000fd400078e00ff */
.L_x_4647:
[----:B------:R-:W-:Y:S05]  /*435e0*/  BSYNC B2 ;  /* 0x0000000000027941 */ /* 0x000fea0003800000 */
.L_x_4645:
        /* <DEDUP_REMOVED lines=24> */
.L_x_4620:
        /* <DEDUP_REMOVED lines=59> */
.L_x_4649:
[----:B------:R-:W-:Y:S05]  /*43b20*/  BSYNC B0 ;  /* 0x0000000000007941 */ /* 0x000fea0003800000 */
.L_x_4648:
[----:B------:R-:W-:Y:S02]  /*43b30*/  IMAD.MOV.U32 R18, RZ, RZ, R22 ;  /* 0x000000ffff127224 */ /* 0x000fe400078e0016 */
[----:B------:R-:W-:-:S07]  /*43b40*/  IMAD.MOV.U32 R19, RZ, RZ, R23 ;  /* 0x000000ffff137224 */ /* 0x000fce00078e0017 */
.L_x_4632:
[----:B------:R-:W-:Y:S05]  /*43b50*/  BSYNC B1 ;  /* 0x0000000000017941 */ /* 0x000fea0003800000 */
.L_x_4619:
        /* <DEDUP_REMOVED lines=116> */
.L_x_4657:
        /* <DEDUP_REMOVED lines=21> */
.L_x_4660:
[----:B------:R-:W-:Y:S05]  /*443f0*/  BSYNC B3 ;  /* 0x0000000000037941 */ /* 0x000fea0003800000 */
.L_x_4659:
        /* <DEDUP_REMOVED lines=29> */
.L_x_4658:
[----:B------:R-:W-:Y:S05]  /*445d0*/  BSYNC B2 ;  /* 0x0000000000027941 */ /* 0x000fea0003800000 */
.L_x_4656:
        /* <DEDUP_REMOVED lines=21> */
.L_x_4662:
[----:B------:R-:W-:Y:S05]  /*44730*/  BSYNC B2 ;  /* 0x0000000000027941 */ /* 0x000fea0003800000 */
.L_x_4661:
        /* <DEDUP_REMOVED lines=82> */
.L_x_4664:
[----:B------:R-:W-:-:S04]  /*44c60*/  ISETP.GE.AND P0, PT, R5, RZ, PT ;  /* 0x000000ff0500720c */ /* 0x000fc80003f06270 */
[----:B------:R-:W-:Y:S02]  /*44c70*/  FSEL R22, RZ, 3.37028055040000000000e+12, P0 ;  /* 0x54442d18ff167808 */ /* 0x000fe40000000000 */
[----:B------:R-:W-:-:S07]  /*44c80*/  FSEL R23, RZ, 2.1426990032196044922, P0 ;  /* 0x400921fbff177808 */ /* 0x000fce0000000000 */
.L_x_4665:
[----:B------:R-:W-:Y:S05]  /*44c90*/  BSYNC B0 ;  /* 0x0000000000007941 */ /* 0x000fea0003800000 */
.L_x_4663:
[----:B------:R-:W-:Y:S01]  /*44ca0*/  DADD R4, |R4|, |R6| ;  /* 0x0000000004047229 */ /* 0x000fe20000000606 */
[----:B------:R-:W-:Y:S01]  /*44cb0*/  LOP3.LUT R7, R23, 0x80000000, R7, 0xb8, !PT ;  /* 0x8000000017077812 */ /* 0x000fe200078eb807 */
[----:B------:R-:W-:-:S06]  /*44cc0*/  DMUL R36, R36, 0.5 ;  /* 0x3fe0000024247828 */ /* 0x000fcc0000000000 */
[----:B------:R-:W-:-:S06]  /*44cd0*/  DSETP.GTU.AND P0, PT, |R4|, +INF , PT ;  /* 0x7ff000000400742a */ /* 0x000fcc0003f0c200 */
[----:B------:R-:W-:Y:S02]  /*44ce0*/  FSEL R4, R4, R22, P0 ;  /* 0x0000001604047208 */ /* 0x000fe40000000000 */
[----:B------:R-:W-:Y:S01]  /*44cf0*/  FSEL R5, R5, R7, P0 ;  /* 0x0000000705057208 */ /* 0x000fe20000000000 */
[----:B------:R-:W-:Y:S06]  /*44d00*/  BRA `(.L_x_4666) ;  /* 0x0000006400587947 */ /* 0x000fec0003800000 */
.L_x_4655:
        /* <DEDUP_REMOVED lines=99> */
.L_x_4669:
[----:B------:R-:W-:Y:S05]  /*45340*/  BSYNC B0 ;  /* 0x0000000000007941 */ /* 0x000fea0003800000 */
.L_x_4668:
        /* <DEDUP_REMOVED lines=8> */
.L_x_4671:
[----:B------:R-:W-:Y:S05]  /*453d0*/  BSYNC B2 ;  /* 0x0000000000027941 */ /* 0x000fea0003800000 */
.L_x_4670:
        /* <DEDUP_REMOVED lines=82> */
.L_x_4673:
[----:B------:R-:W-:-:S04]  /*45900*/  ISETP.GE.AND P0, PT, R5, RZ, PT ;  /* 0x000000ff0500720c */ /* 0x000fc80003f06270 */
[----:B------:R-:W-:Y:S02]  /*45910*/  FSEL R22, RZ, 3.37028055040000000000e+12, P0 ;  /* 0x54442d18ff167808 */ /* 0x000fe40000000000 */
[----:B------:R-:W-:-:S07]  /*45920*/  FSEL R23, RZ, 2.1426990032196044922, P0 ;  /* 0x400921fbff177808 */ /* 0x000fce0000000000 */
.L_x_4674:
[----:B------:R-:W-:Y:S05]  /*45930*/  BSYNC B0 ;  /* 0x0000000000007941 */ /* 0x000fea0003800000 */
.L_x_4672:
[----:B------:R-:W-:Y:S01]  /*45940*/  DADD R4, |R4|, |R6| ;  /* 0x0000000004047229 */ /* 0x000fe20000000606 */
[----:B------:R-:W-:Y:S01]  /*45950*/  LOP3.LUT R7, R23, 0x80000000, R7, 0xb8, !PT ;  /* 0x8000000017077812 */ /* 0x000fe200078eb807 */
[----:B------:R-:W-:-:S06]  /*45960*/  DMUL R36, R36, 0.5 ;  /* 0x3fe0000024247828 */ /* 0x000fcc0000000000 */
[----:B------:R-:W-:-:S06]  /*45970*/  DSETP.GTU.AND P0, PT, |R4|, +INF , PT ;  /* 0x7ff000000400742a */ /* 0x000fcc0003f0c200 */
[----:B------:R-:W-:Y:S02]  /*45980*/  FSEL R4, R4, R22, P0 ;  /* 0x0000001604047208 */ /* 0x000fe40000000000 */
[----:B------:R-:W-:Y:S01]  /*45990*/  FSEL R5, R5, R7, P0 ;  /* 0x0000000705057208 */ /* 0x000fe20000000000 */
[----:B------:R-:W-:Y:S06]  /*459a0*/  BRA `(.L_x_4666) ;  /* 0x0000005800307947 */ /* 0x000fec0003800000 */
.L_x_4667:
        /* <DEDUP_REMOVED lines=29> */
.L_x_4676:
        /* <DEDUP_REMOVED lines=82> */
.L_x_4675:
        /* <DEDUP_REMOVED lines=97> */
.L_x_4678:
        /* <DEDUP_REMOVED lines=21> */
.L_x_4681:
[----:B------:R-:W-:Y:S05]  /*46800*/  BSYNC B3 ;  /* 0x0000000000037941 */ /* 0x000fea0003800000 */
.L_x_4680:
        /* <DEDUP_REMOVED lines=29> */
.L_x_4679:
[----:B------:R-:W-:Y:S05]  /*469e0*/  BSYNC B2 ;  /* 0x0000000000027941 */ /* 0x000fea0003800000 */
.L_x_4677:
        /* <DEDUP_REMOVED lines=21> */
.L_x_4683:
[----:B------:R-:W-:Y:S05]  /*46b40*/  BSYNC B2 ;  /* 0x0000000000027941 */ /* 0x000fea0003800000 */
.L_x_4682:
        /* <DEDUP_REMOVED lines=82> */
.L_x_4685:
[----:B------:R-:W-:-:S04]  /*47070*/  ISETP.GE.AND P0, PT, R5, RZ, PT ;  /* 0x000000ff0500720c */ /* 0x000fc80003f06270 */
[----:B------:R-:W-:Y:S02]  /*47080*/  FSEL R22, RZ, 3.37028055040000000000e+12, P0 ;  /* 0x54442d18ff167808 */ /* 0x000fe40000000000 */
[----:B------:R-:W-:-:S07]  /*47090*/  FSEL R23, RZ, 2.1426990032196044922, P0 ;  /* 0x400921fbff177808 */ /* 0x000fce0000000000 */
.L_x_4686:
[----:B------:R-:W-:Y:S05]  /*470a0*/  BSYNC B0 ;  /* 0x0000000000007941 */ /* 0x000fea0003800000 */
.L_x_4684:
[----:B------:R-:W-:Y:S01]  /*470b0*/  DADD R4, |R4|, |R6| ;  /* 0x0000000004047229 */ /* 0x000fe20000000606 */
[----:B------:R-:W-:Y:S01]  /*470c0*/  LOP3.LUT R7, R23, 0x80000000, R7, 0xb8, !PT ;  /* 0x8000000017077812 */ /* 0x000fe200078eb807 */
[----:B------:R-:W-:-:S06]  /*470d0*/  DMUL R36, R36, 0.5 ;  /* 0x3fe0000024247828 */ /* 0x000fcc0000000000 */
[----:B------:R-:W-:-:S06]  /*470e0*/  DSETP.GTU.AND P0, PT, |R4|, +INF , PT ;  /* 0x7ff000000400742a */ /* 0x000fcc0003f0c200 */
[----:B------:R-:W-:Y:S02]  /*470f0*/  FSEL R4, R4, R22, P0 ;  /* 0x0000001604047208 */ /* 0x000fe40000000000 */
[----:B------:R-:W-:Y:S01]  /*47100*/  FSEL R5, R5, R7, P0 ;  /* 0x0000000705057208 */ /* 0x000fe20000000000 */
[----:B------:R-:W-:Y:S06]  /*47110*/  BRA `(.L_x_4666) ;  /* 0x0000004000547947 */ /* 0x000fec0003800000 */
.L_x_4654:
        /* <DEDUP_REMOVED lines=135> */
.L_x_4688:
[----:B------:R-:W-:Y:S05]  /*47990*/  BSYNC B0 ;  /* 0x0000000000007941 */ /* 0x000fea0003800000 */
.L_x_4687:
        /* <DEDUP_REMOVED lines=8> */
.L_x_4690:
[----:B------:R-:W-:Y:S05]  /*47a20*/  BSYNC B2 ;  /* 0x0000000000027941 */ /* 0x000fea0003800000 */
.L_x_4689:
        /* <DEDUP_REMOVED lines=82> */
.L_x_4692:
[----:B------:R-:W-:-:S04]  /*47f50*/  ISETP.GE.AND P0, PT, R5, RZ, PT ;  /* 0x000000ff0500720c */ /* 0x000fc80003f06270 */
[----:B------:R-:W-:Y:S02]  /*47f60*/  FSEL R22, RZ, 3.37028055040000000000e+12, P0 ;  /* 0x54442d18ff167808 */ /* 0x000fe40000000000 */
[----:B------:R-:W-:-:S07]  /*47f70*/  FSEL R23, RZ, 2.1426990032196044922, P0 ;  /* 0x400921fbff177808 */ /* 0x000fce0000000000 */
.L_x_4693:
[----:B------:R-:W-:Y:S05]  /*47f80*/  BSYNC B0 ;  /* 0x0000000000007941 */ /* 0x000fea0003800000 */
.L_x_4691:
[----:B------:R-:W-:Y:S01]  /*47f90*/  DADD R4, |R4|, |R6| ;  /* 0x0000000004047229 */ /* 0x000fe20000000606 */
[----:B------:R-:W-:-:S07]  /*47fa0*/  LOP3.LUT R7, R23, 0x80000000, R7, 0xb8, !PT ;  /* 0x8000000017077812 */ /* 0x000fce00078eb807 */
[----:B------:R-:W-:-:S06]  /*47fb0*/  DSETP.GTU.AND P0, PT, |R4|, +INF , PT ;  /* 0x7ff000000400742a */ /* 0x000fcc0003f0c200 */
[----:B------:R-:W-:Y:S02]  /*47fc0*/  FSEL R4, R4, R22, P0 ;  /* 0x0000001604047208 */ /* 0x000fe40000000000 */
[----:B------:R-:W-:Y:S01]  /*47fd0*/  FSEL R5, R5, R7, P0 ;  /* 0x0000000705057208 */ /* 0x000fe20000000000 */
[----:B------:R-:W-:Y:S06]  /*47fe0*/  BRA `(.L_x_4666) ;  /* 0x0000003000a07947 */ /* 0x000fec0003800000 */
.L_x_4653:
        /* <DEDUP_REMOVED lines=90> */
.L_x_4696:
        /* <DEDUP_REMOVED lines=21> */
.L_x_4699:
[----:B------:R-:W-:Y:S05]  /*486e0*/  BSYNC B3 ;  /* 0x0000000000037941 */ /* 0x000fea0003800000 */
.L_x_4698:
        /* <DEDUP_REMOVED lines=29> */
.L_x_4697:
[----:B------:R-:W-:Y:S05]  /*488c0*/  BSYNC B2 ;  /* 0x0000000000027941 */ /* 0x000fea0003800000 */
.L_x_4695:
        /* <DEDUP_REMOVED lines=83> */
.L_x_4694:
        /* <DEDUP_REMOVED lines=85> */
.L_x_4652:
        /* <DEDUP_REMOVED lines=23> */
.L_x_4701:
[----:B------:R-:W-:Y:S05]  /*494c0*/  BSYNC B2 ;  /* 0x0000000000027941 */ /* 0x000fea0003800000 */
.L_x_4700:
        /* <DEDUP_REMOVED lines=26> */
.L_x_4703:
[----:B------:R-:W-:Y:S05]  /*49670*/  BSYNC B2 ;  /* 0x0000000000027941 */ /* 0x000fea0003800000 */
.L_x_4702:
        /* <DEDUP_REMOVED lines=136> */
.L_x_4705:
[----:B------:R-:W-:Y:S05]  /*49f00*/  BSYNC B0 ;  /* 0x0000000000007941 */ /* 0x000fea0003800000 */
.L_x_4704:
        /* <DEDUP_REMOVED lines=8> */
.L_x_4707:
[----:B------:R-:W-:Y:S05]  /*49f90*/  BSYNC B2 ;  /* 0x0000000000027941 */ /* 0x000fea0003800000 */
.L_x_4706:
        /* <DEDUP_REMOVED lines=82> */
.L_x_4709:
[----:B------:R-:W-:-:S04]  /*4a4c0*/  ISETP.GE.AND P0, PT, R5, RZ, PT ;  /* 0x000000ff0500720c */ /* 0x000fc80003f06270 */
[----:B------:R-:W-:Y:S02]  /*4a4d0*/  FSEL R22, RZ, 3.37028055040000000000e+12, P0 ;  /* 0x54442d18ff167808 */ /* 0x000fe40000000000 */
[----:B------:R-:W-:-:S07]  /*4a4e0*/  FSEL R23, RZ, 2.1426990032196044922, P0 ;  /* 0x400921fbff177808 */ /* 0x000fce0000000000 */
.L_x_4710:
[----:B------:R-:W-:Y:S05]  /*4a4f0*/  BSYNC B0 ;  /* 0x0000000000007941 */ /* 0x000fea0003800000 */
.L_x_4708:
[----:B------:R-:W-:Y:S01]  /*4a500*/  DADD R4, |R4|, |R6| ;  /* 0x0000000004047229 */ /* 0x000fe20000000606 */
[----:B------:R-:W-:Y:S01]  /*4a510*/  LOP3.LUT R7, R23, 0x80000000, R7, 0xb8, !PT ;  /* 0x8000000017077812 */ /* 0x000fe200078eb807 */
[----:B------:R-:W-:-:S06]  /*4a520*/  DADD R36, R36, 1 ;  /* 0x3ff0000024247429 */ /* 0x000fcc0000000000 */
[----:B------:R-:W-:-:S06]  /*4a530*/  DSETP.GTU.AND P0, PT, |R4|, +INF , PT ;  /* 0x7ff000000400742a */ /* 0x000fcc0003f0c200 */
[----:B------:R-:W-:Y:S02]  /*4a540*/  FSEL R4, R4, R22, P0 ;  /* 0x0000001604047208 */ /* 0x000fe40000000000 */
[----:B------:R-:W-:Y:S01]  /*4a550*/  FSEL R5, R5, R7, P0 ;  /* 0x0000000705057208 */ /* 0x000fe20000000000 */
[----:B------:R-:W-:Y:S06]  /*4a560*/  BRA `(.L_x_4666) ;  /* 0x0000000c00407947 */ /* 0x000fec0003800000 */
.L_x_4651:
        /* <DEDUP_REMOVED lines=108> */
.L_x_4712:
[----:B------:R-:W-:Y:S05]  /*4ac30*/  BSYNC B0 ;  /* 0x0000000000007941 */ /* 0x000fea0003800000 */
.L_x_4711:
        /* <DEDUP_REMOVED lines=8> */
.L_x_4714:
[----:B------:R-:W-:Y:S05]  /*4acc0*/  BSYNC B2 ;  /* 0x0000000000027941 */ /* 0x000fea0003800000 */
.L_x_4713:
        /* <DEDUP_REMOVED lines=82> */
.L_x_4716:
[----:B------:R-:W-:Y:S02]  /*4b1f0*/  FSEL R22, RZ, 3.37028055040000000000e+12, P2 ;  /* 0x54442d18ff167808 */ /* 0x000fe40001000000 */
[----:B------:R-:W-:-:S07]  /*4b200*/  FSEL R23, RZ, 2.1426990032196044922, P2 ;  /* 0x400921fbff177808 */ /* 0x000fce0001000000 */
.L_x_4717:
[----:B------:R-:W-:Y:S05]  /*4b210*/  BSYNC B0 ;  /* 0x0000000000007941 */ /* 0x000fea0003800000 */
.L_x_4715:
[----:B------:R-:W-:Y:S01]  /*4b220*/  DADD R4, |R4|, |R6| ;  /* 0x0000000004047229 */ /* 0x000fe20000000606 */
[----:B------:R-:W-:-:S07]  /*4b230*/  LOP3.LUT R7, R23, 0x80000000, R7, 0xb8, !PT ;  /* 0x8000000017077812 */ /* 0x000fce00078eb807 */
[----:B------:R-:W-:-:S06]  /*4b240*/  DSETP.GTU.AND P0, PT, |R4|, +INF , PT ;  /* 0x7ff000000400742a */ /* 0x000fcc0003f0c200 */
[----:B------:R-:W-:Y:S02]  /*4b250*/  FSEL R4, R4, R22, P0 ;  /* 0x0000001604047208 */ /* 0x000fe40000000000 */
[----:B------:R-:W-:-:S07]  /*4b260*/  FSEL R5, R5, R7, P0 ;  /* 0x0000000705057208 */ /* 0x000fce0000000000 */
.L_x_4666:
[----:B------:R-:W-:Y:S05]  /*4b270*/  BSYNC B1 ;  /* 0x0000000000017941 */ /* 0x000fea0003800000 */
.L_x_4650:
        /* <DEDUP_REMOVED lines=78> */
.L_x_4724:
[----:B------:R-:W-:Y:S05]  /*4b760*/  BSYNC B0 ;  /* 0x0000000000007941 */ /* 0x000fea0003800000 */
.L_x_4723:
        /* <DEDUP_REMOVED lines=26> */
.L_x_4726:
[----:B------:R-:W-:Y:S01]  /*4b910*/  DMUL R4, RZ, R22 ;  /* 0x00000016ff047228 */ /* 0x000fe20000000000 */
[----:B------:R-:W-:-:S10]  /*4b920*/  IMAD.MOV.U32 R24, RZ, RZ, RZ ;  /* 0x000000ffff187224 */ /* 0x000fd400078e00ff */
.L_x_4727:
[----:B------:R-:W-:Y:S05]  /*4b930*/  BSYNC B2 ;  /* 0x0000000000027941 */ /* 0x000fea0003800000 */
.L_x_4725:
        /* <DEDUP_REMOVED lines=49> */
.L_x_4729:
[----:B------:R-:W-:Y:S01]  /*4bc50*/  DMUL R36, RZ, R22 ;  /* 0x00000016ff247228 */ /* 0x000fe20000000000 */
[----:B------:R-:W-:-:S10]  /*4bc60*/  IMAD.MOV.U32 R2, RZ, RZ, RZ ;  /* 0x000000ffff027224 */ /* 0x000fd400078e00ff */
.L_x_4730:
[----:B------:R-:W-:Y:S05]  /*4bc70*/  BSYNC B2 ;  /* 0x0000000000027941 */ /* 0x000fea0003800000 */
.L_x_4728:
        /* <DEDUP_REMOVED lines=25> */
.L_x_4722:
        /* <DEDUP_REMOVED lines=63> */
.L_x_4733:
[----:B------:R-:W-:Y:S05]  /*4c200*/  BSYNC B0 ;  /* 0x0000000000007941 */ /* 0x000fea0003800000 */
.L_x_4732:
        /* <DEDUP_REMOVED lines=26> */
.L_x_4735:
[----:B------:R-:W-:Y:S01]  /*4c3b0*/  DMUL R4, RZ, R22 ;  /* 0x00000016ff047228 */ /* 0x000fe20000000000 */
[----:B------:R-:W-:-:S10]  /*4c3c0*/  IMAD.MOV.U32 R24, RZ, RZ, RZ ;  /* 0x000000ffff187224 */ /* 0x000fd400078e00ff */
.L_x_4736:
[----:B------:R-:W-:Y:S05]  /*4c3d0*/  BSYNC B2 ;  /* 0x0000000000027941 */ /* 0x000fea0003800000 */
.L_x_4734:
        /* <DEDUP_REMOVED lines=49> */
.L_x_4738:
[----:B------:R-:W-:Y:S01]  /*4c6f0*/  DMUL R36, RZ, R22 ;  /* 0x00000016ff247228 */ /* 0x000fe20000000000 */
[----:B------:R-:W-:-:S10]  /*4c700*/  IMAD.MOV.U32 R2, RZ, RZ, RZ ;  /* 0x000000ffff027224 */ /* 0x000fd400078e00ff */
.L_x_4739:
[----:B------:R-:W-:Y:S05]  /*4c710*/  BSYNC B2 ;  /* 0x0000000000027941 */ /* 0x000fea0003800000 */
.L_x_4737:
        /* <DEDUP_REMOVED lines=39> */
.L_x_4721:
        /* <DEDUP_REMOVED lines=11> */
.L_x_4740:
[----:B------:R-:W-:-:S10]  /*4ca40*/  DADD R4, R22, -R22 ;  /* 0x0000000016047229 */ /* 0x000fd40000000816 */
[----:B------:R-:W-:Y:S02]  /*4ca50*/  IMAD.MOV.U32 R6, RZ, RZ, R4 ;  /* 0x000000ffff067224 */ /* 0x000fe400078e0004 */
[----:B------:R-:W-:Y:S01]  /*4ca60*/  IMAD.MOV.U32 R7, RZ, RZ, R5 ;  /* 0x000000ffff077224 */ /* 0x000fe200078e0005 */
[----:B------:R-:W-:Y:S06]  /*4ca70*/  BRA `(.L_x_4731) ;  /* 0x00000008009c7947 */ /* 0x000fec0003800000 */
.L_x_4720:
        /* <DEDUP_REMOVED lines=26> */
.L_x_4742:
[----:B------:R-:W-:Y:S01]  /*4cc20*/  DMUL R32, RZ, R22 ;  /* 0x00000016ff207228 */ /* 0x000fe20000000000 */
[----:B------:R-:W-:-:S10]  /*4cc30*/  IMAD.MOV.U32 R27, RZ, RZ, RZ ;  /* 0x000000ffff1b7224 */ /* 0x000fd400078e00ff */
.L_x_4743:
[----:B------:R-:W-:Y:S05]  /*4cc40*/  BSYNC B2 ;  /* 0x0000000000027941 */ /* 0x000fea0003800000 */
.L_x_4741:
        /* <DEDUP_REMOVED lines=49> */
.L_x_4745:
[----:B------:R-:W-:Y:S01]  /*4cf60*/  DMUL R6, RZ, R22 ;  /* 0x00000016ff067228 */ /* 0x000fe20000000000 */
[----:B------:R-:W-:-:S10]  /*4cf70*/  IMAD.MOV.U32 R2, RZ, RZ, RZ ;  /* 0x000000ffff027224 */ /* 0x000fd400078e00ff */
.L_x_4746:
[----:B------:R-:W-:Y:S05]  /*4cf80*/  BSYNC B2 ;  /* 0x0000000000027941 */ /* 0x000fea0003800000 */
.L_x_4744:
        /* <DEDUP_REMOVED lines=24> */
.L_x_4719:
        /* <DEDUP_REMOVED lines=59> */
.L_x_4748:
[----:B------:R-:W-:Y:S05]  /*4d4c0*/  BSYNC B0 ;  /* 0x0000000000007941 */ /* 0x000fea0003800000 */
.L_x_4747:
[----:B------:R-:W-:Y:S02]  /*4d4d0*/  IMAD.MOV.U32 R6, RZ, RZ, R22 ;  /* 0x000000ffff067224 */ /* 0x000fe400078e0016 */
[----:B------:R-:W-:-:S07]  /*4d4e0*/  IMAD.MOV.U32 R7, RZ, RZ, R23 ;  /* 0x000000ffff077224 */ /* 0x000fce00078e0017 */
.L_x_4731:
[----:B------:R-:W-:Y:S05]  /*4d4f0*/  BSYNC B1 ;  /* 0x0000000000017941 */ /* 0x000fea0003800000 */
.L_x_4718:
[----:B------:R-:W-:Y:S01]  /*4d500*/  ULDC UR4, c[0x0][0x0] ;  /* 0x0000000000047ab9 */ /* 0x000fe20000000800 */
[----:B------:R0:W-:Y:S01]  /*4d510*/  STG.E.128 desc[UR14][R20.64], R8 ;  /* 0x0000000814007986 */ /* 0x0001e2000c101d0e */
        /* <DEDUP_REMOVED lines=9> */
[----:B------:R-:W-:Y:S02]  /*4d5b0*/  ISETP.LT.U32.AND.EX P1, PT, R0, RZ, PT, P1 ;  /* 0x000000ff0000720c */ /* 0x000fe40003f21110 */
[----:B------:R-:W-:-:S13]  /*4d5c0*/  ISETP.GE.AND.EX P0, PT, R2, UR7, PT, P0 ;  /* 0x0000000702007c0c */ /* 0x000fda000bf06300 */
[----:B0-----:R-:W-:Y:S05]  /*4d5d0*/  @!P0 BRA P1, `(.L_x_4749) ;  /* 0xfffffd9800108947 */ /* 0x001fea000083ffff */
[----:B------:R-:W-:Y:S05]  /*4d5e0*/  EXIT ;  /* 0x000000000000794d */ /* 0x000fea0003800000 */
        .weak           $__internal_5_$__cuda_sm20_div_rn_f64_full
        .type           $__internal_5_$__cuda_sm20_div_rn_f64_full,@function
        .size           $__internal_5_$__cuda_sm20_div_rn_f64_full,($_ZN2at6native57_GLOBAL__N__f3eca4a2_24_ForeachBinaryOpScalar_cu_86b9896c25multi_tensor_apply_kernelINS1_18TensorListMetadataILi1EEENS1_21BinaryOpScalarFunctorIN3c107complexIdEELi1ELi1ELi0EEEJNS1_13power_functorIS8_EES8_EEEvT_T0_DpT1_$__internal_trig_reduction_slowpathd - $__internal_5_$__cuda_sm20_div_rn_f64_full)
$__internal_5_$__cuda_sm20_div_rn_f64_full:
        /* <DEDUP_REMOVED lines=73> */
.L_x_4751:
        /* <DEDUP_REMOVED lines=17> */
.L_x_4754:
[----:B------:R-:W-:Y:S01]  /*4db90*/  LOP3.LUT R25, R33, 0x80000, RZ, 0xfc, !PT ;  /* 0x0008000021197812 */ /* 0x000fe200078efcff */
[----:B------:R-:W-:-:S04]  /*4dba0*/  IMAD.MOV.U32 R50, RZ, RZ, R32 ;  /* 0x000000ffff327224 */ /* 0x000fc800078e0020 */
[----:B------:R-:W-:Y:S01]  /*4dbb0*/  IMAD.MOV.U32 R51, RZ, RZ, R25 ;  /* 0x000000ffff337224 */ /* 0x000fe200078e0019 */
[----:B------:R-:W-:Y:S06]  /*4dbc0*/  BRA `(.L_x_4752) ;  /* 0x00000000000c7947 */ /* 0x000fec0003800000 */
.L_x_4753:
[----:B------:R-:W-:Y:S01]  /*4dbd0*/  LOP3.LUT R25, R39, 0x80000, RZ, 0xfc, !PT ;  /* 0x0008000027197812 */ /* 0x000fe200078efcff */
[----:B------:R-:W-:-:S04]  /*4dbe0*/  IMAD.MOV.U32 R50, RZ, RZ, R38 ;  /* 0x000000ffff327224 */ /* 0x000fc800078e0026 */
[----:B------:R-:W-:-:S07]  /*4dbf0*/  IMAD.MOV.U32 R51, RZ, RZ, R25 ;  /* 0x000000ffff337224 */ /* 0x000fce00078e0019 */
.L_x_4752:
[----:B------:R-:W-:Y:S05]  /*4dc00*/  BSYNC B0 ;  /* 0x0000000000007941 */ /* 0x000fea0003800000 */
.L_x_4750:
[----:B------:R-:W-:Y:S02]  /*4dc10*/  IMAD.MOV.U32 R29, RZ, RZ, 0x0 ;  /* 0x00000000ff1d7424 */ /* 0x000fe400078e00ff */
[----:B------:R-:W-:Y:S02]  /*4dc20*/  IMAD.MOV.U32 R24, RZ, RZ, R50 ;  /* 0x000000ffff187224 */ /* 0x000fe400078e0032 */
[----:B------:R-:W-:Y:S01]  /*4dc30*/  IMAD.MOV.U32 R25, RZ, RZ, R51 ;  /* 0x000000ffff197224 */ /* 0x000fe200078e0033 */
[----:B------:R-:W-:Y:S06]  /*4dc40*/  RET.REL.NODEC R28 `(_ZN2at6native57_GLOBAL__N__f3eca4a2_24_ForeachBinaryOpScalar_cu_86b9896c25multi_tensor_apply_kernelINS1_18TensorListMetadataILi1EEENS1_21BinaryOpScalarFunctorIN3c107complexIdEELi1ELi1ELi0EEEJNS1_13power_functorIS8_EES8_EEEvT_T0_DpT1_) ;  /* 0xfffffb201cec7950 */ /* 0x000fec0003c3ffff */
        .type           $_ZN2at6native57_GLOBAL__N__f3eca4a2_24_ForeachBinaryOpScalar_cu_86b9896c25multi_tensor_apply_kernelINS1_18TensorListMetadataILi1EEENS1_21BinaryOpScalarFunctorIN3c107complexIdEELi1ELi1ELi0EEEJNS1_13power_functorIS8_EES8_EEEvT_T0_DpT1_$__internal_trig_reduction_slowpathd,@function
        .size           $_ZN2at6native57_GLOBAL__N__f3eca4a2_24_ForeachBinaryOpScalar_cu_86b9896c25multi_tensor_apply_kernelINS1_18TensorListMetadataILi1EEENS1_21BinaryOpScalarFunctorIN3c107complexIdEELi1ELi1ELi0EEEJNS1_13power_functorIS8_EES8_EEEvT_T0_DpT1_$__internal_trig_reduction_slowpathd,(.L_x_5393 - $_ZN2at6native57_GLOBAL__N__f3eca4a2_24_ForeachBinaryOpScalar_cu_86b9896c25multi_tensor_apply_kernelINS1_18TensorListMetadataILi1EEENS1_21BinaryOpScalarFunctorIN3c107complexIdEELi1ELi1ELi0EEEJNS1_13power_functorIS8_EES8_EEEvT_T0_DpT1_$__internal_trig_reduction_slowpathd)
$_ZN2at6native57_GLOBAL__N__f3eca4a2_24_ForeachBinaryOpScalar_cu_86b9896c25multi_tensor_apply_kernelINS1_18TensorListMetadataILi1EEENS1_21BinaryOpScalarFunctorIN3c107complexIdEELi1ELi1ELi0EEEJNS1_13power_functorIS8_EES8_EEEvT_T0_DpT1_$__internal_trig_reduction_slowpathd:
        /* <DEDUP_REMOVED lines=28> */
.L_x_4758:
        /* <DEDUP_REMOVED lines=28> */
.L_x_4757:
[----:B------:R-:W-:Y:S05]  /*4dfd0*/  BSYNC B0 ;  /* 0x0000000000007941 */ /* 0x000fea0003800000 */
.L_x_4756:
        /* <DEDUP_REMOVED lines=91> */
.L_x_4755:
[----:B------:R-:W-:Y:S02]  /*4e590*/  IMAD.MOV.U32 R31, RZ, RZ, R29 ;  /* 0x000000ffff1f7224 */ /* 0x000fe400078e001d */
[----:B------:R-:W-:-:S04]  /*4e5a0*/  IMAD.MOV.U32 R29, RZ, RZ, 0x0 ;  /* 0x00000000ff1d7424 */ /* 0x000fc800078e00ff */
[----:B------:R-:W-:Y:S05]  /*4e5b0*/  RET.REL.NODEC R28 `(_ZN2at6native57_GLOBAL__N__f3eca4a2_24_ForeachBinaryOpScalar_cu_86b9896c25multi_tensor_apply_kernelINS1_18TensorListMetadataILi1EEENS1_21BinaryOpScalarFunctorIN3c107complexIdEELi1ELi1ELi0EEEJNS1_13power_functorIS8_EES8_EEEvT_T0_DpT1_) ;  /* 0xfffffb181c907950 */ /* 0x000fea0003c3ffff */
.L_x_4759:
        /* <DEDUP_REMOVED lines=12> */
.L_x_5393:


//--------------------- .text._ZN2at6native57_GLOBAL__N__f3eca4a2_24_ForeachBinaryOpScalar_cu_86b9896c25multi_tensor_apply_kernelINS1_18TensorListMetadataILi1EEENS1_21BinaryOpScalarFunctorIfLi1ELi1ELi0EEEJNS1_13power_functorIfEEfEEEvT_T0_DpT1_ --------------------------
	.section	.text._ZN2at6native57_GLOBAL__N__f3eca4a2_24_ForeachBinaryOpScalar_cu_86b9896c25multi_tensor_apply_kernelINS1_18TensorListMetadataILi1EEENS1_21BinaryOpScalarFunctorIfLi1ELi1ELi0EEEJNS1_13power_functorIfEEfEEEvT_T0_DpT1_,"ax",@progbits
	.align	128
.text._ZN2at6native57_GLOBAL__N__f3eca4a2_24_ForeachBinaryOpScalar_cu_86b9896c25multi_tensor_apply_kernelINS1_18TensorListMetadataILi1EEENS1_21BinaryOpScalarFunctorIfLi1ELi1ELi0EEEJNS1_13power_functorIfEEfEEEvT_T0_DpT1_:
        .type           _ZN2at6native57_GLOBAL__N__f3eca4a2_24_ForeachBinaryOpScalar_cu_86b9896c25multi_tensor_apply_kernelINS1_18TensorListMetadataILi1EEENS1_21BinaryOpScalarFunctorIfLi1ELi1ELi0EEEJNS1_13power_functorIfEEfEEEvT_T0_DpT1_,@function
        .size           _ZN2at6native57_GLOBAL__N__f3eca4a2_24_ForeachBinaryOpScalar_cu_86b9896c25multi_tensor_apply_kernelINS1_18TensorListMetadataILi1EEENS1_21BinaryOpScalarFunctorIfLi1ELi1ELi0EEEJNS1_13power_functorIfEEfEEEvT_T0_DpT1_,(.L_x_5396 - _ZN2at6native57_GLOBAL__N__f3eca4a2_24_ForeachBinaryOpScalar_cu_86b9896c25multi_tensor_apply_kernelINS1_18TensorListMetadataILi1EEENS1_21BinaryOpScalarFunctorIfLi1ELi1ELi0EEEJNS1_13power_functorIfEEfEEEvT_T0_DpT1_)
        .other          _ZN2at6native57_GLOBAL__N__f3eca4a2_24_ForeachBinaryOpScalar_cu_86b9896c25multi_tensor_apply_kernelINS1_18TensorListMetadataILi1EEENS1_21BinaryOpScalarFunctorIfLi1ELi1ELi0EEEJNS1_13power_functorIfEEfEEEvT_T0_DpT1_,@"STO_CUDA_ENTRY STV_DEFAULT"
_ZN2at6native57_GLOBAL__N__f3eca4a2_24_ForeachBinaryOpScalar_cu_86b9896c25multi_tensor_apply_kernelINS1_18TensorListMetadataILi1EEENS1_21BinaryOpScalarFunctorIfLi1ELi1ELi0EEEJNS1_13power_functorIfEEfEEEvT_T0_DpT1_:
        /* <DEDUP_REMOVED lines=24> */
.L_x_4761:
[----:B0---4-:R-:W-:Y:S01]  /*0180*/  IADD3 R15, P0, R5, R16, RZ ;  /* 0x00000010050f7210 */ /* 0x011fe20007f1e0ff */
[C---:B-1----:R-:W-:Y:S01]  /*0190*/  IMAD R10, R14.reuse, 0x3, RZ ;  /* 0x000000030e0a7824 */ /* 0x042fe200078e02ff */
[----:B------:R-:W-:Y:S01]  /*01a0*/  CS2R R20, SRZ ;  /* 0x0000000000147805 */ /* 0x000fe2000001ff00 */
[----:B------:R-:W-:Y:S01]  /*01b0*/  IMAD.MOV.U32 R19, RZ, RZ, RZ ;  /* 0x000000ffff137224 */ /* 0x000fe200078e00ff */
[----:B------:R-:W-:Y:S01]  /*01c0*/  IADD3 R7, P1, R14, R15, RZ ;  /* 0x0000000f0e077210 */ /* 0x000fe20007f3e0ff */
[----:B------:R-:W-:Y:S01]  /*01d0*/  IMAD.X R25, RZ, RZ, R17, P0 ;  /* 0x000000ffff197224 */ /* 0x000fe200000e0611 */
[----:B------:R-:W-:Y:S02]  /*01e0*/  ISETP.GE.U32.AND P3, PT, R15, 0x10000, PT ;  /* 0x000100000f00780c */ /* 0x000fe40003f66070 */
[C---:B------:R-:W-:Y:S01]  /*01f0*/  ISETP.GE.U32.AND P0, PT, R7.reuse, 0x10000, PT ;  /* 0x000100000700780c */ /* 0x040fe20003f06070 */
[----:B------:R-:W-:Y:S01]  /*0200*/  IMAD.X R9, RZ, RZ, R25, P1 ;  /* 0x000000ffff097224 */ /* 0x000fe200008e0619 */
[----:B------:R-:W-:-:S02]  /*0210*/  ISETP.LT.U32.AND P1, PT, R7, R0, PT ;  /* 0x000000000700720c */ /* 0x000fc40003f21070 */
[----:B------:R-:W-:Y:S02]  /*0220*/  ISETP.GE.U32.AND.EX P3, PT, R25, RZ, PT, P3 ;  /* 0x000000ff1900720c */ /* 0x000fe40003f66130 */
[----:B------:R-:W-:Y:S02]  /*0230*/  ISETP.GE.U32.AND.EX P0, PT, R9, RZ, PT, P0 ;  /* 0x000000ff0900720c */ /* 0x000fe40003f06100 */
[----:B------:R-:W-:Y:S02]  /*0240*/  LEA R6, P2, R7, R2, 0x2 ;  /* 0x0000000207067211 */ /* 0x000fe400078410ff */
[----:B------:R-:W-:Y:S02]  /*0250*/  ISETP.LT.AND.EX P0, PT, R9, R4, !P0, P1 ;  /* 0x000000040900720c */ /* 0x000fe40004701310 */
[----:B------:R-:W-:Y:S02]  /*0260*/  ISETP.LT.U32.AND P1, PT, R15, R0, PT ;  /* 0x000000000f00720c */ /* 0x000fe40003f21070 */
[----:B------:R-:W-:-:S02]  /*0270*/  LEA.HI.X R7, R7, R3, R9, 0x2, P2 ;  /* 0x0000000307077211 */ /* 0x000fc400010f1409 */
[----:B------:R-:W-:Y:S02]  /*0280*/  ISETP.LT.AND.EX P1, PT, R25, R4, !P3, P1 ;  /* 0x000000041900720c */ /* 0x000fe40005f21310 */
[C---:B------:R-:W-:Y:S02]  /*0290*/  LEA R8, P4, R15.reuse, R2, 0x2 ;  /* 0x000000020f087211 */ /* 0x040fe400078810ff */
[-C--:B------:R-:W-:Y:S02]  /*02a0*/  IADD3 R13, P3, R10, R15.reuse, RZ ;  /* 0x0000000f0a0d7210 */ /* 0x080fe40007f7e0ff */
[----:B------:R-:W-:Y:S01]  /*02b0*/  LEA R11, P2, R14, R15, 0x1 ;  /* 0x0000000f0e0b7211 */ /* 0x000fe200078408ff */
[----:B------:R-:W-:Y:S01]  /*02c0*/  IMAD.MOV.U32 R22, RZ, RZ, RZ ;  /* 0x000000ffff167224 */ /* 0x000fe200078e00ff */
[--C-:B------:R-:W-:Y:S01]  /*02d0*/  LEA.HI.X R9, R15, R3, R25.reuse, 0x2, P4 ;  /* 0x000000030f097211 */ /* 0x100fe200020f1419 */
[--C-:B------:R-:W-:Y:S01]  /*02e0*/  IMAD.X R15, RZ, RZ, R25.reuse, P3 ;  /* 0x000000ffff0f7224 */ /* 0x100fe200018e0619 */
[----:B------:R-:W-:Y:S01]  /*02f0*/  ISETP.GE.U32.AND P3, PT, R13, 0x10000, PT ;  /* 0x000100000d00780c */ /* 0x000fe20003f66070 */
[----:B------:R-:W-:Y:S01]  /*0300*/  IMAD.X R23, RZ, RZ, R25, P2 ;  /* 0x000000ffff177224 */ /* 0x000fe200010e0619 */
[----:B------:R-:W-:Y:S01]  /*0310*/  ISETP.GE.U32.AND P5, PT, R11, 0x10000, PT ;  /* 0x000100000b00780c */ /* 0x000fe20003fa6070 */
[----:B------:R-:W2:Y:S01]  /*0320*/  @P1 LDG.E R21, desc[UR4][R8.64] ;  /* 0x0000000408151981 */ /* 0x000ea2000c1e1900 */
[-C--:B------:R-:W-:Y:S01]  /*0330*/  ISETP.LT.U32.AND P4, PT, R13, R0.reuse, PT ;  /* 0x000000000d00720c */ /* 0x080fe20003f81070 */
[----:B------:R-:W0:Y:S01]  /*0340*/  @P1 LDC R24, c[0x0][0xf3c] ;  /* 0x0003cf00ff181b82 */ /* 0x000e220000000800 */
[----:B------:R-:W-:Y:S01]  /*0350*/  ISETP.GE.U32.AND.EX P3, PT, R15, RZ, PT, P3 ;  /* 0x000000ff0f00720c */ /* 0x000fe20003f66130 */
[----:B------:R-:W3:Y:S01]  /*0360*/  @P0 LDG.E R19, desc[UR4][R6.64] ;  /* 0x0000000406130981 */ /* 0x000ee2000c1e1900 */
[----:B------:R-:W-:-:S02]  /*0370*/  ISETP.LT.U32.AND P2, PT, R11, R0, PT ;  /* 0x000000000b00720c */ /* 0x000fc40003f41070 */
[----:B------:R-:W-:Y:S02]  /*0380*/  ISETP.GE.U32.AND.EX P5, PT, R23, RZ, PT, P5 ;  /* 0x000000ff1700720c */ /* 0x000fe40003fa6150 */
[-C--:B------:R-:W-:Y:S01]  /*0390*/  ISETP.LT.AND.EX P3, PT, R15, R4.reuse, !P3, P4 ;  /* 0x000000040f00720c */ /* 0x080fe20005f61340 */
[----:B------:R-:W1:Y:S01]  /*03a0*/  @P0 LDC R26, c[0x0][0xf3c] ;  /* 0x0003cf00ff1a0b82 */ /* 0x000e620000000800 */
[----:B------:R-:W-:Y:S02]  /*03b0*/  ISETP.LT.AND.EX P2, PT, R23, R4, !P5, P2 ;  /* 0x000000041700720c */ /* 0x000fe40006f41320 */
[-C--:B------:R-:W-:Y:S02]  /*03c0*/  LEA R12, P4, R13, R2.reuse, 0x2 ;  /* 0x000000020d0c7211 */ /* 0x080fe400078810ff */
[----:B------:R-:W-:Y:S02]  /*03d0*/  LEA R10, P5, R11, R2, 0x2 ;  /* 0x000000020b0a7211 */ /* 0x000fe400078a10ff */
[----:B------:R-:W-:-:S02]  /*03e0*/  LEA.HI.X R13, R13, R3, R15, 0x2, P4 ;  /* 0x000000030d0d7211 */ /* 0x000fc400020f140f */
[----:B------:R-:W-:-:S03]  /*03f0*/  LEA.HI.X R11, R11, R3, R23, 0x2, P5 ;  /* 0x000000030b0b7211 */ /* 0x000fc600028f1417 */
[----:B------:R-:W4:Y:S01]  /*0400*/  @P3 LDG.E R20, desc[UR4][R12.64] ;  /* 0x000000040c143981 */ /* 0x000f22000c1e1900 */
[----:B------:R-:W5:Y:S03]  /*0410*/  @P3 LDC R15, c[0x0][0xf3c] ;  /* 0x0003cf00ff0f3b82 */ /* 0x000f660000000800 */
[----:B------:R-:W5:Y:S05]  /*0420*/  @P2 LDG.E R22, desc[UR4][R10.64] ;  /* 0x000000040a162981 */ /* 0x000f6a000c1e1900 */
[----:B------:R-:W1:Y:S01]  /*0430*/  @P2 LDC R18, c[0x0][0xf3c] ;  /* 0x0003cf00ff122b82 */ /* 0x000e620000000800 */
[----:B------:R-:W-:Y:S01]  /*0440*/  IMAD.WIDE.U32 R16, R14, 0x4, R16 ;  /* 0x000000040e107825 */ /* 0x000fe200078e0010 */
[----:B--2---:R-:W0:Y:S08]  /*0450*/  @P1 MUFU.LG2 R21, R21 ;  /* 0x0000001500151308 */ /* 0x004e300000000c00 */
[----:B---3--:R-:W1:Y:S08]  /*0460*/  @P0 MUFU.LG2 R19, R19 ;  /* 0x0000001300130308 */ /* 0x008e700000000c00 */
[----:B----4-:R-:W2:Y:S08]  /*0470*/  @P3 MUFU.LG2 R20, R20 ;  /* 0x0000001400143308 */ /* 0x010eb00000000c00 */
[----:B-----5:R-:W3:Y:S01]  /*0480*/  @P2 MUFU.LG2 R27, R22 ;  /* 0x00000016001b2308 */ /* 0x020ee20000000c00 */
[----:B0-----:R-:W-:Y:S01]  /*0490*/  @P1 FMUL.FTZ R23, R21, R24 ;  /* 0x0000001815171220 */ /* 0x001fe20000410000 */
[----:B-1----:R-:W-:Y:S01]  /*04a0*/  @P0 FMUL.FTZ R24, R19, R26 ;  /* 0x0000001a13180220 */ /* 0x002fe20000410000 */
[----:B--2---:R-:W-:-:S05]  /*04b0*/  @P3 FMUL.FTZ R15, R20, R15 ;  /* 0x0000000f140f3220 */ /* 0x004fca0000410000 */
[----:B------:R-:W0:Y:S01]  /*04c0*/  @P1 MUFU.EX2 R23, R23 ;  /* 0x0000001700171308 */ /* 0x000e220000000800 */
[----:B---3--:R-:W-:-:S07]  /*04d0*/  @P2 FMUL.FTZ R18, R27, R18 ;  /* 0x000000121b122220 */ /* 0x008fce0000410000 */
[----:B------:R-:W1:Y:S08]  /*04e0*/  @P0 MUFU.EX2 R25, R24 ;  /* 0x0000001800190308 */ /* 0x000e700000000800 */
[----:B------:R-:W2:Y:S08]  /*04f0*/  @P2 MUFU.EX2 R21, R18 ;  /* 0x0000001200152308 */ /* 0x000eb00000000800 */
[----:B------:R-:W3:Y:S01]  /*0500*/  @P3 MUFU.EX2 R15, R15 ;  /* 0x0000000f000f3308 */ /* 0x000ee20000000800 */
[----:B0-----:R4:W-:Y:S01]  /*0510*/  @P1 STG.E desc[UR4][R8.64], R23 ;  /* 0x0000001708001986 */ /* 0x0019e2000c101904 */
[----:B------:R-:W-:-:S03]  /*0520*/  ISETP.LT.U32.AND P1, PT, R16, R0, PT ;  /* 0x000000001000720c */ /* 0x000fc60003f21070 */
[----:B-1----:R4:W-:Y:S01]  /*0530*/  @P0 STG.E desc[UR4][R6.64], R25 ;  /* 0x0000001906000986 */ /* 0x0029e2000c101904 */
[----:B------:R-:W-:-:S03]  /*0540*/  ISETP.GE.U32.AND P0, PT, R16, 0x10000, PT ;  /* 0x000100001000780c */ /* 0x000fc60003f06070 */
[----:B--2---:R4:W-:Y:S01]  /*0550*/  @P2 STG.E desc[UR4][R10.64], R21 ;  /* 0x000000150a002986 */ /* 0x0049e2000c101904 */
[C---:B------:R-:W-:Y:S02]  /*0560*/  ISETP.GE.U32.AND.EX P0, PT, R17.reuse, RZ, PT, P0 ;  /* 0x000000ff1100720c */ /* 0x040fe40003f06100 */
[----:B------:R-:W-:Y:S01]  /*0570*/  ISETP.LT.AND.EX P1, PT, R17, R4, PT, P1 ;  /* 0x000000041100720c */ /* 0x000fe20003f21310 */
[----:B---3--:R4:W-:-:S12]  /*0580*/  @P3 STG.E desc[UR4][R12.64], R15 ;  /* 0x0000000f0c003986 */ /* 0x0089d8000c101904 */
[----:B------:R-:W-:Y:S05]  /*0590*/  @!P0 BRA P1, `(.L_x_4761) ;  /* 0xfffffff800f88947 */ /* 0x000fea000083ffff */
[----:B------:R-:W-:Y:S05]  /*05a0*/  EXIT ;  /* 0x000000000000794d */ /* 0x000fea0003800000 */
.L_x_4760:
        /* <DEDUP_REMOVED lines=9> */
.L_x_4762:
        /* <DEDUP_REMOVED lines=11> */
[----:B--2---:R-:W0:Y:S08]  /*06f0*/  MUFU.LG2 R15, R15 ;  /* 0x0000000f000f7308 */ /* 0x004e300000000c00 */
[----:B------:R-:W1:Y:S08]  /*0700*/  MUFU.LG2 R14, R14 ;  /* 0x0000000e000e7308 */ /* 0x000e700000000c00 */
[----:B------:R-:W2:Y:S01]  /*0710*/  MUFU.LG2 R13, R13 ;  /* 0x0000000d000d7308 */ /* 0x000ea20000000c00 */
[----:B0-----:R-:W-:-:S07]  /*0720*/  FMUL.FTZ R11, R15, UR7 ;  /* 0x000000070f0b7c20 */ /* 0x001fce0008410000 */
[----:B------:R-:W0:Y:S01]  /*0730*/  MUFU.LG2 R12, R12 ;  /* 0x0000000c000c7308 */ /* 0x000e220000000c00 */
[----:B-1----:R-:W-:-:S07]  /*0740*/  FMUL.FTZ R10, R14, UR7 ;  /* 0x000000070e0a7c20 */ /* 0x002fce0008410000 */
[----:B------:R-:W-:Y:S01]  /*0750*/  MUFU.EX2 R11, R11 ;  /* 0x0000000b000b7308 */ /* 0x000fe20000000800 */
[----:B--2---:R-:W-:-:S07]  /*0760*/  FMUL.FTZ R9, R13, UR7 ;  /* 0x000000070d097c20 */ /* 0x004fce0008410000 */
[----:B------:R-:W-:Y:S01]  /*0770*/  MUFU.EX2 R10, R10 ;  /* 0x0000000a000a7308 */ /* 0x000fe20000000800 */
[----:B0-----:R-:W-:-:S07]  /*0780*/  FMUL.FTZ R8, R12, UR7 ;  /* 0x000000070c087c20 */ /* 0x001fce0008410000 */
[----:B------:R-:W-:Y:S08]  /*0790*/  MUFU.EX2 R9, R9 ;  /* 0x0000000900097308 */ /* 0x000ff00000000800 */
[----:B------:R-:W0:Y:S02]  /*07a0*/  MUFU.EX2 R8, R8 ;  /* 0x0000000800087308 */ /* 0x000e240000000800 */
[----:B0-----:R0:W-:Y:S01]  /*07b0*/  STG.E.128 desc[UR4][R6.64], R8 ;  /* 0x0000000806007986 */ /* 0x0011e2000c101d04 */
[----:B------:R-:W-:Y:S05]  /*07c0*/  @!P0 BRA P1, `(.L_x_4762) ;  /* 0xfffffffc009c8947 */ /* 0x000fea000083ffff */
[----:B------:R-:W-:Y:S05]  /*07d0*/  EXIT ;  /* 0x000000000000794d */ /* 0x000fea0003800000 */
.L_x_4763:
        /* <DEDUP_REMOVED lines=10> */
.L_x_5396:


//--------------------- .text._ZN2at6native57_GLOBAL__N__f3eca4a2_24_ForeachBinaryOpScalar_cu_86b9896c25multi_tensor_apply_kernelINS1_18TensorListMetadataILi1EEENS1_21BinaryOpScalarFunctorIdLi1ELi1ELi0EEEJNS1_13power_functorIdEEdEEEvT_T0_DpT1_ --------------------------
	.section	.text._ZN2at6native57_GLOBAL__N__f3eca4a2_24_ForeachBinaryOpScalar_cu_86b9896c25multi_tensor_apply_kernelINS1_18TensorListMetadataILi1EEENS1_21BinaryOpScalarFunctorIdLi1ELi1ELi0EEEJNS1_13power_functorIdEEdEEEvT_T0_DpT1_,"ax",@progbits
	.align	128
.text._ZN2at6native57_GLOBAL__N__f3eca4a2_24_ForeachBinaryOpScalar_cu_86b9896c25multi_tensor_apply_kernelINS1_18TensorListMetadataILi1EEENS1_21BinaryOpScalarFunctorIdLi1ELi1ELi0EEEJNS1_13power_functorIdEEdEEEvT_T0_DpT1_:
        .type           _ZN2at6native57_GLOBAL__N__f3eca4a2_24_ForeachBinaryOpScalar_cu_86b9896c25multi_tensor_apply_kernelINS1_18TensorListMetadataILi1EEENS1_21BinaryOpScalarFunctorIdLi1ELi1ELi0EEEJNS1_13power_functorIdEEdEEEvT_T0_DpT1_,@function
        .size           _ZN2at6native57_GLOBAL__N__f3eca4a2_24_ForeachBinaryOpScalar_cu_86b9896c25multi_tensor_apply_kernelINS1_18TensorListMetadataILi1EEENS1_21BinaryOpScalarFunctorIdLi1ELi1ELi0EEEJNS1_13power_functorIdEEdEEEvT_T0_DpT1_,(.L_x_5397 - _ZN2at6native57_GLOBAL__N__f3eca4a2_24_ForeachBinaryOpScalar_cu_86b9896c25multi_tensor_apply_kernelINS1_18TensorListMetadataILi1EEENS1_21BinaryOpScalarFunctorIdLi1ELi1ELi0EEEJNS1_13power_functorIdEEdEEEvT_T0_DpT1_)
        .other          _ZN2at6native57_GLOBAL__N__f3eca4a2_24_ForeachBinaryOpScalar_cu_86b9896c25multi_tensor_apply_kernelINS1_18TensorListMetadataILi1EEENS1_21BinaryOpScalarFunctorIdLi1ELi1ELi0EEEJNS1_13power_functorIdEEdEEEvT_T0_DpT1_,@"STO_CUDA_ENTRY STV_DEFAULT"
_ZN2at6native57_GLOBAL__N__f3eca4a2_24_ForeachBinaryOpScalar_cu_86b9896c25multi_tensor_apply_kernelINS1_18TensorListMetadataILi1EEENS1_21BinaryOpScalarFunctorIdLi1ELi1ELi0EEEJNS1_13power_functorIdEEdEEEvT_T0_DpT1_:
[----:B------:R-:W-:Y:S01]  /*0000*/  LDC R1, c[0x0][0x28] ;  /* 0x00000a00ff017b82 */ /* 0x000fe20000000800 */
[----:B------:R-:W0:Y:S01]  /*0010*/  S2R R7, SR_CTAID.X ;  /* 0x0000000000077919 */ /* 0x000e220000002500 */
[----:B------:R-:W-:Y:S01]  /*0020*/  IMAD.MOV.U32 R0, RZ, RZ, 0x820 ;  /* 0x00000820ff007424 */ /* 0x000fe200078e00ff */
[----:B------:R-:W-:Y:S01]  /*0030*/  ULDC.64 UR8, c[0x0][0x208] ;  /* 0x0000820000087ab9 */ /* 0x000fe20000000a00 */
[----:B------:R-:W-:-:S04]  /*0040*/  ULDC.64 UR6, c[0x0][0xf40] ;  /* 0x0003d00000067ab9 */ /* 0x000fc80000000a00 */
        /* <DEDUP_REMOVED lines=9> */
[----:B------:R-:W-:-:S03]  /*00e0*/  IMAD.X R3, R5, 0x1, ~R3, P1 ;  /* 0x0000000105037824 */ /* 0x000fc600008e0e03 */
[----:B-1----:R-:W-:-:S04]  /*00f0*/  LOP3.LUT P0, RZ, R9, 0x1f, R14, 0xf8, !PT ;  /* 0x0000001f09ff7812 */ /* 0x002fc8000780f80e */
        /* <DEDUP_REMOVED lines=8> */
[----:B------:R-:W-:Y:S01]  /*0180*/  ULDC.64 UR10, c[0x0][0xf40] ;  /* 0x0003d000000a7ab9 */ /* 0x000fe20000000a00 */
[----:B------:R-:W-:-:S05]  /*0190*/  ULDC UR12, c[0x0][0xf44] ;  /* 0x0003d100000c7ab9 */ /* 0x000fca0000000800 */
.L_x_4856:
[----:B0-----:R-:W-:Y:S01]  /*01a0*/  IADD3 R17, P0, R4, R7, RZ ;  /* 0x0000000704117210 */ /* 0x001fe20007f1e0ff */
[----:B-1----:R-:W-:Y:S01]  /*01b0*/  IMAD R10, R5, 0x3, RZ ;  /* 0x00000003050a7824 */ /* 0x002fe200078e02ff */
[----:B------:R-:W-:Y:S02]  /*01c0*/  CS2R R42, SRZ ;  /* 0x00000000002a7805 */ /* 0x000fe4000001ff00 */
[----:B------:R-:W-:Y:S01]  /*01d0*/  ISETP.GE.U32.AND P4, PT, R17, 0x10000, PT ;  /* 0x000100001100780c */ /* 0x000fe20003f86070 */
[----:B------:R-:W-:Y:S01]  /*01e0*/  IMAD.X R8, RZ, RZ, R6, P0 ;  /* 0x000000ffff087224 */ /* 0x000fe200000e0606 */
[-C--:B------:R-:W-:Y:S02]  /*01f0*/  IADD3 R9, P1, R5, R17.reuse, RZ ;  /* 0x0000001105097210 */ /* 0x080fe40007f3e0ff */
[----:B------:R-:W-:Y:S02]  /*0200*/  ISETP.LT.U32.AND P3, PT, R17, R2, PT ;  /* 0x000000021100720c */ /* 0x000fe40003f61070 */
[----:B------:R-:W-:Y:S01]  /*0210*/  IADD3 R11, P6, R10, R17, RZ ;  /* 0x000000110a0b7210 */ /* 0x000fe20007fde0ff */
[----:B------:R-:W-:Y:S01]  /*0220*/  IMAD.X R12, RZ, RZ, R8, P1 ;  /* 0x000000ffff0c7224 */ /* 0x000fe200008e0608 */
[----:B------:R-:W-:-:S02]  /*0230*/  ISETP.GE.U32.AND.EX P4, PT, R8, RZ, PT, P4 ;  /* 0x000000ff0800720c */ /* 0x000fc40003f86140 */
[----:B------:R-:W-:Y:S01]  /*0240*/  LEA R13, P0, R5, R17, 0x1 ;  /* 0x00000011050d7211 */ /* 0x000fe200078008ff */
[--C-:B------:R-:W-:Y:S01]  /*0250*/  IMAD.X R16, RZ, RZ, R8.reuse, P6 ;  /* 0x000000ffff107224 */ /* 0x100fe200030e0608 */
[----:B------:R-:W-:Y:S02]  /*0260*/  ISETP.GT.U32.AND P5, PT, R9, 0xffff, PT ;  /* 0x0000ffff0900780c */ /* 0x000fe40003fa4070 */
[----:B------:R-:W-:Y:S01]  /*0270*/  ISETP.LT.AND.EX P3, PT, R8, R3, !P4, P3 ;  /* 0x000000030800720c */ /* 0x000fe20006761330 */
[----:B------:R-:W-:Y:S01]  /*0280*/  IMAD.X R18, RZ, RZ, R8, P0 ;  /* 0x000000ffff127224 */ /* 0x000fe200000e0608 */
[----:B------:R-:W-:Y:S02]  /*0290*/  ISETP.GT.U32.AND P4, PT, R11, 0xffff, PT ;  /* 0x0000ffff0b00780c */ /* 0x000fe40003f84070 */
[----:B------:R-:W-:Y:S02]  /*02a0*/  ISETP.GE.U32.AND P2, PT, R9, R2, PT ;  /* 0x000000020900720c */ /* 0x000fe40003f46070 */
[----:B------:R-:W-:-:S02]  /*02b0*/  ISETP.GT.U32.AND.EX P5, PT, R12, RZ, PT, P5 ;  /* 0x000000ff0c00720c */ /* 0x000fc40003fa4150 */
[----:B------:R-:W-:Y:S02]  /*02c0*/  ISETP.GT.U32.AND P0, PT, R13, 0xffff, PT ;  /* 0x0000ffff0d00780c */ /* 0x000fe40003f04070 */
[-C--:B------:R-:W-:Y:S02]  /*02d0*/  ISETP.GE.U32.AND P1, PT, R11, R2.reuse, PT ;  /* 0x000000020b00720c */ /* 0x080fe40003f26070 */
[----:B------:R-:W-:Y:S01]  /*02e0*/  ISETP.GT.U32.AND.EX P4, PT, R16, RZ, PT, P4 ;  /* 0x000000ff1000720c */ /* 0x000fe20003f84140 */
[----:B------:R-:W-:Y:S01]  /*02f0*/  @P3 IMAD.WIDE R20, R0, 0x80000, R14 ;  /* 0x0008000000143825 */ /* 0x000fe200078e020e */
[----:B------:R-:W-:Y:S02]  /*0300*/  ISETP.GE.OR.EX P2, PT, R12, R3, P5, P2 ;  /* 0x000000030c00720c */ /* 0x000fe40002f46720 */
[----:B------:R-:W-:Y:S02]  /*0310*/  ISETP.GE.U32.AND P5, PT, R13, R2, PT ;  /* 0x000000020d00720c */ /* 0x000fe40003fa6070 */
[----:B------:R-:W-:-:S02]  /*0320*/  ISETP.GT.U32.AND.EX P0, PT, R18, RZ, PT, P0 ;  /* 0x000000ff1200720c */ /* 0x000fc40003f04100 */
[-C--:B------:R-:W-:Y:S02]  /*0330*/  ISETP.GE.OR.EX P1, PT, R16, R3.reuse, P4, P1 ;  /* 0x000000031000720c */ /* 0x080fe40002726710 */
[----:B------:R-:W-:Y:S02]  /*0340*/  ISETP.GE.OR.EX P0, PT, R18, R3, P0, P5 ;  /* 0x000000031200720c */ /* 0x000fe40000706750 */
[----:B------:R-:W-:-:S04]  /*0350*/  @P3 LEA R24, P4, R17, R20, 0x3 ;  /* 0x0000001411183211 */ /* 0x000fc800078818ff */
[----:B------:R-:W-:Y:S01]  /*0360*/  @P3 LEA.HI.X R25, R17, R21, R8, 0x3, P4 ;  /* 0x0000001511193211 */ /* 0x000fe200020f1c08 */
[----:B------:R-:W-:-:S04]  /*0370*/  @!P2 IMAD.WIDE R20, R0, 0x80000, R14 ;  /* 0x000800000014a825 */ /* 0x000fc800078e020e */
[C-C-:B------:R-:W-:Y:S01]  /*0380*/  @!P1 IMAD.WIDE R22, R0.reuse, 0x80000, R14.reuse ;  /* 0x0008000000169825 */ /* 0x140fe200078e020e */
[----:B------:R-:W-:Y:S01]  /*0390*/  @!P2 LEA R26, P4, R9, R20, 0x3 ;  /* 0x00000014091aa211 */ /* 0x000fe200078818ff */
[----:B------:R0:W2:Y:S01]  /*03a0*/  @P3 LDG.E.64 R42, desc[UR8][R24.64] ;  /* 0x00000008182a3981 */ /* 0x0000a2000c1e1b00 */
[----:B------:R-:W-:Y:S01]  /*03b0*/  CS2R R44, SRZ ;  /* 0x00000000002c7805 */ /* 0x000fe2000001ff00 */
[----:B------:R-:W-:Y:S01]  /*03c0*/  @!P0 IMAD.WIDE R28, R0, 0x80000, R14 ;  /* 0x00080000001c8825 */ /* 0x000fe200078e020e */
[----:B------:R-:W-:Y:S02]  /*03d0*/  @!P1 LEA R30, P6, R11, R22, 0x3 ;  /* 0x000000160b1e9211 */ /* 0x000fe400078c18ff */
[----:B------:R-:W-:Y:S02]  /*03e0*/  @!P2 LEA.HI.X R27, R9, R21, R12, 0x3, P4 ;  /* 0x00000015091ba211 */ /* 0x000fe400020f1c0c */
[----:B------:R-:W-:Y:S02]  /*03f0*/  CS2R R20, SRZ ;  /* 0x0000000000147805 */ /* 0x000fe4000001ff00 */
[----:B------:R-:W-:-:S02]  /*0400*/  @!P0 LEA R28, P5, R13, R28, 0x3 ;  /* 0x0000001c0d1c8211 */ /* 0x000fc400078a18ff */
[----:B------:R-:W-:Y:S02]  /*0410*/  @!P1 LEA.HI.X R31, R11, R23, R16, 0x3, P6 ;  /* 0x000000170b1f9211 */ /* 0x000fe400030f1c10 */
[----:B------:R-:W-:Y:S02]  /*0420*/  CS2R R22, SRZ ;  /* 0x0000000000167805 */ /* 0x000fe4000001ff00 */
[----:B------:R-:W-:Y:S01]  /*0430*/  @!P0 LEA.HI.X R29, R13, R29, R18, 0x3, P5 ;  /* 0x0000001d0d1d8211 */ /* 0x000fe200028f1c12 */
[----:B0-----:R-:W0:Y:S01]  /*0440*/  LDC.64 R24, c[0x0][0xf40] ;  /* 0x0003d000ff187b82 */ /* 0x001e220000000a00 */
[----:B------:R1:W5:Y:S04]  /*0450*/  @!P1 LDG.E.64 R44, desc[UR8][R30.64] ;  /* 0x000000081e2c9981 */ /* 0x000368000c1e1b00 */
[----:B------:R1:W5:Y:S04]  /*0460*/  @!P2 LDG.E.64 R22, desc[UR8][R26.64] ;  /* 0x000000081a16a981 */ /* 0x000368000c1e1b00 */
[----:B------:R1:W5:Y:S01]  /*0470*/  @!P0 LDG.E.64 R20, desc[UR8][R28.64] ;  /* 0x000000081c148981 */ /* 0x000362000c1e1b00 */
[----:B0-----:R-:W-:-:S04]  /*0480*/  LOP3.LUT R8, R25, 0x7ff00000, RZ, 0xc0, !PT ;  /* 0x7ff0000019087812 */ /* 0x001fc800078ec0ff */
[----:B------:R-:W-:-:S04]  /*0490*/  LEA.HI R17, R8, 0xfffffc0c, RZ, 0xc ;  /* 0xfffffc0c08117811 */ /* 0x000fc800078f60ff */
[CC--:B------:R-:W-:Y:S02]  /*04a0*/  SHF.L.U32 R8, R24.reuse, R17.reuse, RZ ;  /* 0x0000001118087219 */ /* 0x0c0fe400000006ff */
[----:B------:R-:W-:Y:S02]  /*04b0*/  SHF.L.U64.HI R17, R24, R17, R25 ;  /* 0x0000001118117219 */ /* 0x000fe40000010219 */
[----:B------:R-:W-:Y:S01]  /*04c0*/  ISETP.NE.U32.AND P5, PT, R8, RZ, PT ;  /* 0x000000ff0800720c */ /* 0x000fe20003fa5070 */
[----:B------:R-:W-:Y:S01]  /*04d0*/  BSSY B0, `(.L_x_4765) ;  /* 0x0000005000007945 */ /* 0x000fe20003800000 */
[----:B------:R-:W-:Y:S02]  /*04e0*/  MOV R8, 0x520 ;  /* 0x0000052000087802 */ /* 0x000fe40000000f00 */
[----:B------:R-:W-:Y:S01]  /*04f0*/  ISETP.NE.AND.EX P5, PT, R17, -0x80000000, PT, P5 ;  /* 0x800000001100780c */ /* 0x000fe20003fa5350 */
[----:B-12---:R-:W-:-:S12]  /*0500*/  DADD R24, -RZ, |R42| ;  /* 0x00000000ff187229 */ /* 0x006fd8000000052a */
[----:B-----5:R-:W-:Y:S05]  /*0510*/  CALL.REL.NOINC `($_ZN2at6native57_GLOBAL__N__f3eca4a2_24_ForeachBinaryOpScalar_cu_86b9896c25multi_tensor_apply_kernelINS1_18TensorListMetadataILi1EEENS1_21BinaryOpScalarFunctorIdLi1ELi1ELi0EEEJNS1_13power_functorIdEEdEEEvT_T0_DpT1_$__internal_accurate_pow) ;  /* 0x0000004c00d87944 */ /* 0x020fea0003c00000 */
[----:B------:R-:W-:Y:S05]  /*0520*/  BSYNC B0 ;  /* 0x0000000000007941 */ /* 0x000fea0003800000 */
.L_x_4765:
        /* <DEDUP_REMOVED lines=13> */
.L_x_4769:
[----:B------:R-:W-:-:S07]  /*0600*/  CS2R R34, SRZ ;  /* 0x0000000000227805 */ /* 0x000fce000001ff00 */
.L_x_4770:
[----:B------:R-:W-:Y:S05]  /*0610*/  BSYNC B0 ;  /* 0x0000000000007941 */ /* 0x000fea0003800000 */
.L_x_4768:
        /* <DEDUP_REMOVED lines=14> */
[----:B------:R-:W-:Y:S01]  /*0700*/  UISETP.GT.AND UP0, UPT, UR12, -0x1, UPT ;  /* 0xffffffff0c00788c */ /* 0x000fe2000bf04270 */
[----:B------:R-:W-:-:S03]  /*0710*/  UMOV UR4, URZ ;  /* 0x0000003f00047c82 */ /* 0x000fc60008000000 */
[----:B------:R-:W-:Y:S01]  /*0720*/  USEL UR5, URZ, 0x7ff00000, !UP0 ;  /* 0x7ff000003f057887 */ /* 0x000fe2000c000000 */
[----:B------:R-:W-:-:S05]  /*0730*/  IMAD.U32 R34, RZ, RZ, UR4 ;  /* 0x00000004ff227e24 */ /* 0x000fca000f8e00ff */
[----:B------:R-:W-:Y:S01]  /*0740*/  IMAD.U32 R35, RZ, RZ, UR5 ;  /* 0x00000005ff237e24 */ /* 0x000fe2000f8e00ff */
[----:B------:R-:W-:Y:S06]  /*0750*/  BRA `(.L_x_4772) ;  /* 0x00000000001c7947 */ /* 0x000fec0003800000 */
.L_x_4774:
[C---:B------:R-:W-:Y:S02]  /*0760*/  DSETP.GT.AND P4, PT, |R42|.reuse, 1, PT ;  /* 0x3ff000002a00742a */ /* 0x040fe40003f84200 */
[----:B------:R-:W-:-:S04]  /*0770*/  DSETP.NEU.AND P5, PT, R42, -1, PT ;  /* 0xbff000002a00742a */ /* 0x000fc80003fad000 */
[----:B------:R-:W-:-:S04]  /*0780*/  SEL R34, RZ, 0x7ff00000, !P4 ;  /* 0x7ff00000ff227807 */ /* 0x000fc80006000000 */
[----:B------:R-:W-:Y:S01]  /*0790*/  SEL R35, R34, 0x3ff00000, P5 ;  /* 0x3ff0000022237807 */ /* 0x000fe20002800000 */
[----:B------:R-:W-:Y:S01]  /*07a0*/  IMAD.MOV.U32 R34, RZ, RZ, RZ ;  /* 0x000000ffff227224 */ /* 0x000fe200078e00ff */
[----:B------:R-:W-:Y:S06]  /*07b0*/  BRA `(.L_x_4772) ;  /* 0x0000000000047947 */ /* 0x000fec0003800000 */
.L_x_4773:
[----:B------:R-:W-:-:S11]  /*07c0*/  DADD R34, R42, R24 ;  /* 0x000000002a227229 */ /* 0x000fd60000000018 */
.L_x_4772:
[----:B------:R-:W-:Y:S05]  /*07d0*/  BSYNC B0 ;  /* 0x0000000000007941 */ /* 0x000fea0003800000 */
.L_x_4771:
        /* <DEDUP_REMOVED lines=9> */
[----:B------:R-:W-:Y:S05]  /*0870*/  CALL.REL.NOINC `($_ZN2at6native57_GLOBAL__N__f3eca4a2_24_ForeachBinaryOpScalar_cu_86b9896c25multi_tensor_apply_kernelINS1_18TensorListMetadataILi1EEENS1_21BinaryOpScalarFunctorIdLi1ELi1ELi0EEEJNS1_13power_functorIdEEdEEEvT_T0_DpT1_$__internal_accurate_pow) ;  /* 0x0000004c00007944 */ /* 0x000fea0003c00000 */
        /* <DEDUP_REMOVED lines=9> */
.L_x_4776:
[----:B------:R-:W-:-:S07]  /*0910*/  CS2R R34, SRZ ;  /* 0x0000000000227805 */ /* 0x000fce000001ff00 */
.L_x_4777:
[----:B------:R-:W-:Y:S05]  /*0920*/  BSYNC B0 ;  /* 0x0000000000007941 */ /* 0x000fea0003800000 */
.L_x_4775:
        /* <DEDUP_REMOVED lines=18> */
.L_x_4781:
[C---:B------:R-:W-:Y:S02]  /*0a50*/  DSETP.GT.AND P4, PT, |R22|.reuse, 1, PT ;  /* 0x3ff000001600742a */ /* 0x040fe40003f84200 */
[----:B------:R-:W-:-:S04]  /*0a60*/  DSETP.NEU.AND P6, PT, R22, -1, PT ;  /* 0xbff000001600742a */ /* 0x000fc80003fcd000 */
[----:B------:R-:W-:-:S04]  /*0a70*/  SEL R34, RZ, 0x7ff00000, !P4 ;  /* 0x7ff00000ff227807 */ /* 0x000fc80006000000 */
[----:B------:R-:W-:Y:S01]  /*0a80*/  SEL R35, R34, 0x3ff00000, P6 ;  /* 0x3ff0000022237807 */ /* 0x000fe20003000000 */
[----:B------:R-:W-:Y:S01]  /*0a90*/  IMAD.MOV.U32 R34, RZ, RZ, RZ ;  /* 0x000000ffff227224 */ /* 0x000fe200078e00ff */
[----:B------:R-:W-:Y:S06]  /*0aa0*/  BRA `(.L_x_4779) ;  /* 0x0000000000047947 */ /* 0x000fec0003800000 */
.L_x_4780:
[----:B------:R-:W-:-:S11]  /*0ab0*/  DADD R34, R22, R24 ;  /* 0x0000000016227229 */ /* 0x000fd60000000018 */
.L_x_4779:
[----:B------:R-:W-:Y:S05]  /*0ac0*/  BSYNC B0 ;  /* 0x0000000000007941 */ /* 0x000fea0003800000 */
.L_x_4778:
        /* <DEDUP_REMOVED lines=18> */
.L_x_4783:
[----:B------:R-:W-:-:S07]  /*0bf0*/  CS2R R34, SRZ ;  /* 0x0000000000227805 */ /* 0x000fce000001ff00 */
.L_x_4784:
[----:B------:R-:W-:Y:S05]  /*0c00*/  BSYNC B0 ;  /* 0x0000000000007941 */ /* 0x000fea0003800000 */
.L_x_4782:
        /* <DEDUP_REMOVED lines=18> */
.L_x_4788:
[C---:B------:R-:W-:Y:S02]  /*0d30*/  DSETP.GT.AND P4, PT, |R20|.reuse, 1, PT ;  /* 0x3ff000001400742a */ /* 0x040fe40003f84200 */
[----:B------:R-:W-:-:S04]  /*0d40*/  DSETP.NEU.AND P6, PT, R20, -1, PT ;  /* 0xbff000001400742a */ /* 0x000fc80003fcd000 */
[----:B------:R-:W-:-:S04]  /*0d50*/  SEL R34, RZ, 0x7ff00000, !P4 ;  /* 0x7ff00000ff227807 */ /* 0x000fc80006000000 */
[----:B------:R-:W-:Y:S01]  /*0d60*/  SEL R35, R34, 0x3ff00000, P6 ;  /* 0x3ff0000022237807 */ /* 0x000fe20003000000 */
[----:B------:R-:W-:Y:S01]  /*0d70*/  IMAD.MOV.U32 R34, RZ, RZ, RZ ;  /* 0x000000ffff227224 */ /* 0x000fe200078e00ff */
[----:B------:R-:W-:Y:S06]  /*0d80*/  BRA `(.L_x_4786) ;  /* 0x0000000000047947 */ /* 0x000fec0003800000 */
.L_x_4787:
[----:B------:R-:W-:-:S11]  /*0d90*/  DADD R34, R20, R24 ;  /* 0x0000000014227229 */ /* 0x000fd60000000018 */
.L_x_4786:
[----:B------:R-:W-:Y:S05]  /*0da0*/  BSYNC B0 ;  /* 0x0000000000007941 */ /* 0x000fea0003800000 */
.L_x_4785:
        /* <DEDUP_REMOVED lines=18> */
.L_x_4790:
[----:B------:R-:W-:-:S07]  /*0ed0*/  CS2R R34, SRZ ;  /* 0x0000000000227805 */ /* 0x000fce000001ff00 */
.L_x_4791:
[----:B------:R-:W-:Y:S05]  /*0ee0*/  BSYNC B0 ;  /* 0x0000000000007941 */ /* 0x000fea0003800000 */
.L_x_4789:
        /* <DEDUP_REMOVED lines=18> */
.L_x_4795:
[C---:B------:R-:W-:Y:S02]  /*1010*/  DSETP.GT.AND P4, PT, |R44|.reuse, 1, PT ;  /* 0x3ff000002c00742a */ /* 0x040fe40003f84200 */
[----:B------:R-:W-:-:S04]  /*1020*/  DSETP.NEU.AND P6, PT, R44, -1, PT ;  /* 0xbff000002c00742a */ /* 0x000fc80003fcd000 */
[----:B------:R-:W-:-:S04]  /*1030*/  SEL R34, RZ, 0x7ff00000, !P4 ;  /* 0x7ff00000ff227807 */ /* 0x000fc80006000000 */
[----:B------:R-:W-:Y:S01]  /*1040*/  SEL R35, R34, 0x3ff00000, P6 ;  /* 0x3ff0000022237807 */ /* 0x000fe20003000000 */
[----:B------:R-:W-:Y:S01]  /*1050*/  IMAD.MOV.U32 R34, RZ, RZ, RZ ;  /* 0x000000ffff227224 */ /* 0x000fe200078e00ff */
[----:B------:R-:W-:Y:S06]  /*1060*/  BRA `(.L_x_4793) ;  /* 0x0000000000047947 */ /* 0x000fec0003800000 */
.L_x_4794:
[----:B------:R-:W-:-:S11]  /*1070*/  DADD R34, R44, R24 ;  /* 0x000000002c227229 */ /* 0x000fd60000000018 */
.L_x_4793:
[----:B------:R-:W-:Y:S05]  /*1080*/  BSYNC B0 ;  /* 0x0000000000007941 */ /* 0x000fea0003800000 */
.L_x_4792:
[----:B------:R-:W-:-:S06]  /*1090*/  DSETP.EQ.OR P5, PT, R44, 1, !P5 ;  /* 0x3ff000002c00742a */ /* 0x000fcc0006fa2400 */
[----:B------:R-:W-:Y:S02]  /*10a0*/  FSEL R24, R34, RZ, !P5 ;  /* 0x000000ff22187208 */ /* 0x000fe40006800000 */
[----:B------:R-:W-:Y:S01]  /*10b0*/  FSEL R25, R35, 1.875, !P5 ;  /* 0x3ff0000023197808 */ /* 0x000fe20006800000 */
[----:B------:R-:W-:Y:S06]  /*10c0*/  BRA `(.L_x_4796) ;  /* 0x0000001800c47947 */ /* 0x000fec0003800000 */
.L_x_4767:
        /* <DEDUP_REMOVED lines=10> */
.L_x_4798:
[----:B------:R-:W-:Y:S02]  /*1170*/  IMAD.MOV.U32 R34, RZ, RZ, 0x0 ;  /* 0x00000000ff227424 */ /* 0x000fe400078e00ff */
[----:B------:R-:W-:-:S07]  /*1180*/  IMAD.MOV.U32 R35, RZ, RZ, 0x7ff00000 ;  /* 0x7ff00000ff237424 */ /* 0x000fce00078e00ff */
.L_x_4799:
[----:B------:R-:W-:Y:S05]  /*1190*/  BSYNC B0 ;  /* 0x0000000000007941 */ /* 0x000fea0003800000 */
.L_x_4797:
        /* <DEDUP_REMOVED lines=20> */
.L_x_4803:
[C---:B------:R-:W-:Y:S01]  /*12e0*/  DSETP.GT.AND P4, PT, |R42|.reuse, 1, PT ;  /* 0x3ff000002a00742a */ /* 0x040fe20003f84200 */
[----:B------:R-:W-:Y:S01]  /*12f0*/  IMAD.MOV.U32 R34, RZ, RZ, RZ ;  /* 0x000000ffff227224 */ /* 0x000fe200078e00ff */
[----:B------:R-:W-:-:S04]  /*1300*/  DSETP.NEU.AND P5, PT, R42, -1, PT ;  /* 0xbff000002a00742a */ /* 0x000fc80003fad000 */
[----:B------:R-:W-:-:S04]  /*1310*/  SEL R8, RZ, 0x7ff00000, P4 ;  /* 0x7ff00000ff087807 */ /* 0x000fc80002000000 */
[----:B------:R-:W-:Y:S01]  /*1320*/  SEL R35, R8, 0x3ff00000, P5 ;  /* 0x3ff0000008237807 */ /* 0x000fe20002800000 */
[----:B------:R-:W-:Y:S06]  /*1330*/  BRA `(.L_x_4801) ;  /* 0x0000000000047947 */ /* 0x000fec0003800000 */
.L_x_4802:
[----:B------:R-:W-:-:S11]  /*1340*/  DADD R34, R42, R24 ;  /* 0x000000002a227229 */ /* 0x000fd60000000018 */
.L_x_4801:
[----:B------:R-:W-:Y:S05]  /*1350*/  BSYNC B0 ;  /* 0x0000000000007941 */ /* 0x000fea0003800000 */
.L_x_4800:
        /* <DEDUP_REMOVED lines=19> */
.L_x_4805:
[----:B------:R-:W-:Y:S02]  /*1490*/  IMAD.MOV.U32 R34, RZ, RZ, 0x0 ;  /* 0x00000000ff227424 */ /* 0x000fe400078e00ff */
[----:B------:R-:W-:-:S07]  /*14a0*/  IMAD.MOV.U32 R35, RZ, RZ, 0x7ff00000 ;  /* 0x7ff00000ff237424 */ /* 0x000fce00078e00ff */
.L_x_4806:
[----:B------:R-:W-:Y:S05]  /*14b0*/  BSYNC B0 ;  /* 0x0000000000007941 */ /* 0x000fea0003800000 */
.L_x_4804:
        /* <DEDUP_REMOVED lines=18> */
.L_x_4810:
[C---:B------:R-:W-:Y:S02]  /*15e0*/  DSETP.GT.AND P4, PT, |R22|.reuse, 1, PT ;  /* 0x3ff000001600742a */ /* 0x040fe40003f84200 */
[----:B------:R-:W-:-:S04]  /*15f0*/  DSETP.NEU.AND P6, PT, R22, -1, PT ;  /* 0xbff000001600742a */ /* 0x000fc80003fcd000 */
[----:B------:R-:W-:-:S04]  /*1600*/  SEL R34, RZ, 0x7ff00000, P4 ;  /* 0x7ff00000ff227807 */ /* 0x000fc80002000000 */
[----:B------:R-:W-:Y:S01]  /*1610*/  SEL R35, R34, 0x3ff00000, P6 ;  /* 0x3ff0000022237807 */ /* 0x000fe20003000000 */
[----:B------:R-:W-:Y:S01]  /*1620*/  IMAD.MOV.U32 R34, RZ, RZ, RZ ;  /* 0x000000ffff227224 */ /* 0x000fe200078e00ff */
[----:B------:R-:W-:Y:S06]  /*1630*/  BRA `(.L_x_4808) ;  /* 0x0000000000047947 */ /* 0x000fec0003800000 */
.L_x_4809:
[----:B------:R-:W-:-:S11]  /*1640*/  DADD R34, R22, R24 ;  /* 0x0000000016227229 */ /* 0x000fd60000000018 */
.L_x_4808:
[----:B------:R-:W-:Y:S05]  /*1650*/  BSYNC B0 ;  /* 0x0000000000007941 */ /* 0x000fea0003800000 */
.L_x_4807:
        /* <DEDUP_REMOVED lines=18> */
.L_x_4812:
[----:B------:R-:W-:Y:S02]  /*1780*/  IMAD.MOV.U32 R34, RZ, RZ, 0x0 ;  /* 0x00000000ff227424 */ /* 0x000fe400078e00ff */
[----:B------:R-:W-:-:S07]  /*1790*/  IMAD.MOV.U32 R35, RZ, RZ, 0x7ff00000 ;  /* 0x7ff00000ff237424 */ /* 0x000fce00078e00ff */
.L_x_4813:
[----:B------:R-:W-:Y:S05]  /*17a0*/  BSYNC B0 ;  /* 0x0000000000007941 */ /* 0x000fea0003800000 */
.L_x_4811:
        /* <DEDUP_REMOVED lines=18> */
.L_x_4817:
[C---:B------:R-:W-:Y:S02]  /*18d0*/  DSETP.GT.AND P4, PT, |R20|.reuse, 1, PT ;  /* 0x3ff000001400742a */ /* 0x040fe40003f84200 */
[----:B------:R-:W-:-:S04]  /*18e0*/  DSETP.NEU.AND P6, PT, R20, -1, PT ;  /* 0xbff000001400742a */ /* 0x000fc80003fcd000 */
[----:B------:R-:W-:-:S04]  /*18f0*/  SEL R34, RZ, 0x7ff00000, P4 ;  /* 0x7ff00000ff227807 */ /* 0x000fc80002000000 */
[----:B------:R-:W-:Y:S01]  /*1900*/  SEL R35, R34, 0x3ff00000, P6 ;  /* 0x3ff0000022237807 */ /* 0x000fe20003000000 */
[----:B------:R-:W-:Y:S01]  /*1910*/  IMAD.MOV.U32 R34, RZ, RZ, RZ ;  /* 0x000000ffff227224 */ /* 0x000fe200078e00ff */
[----:B------:R-:W-:Y:S06]  /*1920*/  BRA `(.L_x_4815) ;  /* 0x0000000000047947 */ /* 0x000fec0003800000 */
.L_x_4816:
[----:B------:R-:W-:-:S11]  /*1930*/  DADD R34, R20, R24 ;  /* 0x0000000014227229 */ /* 0x000fd60000000018 */
.L_x_4815:
[----:B------:R-:W-:Y:S05]  /*1940*/  BSYNC B0 ;  /* 0x0000000000007941 */ /* 0x000fea0003800000 */
.L_x_4814:
        /* <DEDUP_REMOVED lines=18> */
.L_x_4819:
[----:B------:R-:W-:Y:S02]  /*1a70*/  IMAD.MOV.U32 R34, RZ, RZ, 0x0 ;  /* 0x00000000ff227424 */ /* 0x000fe400078e00ff */
[----:B------:R-:W-:-:S07]  /*1a80*/  IMAD.MOV.U32 R35, RZ, RZ, 0x7ff00000 ;  /* 0x7ff00000ff237424 */ /* 0x000fce00078e00ff */
.L_x_4820:
[----:B------:R-:W-:Y:S05]  /*1a90*/  BSYNC B0 ;  /* 0x0000000000007941 */ /* 0x000fea0003800000 */
.L_x_4818:
        /* <DEDUP_REMOVED lines=18> */
.L_x_4824:
[C---:B------:R-:W-:Y:S02]  /*1bc0*/  DSETP.GT.AND P4, PT, |R44|.reuse, 1, PT ;  /* 0x3ff000002c00742a */ /* 0x040fe40003f84200 */
[----:B------:R-:W-:-:S04]  /*1bd0*/  DSETP.NEU.AND P6, PT, R44, -1, PT ;  /* 0xbff000002c00742a */ /* 0x000fc80003fcd000 */
[----:B------:R-:W-:-:S04]  /*1be0*/  SEL R34, RZ, 0x7ff00000, P4 ;  /* 0x7ff00000ff227807 */ /* 0x000fc80002000000 */
[----:B------:R-:W-:Y:S01]  /*1bf0*/  SEL R35, R34, 0x3ff00000, P6 ;  /* 0x3ff0000022237807 */ /* 0x000fe20003000000 */
[----:B------:R-:W-:Y:S01]  /*1c00*/  IMAD.MOV.U32 R34, RZ, RZ, RZ ;  /* 0x000000ffff227224 */ /* 0x000fe200078e00ff */
[----:B------:R-:W-:Y:S06]  /*1c10*/  BRA `(.L_x_4822) ;  /* 0x0000000000047947 */ /* 0x000fec0003800000 */
.L_x_4823:
[----:B------:R-:W-:-:S11]  /*1c20*/  DADD R34, R44, R24 ;  /* 0x000000002c227229 */ /* 0x000fd60000000018 */
.L_x_4822:
[----:B------:R-:W-:Y:S05]  /*1c30*/  BSYNC B0 ;  /* 0x0000000000007941 */ /* 0x000fea0003800000 */
.L_x_4821:
[----:B------:R-:W-:-:S06]  /*1c40*/  DSETP.EQ.OR P5, PT, R44, 1, !P5 ;  /* 0x3ff000002c00742a */ /* 0x000fcc0006fa2400 */
[----:B------:R-:W-:Y:S02]  /*1c50*/  FSEL R24, R34, RZ, !P5 ;  /* 0x000000ff22187208 */ /* 0x000fe40006800000 */
[----:B------:R-:W-:Y:S01]  /*1c60*/  FSEL R25, R35, 1.875, !P5 ;  /* 0x3ff0000023197808 */ /* 0x000fe20006800000 */
[----:B------:R-:W-:Y:S06]  /*1c70*/  BRA `(.L_x_4796) ;  /* 0x0000000c00d87947 */ /* 0x000fec0003800000 */
.L_x_4766:
        /* <DEDUP_REMOVED lines=13> */
.L_x_4826:
[----:B------:R-:W0:Y:S01]  /*1d50*/  LDC.64 R24, c[0x0][0xf40] ;  /* 0x0003d000ff187b82 */ /* 0x000e220000000a00 */
[----:B------:R-:W-:Y:S01]  /*1d60*/  ISETP.LE.AND P5, PT, RZ, UR12, PT ;  /* 0x0000000cff007c0c */ /* 0x000fe2000bfa3270 */
[----:B------:R-:W-:Y:S01]  /*1d70*/  IMAD.MOV.U32 R34, RZ, RZ, RZ ;  /* 0x000000ffff227224 */ /* 0x000fe200078e00ff */
[----:B0-----:R-:W-:-:S06]  /*1d80*/  DSETP.NEU.AND P4, PT, |R24|, 0.5, PT ;  /* 0x3fe000001800742a */ /* 0x001fcc0003f8d200 */
[----:B------:R-:W-:-:S05]  /*1d90*/  SEL R35, R43, RZ, P4 ;  /* 0x000000ff2b237207 */ /* 0x000fca0002000000 */
[----:B------:R-:W-:-:S07]  /*1da0*/  @!P5 LOP3.LUT R35, R35, 0x7ff00000, RZ, 0xfc, !PT ;  /* 0x7ff000002323d812 */ /* 0x000fce00078efcff */
.L_x_4827:
[----:B------:R-:W-:Y:S05]  /*1db0*/  BSYNC B0 ;  /* 0x0000000000007941 */ /* 0x000fea0003800000 */
.L_x_4825:
[----:B------:R-:W0:Y:S01]  /*1dc0*/  LDC.64 R24, c[0x0][0xf40] ;  /* 0x0003d000ff187b82 */ /* 0x000e220000000a00 */
[----:B------:R-:W-:Y:S01]  /*1dd0*/  BSSY B0, `(.L_x_4828) ;  /* 0x000001e000007945 */ /* 0x000fe20003800000 */
[----:B0-----:R-:W-:-:S10]  /*1de0*/  DADD R26, R42, R24 ;  /* 0x000000002a1a7229 */ /* 0x001fd40000000018 */
        /* <DEDUP_REMOVED lines=10> */
[----:B------:R-:W0:Y:S01]  /*1e90*/  LDC R10, c[0x0][0xf44] ;  /* 0x0003d100ff0a7b82 */ /* 0x000e220000000800 */
[----:B------:R-:W-:Y:S01]  /*1ea0*/  ISETP.LT.AND P4, PT, R43, RZ, P4 ;  /* 0x000000ff2b00720c */ /* 0x000fe20002781270 */
[----:B------:R-:W-:Y:S01]  /*1eb0*/  IMAD.MOV.U32 R34, RZ, RZ, RZ ;  /* 0x000000ffff227224 */ /* 0x000fe200078e00ff */
[C---:B0-----:R-:W-:Y:S02]  /*1ec0*/  LOP3.LUT R8, R10.reuse, 0x7fffffff, RZ, 0xc0, !PT ;  /* 0x7fffffff0a087812 */ /* 0x041fe400078ec0ff */
[----:B------:R-:W-:Y:S02]  /*1ed0*/  ISETP.GT.AND P5, PT, R10, -0x1, PT ;  /* 0xffffffff0a00780c */ /* 0x000fe40003fa4270 */
[----:B------:R-:W-:Y:S02]  /*1ee0*/  ISETP.NE.AND P4, PT, R8, 0x3fe00000, P4 ;  /* 0x3fe000000800780c */ /* 0x000fe40002785270 */
[----:B------:R-:W-:-:S11]  /*1ef0*/  SEL R35, RZ, 0x7ff00000, !P5 ;  /* 0x7ff00000ff237807 */ /* 0x000fd60006800000 */
[----:B------:R-:W-:Y:S01]  /*1f00*/  @P4 VIADD R35, R35, 0x80000000 ;  /* 0x8000000023234836 */ /* 0x000fe20000000000 */
[----:B------:R-:W-:Y:S06]  /*1f10*/  BRA `(.L_x_4829) ;  /* 0x0000000000247947 */ /* 0x000fec0003800000 */
.L_x_4831:
        /* <DEDUP_REMOVED lines=8> */
.L_x_4830:
[----:B------:R-:W-:-:S11]  /*1fa0*/  DADD R34, R42, R24 ;  /* 0x000000002a227229 */ /* 0x000fd60000000018 */
.L_x_4829:
[----:B------:R-:W-:Y:S05]  /*1fb0*/  BSYNC B0 ;  /* 0x0000000000007941 */ /* 0x000fea0003800000 */
.L_x_4828:
[----:B------:R-:W-:Y:S01]  /*1fc0*/  DSETP.NEU.AND P5, PT, R24, RZ, PT ;  /* 0x000000ff1800722a */ /* 0x000fe20003fad000 */
[----:B------:R-:W-:Y:S01]  /*1fd0*/  BSSY B0, `(.L_x_4832) ;  /* 0x0000007000007945 */ /* 0x000fe20003800000 */
[----:B------:R-:W-:Y:S01]  /*1fe0*/  DADD R24, -RZ, |R22| ;  /* 0x00000000ff187229 */ /* 0x000fe20000000516 */
[----:B------:R-:W-:-:S03]  /*1ff0*/  MOV R8, 0x2040 ;  /* 0x0000204000087802 */ /* 0x000fc60000000f00 */
[----:B------:R-:W-:-:S06]  /*2000*/  DSETP.EQ.OR P4, PT, R42, 1, !P5 ;  /* 0x3ff000002a00742a */ /* 0x000fcc0006f82400 */
[----:B------:R-:W-:Y:S02]  /*2010*/  FSEL R42, R34, RZ, !P4 ;  /* 0x000000ff222a7208 */ /* 0x000fe40006000000 */
[----:B------:R-:W-:-:S07]  /*2020*/  FSEL R43, R35, 1.875, !P4 ;  /* 0x3ff00000232b7808 */ /* 0x000fce0006000000 */
[----:B------:R-:W-:Y:S05]  /*2030*/  CALL.REL.NOINC `($_ZN2at6native57_GLOBAL__N__f3eca4a2_24_ForeachBinaryOpScalar_cu_86b9896c25multi_tensor_apply_kernelINS1_18TensorListMetadataILi1EEENS1_21BinaryOpScalarFunctorIdLi1ELi1ELi0EEEJNS1_13power_functorIdEEdEEEvT_T0_DpT1_$__internal_accurate_pow) ;  /* 0x0000003400107944 */ /* 0x000fea0003c00000 */
[----:B------:R-:W-:Y:S05]  /*2040*/  BSYNC B0 ;  /* 0x0000000000007941 */ /* 0x000fea0003800000 */
.L_x_4832:
[----:B------:R-:W-:Y:S01]  /*2050*/  DSETP.NEU.AND P4, PT, R22, RZ, PT ;  /* 0x000000ff1600722a */ /* 0x000fe20003f8d000 */
[----:B------:R-:W-:-:S13]  /*2060*/  BSSY B0, `(.L_x_4833) ;  /* 0x0000014000007945 */ /* 0x000fda0003800000 */
[----:B------:R-:W-:Y:S05]  /*2070*/  @!P4 BRA `(.L_x_4834) ;  /* 0x000000000030c947 */ /* 0x000fea0003800000 */
[----:B------:R-:W-:Y:S01]  /*2080*/  ISETP.GT.AND P6, PT, R23, -0x1, PT ;  /* 0xffffffff1700780c */ /* 0x000fe20003fc4270 */
[----:B------:R-:W-:Y:S01]  /*2090*/  IMAD.MOV.U32 R24, RZ, RZ, R34 ;  /* 0x000000ffff187224 */ /* 0x000fe200078e0022 */
[----:B------:R-:W-:Y:S01]  /*20a0*/  PLOP3.LUT P4, PT, PT, PT, PT, 0x80, 0x0 ;  /* 0x000000000000781c */ /* 0x000fe20003f8f070 */
[----:B------:R-:W-:-:S10]  /*20b0*/  IMAD.MOV.U32 R25, RZ, RZ, R35 ;  /* 0x000000ffff197224 */ /* 0x000fd400078e0023 */
        /* <DEDUP_REMOVED lines=8> */
.L_x_4834:
[----:B------:R-:W0:Y:S01]  /*2140*/  LDC.64 R24, c[0x0][0xf40] ;  /* 0x0003d000ff187b82 */ /* 0x000e220000000a00 */
[----:B------:R-:W-:Y:S01]  /*2150*/  ISETP.LE.AND P6, PT, RZ, UR12, PT ;  /* 0x0000000cff007c0c */ /* 0x000fe2000bfc3270 */
[----:B0-----:R-:W-:Y:S01]  /*2160*/  DSETP.NEU.AND P4, PT, |R24|, 0.5, PT ;  /* 0x3fe000001800742a */ /* 0x001fe20003f8d200 */
[----:B------:R-:W-:-:S05]  /*2170*/  IMAD.MOV.U32 R24, RZ, RZ, RZ ;  /* 0x000000ffff187224 */ /* 0x000fca00078e00ff */
[----:B------:R-:W-:-:S06]  /*2180*/  SEL R25, R23, RZ, P4 ;  /* 0x000000ff17197207 */ /* 0x000fcc0002000000 */
[----:B------:R-:W-:-:S07]  /*2190*/  @!P6 LOP3.LUT R25, R25, 0x7ff00000, RZ, 0xfc, !PT ;  /* 0x7ff000001919e812 */ /* 0x000fce00078efcff */
.L_x_4835:
[----:B------:R-:W-:Y:S05]  /*21a0*/  BSYNC B0 ;  /* 0x0000000000007941 */ /* 0x000fea0003800000 */
.L_x_4833:
        /* <DEDUP_REMOVED lines=22> */
.L_x_4839:
        /* <DEDUP_REMOVED lines=8> */
.L_x_4838:
[----:B------:R-:W-:-:S11]  /*2390*/  DADD R24, R22, R26 ;  /* 0x0000000016187229 */ /* 0x000fd6000000001a */
.L_x_4837:
[----:B------:R-:W-:Y:S05]  /*23a0*/  BSYNC B0 ;  /* 0x0000000000007941 */ /* 0x000fea0003800000 */
.L_x_4836:
[----:B------:R-:W-:Y:S01]  /*23b0*/  DADD R26, -RZ, |R20| ;  /* 0x00000000ff1a7229 */ /* 0x000fe20000000514 */
[----:B------:R-:W-:Y:S01]  /*23c0*/  BSSY B0, `(.L_x_4840) ;  /* 0x0000008000007945 */ /* 0x000fe20003800000 */
[----:B------:R-:W-:Y:S01]  /*23d0*/  DSETP.EQ.OR P4, PT, R22, 1, !P5 ;  /* 0x3ff000001600742a */ /* 0x000fe20006f82400 */
[----:B------:R-:W-:-:S05]  /*23e0*/  MOV R8, 0x2440 ;  /* 0x0000244000087802 */ /* 0x000fca0000000f00 */
[----:B------:R-:W-:Y:S02]  /*23f0*/  FSEL R22, R24, RZ, !P4 ;  /* 0x000000ff18167208 */ /* 0x000fe40006000000 */
[----:B------:R-:W-:Y:S01]  /*2400*/  FSEL R23, R25, 1.875, !P4 ;  /* 0x3ff0000019177808 */ /* 0x000fe20006000000 */
[----:B------:R-:W-:Y:S02]  /*2410*/  IMAD.MOV.U32 R24, RZ, RZ, R26 ;  /* 0x000000ffff187224 */ /* 0x000fe400078e001a */
[----:B------:R-:W-:-:S07]  /*2420*/  IMAD.MOV.U32 R25, RZ, RZ, R27 ;  /* 0x000000ffff197224 */ /* 0x000fce00078e001b */
[----:B------:R-:W-:Y:S05]  /*2430*/  CALL.REL.NOINC `($_ZN2at6native57_GLOBAL__N__f3eca4a2_24_ForeachBinaryOpScalar_cu_86b9896c25multi_tensor_apply_kernelINS1_18TensorListMetadataILi1EEENS1_21BinaryOpScalarFunctorIdLi1ELi1ELi0EEEJNS1_13power_functorIdEEdEEEvT_T0_DpT1_$__internal_accurate_pow) ;  /* 0x0000003000107944 */ /* 0x000fea0003c00000 */
[----:B------:R-:W-:Y:S05]  /*2440*/  BSYNC B0 ;  /* 0x0000000000007941 */ /* 0x000fea0003800000 */
.L_x_4840:
        /* <DEDUP_REMOVED lines=15> */
.L_x_4842:
[----:B------:R-:W0:Y:S01]  /*2540*/  LDC.64 R24, c[0x0][0xf40] ;  /* 0x0003d000ff187b82 */ /* 0x000e220000000a00 */
[----:B------:R-:W-:Y:S01]  /*2550*/  ISETP.LE.AND P6, PT, RZ, UR12, PT ;  /* 0x0000000cff007c0c */ /* 0x000fe2000bfc3270 */
[----:B0-----:R-:W-:Y:S01]  /*2560*/  DSETP.NEU.AND P4, PT, |R24|, 0.5, PT ;  /* 0x3fe000001800742a */ /* 0x001fe20003f8d200 */
[----:B------:R-:W-:-:S05]  /*2570*/  IMAD.MOV.U32 R24, RZ, RZ, RZ ;  /* 0x000000ffff187224 */ /* 0x000fca00078e00ff */
[----:B------:R-:W-:-:S06]  /*2580*/  SEL R25, R21, RZ, P4 ;  /* 0x000000ff15197207 */ /* 0x000fcc0002000000 */
[----:B------:R-:W-:-:S07]  /*2590*/  @!P6 LOP3.LUT R25, R25, 0x7ff00000, RZ, 0xfc, !PT ;  /* 0x7ff000001919e812 */ /* 0x000fce00078efcff */
.L_x_4843:
[----:B------:R-:W-:Y:S05]  /*25a0*/  BSYNC B0 ;  /* 0x0000000000007941 */ /* 0x000fea0003800000 */
.L_x_4841:
        /* <DEDUP_REMOVED lines=22> */
.L_x_4847:
        /* <DEDUP_REMOVED lines=8> */
.L_x_4846:
[----:B------:R-:W-:-:S11]  /*2790*/  DADD R24, R20, R26 ;  /* 0x0000000014187229 */ /* 0x000fd6000000001a */
.L_x_4845:
[----:B------:R-:W-:Y:S05]  /*27a0*/  BSYNC B0 ;  /* 0x0000000000007941 */ /* 0x000fea0003800000 */
.L_x_4844:
        /* <DEDUP_REMOVED lines=10> */
.L_x_4848:
        /* <DEDUP_REMOVED lines=15> */
.L_x_4850:
[----:B------:R-:W0:Y:S01]  /*2940*/  LDC.64 R24, c[0x0][0xf40] ;  /* 0x0003d000ff187b82 */ /* 0x000e220000000a00 */
[----:B------:R-:W-:Y:S01]  /*2950*/  ISETP.LE.AND P6, PT, RZ, UR12, PT ;  /* 0x0000000cff007c0c */ /* 0x000fe2000bfc3270 */
[----:B0-----:R-:W-:Y:S01]  /*2960*/  DSETP.NEU.AND P4, PT, |R24|, 0.5, PT ;  /* 0x3fe000001800742a */ /* 0x001fe20003f8d200 */
[----:B------:R-:W-:-:S05]  /*2970*/  IMAD.MOV.U32 R24, RZ, RZ, RZ ;  /* 0x000000ffff187224 */ /* 0x000fca00078e00ff */
[----:B------:R-:W-:-:S06]  /*2980*/  SEL R25, R45, RZ, P4 ;  /* 0x000000ff2d197207 */ /* 0x000fcc0002000000 */
[----:B------:R-:W-:-:S07]  /*2990*/  @!P6 LOP3.LUT R25, R25, 0x7ff00000, RZ, 0xfc, !PT ;  /* 0x7ff000001919e812 */ /* 0x000fce00078efcff */
.L_x_4851:
[----:B------:R-:W-:Y:S05]  /*29a0*/  BSYNC B0 ;  /* 0x0000000000007941 */ /* 0x000fea0003800000 */
.L_x_4849:
        /* <DEDUP_REMOVED lines=22> */
.L_x_4855:
        /* <DEDUP_REMOVED lines=8> */
.L_x_4854:
[----:B------:R-:W-:-:S11]  /*2b90*/  DADD R24, R44, R26 ;  /* 0x000000002c187229 */ /* 0x000fd6000000001a */
.L_x_4853:
[----:B------:R-:W-:Y:S05]  /*2ba0*/  BSYNC B0 ;  /* 0x0000000000007941 */ /* 0x000fea0003800000 */
.L_x_4852:
[----:B------:R-:W-:-:S06]  /*2bb0*/  DSETP.EQ.OR P5, PT, R44, 1, !P5 ;  /* 0x3ff000002c00742a */ /* 0x000fcc0006fa2400 */
[----:B------:R-:W-:Y:S02]  /*2bc0*/  FSEL R24, R24, RZ, !P5 ;  /* 0x000000ff18187208 */ /* 0x000fe40006800000 */
[----:B------:R-:W-:-:S07]  /*2bd0*/  FSEL R25, R25, 1.875, !P5 ;  /* 0x3ff0000019197808 */ /* 0x000fce0006800000 */
.L_x_4796:
[----:B------:R-:W-:Y:S01]  /*2be0*/  @P3 IADD3 R17, P4, R4, R7, RZ ;  /* 0x0000000704113210 */ /* 0x000fe20007f9e0ff */
[----:B------:R-:W-:-:S04]  /*2bf0*/  @P3 IMAD.WIDE R26, R0, 0x80000, R14 ;  /* 0x00080000001a3825 */ /* 0x000fc800078e020e */
[----:B------:R-:W-:Y:S01]  /*2c00*/  @P3 IMAD.X R8, RZ, RZ, R6, P4 ;  /* 0x000000ffff083224 */ /* 0x000fe200020e0606 */
[----:B------:R-:W-:Y:S01]  /*2c10*/  @P3 LEA R26, P4, R17, R26, 0x3 ;  /* 0x0000001a111a3211 */ /* 0x000fe200078818ff */
[----:B------:R-:W-:-:S03]  /*2c20*/  @!P2 IMAD.WIDE R28, R0, 0x80000, R14 ;  /* 0x00080000001ca825 */ /* 0x000fc600078e020e */
[----:B------:R-:W-:Y:S01]  /*2c30*/  @P3 LEA.HI.X R27, R17, R27, R8, 0x3, P4 ;  /* 0x0000001b111b3211 */ /* 0x000fe200020f1c08 */
[----:B------:R-:W-:Y:S01]  /*2c40*/  @!P0 IMAD.WIDE R30, R0, 0x80000, R14 ;  /* 0x00080000001e8825 */ /* 0x000fe200078e020e */
[----:B------:R-:W-:-:S03]  /*2c50*/  @!P2 LEA R8, P4, R9, R28, 0x3 ;  /* 0x0000001c0908a211 */ /* 0x000fc600078818ff */
[----:B------:R-:W-:Y:S01]  /*2c60*/  @!P1 IMAD.WIDE R32, R0, 0x80000, R14 ;  /* 0x0008000000209825 */ /* 0x000fe200078e020e */
[----:B------:R-:W-:Y:S01]  /*2c70*/  @!P0 LEA R28, P5, R13, R30, 0x3 ;  /* 0x0000001e0d1c8211 */ /* 0x000fe200078a18ff */
[----:B------:R2:W-:Y:S01]  /*2c80*/  @P3 STG.E.64 desc[UR8][R26.64], R42 ;  /* 0x0000002a1a003986 */ /* 0x0005e2000c101b08 */
[----:B------:R-:W-:Y:S02]  /*2c90*/  @!P2 LEA.HI.X R9, R9, R29, R12, 0x3, P4 ;  /* 0x0000001d0909a211 */ /* 0x000fe400020f1c0c */
[----:B------:R-:W-:Y:S02]  /*2ca0*/  @!P0 LEA.HI.X R29, R13, R31, R18, 0x3, P5 ;  /* 0x0000001f0d1d8211 */ /* 0x000fe400028f1c12 */
[C---:B------:R-:W-:Y:S01]  /*2cb0*/  @!P1 LEA R10, P6, R11.reuse, R32, 0x3 ;  /* 0x000000200b0a9211 */ /* 0x040fe200078c18ff */
[----:B------:R2:W-:Y:S03]  /*2cc0*/  @!P2 STG.E.64 desc[UR8][R8.64], R22 ;  /* 0x000000160800a986 */ /* 0x0005e6000c101b08 */
[----:B------:R-:W-:Y:S01]  /*2cd0*/  @!P1 LEA.HI.X R11, R11, R33, R16, 0x3, P6 ;  /* 0x000000210b0b9211 */ /* 0x000fe200030f1c10 */
[----:B------:R2:W-:Y:S01]  /*2ce0*/  @!P0 STG.E.64 desc[UR8][R28.64], R20 ;  /* 0x000000141c008986 */ /* 0x0005e2000c101b08 */
[----:B------:R-:W-:-:S03]  /*2cf0*/  LEA R7, P0, R5, R7, 0x2 ;  /* 0x0000000705077211 */ /* 0x000fc600078010ff */
[----:B------:R2:W-:Y:S01]  /*2d00*/  @!P1 STG.E.64 desc[UR8][R10.64], R24 ;  /* 0x000000180a009986 */ /* 0x0005e2000c101b08 */
[----:B------:R-:W-:Y:S02]  /*2d10*/  LEA.HI.X R6, R5, R6, RZ, 0x2, P0 ;  /* 0x0000000605067211 */ /* 0x000fe400000f14ff */
[C---:B------:R-:W-:Y:S02]  /*2d20*/  ISETP.GE.U32.AND P0, PT, R7.reuse, 0x10000, PT ;  /* 0x000100000700780c */ /* 0x040fe40003f06070 */
[----:B------:R-:W-:Y:S02]  /*2d30*/  ISETP.LT.U32.AND P1, PT, R7, R2, PT ;  /* 0x000000020700720c */ /* 0x000fe40003f21070 */
[C---:B------:R-:W-:Y:S02]  /*2d40*/  ISETP.GE.U32.AND.EX P0, PT, R6.reuse, RZ, PT, P0 ;  /* 0x000000ff0600720c */ /* 0x040fe40003f06100 */
[----:B------:R-:W-:-:S13]  /*2d50*/  ISETP.LT.AND.EX P1, PT, R6, R3, PT, P1 ;  /* 0x000000030600720c */ /* 0x000fda0003f21310 */
[----:B--2---:R-:W-:Y:S05]  /*2d60*/  @!P0 BRA P1, `(.L_x_4856) ;  /* 0xffffffd4000c8947 */ /* 0x004fea000083ffff */
[----:B------:R-:W-:Y:S05]  /*2d70*/  EXIT ;  /* 0x000000000000794d */ /* 0x000fea0003800000 */
.L_x_4764:
[----:B------:R-:W0:Y:S02]  /*2d80*/  S2R R6, SR_TID.X ;  /* 0x0000000000067919 */ /* 0x000e240000002100 */
[----:B0-----:R-:W-:-:S03]  /*2d90*/  IMAD.WIDE.U32 R4, R6, 0x4, RZ ;  /* 0x0000000406047825 */ /* 0x001fc600078e00ff */
[----:B------:R-:W-:-:S04]  /*2da0*/  ISETP.GE.U32.AND P0, PT, R4, R2, PT ;  /* 0x000000020400720c */ /* 0x000fc80003f06070 */
[----:B------:R-:W-:-:S04]  /*2db0*/  ISETP.GE.AND.EX P0, PT, R5, R3, PT, P0 ;  /* 0x000000030500720c */ /* 0x000fc80003f06300 */
[----:B------:R-:W-:-:S13]  /*2dc0*/  ISETP.GT.U32.OR P0, PT, R6, 0x3fff, P0 ;  /* 0x00003fff0600780c */ /* 0x000fda0000704470 */
[----:B------:R-:W-:Y:S05]  /*2dd0*/  @P0 EXIT ;  /* 0x000000000000094d */ /* 0x000fea0003800000 */
[----:B------:R-:W0:Y:S01]  /*2de0*/  LDC.64 R8, c[0x0][0xf40] ;  /* 0x0003d000ff087b82 */ /* 0x000e220000000a00 */
[----:B------:R-:W-:Y:S01]  /*2df0*/  IMAD.MOV.U32 R7, RZ, RZ, RZ ;  /* 0x000000ffff077224 */ /* 0x000fe200078e00ff */
[----:B------:R-:W-:Y:S01]  /*2e00*/  ULDC.64 UR10, c[0x0][0xf40] ;  /* 0x0003d000000a7ab9 */ /* 0x000fe20000000a00 */
[----:B------:R-:W-:Y:S01]  /*2e10*/  ULDC UR12, c[0x0][0xf44] ;  /* 0x0003d100000c7ab9 */ /* 0x000fe20000000800 */
[C---:B0-----:R-:W-:Y:S02]  /*2e20*/  LOP3.LUT R4, R9.reuse, 0x7ff00000, RZ, 0xc0, !PT ;  /* 0x7ff0000009047812 */ /* 0x041fe400078ec0ff */
[----:B------:R-:W-:Y:S02]  /*2e30*/  ISETP.GT.AND P0, PT, R9, -0x1, PT ;  /* 0xffffffff0900780c */ /* 0x000fe40003f04270 */
[----:B------:R-:W-:-:S04]  /*2e40*/  LEA.HI R5, R4, 0xfffffc0c, RZ, 0xc ;  /* 0xfffffc0c04057811 */ /* 0x000fc800078f60ff */
[CC--:B------:R-:W-:Y:S02]  /*2e50*/  SHF.L.U64.HI R4, R8.reuse, R5.reuse, R9 ;  /* 0x0000000508047219 */ /* 0x0c0fe40000010209 */
[----:B------:R-:W-:Y:S02]  /*2e60*/  SHF.L.U32 R5, R8, R5, RZ ;  /* 0x0000000508057219 */ /* 0x000fe400000006ff */
[----:B------:R-:W-:-:S07]  /*2e70*/  SEL R9, RZ, 0x7ff00000, !P0 ;  /* 0x7ff00000ff097807 */ /* 0x000fce0004000000 */
.L_x_4948:
[----:B------:R-:W-:-:S03]  /*2e80*/  IMAD.WIDE R10, R0, 0x80000, R14 ;  /* 0x00080000000a7825 */ /* 0x000fc600078e020e */
[----:B------:R-:W-:-:S04]  /*2e90*/  LEA R12, P0, R6, R10, 0x5 ;  /* 0x0000000a060c7211 */ /* 0x000fc800078028ff */
[----:B------:R-:W-:-:S05]  /*2ea0*/  LEA.HI.X R13, R6, R11, R7, 0x5, P0 ;  /* 0x0000000b060d7211 */ /* 0x000fca00000f2c07 */
[----:B------:R-:W2:Y:S04]  /*2eb0*/  LDG.E.128 R20, desc[UR8][R12.64] ;  /* 0x000000080c147981 */ /* 0x000ea8000c1e1d00 */
[----:B------:R0:W5:Y:S01]  /*2ec0*/  LDG.E.128 R16, desc[UR8][R12.64+0x10] ;  /* 0x000010080c107981 */ /* 0x000162000c1e1d00 */
[----:B------:R-:W-:Y:S01]  /*2ed0*/  ISETP.NE.U32.AND P0, PT, R5, RZ, PT ;  /* 0x000000ff0500720c */ /* 0x000fe20003f05070 */
[----:B------:R-:W-:Y:S01]  /*2ee0*/  BSSY B0, `(.L_x_4857) ;  /* 0x0000005000007945 */ /* 0x000fe20003800000 */
[----:B------:R-:W-:Y:S02]  /*2ef0*/  MOV R8, 0x2f30 ;  /* 0x00002f3000087802 */ /* 0x000fe40000000f00 */
[----:B------:R-:W-:Y:S01]  /*2f00*/  ISETP.NE.AND.EX P0, PT, R4, -0x80000000, PT, P0 ;  /* 0x800000000400780c */ /* 0x000fe20003f05300 */
[----:B0-2---:R-:W-:-:S12]  /*2f10*/  DADD R24, -RZ, |R20| ;  /* 0x00000000ff187229 */ /* 0x005fd80000000514 */
[----:B-----5:R-:W-:Y:S05]  /*2f20*/  CALL.REL.NOINC `($_ZN2at6native57_GLOBAL__N__f3eca4a2_24_ForeachBinaryOpScalar_cu_86b9896c25multi_tensor_apply_kernelINS1_18TensorListMetadataILi1EEENS1_21BinaryOpScalarFunctorIdLi1ELi1ELi0EEEJNS1_13power_functorIdEEdEEEvT_T0_DpT1_$__internal_accurate_pow) ;  /* 0x0000002400547944 */ /* 0x020fea0003c00000 */
[----:B------:R-:W-:Y:S05]  /*2f30*/  BSYNC B0 ;  /* 0x0000000000007941 */ /* 0x000fea0003800000 */
.L_x_4857:
        /* <DEDUP_REMOVED lines=13> */
.L_x_4861:
[----:B------:R-:W-:-:S07]  /*3010*/  CS2R R34, SRZ ;  /* 0x0000000000227805 */ /* 0x000fce000001ff00 */
.L_x_4862:
[----:B------:R-:W-:Y:S05]  /*3020*/  BSYNC B0 ;  /* 0x0000000000007941 */ /* 0x000fea0003800000 */
.L_x_4860:
        /* <DEDUP_REMOVED lines=14> */
[----:B------:R-:W-:Y:S02]  /*3110*/  IMAD.MOV.U32 R34, RZ, RZ, RZ ;  /* 0x000000ffff227224 */ /* 0x000fe400078e00ff */
[----:B------:R-:W-:Y:S01]  /*3120*/  IMAD.MOV.U32 R35, RZ, RZ, R9 ;  /* 0x000000ffff237224 */ /* 0x000fe200078e0009 */
[----:B------:R-:W-:Y:S06]  /*3130*/  BRA `(.L_x_4864) ;  /* 0x00000000001c7947 */ /* 0x000fec0003800000 */
.L_x_4866:
[C---:B------:R-:W-:Y:S02]  /*3140*/  DSETP.GT.AND P0, PT, |R20|.reuse, 1, PT ;  /* 0x3ff000001400742a */ /* 0x040fe40003f04200 */
[----:B------:R-:W-:-:S04]  /*3150*/  DSETP.NEU.AND P1, PT, R20, -1, PT ;  /* 0xbff000001400742a */ /* 0x000fc80003f2d000 */
[----:B------:R-:W-:-:S04]  /*3160*/  SEL R34, RZ, 0x7ff00000, !P0 ;  /* 0x7ff00000ff227807 */ /* 0x000fc80004000000 */
[----:B------:R-:W-:Y:S01]  /*3170*/  SEL R35, R34, 0x3ff00000, P1 ;  /* 0x3ff0000022237807 */ /* 0x000fe20000800000 */
[----:B------:R-:W-:Y:S01]  /*3180*/  IMAD.MOV.U32 R34, RZ, RZ, RZ ;  /* 0x000000ffff227224 */ /* 0x000fe200078e00ff */
[----:B------:R-:W-:Y:S06]  /*3190*/  BRA `(.L_x_4864) ;  /* 0x0000000000047947 */ /* 0x000fec0003800000 */
.L_x_4865:
[----:B------:R-:W-:-:S11]  /*31a0*/  DADD R34, R20, R10 ;  /* 0x0000000014227229 */ /* 0x000fd6000000000a */
.L_x_4864:
[----:B------:R-:W-:Y:S05]  /*31b0*/  BSYNC B0 ;  /* 0x0000000000007941 */ /* 0x000fea0003800000 */
.L_x_4863:
        /* <DEDUP_REMOVED lines=19> */
.L_x_4868:
[----:B------:R-:W-:-:S07]  /*32f0*/  CS2R R34, SRZ ;  /* 0x0000000000227805 */ /* 0x000fce000001ff00 */
.L_x_4869:
[----:B------:R-:W-:Y:S05]  /*3300*/  BSYNC B0 ;  /* 0x0000000000007941 */ /* 0x000fea0003800000 */
.L_x_4867:
        /* <DEDUP_REMOVED lines=15> */
.L_x_4873:
[C---:B------:R-:W-:Y:S02]  /*3400*/  DSETP.GT.AND P1, PT, |R22|.reuse, 1, PT ;  /* 0x3ff000001600742a */ /* 0x040fe40003f24200 */
[----:B------:R-:W-:-:S04]  /*3410*/  DSETP.NEU.AND P2, PT, R22, -1, PT ;  /* 0xbff000001600742a */ /* 0x000fc80003f4d000 */
[----:B------:R-:W-:-:S04]  /*3420*/  SEL R34, RZ, 0x7ff00000, !P1 ;  /* 0x7ff00000ff227807 */ /* 0x000fc80004800000 */
[----:B------:R-:W-:Y:S01]  /*3430*/  SEL R35, R34, 0x3ff00000, P2 ;  /* 0x3ff0000022237807 */ /* 0x000fe20001000000 */
[----:B------:R-:W-:Y:S01]  /*3440*/  IMAD.MOV.U32 R34, RZ, RZ, RZ ;  /* 0x000000ffff227224 */ /* 0x000fe200078e00ff */
[----:B------:R-:W-:Y:S06]  /*3450*/  BRA `(.L_x_4871) ;  /* 0x0000000000047947 */ /* 0x000fec0003800000 */
.L_x_4872:
[----:B------:R-:W-:-:S11]  /*3460*/  DADD R34, R22, R10 ;  /* 0x0000000016227229 */ /* 0x000fd6000000000a */
.L_x_4871:
[----:B------:R-:W-:Y:S05]  /*3470*/  BSYNC B0 ;  /* 0x0000000000007941 */ /* 0x000fea0003800000 */
.L_x_4870:
        /* <DEDUP_REMOVED lines=18> */
.L_x_4875:
[----:B------:R-:W-:-:S07]  /*35a0*/  CS2R R34, SRZ ;  /* 0x0000000000227805 */ /* 0x000fce000001ff00 */
.L_x_4876:
[----:B------:R-:W-:Y:S05]  /*35b0*/  BSYNC B0 ;  /* 0x0000000000007941 */ /* 0x000fea0003800000 */
.L_x_4874:
        /* <DEDUP_REMOVED lines=15> */
.L_x_4880:
[C---:B------:R-:W-:Y:S02]  /*36b0*/  DSETP.GT.AND P1, PT, |R16|.reuse, 1, PT ;  /* 0x3ff000001000742a */ /* 0x040fe40003f24200 */
[----:B------:R-:W-:-:S04]  /*36c0*/  DSETP.NEU.AND P2, PT, R16, -1, PT ;  /* 0xbff000001000742a */ /* 0x000fc80003f4d000 */
[----:B------:R-:W-:-:S04]  /*36d0*/  SEL R34, RZ, 0x7ff00000, !P1 ;  /* 0x7ff00000ff227807 */ /* 0x000fc80004800000 */
[----:B------:R-:W-:Y:S01]  /*36e0*/  SEL R35, R34, 0x3ff00000, P2 ;  /* 0x3ff0000022237807 */ /* 0x000fe20001000000 */
[----:B------:R-:W-:Y:S01]  /*36f0*/  IMAD.MOV.U32 R34, RZ, RZ, RZ ;  /* 0x000000ffff227224 */ /* 0x000fe200078e00ff */
[----:B------:R-:W-:Y:S06]  /*3700*/  BRA `(.L_x_4878) ;  /* 0x0000000000047947 */ /* 0x000fec0003800000 */
.L_x_4879:
[----:B------:R-:W-:-:S11]  /*3710*/  DADD R34, R16, R10 ;  /* 0x0000000010227229 */ /* 0x000fd6000000000a */
.L_x_4878:
[----:B------:R-:W-:Y:S05]  /*3720*/  BSYNC B0 ;  /* 0x0000000000007941 */ /* 0x000fea0003800000 */
.L_x_4877:
        /* <DEDUP_REMOVED lines=18> */
.L_x_4882:
[----:B------:R-:W-:-:S07]  /*3850*/  CS2R R34, SRZ ;  /* 0x0000000000227805 */ /* 0x000fce000001ff00 */
.L_x_4883:
[----:B------:R-:W-:Y:S05]  /*3860*/  BSYNC B0 ;  /* 0x0000000000007941 */ /* 0x000fea0003800000 */
.L_x_4881:
        /* <DEDUP_REMOVED lines=15> */
.L_x_4887:
[C---:B------:R-:W-:Y:S02]  /*3960*/  DSETP.GT.AND P1, PT, |R18|.reuse, 1, PT ;  /* 0x3ff000001200742a */ /* 0x040fe40003f24200 */
[----:B------:R-:W-:-:S04]  /*3970*/  DSETP.NEU.AND P2, PT, R18, -1, PT ;  /* 0xbff000001200742a */ /* 0x000fc80003f4d000 */
[----:B------:R-:W-:-:S04]  /*3980*/  SEL R34, RZ, 0x7ff00000, !P1 ;  /* 0x7ff00000ff227807 */ /* 0x000fc80004800000 */
[----:B------:R-:W-:Y:S01]  /*3990*/  SEL R35, R34, 0x3ff00000, P2 ;  /* 0x3ff0000022237807 */ /* 0x000fe20001000000 */
[----:B------:R-:W-:Y:S01]  /*39a0*/  IMAD.MOV.U32 R34, RZ, RZ, RZ ;  /* 0x000000ffff227224 */ /* 0x000fe200078e00ff */
[----:B------:R-:W-:Y:S06]  /*39b0*/  BRA `(.L_x_4885) ;  /* 0x0000000000047947 */ /* 0x000fec0003800000 */
.L_x_4886:
[----:B------:R-:W-:-:S11]  /*39c0*/  DADD R34, R18, R10 ;  /* 0x0000000012227229 */ /* 0x000fd6000000000a */
.L_x_4885:
[----:B------:R-:W-:Y:S05]  /*39d0*/  BSYNC B0 ;  /* 0x0000000000007941 */ /* 0x000fea0003800000 */
.L_x_4884:
[----:B------:R-:W-:-:S06]  /*39e0*/  DSETP.EQ.OR P0, PT, R18, 1, !P0 ;  /* 0x3ff000001200742a */ /* 0x000fcc0004702400 */
[----:B------:R-:W-:Y:S02]  /*39f0*/  FSEL R18, R34, RZ, !P0 ;  /* 0x000000ff22127208 */ /* 0x000fe40004000000 */
[----:B------:R-:W-:Y:S01]  /*3a00*/  FSEL R19, R35, 1.875, !P0 ;  /* 0x3ff0000023137808 */ /* 0x000fe20004000000 */
[----:B------:R-:W-:Y:S06]  /*3a10*/  BRA `(.L_x_4888) ;  /* 0x0000001800647947 */ /* 0x000fec0003800000 */
.L_x_4859:
        /* <DEDUP_REMOVED lines=10> */
.L_x_4890:
[----:B------:R-:W-:Y:S02]  /*3ac0*/  IMAD.MOV.U32 R34, RZ, RZ, 0x0 ;  /* 0x00000000ff227424 */ /* 0x000fe400078e00ff */
[----:B------:R-:W-:-:S07]  /*3ad0*/  IMAD.MOV.U32 R35, RZ, RZ, 0x7ff00000 ;  /* 0x7ff00000ff237424 */ /* 0x000fce00078e00ff */
.L_x_4891:
[----:B------:R-:W-:Y:S05]  /*3ae0*/  BSYNC B0 ;  /* 0x0000000000007941 */ /* 0x000fea0003800000 */
.L_x_4889:
        /* <DEDUP_REMOVED lines=17> */
.L_x_4895:
[C---:B------:R-:W-:Y:S01]  /*3c00*/  DSETP.GT.AND P0, PT, |R20|.reuse, 1, PT ;  /* 0x3ff000001400742a */ /* 0x040fe20003f04200 */
[----:B------:R-:W-:Y:S01]  /*3c10*/  IMAD.MOV.U32 R34, RZ, RZ, RZ ;  /* 0x000000ffff227224 */ /* 0x000fe200078e00ff */
[----:B------:R-:W-:-:S04]  /*3c20*/  DSETP.NEU.AND P1, PT, R20, -1, PT ;  /* 0xbff000001400742a */ /* 0x000fc80003f2d000 */
[----:B------:R-:W-:-:S04]  /*3c30*/  SEL R8, RZ, 0x7ff00000, P0 ;  /* 0x7ff00000ff087807 */ /* 0x000fc80000000000 */
[----:B------:R-:W-:Y:S01]  /*3c40*/  SEL R35, R8, 0x3ff00000, P1 ;  /* 0x3ff0000008237807 */ /* 0x000fe20000800000 */
[----:B------:R-:W-:Y:S06]  /*3c50*/  BRA `(.L_x_4893) ;  /* 0x0000000000047947 */ /* 0x000fec0003800000 */
.L_x_4894:
[----:B------:R-:W-:-:S11]  /*3c60*/  DADD R34, R20, R10 ;  /* 0x0000000014227229 */ /* 0x000fd6000000000a */
.L_x_4893:
[----:B------:R-:W-:Y:S05]  /*3c70*/  BSYNC B0 ;  /* 0x0000000000007941 */ /* 0x000fea0003800000 */
.L_x_4892:
        /* <DEDUP_REMOVED lines=19> */
.L_x_4897:
[----:B------:R-:W-:Y:S02]  /*3db0*/  IMAD.MOV.U32 R34, RZ, RZ, 0x0 ;  /* 0x00000000ff227424 */ /* 0x000fe400078e00ff */
[----:B------:R-:W-:-:S07]  /*3dc0*/  IMAD.MOV.U32 R35, RZ, RZ, 0x7ff00000 ;  /* 0x7ff00000ff237424 */ /* 0x000fce00078e00ff */
.L_x_4898:
[----:B------:R-:W-:Y:S05]  /*3dd0*/  BSYNC B0 ;  /* 0x0000000000007941 */ /* 0x000fea0003800000 */
.L_x_4896:
        /* <DEDUP_REMOVED lines=15> */
.L_x_4902:
[C---:B------:R-:W-:Y:S02]  /*3ed0*/  DSETP.GT.AND P1, PT, |R22|.reuse, 1, PT ;  /* 0x3ff000001600742a */ /* 0x040fe40003f24200 */
[----:B------:R-:W-:-:S04]  /*3ee0*/  DSETP.NEU.AND P2, PT, R22, -1, PT ;  /* 0xbff000001600742a */ /* 0x000fc80003f4d000 */
[----:B------:R-:W-:-:S04]  /*3ef0*/  SEL R34, RZ, 0x7ff00000, P1 ;  /* 0x7ff00000ff227807 */ /* 0x000fc80000800000 */
[----:B------:R-:W-:Y:S01]  /*3f00*/  SEL R35, R34, 0x3ff00000, P2 ;  /* 0x3ff0000022237807 */ /* 0x000fe20001000000 */
[----:B------:R-:W-:Y:S01]  /*3f10*/  IMAD.MOV.U32 R34, RZ, RZ, RZ ;  /* 0x000000ffff227224 */ /* 0x000fe200078e00ff */
[----:B------:R-:W-:Y:S06]  /*3f20*/  BRA `(.L_x_4900) ;  /* 0x0000000000047947 */ /* 0x000fec0003800000 */
.L_x_4901:
[----:B------:R-:W-:-:S11]  /*3f30*/  DADD R34, R22, R10 ;  /* 0x0000000016227229 */ /* 0x000fd6000000000a */
.L_x_4900:
[----:B------:R-:W-:Y:S05]  /*3f40*/  BSYNC B0 ;  /* 0x0000000000007941 */ /* 0x000fea0003800000 */
.L_x_4899:
        /* <DEDUP_REMOVED lines=18> */
.L_x_4904:
[----:B------:R-:W-:Y:S02]  /*4070*/  IMAD.MOV.U32 R34, RZ, RZ, 0x0 ;  /* 0x00000000ff227424 */ /* 0x000fe400078e00ff */
[----:B------:R-:W-:-:S07]  /*4080*/  IMAD.MOV.U32 R35, RZ, RZ, 0x7ff00000 ;  /* 0x7ff00000ff237424 */ /* 0x000fce00078e00ff */
.L_x_4905:
[----:B------:R-:W-:Y:S05]  /*4090*/  BSYNC B0 ;  /* 0x0000000000007941 */ /* 0x000fea0003800000 */
.L_x_4903:
        /* <DEDUP_REMOVED lines=15> */
.L_x_4909:
[C---:B------:R-:W-:Y:S02]  /*4190*/  DSETP.GT.AND P1, PT, |R16|.reuse, 1, PT ;  /* 0x3ff000001000742a */ /* 0x040fe40003f24200 */
[----:B------:R-:W-:-:S04]  /*41a0*/  DSETP.NEU.AND P2, PT, R16, -1, PT ;  /* 0xbff000001000742a */ /* 0x000fc80003f4d000 */
[----:B------:R-:W-:-:S04]  /*41b0*/  SEL R34, RZ, 0x7ff00000, P1 ;  /* 0x7ff00000ff227807 */ /* 0x000fc80000800000 */
[----:B------:R-:W-:Y:S01]  /*41c0*/  SEL R35, R34, 0x3ff00000, P2 ;  /* 0x3ff0000022237807 */ /* 0x000fe20001000000 */
[----:B------:R-:W-:Y:S01]  /*41d0*/  IMAD.MOV.U32 R34, RZ, RZ, RZ ;  /* 0x000000ffff227224 */ /* 0x000fe200078e00ff */
[----:B------:R-:W-:Y:S06]  /*41e0*/  BRA `(.L_x_4907) ;  /* 0x0000000000047947 */ /* 0x000fec0003800000 */
.L_x_4908:
[----:B------:R-:W-:-:S11]  /*41f0*/  DADD R34, R16, R10 ;  /* 0x0000000010227229 */ /* 0x000fd6000000000a */
.L_x_4907:
[----:B------:R-:W-:Y:S05]  /*4200*/  BSYNC B0 ;  /* 0x0000000000007941 */ /* 0x000fea0003800000 */
.L_x_4906:
        /* <DEDUP_REMOVED lines=18> */
.L_x_4911:
[----:B------:R-:W-:Y:S02]  /*4330*/  IMAD.MOV.U32 R34, RZ, RZ, 0x0 ;  /* 0x00000000ff227424 */ /* 0x000fe400078e00ff */
[----:B------:R-:W-:-:S07]  /*4340*/  IMAD.MOV.U32 R35, RZ, RZ, 0x7ff00000 ;  /* 0x7ff00000ff237424 */ /* 0x000fce00078e00ff */
.L_x_4912:
[----:B------:R-:W-:Y:S05]  /*4350*/  BSYNC B0 ;  /* 0x0000000000007941 */ /* 0x000fea0003800000 */
.L_x_4910:
        /* <DEDUP_REMOVED lines=15> */
.L_x_4916:
[C---:B------:R-:W-:Y:S02]  /*4450*/  DSETP.GT.AND P1, PT, |R18|.reuse, 1, PT ;  /* 0x3ff000001200742a */ /* 0x040fe40003f24200 */
[----:B------:R-:W-:-:S04]  /*4460*/  DSETP.NEU.AND P2, PT, R18, -1, PT ;  /* 0xbff000001200742a */ /* 0x000fc80003f4d000 */
[----:B------:R-:W-:-:S04]  /*4470*/  SEL R34, RZ, 0x7ff00000, P1 ;  /* 0x7ff00000ff227807 */ /* 0x000fc80000800000 */
[----:B------:R-:W-:Y:S01]  /*4480*/  SEL R35, R34, 0x3ff00000, P2 ;  /* 0x3ff0000022237807 */ /* 0x000fe20001000000 */
[----:B------:R-:W-:Y:S01]  /*4490*/  IMAD.MOV.U32 R34, RZ, RZ, RZ ;  /* 0x000000ffff227224 */ /* 0x000fe200078e00ff */
[----:B------:R-:W-:Y:S06]  /*44a0*/  BRA `(.L_x_4914) ;  /* 0x0000000000047947 */ /* 0x000fec0003800000 */
.L_x_4915:
[----:B------:R-:W-:-:S11]  /*44b0*/  DADD R34, R18, R10 ;  /* 0x0000000012227229 */ /* 0x000fd6000000000a */
.L_x_4914:
[----:B------:R-:W-:Y:S05]  /*44c0*/  BSYNC B0 ;  /* 0x0000000000007941 */ /* 0x000fea0003800000 */
.L_x_4913:
[----:B------:R-:W-:-:S06]  /*44d0*/  DSETP.EQ.OR P0, PT, R18, 1, !P0 ;  /* 0x3ff000001200742a */ /* 0x000fcc0004702400 */
[----:B------:R-:W-:Y:S02]  /*44e0*/  FSEL R18, R34, RZ, !P0 ;  /* 0x000000ff22127208 */ /* 0x000fe40004000000 */
[----:B------:R-:W-:Y:S01]  /*44f0*/  FSEL R19, R35, 1.875, !P0 ;  /* 0x3ff0000023137808 */ /* 0x000fe20004000000 */
[----:B------:R-:W-:Y:S06]  /*4500*/  BRA `(.L_x_4888) ;  /* 0x0000000c00a87947 */ /* 0x000fec0003800000 */
.L_x_4858:
[----:B------:R-:W0:Y:S01]  /*4510*/  LDC.64 R42, c[0x0][0xf40] ;  /* 0x0003d000ff2a7b82 */ /* 0x000e220000000a00 */
[----:B------:R-:W-:Y:S01]  /*4520*/  DSETP.NEU.AND P0, PT, R20, RZ, PT ;  /* 0x000000ff1400722a */ /* 0x000fe20003f0d000 */
[----:B------:R-:W-:-:S13]  /*4530*/  BSSY B0, `(.L_x_4917) ;  /* 0x0000011000007945 */ /* 0x000fda0003800000 */
[----:B------:R-:W-:Y:S05]  /*4540*/  @!P0 BRA `(.L_x_4918) ;  /* 0x0000000000288947 */ /* 0x000fea0003800000 */
[----:B------:R-:W-:Y:S02]  /*4550*/  ISETP.GT.AND P1, PT, R21, -0x1, PT ;  /* 0xffffffff1500780c */ /* 0x000fe40003f24270 */
[----:B------:R-:W-:-:S11]  /*4560*/  PLOP3.LUT P0, PT, PT, PT, PT, 0x80, 0x0 ;  /* 0x000000000000781c */ /* 0x000fd60003f0f070 */
[----:B------:R-:W-:Y:S05]  /*4570*/  @P1 BRA `(.L_x_4919) ;  /* 0x0000000000301947 */ /* 0x000fea0003800000 */
[----:B------:R-:W1:Y:S01]  /*4580*/  FRND.F64.TRUNC R10, UR10 ;  /* 0x0000000a000a7d13 */ /* 0x000e62000830d800 */
[----:B------:R-:W-:Y:S02]  /*4590*/  DADD R34, -RZ, -R34 ;  /* 0x00000000ff227229 */ /* 0x000fe40000000922 */
[----:B-1----:R-:W-:-:S14]  /*45a0*/  DSETP.NEU.AND P1, PT, R10, UR10, PT ;  /* 0x0000000a0a007e2a */ /* 0x002fdc000bf2d000 */
[----:B------:R-:W-:Y:S05]  /*45b0*/  @!P1 BRA `(.L_x_4919) ;  /* 0x0000000000209947 */ /* 0x000fea0003800000 */
[----:B------:R-:W-:Y:S02]  /*45c0*/  IMAD.MOV.U32 R34, RZ, RZ, 0x0 ;  /* 0x00000000ff227424 */ /* 0x000fe400078e00ff */
[----:B------:R-:W-:Y:S01]  /*45d0*/  IMAD.MOV.U32 R35, RZ, RZ, -0x80000 ;  /* 0xfff80000ff237424 */ /* 0x000fe200078e00ff */
[----:B------:R-:W-:Y:S06]  /*45e0*/  BRA `(.L_x_4919) ;  /* 0x0000000000147947 */ /* 0x000fec0003800000 */
.L_x_4918:
[----:B------:R-:W-:Y:S01]  /*45f0*/  ISETP.LE.AND P1, PT, RZ, UR12, PT ;  /* 0x0000000cff007c0c */ /* 0x000fe2000bf23270 */
[----:B0-----:R-:W-:Y:S01]  /*4600*/  DSETP.NEU.AND P0, PT, |R42|, 0.5, PT ;  /* 0x3fe000002a00742a */ /* 0x001fe20003f0d200 */
[----:B------:R-:W-:-:S05]  /*4610*/  IMAD.MOV.U32 R34, RZ, RZ, RZ ;  /* 0x000000ffff227224 */ /* 0x000fca00078e00ff */
[----:B------:R-:W-:-:S06]  /*4620*/  SEL R35, R21, RZ, P0 ;  /* 0x000000ff15237207 */ /* 0x000fcc0000000000 */
[----:B------:R-:W-:-:S07]  /*4630*/  @!P1 LOP3.LUT R35, R35, 0x7ff00000, RZ, 0xfc, !PT ;  /* 0x7ff0000023239812 */ /* 0x000fce00078efcff */
.L_x_4919:
[----:B------:R-:W-:Y:S05]  /*4640*/  BSYNC B0 ;  /* 0x0000000000007941 */ /* 0x000fea0003800000 */
.L_x_4917:
[----:B0-----:R-:W-:Y:S01]  /*4650*/  DADD R24, R20, R42 ;  /* 0x0000000014187229 */ /* 0x001fe2000000002a */
[----:B------:R-:W0:Y:S01]  /*4660*/  LDC R11, c[0x0][0xf44] ;  /* 0x0003d100ff0b7b82 */ /* 0x000e220000000800 */
[----:B------:R-:W-:Y:S08]  /*4670*/  BSSY B0, `(.L_x_4920) ;  /* 0x000001b000007945 */ /* 0x000ff00003800000 */
        /* <DEDUP_REMOVED lines=11> */
[----:B------:R-:W-:Y:S01]  /*4730*/  VIADD R8, R9, 0x80000000 ;  /* 0x8000000009087836 */ /* 0x000fe20000000000 */
[----:B0-----:R-:W-:Y:S01]  /*4740*/  LOP3.LUT R10, R11, 0x7fffffff, RZ, 0xc0, !PT ;  /* 0x7fffffff0b0a7812 */ /* 0x001fe200078ec0ff */
[----:B------:R-:W-:-:S03]  /*4750*/  IMAD.MOV.U32 R34, RZ, RZ, RZ ;  /* 0x000000ffff227224 */ /* 0x000fc600078e00ff */
[----:B------:R-:W-:-:S04]  /*4760*/  ISETP.NE.AND P0, PT, R10, 0x3fe00000, P0 ;  /* 0x3fe000000a00780c */ /* 0x000fc80000705270 */
[----:B------:R-:W-:Y:S01]  /*4770*/  SEL R35, R8, R9, P0 ;  /* 0x0000000908237207 */ /* 0x000fe20000000000 */
[----:B------:R-:W-:Y:S08]  /*4780*/  BRA `(.L_x_4921) ;  /* 0x0000000000247947 */ /* 0x000ff00003800000 */
.L_x_4923:
        /* <DEDUP_REMOVED lines=8> */
.L_x_4922:
[----:B------:R-:W-:-:S11]  /*4810*/  DADD R34, R20, R42 ;  /* 0x0000000014227229 */ /* 0x000fd6000000002a */
.L_x_4921:
[----:B------:R-:W-:Y:S05]  /*4820*/  BSYNC B0 ;  /* 0x0000000000007941 */ /* 0x000fea0003800000 */
.L_x_4920:
[----:B------:R-:W-:Y:S01]  /*4830*/  DSETP.NEU.AND P0, PT, R42, RZ, PT ;  /* 0x000000ff2a00722a */ /* 0x000fe20003f0d000 */
[----:B------:R-:W-:Y:S01]  /*4840*/  BSSY B0, `(.L_x_4924) ;  /* 0x0000007000007945 */ /* 0x000fe20003800000 */
[----:B------:R-:W-:Y:S01]  /*4850*/  DADD R24, -RZ, |R22| ;  /* 0x00000000ff187229 */ /* 0x000fe20000000516 */
[----:B------:R-:W-:-:S03]  /*4860*/  MOV R8, 0x48b0 ;  /* 0x000048b000087802 */ /* 0x000fc60000000f00 */
[----:B------:R-:W-:-:S06]  /*4870*/  DSETP.EQ.OR P1, PT, R20, 1, !P0 ;  /* 0x3ff000001400742a */ /* 0x000fcc0004722400 */
[----:B------:R-:W-:Y:S02]  /*4880*/  FSEL R20, R34, RZ, !P1 ;  /* 0x000000ff22147208 */ /* 0x000fe40004800000 */
[----:B------:R-:W-:-:S07]  /*4890*/  FSEL R21, R35, 1.875, !P1 ;  /* 0x3ff0000023157808 */ /* 0x000fce0004800000 */
[----:B0-----:R-:W-:Y:S05]  /*48a0*/  CALL.REL.NOINC `($_ZN2at6native57_GLOBAL__N__f3eca4a2_24_ForeachBinaryOpScalar_cu_86b9896c25multi_tensor_apply_kernelINS1_18TensorListMetadataILi1EEENS1_21BinaryOpScalarFunctorIdLi1ELi1ELi0EEEJNS1_13power_functorIdEEdEEEvT_T0_DpT1_$__internal_accurate_pow) ;  /* 0x0000000800f47944 */ /* 0x001fea0003c00000 */
[----:B------:R-:W-:Y:S05]  /*48b0*/  BSYNC B0 ;  /* 0x0000000000007941 */ /* 0x000fea0003800000 */
.L_x_4924:
        /* <DEDUP_REMOVED lines=15> */
.L_x_4926:
[----:B------:R-:W-:Y:S01]  /*49b0*/  ISETP.LE.AND P2, PT, RZ, UR12, PT ;  /* 0x0000000cff007c0c */ /* 0x000fe2000bf43270 */
[----:B------:R-:W-:Y:S01]  /*49c0*/  DSETP.NEU.AND P1, PT, |R42|, 0.5, PT ;  /* 0x3fe000002a00742a */ /* 0x000fe20003f2d200 */
[----:B------:R-:W-:-:S05]  /*49d0*/  IMAD.MOV.U32 R24, RZ, RZ, RZ ;  /* 0x000000ffff187224 */ /* 0x000fca00078e00ff */
[----:B------:R-:W-:-:S06]  /*49e0*/  SEL R25, R23, RZ, P1 ;  /* 0x000000ff17197207 */ /* 0x000fcc0000800000 */
[----:B------:R-:W-:-:S07]  /*49f0*/  @!P2 LOP3.LUT R25, R25, 0x7ff00000, RZ, 0xfc, !PT ;  /* 0x7ff000001919a812 */ /* 0x000fce00078efcff */
.L_x_4927:
[----:B------:R-:W-:Y:S05]  /*4a00*/  BSYNC B0 ;  /* 0x0000000000007941 */ /* 0x000fea0003800000 */
.L_x_4925:
        /* <DEDUP_REMOVED lines=12> */
[----:B------:R-:W-:Y:S01]  /*4ad0*/  LOP3.LUT R11, R11, 0x7fffffff, RZ, 0xc0, !PT ;  /* 0x7fffffff0b0b7812 */ /* 0x000fe200078ec0ff */
[----:B------:R-:W-:Y:S01]  /*4ae0*/  VIADD R24, R9, 0x80000000 ;  /* 0x8000000009187836 */ /* 0x000fe20000000000 */
[----:B------:R-:W-:-:S04]  /*4af0*/  ISETP.LT.AND P1, PT, R23, RZ, P1 ;  /* 0x000000ff1700720c */ /* 0x000fc80000f21270 */
[----:B------:R-:W-:-:S04]  /*4b00*/  ISETP.NE.AND P1, PT, R11, 0x3fe00000, P1 ;  /* 0x3fe000000b00780c */ /* 0x000fc80000f25270 */
[----:B------:R-:W-:Y:S01]  /*4b10*/  SEL R25, R24, R9, P1 ;  /* 0x0000000918197207 */ /* 0x000fe20000800000 */
[----:B------:R-:W-:Y:S01]  /*4b20*/  IMAD.MOV.U32 R24, RZ, RZ, RZ ;  /* 0x000000ffff187224 */ /* 0x000fe200078e00ff */
[----:B------:R-:W-:Y:S07]  /*4b30*/  BRA `(.L_x_4929) ;  /* 0x0000000000247947 */ /* 0x000fee0003800000 */
.L_x_4931:
        /* <DEDUP_REMOVED lines=8> */
.L_x_4930:
[----:B------:R-:W-:-:S11]  /*4bc0*/  DADD R24, R22, R42 ;  /* 0x0000000016187229 */ /* 0x000fd6000000002a */
.L_x_4929:
[----:B------:R-:W-:Y:S05]  /*4bd0*/  BSYNC B0 ;  /* 0x0000000000007941 */ /* 0x000fea0003800000 */
.L_x_4928:
        /* <DEDUP_REMOVED lines=10> */
.L_x_4932:
        /* <DEDUP_REMOVED lines=15> */
.L_x_4934:
[----:B------:R-:W-:Y:S01]  /*4d70*/  ISETP.LE.AND P2, PT, RZ, UR12, PT ;  /* 0x0000000cff007c0c */ /* 0x000fe2000bf43270 */
[----:B------:R-:W-:Y:S01]  /*4d80*/  DSETP.NEU.AND P1, PT, |R42|, 0.5, PT ;  /* 0x3fe000002a00742a */ /* 0x000fe20003f2d200 */
[----:B------:R-:W-:-:S05]  /*4d90*/  IMAD.MOV.U32 R10, RZ, RZ, RZ ;  /* 0x000000ffff0a7224 */ /* 0x000fca00078e00ff */
[----:B------:R-:W-:-:S06]  /*4da0*/  SEL R11, R17, RZ, P1 ;  /* 0x000000ff110b7207 */ /* 0x000fcc0000800000 */
[----:B------:R-:W-:-:S07]  /*4db0*/  @!P2 LOP3.LUT R11, R11, 0x7ff00000, RZ, 0xfc, !PT ;  /* 0x7ff000000b0ba812 */ /* 0x000fce00078efcff */
.L_x_4935:
[----:B------:R-:W-:Y:S05]  /*4dc0*/  BSYNC B0 ;  /* 0x0000000000007941 */ /* 0x000fea0003800000 */
.L_x_4933:
        /* <DEDUP_REMOVED lines=14> */
[----:B------:R-:W-:Y:S01]  /*4eb0*/  VIADD R10, R9, 0x80000000 ;  /* 0x80000000090a7836 */ /* 0x000fe20000000000 */
[----:B0-----:R-:W-:-:S04]  /*4ec0*/  LOP3.LUT R8, R8, 0x7fffffff, RZ, 0xc0, !PT ;  /* 0x7fffffff08087812 */ /* 0x001fc800078ec0ff */
[----:B------:R-:W-:-:S04]  /*4ed0*/  ISETP.NE.AND P1, PT, R8, 0x3fe00000, P1 ;  /* 0x3fe000000800780c */ /* 0x000fc80000f25270 */
[----:B------:R-:W-:Y:S01]  /*4ee0*/  SEL R11, R10, R9, P1 ;  /* 0x000000090a0b7207 */ /* 0x000fe20000800000 */
[----:B------:R-:W-:Y:S01]  /*4ef0*/  IMAD.MOV.U32 R10, RZ, RZ, RZ ;  /* 0x000000ffff0a7224 */ /* 0x000fe200078e00ff */
[----:B------:R-:W-:Y:S07]  /*4f00*/  BRA `(.L_x_4937) ;  /* 0x0000000000247947 */ /* 0x000fee0003800000 */
.L_x_4939:
        /* <DEDUP_REMOVED lines=8> */
.L_x_4938:
[----:B------:R-:W-:-:S11]  /*4f90*/  DADD R10, R16, R42 ;  /* 0x00000000100a7229 */ /* 0x000fd6000000002a */
.L_x_4937:
[----:B------:R-:W-:Y:S05]  /*4fa0*/  BSYNC B0 ;  /* 0x0000000000007941 */ /* 0x000fea0003800000 */
.L_x_4936:
[----:B------:R-:W-:Y:S01]  /*4fb0*/  DSETP.EQ.OR P1, PT, R16, 1, !P0 ;  /* 0x3ff000001000742a */ /* 0x000fe20004722400 */
[----:B------:R-:W-:Y:S01]  /*4fc0*/  BSSY B0, `(.L_x_4940) ;  /* 0x0000006000007945 */ /* 0x000fe20003800000 */
[----:B------:R-:W-:Y:S01]  /*4fd0*/  DADD R24, -RZ, |R18| ;  /* 0x00000000ff187229 */ /* 0x000fe20000000512 */
[----:B------:R-:W-:-:S03]  /*4fe0*/  MOV R8, 0x5020 ;  /* 0x0000502000087802 */ /* 0x000fc60000000f00 */
[----:B------:R-:W-:Y:S02]  /*4ff0*/  FSEL R16, R10, RZ, !P1 ;  /* 0x000000ff0a107208 */ /* 0x000fe40004800000 */
[----:B------:R-:W-:-:S07]  /*5000*/  FSEL R17, R11, 1.875, !P1 ;  /* 0x3ff000000b117808 */ /* 0x000fce0004800000 */
[----:B------:R-:W-:Y:S05]  /*5010*/  CALL.REL.NOINC `($_ZN2at6native57_GLOBAL__N__f3eca4a2_24_ForeachBinaryOpScalar_cu_86b9896c25multi_tensor_apply_kernelINS1_18TensorListMetadataILi1EEENS1_21BinaryOpScalarFunctorIdLi1ELi1ELi0EEEJNS1_13power_functorIdEEdEEEvT_T0_DpT1_$__internal_accurate_pow) ;  /* 0x0000000400187944 */ /* 0x000fea0003c00000 */
[----:B------:R-:W-:Y:S05]  /*5020*/  BSYNC B0 ;  /* 0x0000000000007941 */ /* 0x000fea0003800000 */
.L_x_4940:
        /* <DEDUP_REMOVED lines=15> */
.L_x_4942:
[----:B------:R-:W0:Y:S01]  /*5120*/  LDC.64 R10, c[0x0][0xf40] ;  /* 0x0003d000ff0a7b82 */ /* 0x000e220000000a00 */
[----:B------:R-:W-:Y:S01]  /*5130*/  ISETP.LE.AND P2, PT, RZ, UR12, PT ;  /* 0x0000000cff007c0c */ /* 0x000fe2000bf43270 */
[----:B0-----:R-:W-:Y:S01]  /*5140*/  DSETP.NEU.AND P1, PT, |R10|, 0.5, PT ;  /* 0x3fe000000a00742a */ /* 0x001fe20003f2d200 */
[----:B------:R-:W-:-:S05]  /*5150*/  IMAD.MOV.U32 R10, RZ, RZ, RZ ;  /* 0x000000ffff0a7224 */ /* 0x000fca00078e00ff */
[----:B------:R-:W-:-:S06]  /*5160*/  SEL R11, R19, RZ, P1 ;  /* 0x000000ff130b7207 */ /* 0x000fcc0000800000 */
[----:B------:R-:W-:-:S07]  /*5170*/  @!P2 LOP3.LUT R11, R11, 0x7ff00000, RZ, 0xfc, !PT ;  /* 0x7ff000000b0ba812 */ /* 0x000fce00078efcff */
.L_x_4943:
[----:B------:R-:W-:Y:S05]  /*5180*/  BSYNC B0 ;  /* 0x0000000000007941 */ /* 0x000fea0003800000 */
.L_x_4941:
        /* <DEDUP_REMOVED lines=21> */
.L_x_4947:
        /* <DEDUP_REMOVED lines=8> */
.L_x_4946:
[----:B------:R-:W-:-:S11]  /*5360*/  DADD R10, R18, R24 ;  /* 0x00000000120a7229 */ /* 0x000fd60000000018 */
.L_x_4945:
[----:B------:R-:W-:Y:S05]  /*5370*/  BSYNC B0 ;  /* 0x0000000000007941 */ /* 0x000fea0003800000 */
.L_x_4944:
[----:B------:R-:W-:-:S06]  /*5380*/  DSETP.EQ.OR P0, PT, R18, 1, !P0 ;  /* 0x3ff000001200742a */ /* 0x000fcc0004702400 */
[----:B------:R-:W-:Y:S02]  /*5390*/  FSEL R18, R10, RZ, !P0 ;  /* 0x000000ff0a127208 */ /* 0x000fe40004000000 */
[----:B------:R-:W-:-:S07]  /*53a0*/  FSEL R19, R11, 1.875, !P0 ;  /* 0x3ff000000b137808 */ /* 0x000fce0004000000 */
.L_x_4888:
[----:B------:R-:W-:Y:S01]  /*53b0*/  ULDC UR4, c[0x0][0x0] ;  /* 0x0000000000047ab9 */ /* 0x000fe20000000800 */
[----:B------:R0:W-:Y:S01]  /*53c0*/  STG.E.128 desc[UR8][R12.64], R20 ;  /* 0x000000140c007986 */ /* 0x0001e2000c101d08 */
        /* <DEDUP_REMOVED lines=11> */
        .type           $_ZN2at6native57_GLOBAL__N__f3eca4a2_24_ForeachBinaryOpScalar_cu_86b9896c25multi_tensor_apply_kernelINS1_18TensorListMetadataILi1EEENS1_21BinaryOpScalarFunctorIdLi1ELi1ELi0EEEJNS1_13power_functorIdEEdEEEvT_T0_DpT1_$__internal_accurate_pow,@function
        .size           $_ZN2at6native57_GLOBAL__N__f3eca4a2_24_ForeachBinaryOpScalar_cu_86b9896c25multi_tensor_apply_kernelINS1_18TensorListMetadataILi1EEENS1_21BinaryOpScalarFunctorIdLi1ELi1ELi0EEEJNS1_13power_functorIdEEdEEEvT_T0_DpT1_$__internal_accurate_pow,(.L_x_5397 - $_ZN2at6native57_GLOBAL__N__f3eca4a2_24_ForeachBinaryOpScalar_cu_86b9896c25multi_tensor_apply_kernelINS1_18TensorListMetadataILi1EEENS1_21BinaryOpScalarFunctorIdLi1ELi1ELi0EEEJNS1_13power_functorIdEEdEEEvT_T0_DpT1_$__internal_accurate_pow)
$_ZN2at6native57_GLOBAL__N__f3eca4a2_24_ForeachBinaryOpScalar_cu_86b9896c25multi_tensor_apply_kernelINS1_18TensorListMetadataILi1EEENS1_21BinaryOpScalarFunctorIdLi1ELi1ELi0EEEJNS1_13power_functorIdEEdEEEvT_T0_DpT1_$__internal_accurate_pow:
        /* <DEDUP_REMOVED lines=25> */
[-C--:B------:R-:W-:Y:S02]  /*5610*/  DMUL R36, R28, R28.reuse ;  /* 0x0000001c1c247228 */ /* 0x080fe40000000000 */
[----:B------:R-:W-:Y:S02]  /*5620*/  DADD R26, R32, -R28 ;  /* 0x00000000201a7229 */ /* 0x000fe4000000081c */
[----:B------:R-:W-:-:S04]  /*5630*/  DMUL R38, R28, R28 ;  /* 0x0000001c1c267228 */ /* 0x000fc80000000000 */
        /* <DEDUP_REMOVED lines=30> */
[C---:B------:R-:W-:Y:S02]  /*5820*/  DFMA R36, R28.reuse, R34, R36 ;  /* 0x000000221c24722b */ /* 0x040fe40000000024 */
[----:B------:R-:W-:-:S03]  /*5830*/  DMUL R34, R28, R38 ;  /* 0x000000261c227228 */ /* 0x000fc60000000000 */
[----:B------:R-:W-:Y:S01]  /*5840*/  DADD R24, R24, -UR4 ;  /* 0x8000000418187e29 */ /* 0x000fe20008000000 */
[----:B------:R-:W-:Y:S01]  /*5850*/  UMOV UR4, 0x80000000 ;  /* 0x8000000000047882 */ /* 0x000fe20000000000 */
[----:B------:R-:W-:-:S03]  /*5860*/  UMOV UR5, 0x43300000 ;  /* 0x4330000000057882 */ /* 0x000fc60000000000 */
        /* <DEDUP_REMOVED lines=9> */
[----:B------:R-:W-:-:S08]  /*5900*/  DFMA R40, R40, R34, R24 ;  /* 0x000000222828722b */ /* 0x000fd00000000018 */
[----:B------:R-:W-:-:S08]  /*5910*/  DADD R34, R32, R40 ;  /* 0x0000000020227229 */ /* 0x000fd00000000028 */
[--C-:B------:R-:W-:Y:S02]  /*5920*/  DADD R24, R28, R34.reuse ;  /* 0x000000001c187229 */ /* 0x100fe40000000022 */
[----:B------:R-:W-:-:S06]  /*5930*/  DADD R32, R32, -R34 ;  /* 0x0000000020207229 */ /* 0x000fcc0000000822 */
[----:B------:R-:W-:Y:S02]  /*5940*/  DADD R28, R28, -R24 ;  /* 0x000000001c1c7229 */ /* 0x000fe40000000818 */
[----:B------:R-:W-:-:S06]  /*5950*/  DADD R32, R40, R32 ;  /* 0x0000000028207229 */ /* 0x000fcc0000000020 */
[----:B------:R-:W-:-:S08]  /*5960*/  DADD R28, R34, R28 ;  /* 0x00000000221c7229 */ /* 0x000fd0000000001c */
[----:B------:R-:W-:Y:S01]  /*5970*/  DADD R32, R32, R28 ;  /* 0x0000000020207229 */ /* 0x000fe2000000001c */
[C---:B------:R-:W-:Y:S02]  /*5980*/  VIADD R28, R10.reuse, 0xfffffc01 ;  /* 0xfffffc010a1c7836 */ /* 0x040fe40000000000 */
[----:B------:R-:W-:Y:S02]  /*5990*/  @P4 VIADD R28, R10, 0xfffffc02 ;  /* 0xfffffc020a1c4836 */ /* 0x000fe40000000000 */
[----:B------:R-:W-:-:S03]  /*59a0*/  IMAD.MOV.U32 R29, RZ, RZ, 0x43300000 ;  /* 0x43300000ff1d7424 */ /* 0x000fc600078e00ff */
[----:B------:R-:W-:Y:S01]  /*59b0*/  DADD R26, R26, R32 ;  /* 0x000000001a1a7229 */ /* 0x000fe20000000020 */
[----:B------:R-:W-:-:S06]  /*59c0*/  LOP3.LUT R28, R28, 0x80000000, RZ, 0x3c, !PT ;  /* 0x800000001c1c7812 */ /* 0x000fcc00078e3cff */
[----:B------:R-:W-:Y:S01]  /*59d0*/  DADD R30, R28, -UR4 ;  /* 0x800000041c1e7e29 */ /* 0x000fe20008000000 */
[----:B------:R-:W-:Y:S01]  /*59e0*/  UMOV UR4, 0xfefa39ef ;  /* 0xfefa39ef00047882 */ /* 0x000fe20000000000 */
[----:B------:R-:W-:Y:S01]  /*59f0*/  DADD R32, R24, R26 ;  /* 0x0000000018207229 */ /* 0x000fe2000000001a */
[----:B------:R-:W-:-:S07]  /*5a00*/  UMOV UR5, 0x3fe62e42 ;  /* 0x3fe62e4200057882 */ /* 0x000fce0000000000 */
        /* <DEDUP_REMOVED lines=21> */
[----:B------:R-:W-:Y:S01]  /*5b60*/  IMAD.MOV.U32 R28, RZ, RZ, 0x652b82fe ;  /* 0x652b82feff1c7424 */ /* 0x000fe200078e00ff */
[----:B------:R-:W-:Y:S01]  /*5b70*/  UMOV UR5, 0x3fe62e42 ;  /* 0x3fe62e4200057882 */ /* 0x000fe20000000000 */
[----:B------:R-:W-:-:S04]  /*5b80*/  IMAD.MOV.U32 R29, RZ, RZ, 0x3ff71547 ;  /* 0x3ff71547ff1d7424 */ /* 0x000fc800078e00ff */
        /* <DEDUP_REMOVED lines=47> */
[----:B------:R-:W-:Y:S01]  /*5e80*/  FSEL R34, R26, RZ, P6 ;  /* 0x000000ff1a227208 */ /* 0x000fe20003000000 */
[----:B------:R-:W-:Y:S01]  /*5e90*/  @!P4 IMAD.MOV.U32 R26, RZ, RZ, RZ ;  /* 0x000000ffff1ac224 */ /* 0x000fe200078e00ff */
[----:B------:R-:W-:Y:S02]  /*5ea0*/  @!P4 SHF.R.S32.HI R29, RZ, 0x1, R10 ;  /* 0x00000001ff1dc819 */ /* 0x000fe4000001140a */
[----:B------:R-:W-:-:S03]  /*5eb0*/  FSEL R35, R27, RZ, P6 ;  /* 0x000000ff1b237208 */ /* 0x000fc60003000000 */
[----:B------:R-:W-:Y:S02]  /*5ec0*/  @!P4 IMAD R25, R29, 0x100000, R25 ;  /* 0x001000001d19c824 */ /* 0x000fe400078e0219 */
[----:B------:R-:W-:-:S05]  /*5ed0*/  @!P4 IMAD.IADD R29, R28, 0x1, -R29 ;  /* 0x000000011c1dc824 */ /* 0x000fca00078e0a1d */
[----:B------:R-:W-:-:S06]  /*5ee0*/  @!P4 LEA R27, R29, 0x3ff00000, 0x14 ;  /* 0x3ff000001d1bc811 */ /* 0x000fcc00078ea0ff */
[----:B------:R-:W-:-:S11]  /*5ef0*/  @!P4 DMUL R34, R24, R26 ;  /* 0x0000001a1822c228 */ /* 0x000fd60000000000 */
.L_x_4949:
[----:B------:R-:W-:Y:S01]  /*5f00*/  DSETP.NEU.AND P4, PT, |R34|, +INF , PT ;  /* 0x7ff000002200742a */ /* 0x000fe20003f8d200 */
[----:B------:R-:W-:Y:S01]  /*5f10*/  IMAD.MOV.U32 R24, RZ, RZ, R8 ;  /* 0x000000ffff187224 */ /* 0x000fe200078e0008 */
[----:B------:R-:W-:Y:S01]  /*5f20*/  DADD R30, R32, R30 ;  /* 0x00000000201e7229 */ /* 0x000fe2000000001e */
[----:B------:R-:W-:-:S11]  /*5f30*/  IMAD.MOV.U32 R25, RZ, RZ, 0x0 ;  /* 0x00000000ff197424 */ /* 0x000fd600078e00ff */
[----:B------:R-:W-:Y:S01]  /*5f40*/  @P4 DFMA R34, R30, R34, R34 ;  /* 0x000000221e22422b */ /* 0x000fe20000000022 */
[----:B------:R-:W-:Y:S10]  /*5f50*/  RET.REL.NODEC R24 `(_ZN2at6native57_GLOBAL__N__f3eca4a2_24_ForeachBinaryOpScalar_cu_86b9896c25multi_tensor_apply_kernelINS1_18TensorListMetadataILi1EEENS1_21BinaryOpScalarFunctorIdLi1ELi1ELi0EEEJNS1_13power_functorIdEEdEEEvT_T0_DpT1_) ;  /* 0xffffffa018287950 */ /* 0x000ff40003c3ffff */
.L_x_4950:
        /* <DEDUP_REMOVED lines=10> */
.L_x_5397:


//--------------------- .text._ZN2at6native57_GLOBAL__N__f3eca4a2_24_ForeachBinaryOpScalar_cu_86b9896c25multi_tensor_apply_kernelINS1_18TensorListMetadataILi1EEENS1_21BinaryOpScalarFunctorIsLi1ELi1ELi0EEEJNS1_13power_functorIsEEsEEEvT_T0_DpT1_ --------------------------
	.section	.text._ZN2at6native57_GLOBAL__N__f3eca4a2_24_ForeachBinaryOpScalar_cu_86b9896c25multi_tensor_apply_kernelINS1_18TensorListMetadataILi1EEENS1_21BinaryOpScalarFunctorIsLi1ELi1ELi0EEEJNS1_13power_functorIsEEsEEEvT_T0_DpT1_,"ax",@progbits
	.align	128
.text._ZN2at6native57_GLOBAL__N__f3eca4a2_24_ForeachBinaryOpScalar_cu_86b9896c25multi_tensor_apply_kernelINS1_18TensorListMetadataILi1EEENS1_21BinaryOpScalarFunctorIsLi1ELi1ELi0EEEJNS1_13power_functorIsEEsEEEvT_T0_DpT1_:
        .type           _ZN2at6native57_GLOBAL__N__f3eca4a2_24_ForeachBinaryOpScalar_cu_86b9896c25multi_tensor_apply_kernelINS1_18TensorListMetadataILi1EEENS1_21BinaryOpScalarFunctorIsLi1ELi1ELi0EEEJNS1_13power_functorIsEEsEEEvT_T0_DpT1_,@function
        .size           _ZN2at6native57_GLOBAL__N__f3eca4a2_24_ForeachBinaryOpScalar_cu_86b9896c25multi_tensor_apply_kernelINS1_18TensorListMetadataILi1EEENS1_21BinaryOpScalarFunctorIsLi1ELi1ELi0EEEJNS1_13power_functorIsEEsEEEvT_T0_DpT1_,(.L_x_5399 - _ZN2at6native57_GLOBAL__N__f3eca4a2_24_ForeachBinaryOpScalar_cu_86b9896c25multi_tensor_apply_kernelINS1_18TensorListMetadataILi1EEENS1_21BinaryOpScalarFunctorIsLi1ELi1ELi0EEEJNS1_13power_functorIsEEsEEEvT_T0_DpT1_)
        .other          _ZN2at6native57_GLOBAL__N__f3eca4a2_24_ForeachBinaryOpScalar_cu_86b9896c25multi_tensor_apply_kernelINS1_18TensorListMetadataILi1EEENS1_21BinaryOpScalarFunctorIsLi1ELi1ELi0EEEJNS1_13power_functorIsEEsEEEvT_T0_DpT1_,@"STO_CUDA_ENTRY STV_DEFAULT"
_ZN2at6native57_GLOBAL__N__f3eca4a2_24_ForeachBinaryOpScalar_cu_86b9896c25multi_tensor_apply_kernelINS1_18TensorListMetadataILi1EEENS1_21BinaryOpScalarFunctorIsLi1ELi1ELi0EEEJNS1_13power_functorIsEEsEEEvT_T0_DpT1_:
        /* <DEDUP_REMOVED lines=29> */
.L_x_4958:
[----:B0-----:R-:W-:Y:S01]  /*01d0*/  IADD3 R21, P0, R17, R14, RZ ;  /* 0x0000000e11157210 */ /* 0x001fe20007f1e0ff */
[C---:B-1----:R-:W-:Y:S01]  /*01e0*/  IMAD R4, R15.reuse, 0x3, RZ ;  /* 0x000000030f047824 */ /* 0x042fe200078e02ff */
[----:B-----5:R-:W-:Y:S02]  /*01f0*/  PRMT R22, RZ, 0x7610, R22 ;  /* 0x00007610ff167816 */ /* 0x020fe40000000016 */
[CC--:B------:R-:W-:Y:S01]  /*0200*/  IADD3 R5, P1, R15.reuse, R21.reuse, RZ ;  /* 0x000000150f057210 */ /* 0x0c0fe20007f3e0ff */
[----:B------:R-:W-:Y:S01]  /*0210*/  IMAD.X R23, RZ, RZ, R13, P0 ;  /* 0x000000ffff177224 */ /* 0x000fe200000e060d */
[----:B------:R-:W-:Y:S02]  /*0220*/  LEA R7, P4, R15, R21, 0x1 ;  /* 0x000000150f077211 */ /* 0x000fe400078808ff */
[C---:B------:R-:W-:Y:S01]  /*0230*/  ISETP.GE.U32.AND P0, PT, R5.reuse, 0x10000, PT ;  /* 0x000100000500780c */ /* 0x040fe20003f06070 */
[--C-:B------:R-:W-:Y:S01]  /*0240*/  IMAD.X R9, RZ, RZ, R23.reuse, P1 ;  /* 0x000000ffff097224 */ /* 0x100fe200008e0617 */
[C---:B------:R-:W-:Y:S01]  /*0250*/  LEA R10, P3, R5.reuse, R2, 0x1 ;  /* 0x00000002050a7211 */ /* 0x040fe200078608ff */
[----:B------:R-:W-:Y:S01]  /*0260*/  IMAD.X R19, RZ, RZ, R23, P4 ;  /* 0x000000ffff137224 */ /* 0x000fe200020e0617 */
[----:B------:R-:W-:-:S02]  /*0270*/  ISETP.LT.U32.AND P2, PT, R5, R12, PT ;  /* 0x0000000c0500720c */ /* 0x000fc40003f41070 */
[----:B------:R-:W-:Y:S02]  /*0280*/  ISETP.GE.U32.AND.EX P0, PT, R9, RZ, PT, P0 ;  /* 0x000000ff0900720c */ /* 0x000fe40003f06100 */
[----:B------:R-:W-:Y:S02]  /*0290*/  ISETP.GE.U32.AND P1, PT, R7, 0x10000, PT ;  /* 0x000100000700780c */ /* 0x000fe40003f26070 */
[----:B------:R-:W-:Y:S02]  /*02a0*/  LEA.HI.X R11, R5, R3, R9, 0x1, P3 ;  /* 0x00000003050b7211 */ /* 0x000fe400018f0c09 */
[----:B------:R-:W-:Y:S02]  /*02b0*/  ISETP.LT.AND.EX P0, PT, R9, R0, !P0, P2 ;  /* 0x000000000900720c */ /* 0x000fe40004701320 */
[C---:B------:R-:W-:Y:S02]  /*02c0*/  ISETP.LT.U32.AND P3, PT, R7.reuse, R12, PT ;  /* 0x0000000c0700720c */ /* 0x040fe40003f61070 */
[----:B------:R-:W-:-:S02]  /*02d0*/  LEA R8, P4, R7, R2, 0x1 ;  /* 0x0000000207087211 */ /* 0x000fc400078808ff */
[----:B------:R-:W-:Y:S02]  /*02e0*/  ISETP.GE.U32.AND.EX P1, PT, R19, RZ, PT, P1 ;  /* 0x000000ff1300720c */ /* 0x000fe40003f26110 */
[----:B------:R-:W-:Y:S02]  /*02f0*/  IADD3 R5, P5, R4, R21, RZ ;  /* 0x0000001504057210 */ /* 0x000fe40007fbe0ff */
[----:B------:R-:W-:Y:S02]  /*0300*/  ISETP.GE.U32.AND P2, PT, R21, 0x10000, PT ;  /* 0x000100001500780c */ /* 0x000fe40003f46070 */
        /* <DEDUP_REMOVED lines=12> */
[----:B------:R-:W-:Y:S02]  /*03d0*/  PRMT R20, RZ, 0x7610, R20 ;  /* 0x00007610ff147816 */ /* 0x000fe40000000014 */
[----:B------:R-:W-:Y:S02]  /*03e0*/  PRMT R18, RZ, 0x7610, R18 ;  /* 0x00007610ff127816 */ /* 0x000fe40000000012 */
[----:B------:R-:W-:Y:S02]  /*03f0*/  PRMT R16, RZ, 0x7610, R16 ;  /* 0x00007610ff107816 */ /* 0x000fe40000000010 */
[-C--:B------:R-:W-:Y:S01]  /*0400*/  LEA.HI.X R7, R21, R3.reuse, R23, 0x1, P5 ;  /* 0x0000000315077211 */ /* 0x080fe200028f0c17 */
[----:B------:R0:W5:Y:S01]  /*0410*/  @P0 LDG.E.U16 R20, desc[UR6][R10.64] ;  /* 0x000000060a140981 */ /* 0x000162000c1e1500 */
[----:B------:R-:W-:-:S03]  /*0420*/  LEA.HI.X R5, R5, R3, R19, 0x1, P2 ;  /* 0x0000000305057211 */ /* 0x000fc600010f0c13 */
[----:B------:R0:W5:Y:S04]  /*0430*/  @P3 LDG.E.U16 R22, desc[UR6][R6.64] ;  /* 0x0000000606163981 */ /* 0x000168000c1e1500 */
[----:B------:R0:W5:Y:S04]  /*0440*/  @P1 LDG.E.U16 R18, desc[UR6][R8.64] ;  /* 0x0000000608121981 */ /* 0x000168000c1e1500 */
[----:B------:R0:W5:Y:S01]  /*0450*/  @P4 LDG.E.U16 R16, desc[UR6][R4.64] ;  /* 0x0000000604104981 */ /* 0x000162000c1e1500 */
[----:B------:R-:W-:Y:S02]  /*0460*/  ULDC.U16 UR5, c[0x0][0xf3a] ;  /* 0x0003ce8000057ab9 */ /* 0x000fe40000000400 */
[----:B------:R-:W-:-:S06]  /*0470*/  UPRMT UR4, UR5, 0x9910, URZ ;  /* 0x0000991005047896 */ /* 0x000fcc000800003f */
[----:B------:R-:W-:Y:S01]  /*0480*/  ISETP.NE.AND P2, PT, RZ, UR4, PT ;  /* 0x00000004ff007c0c */ /* 0x000fe2000bf45270 */
[----:B------:R-:W-:Y:S02]  /*0490*/  IMAD.MOV.U32 R25, RZ, RZ, 0x1 ;  /* 0x00000001ff197424 */ /* 0x000fe400078e00ff */
[----:B------:R-:W-:Y:S02]  /*04a0*/  IMAD.MOV.U32 R23, RZ, RZ, 0x1 ;  /* 0x00000001ff177424 */ /* 0x000fe400078e00ff */
[----:B------:R-:W-:Y:S02]  /*04b0*/  IMAD.MOV.U32 R21, RZ, RZ, 0x1 ;  /* 0x00000001ff157424 */ /* 0x000fe400078e00ff */
[----:B------:R-:W-:-:S06]  /*04c0*/  IMAD.MOV.U32 R19, RZ, RZ, 0x1 ;  /* 0x00000001ff137424 */ /* 0x000fcc00078e00ff */
[----:B0-----:R-:W-:Y:S05]  /*04d0*/  @!P2 BRA `(.L_x_4953) ;  /* 0x00000004005ca947 */ /* 0x001fea0003800000 */
[----:B------:R-:W-:Y:S02]  /*04e0*/  IMAD.MOV.U32 R19, RZ, RZ, 0x1 ;  /* 0x00000001ff137424 */ /* 0x000fe400078e00ff */
[----:B------:R-:W-:-:S07]  /*04f0*/  IMAD.U32 R21, RZ, RZ, UR5 ;  /* 0x00000005ff157e24 */ /* 0x000fce000f8e00ff */
.L_x_4954:
[C---:B------:R-:W-:Y:S02]  /*0500*/  LOP3.LUT R23, R21.reuse, 0x1, RZ, 0xc0, !PT ;  /* 0x0000000115177812 */ /* 0x040fe400078ec0ff */
[----:B------:R-:W-:Y:S02]  /*0510*/  LOP3.LUT R24, R21, 0xffff, RZ, 0xc0, !PT ;  /* 0x0000ffff15187812 */ /* 0x000fe400078ec0ff */
[----:B------:R-:W-:Y:S02]  /*0520*/  ISETP.NE.U32.AND P2, PT, R23, 0x1, PT ;  /* 0x000000011700780c */ /* 0x000fe40003f45070 */
[C---:B-----5:R-:W-:Y:S02]  /*0530*/  PRMT R25, R22.reuse, 0x9910, RZ ;  /* 0x0000991016197816 */ /* 0x060fe400000000ff */
        /* <DEDUP_REMOVED lines=14> */
[----:B------:R-:W-:Y:S02]  /*0620*/  IMAD.MOV.U32 R21, RZ, RZ, 0x1 ;  /* 0x00000001ff157424 */ /* 0x000fe400078e00ff */
[----:B------:R-:W-:-:S07]  /*0630*/  IMAD.U32 R22, RZ, RZ, UR5 ;  /* 0x00000005ff167e24 */ /* 0x000fce000f8e00ff */
.L_x_4955:
[C---:B------:R-:W-:Y:S02]  /*0640*/  LOP3.LUT R23, R22.reuse, 0x1, RZ, 0xc0, !PT ;  /* 0x0000000116177812 */ /* 0x040fe400078ec0ff */
[----:B------:R-:W-:Y:S02]  /*0650*/  PRMT R24, R21, 0x9910, RZ ;  /* 0x0000991015187816 */ /* 0x000fe400000000ff */
[----:B------:R-:W-:Y:S02]  /*0660*/  ISETP.NE.U32.AND P2, PT, R23, 0x1, PT ;  /* 0x000000011700780c */ /* 0x000fe40003f45070 */
[----:B------:R-:W-:Y:S02]  /*0670*/  LOP3.LUT R23, R22, 0xffff, RZ, 0xc0, !PT ;  /* 0x0000ffff16177812 */ /* 0x000fe400078ec0ff */
[----:B------:R-:W-:Y:S02]  /*0680*/  PRMT R25, R20, 0x9910, RZ ;  /* 0x0000991014197816 */ /* 0x000fe400000000ff */
[----:B------:R-:W-:Y:S01]  /*0690*/  LEA.HI R23, R23, R22, RZ, 0x11 ;  /* 0x0000001617177211 */ /* 0x000fe200078f88ff */
[----:B------:R-:W-:Y:S01]  /*06a0*/  VIADD R22, R22, 0x1 ;  /* 0x0000000116167836 */ /* 0x000fe20000000000 */
[----:B------:R-:W-:Y:S01]  /*06b0*/  SEL R21, R20, 0x1, !P2 ;  /* 0x0000000114157807 */ /* 0x000fe20005000000 */
[----:B------:R-:W-:-:S02]  /*06c0*/  IMAD.MOV.U32 R20, RZ, RZ, R24 ;  /* 0x000000ffff147224 */ /* 0x000fc400078e0018 */
[----:B------:R-:W-:Y:S01]  /*06d0*/  IMAD.MOV.U32 R24, RZ, RZ, R25 ;  /* 0x000000ffff187224 */ /* 0x000fe200078e0019 */
[----:B------:R-:W-:Y:S02]  /*06e0*/  PRMT R25, R23, 0x9910, RZ ;  /* 0x0000991017197816 */ /* 0x000fe400000000ff */
[----:B------:R-:W-:Y:S02]  /*06f0*/  LOP3.LUT R23, R22, 0xffff, RZ, 0xc0, !PT ;  /* 0x0000ffff16177812 */ /* 0x000fe400078ec0ff */
[----:B------:R-:W-:Y:S01]  /*0700*/  PRMT R21, R21, 0x9910, RZ ;  /* 0x0000991015157816 */ /* 0x000fe200000000ff */
[----:B------:R-:W-:Y:S01]  /*0710*/  IMAD.MOV.U32 R22, RZ, RZ, R25 ;  /* 0x000000ffff167224 */ /* 0x000fe200078e0019 */
[----:B------:R-:W-:Y:S01]  /*0720*/  ISETP.GT.U32.AND P2, PT, R23, 0x2, PT ;  /* 0x000000021700780c */ /* 0x000fe20003f44070 */
[----:B------:R-:W-:Y:S02]  /*0730*/  IMAD R23, R24, R24, RZ ;  /* 0x0000001818177224 */ /* 0x000fe400078e02ff */
[----:B------:R-:W-:Y:S01]  /*0740*/  IMAD R21, R20, R21, RZ ;  /* 0x0000001514157224 */ /* 0x000fe200078e02ff */
[----:B------:R-:W-:-:S02]  /*0750*/  SHF.R.S32.HI R22, RZ, 0x1, R22 ;  /* 0x00000001ff167819 */ /* 0x000fc40000011416 */
[----:B------:R-:W-:-:S07]  /*0760*/  PRMT R20, R23, 0x7610, R20 ;  /* 0x0000761017147816 */ /* 0x000fce0000000014 */
[----:B------:R-:W-:Y:S05]  /*0770*/  @P2 BRA `(.L_x_4955) ;  /* 0xfffffffc00b02947 */ /* 0x000fea000383ffff */
[----:B------:R-:W-:Y:S02]  /*0780*/  IMAD.MOV.U32 R23, RZ, RZ, 0x1 ;  /* 0x00000001ff177424 */ /* 0x000fe400078e00ff */
[----:B------:R-:W-:-:S07]  /*0790*/  IMAD.U32 R20, RZ, RZ, UR5 ;  /* 0x00000005ff147e24 */ /* 0x000fce000f8e00ff */
.L_x_4956:
[C---:B------:R-:W-:Y:S02]  /*07a0*/  LOP3.LUT R22, R20.reuse, 0x1, RZ, 0xc0, !PT ;  /* 0x0000000114167812 */ /* 0x040fe400078ec0ff */
[----:B------:R-:W-:Y:S02]  /*07b0*/  LOP3.LUT R25, R20, 0xffff, RZ, 0xc0, !PT ;  /* 0x0000ffff14197812 */ /* 0x000fe400078ec0ff */
[----:B------:R-:W-:Y:S02]  /*07c0*/  PRMT R24, R23, 0x9910, RZ ;  /* 0x0000991017187816 */ /* 0x000fe400000000ff */
[----:B------:R-:W-:Y:S02]  /*07d0*/  ISETP.NE.U32.AND P2, PT, R22, 0x1, PT ;  /* 0x000000011600780c */ /* 0x000fe40003f45070 */
[----:B------:R-:W-:Y:S01]  /*07e0*/  LEA.HI R23, R25, R20, RZ, 0x11 ;  /* 0x0000001419177211 */ /* 0x000fe200078f88ff */
[----:B------:R-:W-:Y:S01]  /*07f0*/  VIADD R20, R20, 0x1 ;  /* 0x0000000114147836 */ /* 0x000fe20000000000 */
[----:B------:R-:W-:-:S02]  /*0800*/  PRMT R26, R18, 0x9910, RZ ;  /* 0x00009910121a7816 */ /* 0x000fc400000000ff */
[----:B------:R-:W-:Y:S01]  /*0810*/  SEL R22, R18, 0x1, !P2 ;  /* 0x0000000112167807 */ /* 0x000fe20005000000 */
[----:B------:R-:W-:Y:S01]  /*0820*/  IMAD.MOV.U32 R18, RZ, RZ, R24 ;  /* 0x000000ffff127224 */ /* 0x000fe200078e0018 */
[----:B------:R-:W-:Y:S02]  /*0830*/  LOP3.LUT R24, R20, 0xffff, RZ, 0xc0, !PT ;  /* 0x0000ffff14187812 */ /* 0x000fe400078ec0ff */
[----:B------:R-:W-:Y:S01]  /*0840*/  PRMT R25, R22, 0x9910, RZ ;  /* 0x0000991016197816 */ /* 0x000fe200000000ff */
[----:B------:R-:W-:Y:S01]  /*0850*/  IMAD.MOV.U32 R22, RZ, RZ, R26 ;  /* 0x000000ffff167224 */ /* 0x000fe200078e001a */
[----:B------:R-:W-:Y:S02]  /*0860*/  ISETP.GT.U32.AND P2, PT, R24, 0x2, PT ;  /* 0x000000021800780c */ /* 0x000fe40003f44070 */
[----:B------:R-:W-:Y:S01]  /*0870*/  PRMT R26, R23, 0x9910, RZ ;  /* 0x00009910171a7816 */ /* 0x000fe200000000ff */
[----:B------:R-:W-:Y:S02]  /*0880*/  IMAD.MOV.U32 R23, RZ, RZ, R25 ;  /* 0x000000ffff177224 */ /* 0x000fe400078e0019 */
[----:B------:R-:W-:-:S02]  /*0890*/  IMAD R22, R22, R22, RZ ;  /* 0x0000001616167224 */ /* 0x000fc400078e02ff */
[----:B------:R-:W-:Y:S02]  /*08a0*/  IMAD.MOV.U32 R20, RZ, RZ, R26 ;  /* 0x000000ffff147224 */ /* 0x000fe400078e001a */
[----:B------:R-:W-:Y:S01]  /*08b0*/  IMAD R23, R18, R23, RZ ;  /* 0x0000001712177224 */ /* 0x000fe200078e02ff */
[----:B------:R-:W-:Y:S02]  /*08c0*/  PRMT R18, R22, 0x7610, R18 ;  /* 0x0000761016127816 */ /* 0x000fe40000000012 */
[----:B------:R-:W-:Y:S01]  /*08d0*/  SHF.R.S32.HI R20, RZ, 0x1, R20 ;  /* 0x00000001ff147819 */ /* 0x000fe20000011414 */
[----:B------:R-:W-:Y:S06]  /*08e0*/  @P2 BRA `(.L_x_4956) ;  /* 0xfffffffc00ac2947 */ /* 0x000fec000383ffff */
[----:B------:R-:W-:Y:S02]  /*08f0*/  IMAD.MOV.U32 R25, RZ, RZ, 0x1 ;  /* 0x00000001ff197424 */ /* 0x000fe400078e00ff */
[----:B------:R-:W-:-:S07]  /*0900*/  IMAD.U32 R18, RZ, RZ, UR5 ;  /* 0x00000005ff127e24 */ /* 0x000fce000f8e00ff */
.L_x_4957:
[C---:B------:R-:W-:Y:S02]  /*0910*/  LOP3.LUT R20, R18.reuse, 0x1, RZ, 0xc0, !PT ;  /* 0x0000000112147812 */ /* 0x040fe400078ec0ff */
[----:B------:R-:W-:Y:S02]  /*0920*/  LOP3.LUT R27, R18, 0xffff, RZ, 0xc0, !PT ;  /* 0x0000ffff121b7812 */ /* 0x000fe400078ec0ff */
[----:B------:R-:W-:Y:S02]  /*0930*/  ISETP.NE.U32.AND P2, PT, R20, 0x1, PT ;  /* 0x000000011400780c */ /* 0x000fe40003f45070 */
[----:B------:R-:W-:Y:S02]  /*0940*/  PRMT R25, R25, 0x9910, RZ ;  /* 0x0000991019197816 */ /* 0x000fe400000000ff */
[C---:B------:R-:W-:Y:S02]  /*0950*/  PRMT R24, R16.reuse, 0x9910, RZ ;  /* 0x0000991010187816 */ /* 0x040fe400000000ff */
[----:B------:R-:W-:Y:S01]  /*0960*/  SEL R20, R16, 0x1, !P2 ;  /* 0x0000000110147807 */ /* 0x000fe20005000000 */
[----:B------:R-:W-:Y:S01]  /*0970*/  IMAD.MOV.U32 R16, RZ, RZ, R25 ;  /* 0x000000ffff107224 */ /* 0x000fe200078e0019 */
[----:B------:R-:W-:Y:S01]  /*0980*/  LEA.HI R22, R27, R18, RZ, 0x11 ;  /* 0x000000121b167211 */ /* 0x000fe200078f88ff */
[----:B------:R-:W-:Y:S01]  /*0990*/  VIADD R18, R18, 0x1 ;  /* 0x0000000112127836 */ /* 0x000fe20000000000 */
[----:B------:R-:W-:Y:S01]  /*09a0*/  PRMT R25, R20, 0x9910, RZ ;  /* 0x0000991014197816 */ /* 0x000fe200000000ff */
[----:B------:R-:W-:Y:S01]  /*09b0*/  IMAD.MOV.U32 R20, RZ, RZ, R24 ;  /* 0x000000ffff147224 */ /* 0x000fe200078e0018 */
[----:B------:R-:W-:-:S02]  /*09c0*/  PRMT R24, R22, 0x9910, RZ ;  /* 0x0000991016187816 */ /* 0x000fc400000000ff */
[----:B------:R-:W-:Y:S01]  /*09d0*/  LOP3.LUT R22, R18, 0xffff, RZ, 0xc0, !PT ;  /* 0x0000ffff12167812 */ /* 0x000fe200078ec0ff */
[----:B------:R-:W-:Y:S02]  /*09e0*/  IMAD R20, R20, R20, RZ ;  /* 0x0000001414147224 */ /* 0x000fe400078e02ff */
[----:B------:R-:W-:Y:S01]  /*09f0*/  IMAD.MOV.U32 R18, RZ, RZ, R24 ;  /* 0x000000ffff127224 */ /* 0x000fe200078e0018 */
[----:B------:R-:W-:Y:S01]  /*0a00*/  ISETP.GT.U32.AND P2, PT, R22, 0x2, PT ;  /* 0x000000021600780c */ /* 0x000fe20003f44070 */
[----:B------:R-:W-:Y:S01]  /*0a10*/  IMAD R25, R16, R25, RZ ;  /* 0x0000001910197224 */ /* 0x000fe200078e02ff */
[----:B------:R-:W-:Y:S02]  /*0a20*/  PRMT R16, R20, 0x7610, R16 ;  /* 0x0000761014107816 */ /* 0x000fe40000000010 */
[----:B------:R-:W-:-:S09]  /*0a30*/  SHF.R.S32.HI R18, RZ, 0x1, R18 ;  /* 0x00000001ff127819 */ /* 0x000fd20000011412 */
[----:B------:R-:W-:Y:S05]  /*0a40*/  @P2 BRA `(.L_x_4957) ;  /* 0xfffffffc00b02947 */ /* 0x000fea000383ffff */
.L_x_4953:
[----:B------:R-:W-:Y:S01]  /*0a50*/  IMAD.MOV.U32 R26, RZ, RZ, R14 ;  /* 0x000000ffff1a7224 */ /* 0x000fe200078e000e */
[----:B------:R2:W-:Y:S01]  /*0a60*/  @P3 STG.E.U16 desc[UR6][R6.64], R19 ;  /* 0x0000001306003986 */ /* 0x0005e2000c101506 */
[----:B------:R-:W-:-:S03]  /*0a70*/  IMAD.MOV.U32 R27, RZ, RZ, R13 ;  /* 0x000000ffff1b7224 */ /* 0x000fc600078e000d */
[----:B------:R2:W-:Y:S01]  /*0a80*/  @P0 STG.E.U16 desc[UR6][R10.64], R21 ;  /* 0x000000150a000986 */ /* 0x0005e2000c101506 */
[----:B------:R-:W-:-:S03]  /*0a90*/  IMAD.WIDE.U32 R26, R15, 0x4, R26 ;  /* 0x000000040f1a7825 */ /* 0x000fc600078e001a */
[----:B------:R2:W-:Y:S01]  /*0aa0*/  @P1 STG.E.U16 desc[UR6][R8.64], R23 ;  /* 0x0000001708001986 */ /* 0x0005e2000c101506 */
[----:B------:R-:W-:Y:S01]  /*0ab0*/  IMAD.MOV.U32 R14, RZ, RZ, R26 ;  /* 0x000000ffff0e7224 */ /* 0x000fe200078e001a */
[C---:B------:R-:W-:Y:S01]  /*0ac0*/  ISETP.GE.U32.AND P0, PT, R26.reuse, 0x10000, PT ;  /* 0x000100001a00780c */ /* 0x040fe20003f06070 */
[----:B------:R-:W-:Y:S01]  /*0ad0*/  IMAD.MOV.U32 R13, RZ, RZ, R27 ;  /* 0x000000ffff0d7224 */ /* 0x000fe200078e001b */
[----:B------:R2:W-:Y:S01]  /*0ae0*/  @P4 STG.E.U16 desc[UR6][R4.64], R25 ;  /* 0x0000001904004986 */ /* 0x0005e2000c101506 */
[----:B------:R-:W-:Y:S02]  /*0af0*/  ISETP.LT.U32.AND P1, PT, R26, R12, PT ;  /* 0x0000000c1a00720c */ /* 0x000fe40003f21070 */
[C---:B------:R-:W-:Y:S02]  /*0b00*/  ISETP.GE.U32.AND.EX P0, PT, R27.reuse, RZ, PT, P0 ;  /* 0x000000ff1b00720c */ /* 0x040fe40003f06100 */
[----:B------:R-:W-:-:S13]  /*0b10*/  ISETP.LT.AND.EX P1, PT, R27, R0, PT, P1 ;  /* 0x000000001b00720c */ /* 0x000fda0003f21310 */
[----:B--2---:R-:W-:Y:S05]  /*0b20*/  @!P0 BRA P1, `(.L_x_4958) ;  /* 0xfffffff400a88947 */ /* 0x004fea000083ffff */
[----:B------:R-:W-:Y:S05]  /*0b30*/  EXIT ;  /* 0x000000000000794d */ /* 0x000fea0003800000 */
.L_x_4952:
[----:B------:R-:W0:Y:S01]  /*0b40*/  S2R R14, SR_TID.X ;  /* 0x00000000000e7919 */ /* 0x000e220000002100 */
[----:B------:R-:W1:Y:S01]  /*0b50*/  LDC R13, c[0x0][RZ] ;  /* 0x00000000ff0d7b82 */ /* 0x000e620000000800 */
[----:B------:R-:W-:Y:S01]  /*0b60*/  ULOP3.LUT UR4, UR4, 0x1, URZ, 0xc0, !UPT ;  /* 0x0000000104047892 */ /* 0x000fe2000f8ec03f */
[----:B------:R-:W-:-:S03]  /*0b70*/  CS2R R16, SRZ ;  /* 0x0000000000107805 */ /* 0x000fc6000001ff00 */
[----:B------:R-:W-:-:S03]  /*0b80*/  UISETP.NE.U32.AND UP0, UPT, UR4, 0x1, UPT ;  /* 0x000000010400788c */ /* 0x000fc6000bf05070 */
[----:B------:R-:W-:Y:S02]  /*0b90*/  UMOV UR4, 0x1 ;  /* 0x0000000100047882 */ /* 0x000fe40000000000 */
[----:B------:R-:W-:-:S12]  /*0ba0*/  USEL UR4, UR4, 0xffff, UP0 ;  /* 0x0000ffff04047887 */ /* 0x000fd80008000000 */
.L_x_4967:
        /* <DEDUP_REMOVED lines=11> */
[----:B------:R-:W-:Y:S02]  /*0c60*/  ISETP.GE.U32.AND.EX P6, PT, R19, RZ, PT, P6 ;  /* 0x000000ff1300720c */ /* 0x000fe40003fc6160 */
[----:B------:R-:W-:Y:S02]  /*0c70*/  ISETP.LT.AND.EX P0, PT, R7, R0, !P0, P1 ;  /* 0x000000000700720c */ /* 0x000fe40004701310 */
[----:B------:R-:W-:Y:S02]  /*0c80*/  ISETP.LT.U32.AND P1, PT, R11, R12, PT ;  /* 0x0000000c0b00720c */ /* 0x000fe40003f21070 */
[----:B------:R-:W-:-:S02]  /*0c90*/  LEA.HI.X R9, R5, R3, R7, 0x1, P2 ;  /* 0x0000000305097211 */ /* 0x000fc400010f0c07 */
[-C--:B------:R-:W-:Y:S02]  /*0ca0*/  LEA R7, P2, R13, R11.reuse, 0x1 ;  /* 0x0000000b0d077211 */ /* 0x080fe400078408ff */
[----:B------:R-:W-:Y:S02]  /*0cb0*/  IADD3 R5, P5, R4, R11, RZ ;  /* 0x0000000b04057210 */ /* 0x000fe40007fbe0ff */
[----:B------:R-:W-:Y:S01]  /*0cc0*/  LEA R10, P4, R11, R2, 0x1 ;  /* 0x000000020b0a7211 */ /* 0x000fe200078808ff */
[--C-:B------:R-:W-:Y:S01]  /*0cd0*/  IMAD.X R21, RZ, RZ, R19.reuse, P2 ;  /* 0x000000ffff157224 */ /* 0x100fe200010e0613 */
[----:B------:R-:W-:Y:S02]  /*0ce0*/  ISETP.LT.AND.EX P1, PT, R19, R0, !P6, P1 ;  /* 0x000000001300720c */ /* 0x000fe40007721310 */
[--C-:B------:R-:W-:Y:S01]  /*0cf0*/  LEA.HI.X R11, R11, R3, R19.reuse, 0x1, P4 ;  /* 0x000000030b0b7211 */ /* 0x100fe200020f0c13 */
[----:B------:R-:W-:Y:S01]  /*0d00*/  IMAD.X R19, RZ, RZ, R19, P5 ;  /* 0x000000ffff137224 */ /* 0x000fe200028e0613 */
[----:B------:R-:W-:-:S02]  /*0d10*/  ISETP.GE.U32.AND P3, PT, R7, 0x10000, PT ;  /* 0x000100000700780c */ /* 0x000fc40003f66070 */
[----:B------:R-:W-:Y:S02]  /*0d20*/  ISETP.GE.U32.AND P6, PT, R5, 0x10000, PT ;  /* 0x000100000500780c */ /* 0x000fe40003fc6070 */
[----:B------:R-:W-:Y:S02]  /*0d30*/  ISETP.GE.U32.AND.EX P5, PT, R21, RZ, PT, P3 ;  /* 0x000000ff1500720c */ /* 0x000fe40003fa6130 */
[-C--:B------:R-:W-:Y:S02]  /*0d40*/  ISETP.LT.U32.AND P4, PT, R5, R12.reuse, PT ;  /* 0x0000000c0500720c */ /* 0x080fe40003f81070 */
[----:B------:R-:W-:Y:S01]  /*0d50*/  ISETP.GE.U32.AND.EX P3, PT, R19, RZ, PT, P6 ;  /* 0x000000ff1300720c */ /* 0x000fe20003f66160 */
[----:B------:R-:W2:Y:S01]  /*0d60*/  @P1 LDG.E.U16 R15, desc[UR6][R10.64] ;  /* 0x000000060a0f1981 */ /* 0x000ea2000c1e1500 */
[----:B------:R-:W-:Y:S02]  /*0d70*/  ISETP.LT.U32.AND P2, PT, R7, R12, PT ;  /* 0x0000000c0700720c */ /* 0x000fe40003f41070 */
[----:B------:R-:W-:-:S02]  /*0d80*/  ISETP.LT.AND.EX P3, PT, R19, R0, !P3, P4 ;  /* 0x000000001300720c */ /* 0x000fc40005f61340 */
[----:B------:R-:W-:Y:S02]  /*0d90*/  ISETP.LT.AND.EX P2, PT, R21, R0, !P5, P2 ;  /* 0x000000001500720c */ /* 0x000fe40006f41320 */
[-C--:B------:R-:W-:Y:S02]  /*0da0*/  LEA R4, P6, R5, R2.reuse, 0x1 ;  /* 0x0000000205047211 */ /* 0x080fe400078c08ff */
[----:B------:R-:W-:Y:S02]  /*0db0*/  LEA R6, P5, R7, R2, 0x1 ;  /* 0x0000000207067211 */ /* 0x000fe400078a08ff */
[----:B------:R-:W-:Y:S02]  /*0dc0*/  PRMT R18, RZ, 0x7610, R18 ;  /* 0x00007610ff127816 */ /* 0x000fe40000000012 */
[----:B------:R-:W-:Y:S02]  /*0dd0*/  PRMT R20, RZ, 0x7610, R20 ;  /* 0x00007610ff147816 */ /* 0x000fe40000000014 */
[----:B------:R-:W-:-:S02]  /*0de0*/  LEA.HI.X R5, R5, R3, R19, 0x1, P6 ;  /* 0x0000000305057211 */ /* 0x000fc400030f0c13 */
[--C-:B------:R-:W-:Y:S01]  /*0df0*/  LEA.HI.X R7, R7, R3, R21.reuse, 0x1, P5 ;  /* 0x0000000307077211 */ /* 0x100fe200028f0c15 */
[----:B------:R-:W3:Y:S01]  /*0e00*/  @P0 LDG.E.U16 R18, desc[UR6][R8.64] ;  /* 0x0000000608120981 */ /* 0x000ee2000c1e1500 */
[----:B------:R-:W-:-:S03]  /*0e10*/  PRMT R21, RZ, 0x7610, R21 ;  /* 0x00007610ff157816 */ /* 0x000fc60000000015 */
[----:B------:R-:W4:Y:S04]  /*0e20*/  @P3 LDG.E.U16 R20, desc[UR6][R4.64] ;  /* 0x0000000604143981 */ /* 0x000f28000c1e1500 */
[----:B------:R-:W5:Y:S01]  /*0e30*/  @P2 LDG.E.U16 R21, desc[UR6][R6.64] ;  /* 0x0000000606152981 */ /* 0x000f62000c1e1500 */
[----:B------:R-:W-:Y:S01]  /*0e40*/  BSSY B0, `(.L_x_4959) ;  /* 0x000000e000007945 */ /* 0x000fe20003800000 */
[----:B--2---:R-:W-:-:S04]  /*0e50*/  PRMT R19, R15, 0x9910, RZ ;  /* 0x000099100f137816 */ /* 0x004fc800000000ff */
[----:B------:R-:W-:Y:S01]  /*0e60*/  ISETP.NE.AND P4, PT, R19, 0x1, PT ;  /* 0x000000011300780c */ /* 0x000fe20003f85270 */
[----:B------:R-:W-:Y:S01]  /*0e70*/  IMAD.MOV.U32 R15, RZ, RZ, 0x1 ;  /* 0x00000001ff0f7424 */ /* 0x000fe200078e00ff */
[----:B---3--:R-:W-:Y:S02]  /*0e80*/  PRMT R18, R18, 0x9910, RZ ;  /* 0x0000991012127816 */ /* 0x008fe400000000ff */
[----:B----4-:R-:W-:Y:S01]  /*0e90*/  PRMT R23, R20, 0x9910, RZ ;  /* 0x0000991014177816 */ /* 0x010fe200000000ff */
[----:B------:R-:W-:Y:S01]  /*0ea0*/  IMAD.MOV.U32 R20, RZ, RZ, 0x1 ;  /* 0x00000001ff147424 */ /* 0x000fe200078e00ff */
[----:B-----5:R-:W-:Y:S01]  /*0eb0*/  PRMT R22, R21, 0x9910, RZ ;  /* 0x0000991015167816 */ /* 0x020fe200000000ff */
[----:B------:R-:W-:Y:S02]  /*0ec0*/  IMAD.MOV.U32 R21, RZ, RZ, R18 ;  /* 0x000000ffff157224 */ /* 0x000fe400078e0012 */
[----:B------:R-:W-:-:S04]  /*0ed0*/  IMAD.MOV.U32 R18, RZ, RZ, R23 ;  /* 0x000000ffff127224 */ /* 0x000fc800078e0017 */
[----:B------:R-:W-:Y:S05]  /*0ee0*/  @!P4 BRA `(.L_x_4960) ;  /* 0x00000000000cc947 */ /* 0x000fea0003800000 */
[----:B------:R-:W-:Y:S01]  /*0ef0*/  ISETP.NE.AND P4, PT, R19, -0x1, PT ;  /* 0xffffffff1300780c */ /* 0x000fe20003f85270 */
[----:B------:R-:W-:-:S12]  /*0f00*/  IMAD.U32 R20, RZ, RZ, UR4 ;  /* 0x00000004ff147e24 */ /* 0x000fd8000f8e00ff */
[----:B------:R-:W-:-:S07]  /*0f10*/  @P4 PRMT R20, RZ, 0x7610, R20 ;  /* 0x00007610ff144816 */ /* 0x000fce0000000014 */
.L_x_4960:
[----:B------:R-:W-:Y:S05]  /*0f20*/  BSYNC B0 ;  /* 0x0000000000007941 */ /* 0x000fea0003800000 */
.L_x_4959:
        /* <DEDUP_REMOVED lines=9> */
.L_x_4962:
[----:B------:R-:W-:Y:S05]  /*0fc0*/  BSYNC B0 ;  /* 0x0000000000007941 */ /* 0x000fea0003800000 */
.L_x_4961:
[----:B------:R-:W-:Y:S01]  /*0fd0*/  BSSY B0, `(.L_x_4963) ;  /* 0x0000007000007945 */ /* 0x000fe20003800000 */
[----:B------:R-:W-:Y:S01]  /*0fe0*/  IMAD.MOV.U32 R19, RZ, RZ, 0x1 ;  /* 0x00000001ff137424 */ /* 0x000fe200078e00ff */
[----:B------:R-:W-:Y:S02]  /*0ff0*/  PRMT R21, R23, 0x7610, R21 ;  /* 0x0000761017157816 */ /* 0x000fe40000000015 */
[----:B------:R-:W-:Y:S05]  /*1000*/  @!P4 BRA `(.L_x_4964) ;  /* 0x00000000000cc947 */ /* 0x000fea0003800000 */
[----:B------:R-:W-:Y:S01]  /*1010*/  ISETP.NE.AND P4, PT, R22, -0x1, PT ;  /* 0xffffffff1600780c */ /* 0x000fe20003f85270 */
[----:B------:R-:W-:-:S12]  /*1020*/  IMAD.U32 R21, RZ, RZ, UR4 ;  /* 0x00000004ff157e24 */ /* 0x000fd8000f8e00ff */
[----:B------:R-:W-:-:S07]  /*1030*/  @P4 PRMT R21, RZ, 0x7610, R21 ;  /* 0x00007610ff154816 */ /* 0x000fce0000000015 */
.L_x_4964:
[----:B------:R-:W-:Y:S05]  /*1040*/  BSYNC B0 ;  /* 0x0000000000007941 */ /* 0x000fea0003800000 */
.L_x_4963:
[----:B------:R-:W-:Y:S04]  /*1050*/  BSSY B0, `(.L_x_4965) ;  /* 0x0000005000007945 */ /* 0x000fe80003800000 */
[----:B------:R-:W-:Y:S05]  /*1060*/  @!P5 BRA `(.L_x_4966) ;  /* 0x00000000000cd947 */ /* 0x000fea0003800000 */
[----:B------:R-:W-:Y:S01]  /*1070*/  ISETP.NE.AND P4, PT, R18, -0x1, PT ;  /* 0xffffffff1200780c */ /* 0x000fe20003f85270 */
[----:B------:R-:W-:-:S12]  /*1080*/  IMAD.U32 R19, RZ, RZ, UR4 ;  /* 0x00000004ff137e24 */ /* 0x000fd8000f8e00ff */
[----:B------:R-:W-:-:S07]  /*1090*/  @P4 PRMT R19, RZ, 0x7610, R19 ;  /* 0x00007610ff134816 */ /* 0x000fce0000000013 */
.L_x_4966:
[----:B------:R-:W-:Y:S05]  /*10a0*/  BSYNC B0 ;  /* 0x0000000000007941 */ /* 0x000fea0003800000 */
.L_x_4965:
[----:B------:R-:W-:Y:S01]  /*10b0*/  IMAD.WIDE.U32 R16, R13, 0x4, R16 ;  /* 0x000000040d107825 */ /* 0x000fe200078e0010 */
[----:B------:R2:W-:Y:S04]  /*10c0*/  @P1 STG.E.U16 desc[UR6][R10.64], R20 ;  /* 0x000000140a001986 */ /* 0x0005e8000c101506 */
[----:B------:R2:W-:Y:S01]  /*10d0*/  @P0 STG.E.U16 desc[UR6][R8.64], R15 ;  /* 0x0000000f08000986 */ /* 0x0005e2000c101506 */
[C---:B------:R-:W-:Y:S02]  /*10e0*/  ISETP.GE.U32.AND P0, PT, R16.reuse, 0x10000, PT ;  /* 0x000100001000780c */ /* 0x040fe40003f06070 */
[----:B------:R-:W-:Y:S01]  /*10f0*/  ISETP.LT.U32.AND P1, PT, R16, R12, PT ;  /* 0x0000000c1000720c */ /* 0x000fe20003f21070 */
[----:B------:R2:W-:Y:S01]  /*1100*/  @P2 STG.E.U16 desc[UR6][R6.64], R21 ;  /* 0x0000001506002986 */ /* 0x0005e2000c101506 */
[----:B------:R-:W-:-:S02]  /*1110*/  ISETP.GE.U32.AND.EX P0, PT, R17, RZ, PT, P0 ;  /* 0x000000ff1100720c */ /* 0x000fc40003f06100 */
[----:B------:R-:W-:Y:S01]  /*1120*/  ISETP.LT.AND.EX P1, PT, R17, R0, PT, P1 ;  /* 0x000000001100720c */ /* 0x000fe20003f21310 */
[----:B------:R2:W-:-:S12]  /*1130*/  @P3 STG.E.U16 desc[UR6][R4.64], R19 ;  /* 0x0000001304003986 */ /* 0x0005d8000c101506 */
[----:B--2---:R-:W-:Y:S05]  /*1140*/  @!P0 BRA P1, `(.L_x_4967) ;  /* 0xfffffff800988947 */ /* 0x004fea000083ffff */
[----:B------:R-:W-:Y:S05]  /*1150*/  EXIT ;  /* 0x000000000000794d */ /* 0x000fea0003800000 */
.L_x_4951:
        /* <DEDUP_REMOVED lines=16> */
.L_x_4974:
[----:B------:R-:W0:Y:S01]  /*1260*/  LDC.U16 R8, c[0x0][0xf3a] ;  /* 0x0003ce80ff087b82 */ /* 0x000e220000000400 */
[----:B------:R-:W-:Y:S01]  /*1270*/  LEA R4, P0, R7, R2, 0x3 ;  /* 0x0000000207047211 */ /* 0x000fe200078018ff */
[----:B------:R-:W-:Y:S02]  /*1280*/  IMAD.MOV.U32 R10, RZ, RZ, 0x1 ;  /* 0x00000001ff0a7424 */ /* 0x000fe400078e00ff */
[----:B------:R-:W-:Y:S02]  /*1290*/  IMAD.MOV.U32 R13, RZ, RZ, 0x1 ;  /* 0x00000001ff0d7424 */ /* 0x000fe400078e00ff */
[----:B------:R-:W-:Y:S02]  /*12a0*/  IMAD.MOV.U32 R14, RZ, RZ, 0x1 ;  /* 0x00000001ff0e7424 */ /* 0x000fe400078e00ff */
[----:B------:R-:W-:Y:S01]  /*12b0*/  IMAD.MOV.U32 R11, RZ, RZ, 0x1 ;  /* 0x00000001ff0b7424 */ /* 0x000fe200078e00ff */
[----:B0-----:R-:W-:-:S04]  /*12c0*/  PRMT R5, R8, 0x9910, RZ ;  /* 0x0000991008057816 */ /* 0x001fc800000000ff */
[----:B------:R-:W-:Y:S02]  /*12d0*/  ISETP.NE.AND P1, PT, R5, RZ, PT ;  /* 0x000000ff0500720c */ /* 0x000fe40003f25270 */
[----:B------:R-:W-:-:S11]  /*12e0*/  LEA.HI.X R5, R7, R3, R6, 0x3, P0 ;  /* 0x0000000307057211 */ /* 0x000fd600000f1c06 */
[----:B------:R-:W-:Y:S05]  /*12f0*/  @!P1 BRA `(.L_x_4969) ;  /* 0x0000000400749947 */ /* 0x000fea0003800000 */
[----:B------:R-:W2:Y:S01]  /*1300*/  LDG.E.64 R10, desc[UR6][R4.64] ;  /* 0x00000006040a7981 */ /* 0x000ea2000c1e1b00 */
[----:B------:R-:W-:Y:S02]  /*1310*/  IMAD.MOV.U32 R16, RZ, RZ, 0x1 ;  /* 0x00000001ff107424 */ /* 0x000fe400078e00ff */
[----:B------:R-:W-:Y:S01]  /*1320*/  IMAD.MOV.U32 R15, RZ, RZ, R8 ;  /* 0x000000ffff0f7224 */ /* 0x000fe200078e0008 */
[C---:B--2---:R-:W-:Y:S02]  /*1330*/  PRMT R14, R10.reuse, 0x7610, R14 ;  /* 0x000076100a0e7816 */ /* 0x044fe4000000000e */
[----:B------:R-:W-:Y:S02]  /*1340*/  PRMT R13, R10, 0x7632, R13 ;  /* 0x000076320a0d7816 */ /* 0x000fe4000000000d */
[C---:B------:R-:W-:Y:S02]  /*1350*/  PRMT R10, R11.reuse, 0x7610, R10 ;  /* 0x000076100b0a7816 */ /* 0x040fe4000000000a */
[----:B------:R-:W-:-:S02]  /*1360*/  PRMT R9, R11, 0x7632, R9 ;  /* 0x000076320b097816 */ /* 0x000fc40000000009 */
[----:B------:R-:W-:-:S07]  /*1370*/  PRMT R11, R16, 0x7610, R11 ;  /* 0x00007610100b7816 */ /* 0x000fce000000000b */
.L_x_4970:
        /* <DEDUP_REMOVED lines=22> */
.L_x_4971:
        /* <DEDUP_REMOVED lines=22> */
.L_x_4972:
        /* <DEDUP_REMOVED lines=20> */
[----:B------:R-:W-:-:S07]  /*1780*/  IMAD.MOV.U32 R10, RZ, RZ, 0x1 ;  /* 0x00000001ff0a7424 */ /* 0x000fce00078e00ff */
.L_x_4973:
        /* <DEDUP_REMOVED lines=20> */
.L_x_4969:
        /* <DEDUP_REMOVED lines=13> */
.L_x_4968:
[----:B------:R-:W-:-:S04]  /*19a0*/  LEA R4, P0, R7, R2, 0x3 ;  /* 0x0000000207047211 */ /* 0x000fc800078018ff */
[----:B------:R-:W-:-:S05]  /*19b0*/  LEA.HI.X R5, R7, R3, R6, 0x3, P0 ;  /* 0x0000000307057211 */ /* 0x000fca00000f1c06 */
[----:B------:R-:W2:Y:S01]  /*19c0*/  LDG.E.64 R8, desc[UR6][R4.64] ;  /* 0x0000000604087981 */ /* 0x000ea2000c1e1b00 */
[----:B------:R-:W-:Y:S01]  /*19d0*/  IMAD.MOV.U32 R15, RZ, RZ, 0x1 ;  /* 0x00000001ff0f7424 */ /* 0x000fe200078e00ff */
[----:B------:R-:W-:Y:S01]  /*19e0*/  BSSY B0, `(.L_x_4975) ;  /* 0x0000012000007945 */ /* 0x000fe20003800000 */
[----:B------:R-:W-:Y:S01]  /*19f0*/  IMAD.MOV.U32 R16, RZ, RZ, 0x1 ;  /* 0x00000001ff107424 */ /* 0x000fe200078e00ff */
[C---:B--2---:R-:W-:Y:S02]  /*1a00*/  PRMT R10, R8.reuse, 0x9910, RZ ;  /* 0x00009910080a7816 */ /* 0x044fe400000000ff */
[----:B------:R-:W-:Y:S01]  /*1a10*/  PRMT R11, R8, 0xbb32, RZ ;  /* 0x0000bb32080b7816 */ /* 0x000fe200000000ff */
[----:B------:R-:W-:Y:S01]  /*1a20*/  IMAD.MOV.U32 R8, RZ, RZ, 0x1 ;  /* 0x00000001ff087424 */ /* 0x000fe200078e00ff */
[----:B------:R-:W-:Y:S02]  /*1a30*/  ISETP.NE.AND P0, PT, R10, 0x1, PT ;  /* 0x000000010a00780c */ /* 0x000fe40003f05270 */
[----:B------:R-:W-:-:S02]  /*1a40*/  PRMT R13, R9, 0x9910, RZ ;  /* 0x00009910090d7816 */ /* 0x000fc400000000ff */
[----:B------:R-:W-:Y:S01]  /*1a50*/  PRMT R14, R9, 0xbb32, RZ ;  /* 0x0000bb32090e7816 */ /* 0x000fe200000000ff */
[----:B------:R-:W-:Y:S01]  /*1a60*/  IMAD.MOV.U32 R9, RZ, RZ, 0x1 ;  /* 0x00000001ff097424 */ /* 0x000fe200078e00ff */
[----:B------:R-:W-:Y:S02]  /*1a70*/  ISETP.NE.AND P1, PT, R11, 0x1, PT ;  /* 0x000000010b00780c */ /* 0x000fe40003f25270 */
        /* <DEDUP_REMOVED lines=8> */
.L_x_4976:
[----:B------:R-:W-:Y:S05]  /*1b00*/  BSYNC B0 ;  /* 0x0000000000007941 */ /* 0x000fea0003800000 */
.L_x_4975:
[----:B------:R-:W-:Y:S04]  /*1b10*/  BSSY B0, `(.L_x_4977) ;  /* 0x0000006000007945 */ /* 0x000fe80003800000 */
[----:B------:R-:W-:Y:S05]  /*1b20*/  @!P1 BRA `(.L_x_4978) ;  /* 0x0000000000109947 */ /* 0x000fea0003800000 */
[----:B------:R-:W-:Y:S01]  /*1b30*/  ISETP.NE.AND P0, PT, R11, -0x1, PT ;  /* 0xffffffff0b00780c */ /* 0x000fe20003f05270 */
[----:B------:R-:W-:-:S05]  /*1b40*/  IMAD.U32 R10, RZ, RZ, UR5 ;  /* 0x00000005ff0a7e24 */ /* 0x000fca000f8e00ff */
[----:B------:R-:W-:-:S07]  /*1b50*/  PRMT R8, R8, 0x5410, R10 ;  /* 0x0000541008087816 */ /* 0x000fce000000000a */
[----:B------:R-:W-:-:S07]  /*1b60*/  @P0 PRMT R8, R8, 0x5410, RZ ;  /* 0x0000541008080816 */ /* 0x000fce00000000ff */
.L_x_4978:
[----:B------:R-:W-:Y:S05]  /*1b70*/  BSYNC B0 ;  /* 0x0000000000007941 */ /* 0x000fea0003800000 */
.L_x_4977:
[----:B------:R-:W-:Y:S04]  /*1b80*/  BSSY B0, `(.L_x_4979) ;  /* 0x0000005000007945 */ /* 0x000fe80003800000 */
[----:B------:R-:W-:Y:S05]  /*1b90*/  @!P2 BRA `(.L_x_4980) ;  /* 0x00000000000ca947 */ /* 0x000fea0003800000 */
[----:B------:R-:W-:Y:S01]  /*1ba0*/  ISETP.NE.AND P0, PT, R13, -0x1, PT ;  /* 0xffffffff0d00780c */ /* 0x000fe20003f05270 */
[----:B------:R-:W-:-:S12]  /*1bb0*/  IMAD.U32 R9, RZ, RZ, UR5 ;  /* 0x00000005ff097e24 */ /* 0x000fd8000f8e00ff */
[----:B------:R-:W-:-:S07]  /*1bc0*/  @P0 PRMT R9, RZ, 0x7610, R9 ;  /* 0x00007610ff090816 */ /* 0x000fce0000000009 */
.L_x_4980:
[----:B------:R-:W-:Y:S05]  /*1bd0*/  BSYNC B0 ;  /* 0x0000000000007941 */ /* 0x000fea0003800000 */
.L_x_4979:
[----:B------:R-:W-:Y:S01]  /*1be0*/  BSSY B0, `(.L_x_4981) ;  /* 0x0000007000007945 */ /* 0x000fe20003800000 */
[----:B------:R-:W-:-:S03]  /*1bf0*/  PRMT R9, R9, 0x5410, R16 ;  /* 0x0000541009097816 */ /* 0x000fc60000000010 */
[----:B------:R-:W-:Y:S05]  /*1c00*/  @!P3 BRA `(.L_x_4982) ;  /* 0x000000000010b947 */ /* 0x000fea0003800000 */
[----:B------:R-:W-:Y:S01]  /*1c10*/  ISETP.NE.AND P0, PT, R14, -0x1, PT ;  /* 0xffffffff0e00780c */ /* 0x000fe20003f05270 */
[----:B------:R-:W-:-:S05]  /*1c20*/  IMAD.U32 R10, RZ, RZ, UR5 ;  /* 0x00000005ff0a7e24 */ /* 0x000fca000f8e00ff */
[----:B------:R-:W-:-:S07]  /*1c30*/  PRMT R9, R9, 0x5410, R10 ;  /* 0x0000541009097816 */ /* 0x000fce000000000a */
[----:B------:R-:W-:-:S07]  /*1c40*/  @P0 PRMT R9, R9, 0x5410, RZ ;  /* 0x0000541009090816 */ /* 0x000fce00000000ff */
.L_x_4982:
[----:B------:R-:W-:Y:S05]  /*1c50*/  BSYNC B0 ;  /* 0x0000000000007941 */ /* 0x000fea0003800000 */
.L_x_4981:
[----:B------:R-:W-:Y:S01]  /*1c60*/  IADD3 R7, P0, R7, UR4, RZ ;  /* 0x0000000407077c10 */ /* 0x000fe2000ff1e0ff */
[----:B------:R0:W-:Y:S03]  /*1c70*/  STG.E.64 desc[UR6][R4.64], R8 ;  /* 0x0000000804007986 */ /* 0x0001e6000c101b06 */
        /* <DEDUP_REMOVED lines=9> */
.L_x_4983:
        /* <DEDUP_REMOVED lines=15> */
.L_x_5399:


//--------------------- .text._ZN2at6native57_GLOBAL__N__f3eca4a2_24_ForeachBinaryOpScalar_cu_86b9896c25multi_tensor_apply_kernelINS1_18TensorListMetadataILi1EEENS1_21BinaryOpScalarFunctorIlLi1ELi1ELi0EEEJNS1_13power_functorIlEElEEEvT_T0_DpT1_ --------------------------
	.section	.text._ZN2at6native57_GLOBAL__N__f3eca4a2_24_ForeachBinaryOpScalar_cu_86b9896c25multi_tensor_apply_kernelINS1_18TensorListMetadataILi1EEENS1_21BinaryOpScalarFunctorIlLi1ELi1ELi0EEEJNS1_13power_functorIlEElEEEvT_T0_DpT1_,"ax",@progbits
	.align	128
.text._ZN2at6native57_GLOBAL__N__f3eca4a2_24_ForeachBinaryOpScalar_cu_86b9896c25multi_tensor_apply_kernelINS1_18TensorListMetadataILi1EEENS1_21BinaryOpScalarFunctorIlLi1ELi1ELi0EEEJNS1_13power_functorIlEElEEEvT_T0_DpT1_:
        .type           _ZN2at6native57_GLOBAL__N__f3eca4a2_24_ForeachBinaryOpScalar_cu_86b9896c25multi_tensor_apply_kernelINS1_18TensorListMetadataILi1EEENS1_21BinaryOpScalarFunctorIlLi1ELi1ELi0EEEJNS1_13power_functorIlEElEEEvT_T0_DpT1_,@function
        .size           _ZN2at6native57_GLOBAL__N__f3eca4a2_24_ForeachBinaryOpScalar_cu_86b9896c25multi_tensor_apply_kernelINS1_18TensorListMetadataILi1EEENS1_21BinaryOpScalarFunctorIlLi1ELi1ELi0EEEJNS1_13power_functorIlEElEEEvT_T0_DpT1_,(.L_x_5400 - _ZN2at6native57_GLOBAL__N__f3eca4a2_24_ForeachBinaryOpScalar_cu_86b9896c25multi_tensor_apply_kernelINS1_18TensorListMetadataILi1EEENS1_21BinaryOpScalarFunctorIlLi1ELi1ELi0EEEJNS1_13power_functorIlEElEEEvT_T0_DpT1_)
        .other          _ZN2at6native57_GLOBAL__N__f3eca4a2_24_ForeachBinaryOpScalar_cu_86b9896c25multi_tensor_apply_kernelINS1_18TensorListMetadataILi1EEENS1_21BinaryOpScalarFunctorIlLi1ELi1ELi0EEEJNS1_13power_functorIlEElEEEvT_T0_DpT1_,@"STO_CUDA_ENTRY STV_DEFAULT"
_ZN2at6native57_GLOBAL__N__f3eca4a2_24_ForeachBinaryOpScalar_cu_86b9896c25multi_tensor_apply_kernelINS1_18TensorListMetadataILi1EEENS1_21BinaryOpScalarFunctorIlLi1ELi1ELi0EEEJNS1_13power_functorIlEElEEEvT_T0_DpT1_:
        /* <DEDUP_REMOVED lines=30> */
.L_x_4991:
[----:B-1----:R-:W-:Y:S01]  /*01e0*/  IMAD.U32 R3, RZ, RZ, UR8 ;  /* 0x00000008ff037e24 */ /* 0x002fe2000f8e00ff */
[----:B0-----:R-:W-:Y:S01]  /*01f0*/  IADD3 R4, P0, R24, UR4, RZ ;  /* 0x0000000418047c10 */ /* 0x001fe2000ff1e0ff */
[----:B------:R-:W-:Y:S01]  /*0200*/  IMAD.U32 R9, RZ, RZ, UR8 ;  /* 0x00000008ff097e24 */ /* 0x000fe2000f8e00ff */
[----:B------:R-:W-:Y:S02]  /*0210*/  CS2R R16, SRZ ;  /* 0x0000000000107805 */ /* 0x000fe4000001ff00 */
[----:B------:R-:W-:Y:S02]  /*0220*/  CS2R R14, SRZ ;  /* 0x00000000000e7805 */ /* 0x000fe4000001ff00 */
[----:B------:R-:W-:Y:S01]  /*0230*/  IADD3 R2, P1, R4, UR8, RZ ;  /* 0x0000000804027c10 */ /* 0x000fe2000ff3e0ff */
[----:B------:R-:W-:Y:S01]  /*0240*/  IMAD.X R7, RZ, RZ, UR5, P0 ;  /* 0x00000005ff077e24 */ /* 0x000fe200080e06ff */
[----:B------:R-:W-:Y:S01]  /*0250*/  LEA R0, P4, R3, R4, 0x1 ;  /* 0x0000000403007211 */ /* 0x000fe200078808ff */
[----:B------:R-:W-:Y:S01]  /*0260*/  IMAD R9, R9, 0x3, RZ ;  /* 0x0000000309097824 */ /* 0x000fe200078e02ff */
[----:B------:R-:W-:Y:S01]  /*0270*/  LEA R12, P5, R2, UR6, 0x3 ;  /* 0x00000006020c7c11 */ /* 0x000fe2000f8a18ff */
[--C-:B------:R-:W-:Y:S01]  /*0280*/  IMAD.X R5, RZ, RZ, R7.reuse, P1 ;  /* 0x000000ffff057224 */ /* 0x100fe200008e0607 */
[C---:B------:R-:W-:Y:S01]  /*0290*/  ISETP.GE.U32.AND P2, PT, R0.reuse, 0x10000, PT ;  /* 0x000100000000780c */ /* 0x040fe20003f46070 */
[----:B------:R-:W-:Y:S01]  /*02a0*/  IMAD.X R3, RZ, RZ, R7, P4 ;  /* 0x000000ffff037224 */ /* 0x000fe200020e0607 */
[C---:B------:R-:W-:Y:S01]  /*02b0*/  LEA R10, P4, R0.reuse, UR6, 0x3 ;  /* 0x00000006000a7c11 */ /* 0x040fe2000f8818ff */
[----:B------:R-:W-:Y:S01]  /*02c0*/  ULDC.64 UR12, c[0x0][0xf40] ;  /* 0x0003d000000c7ab9 */ /* 0x000fe20000000a00 */
[----:B------:R-:W-:-:S02]  /*02d0*/  ISETP.LT.U32.AND P1, PT, R0, UR14, PT ;  /* 0x0000000e00007c0c */ /* 0x000fc4000bf21070 */
[----:B------:R-:W-:Y:S02]  /*02e0*/  LEA.HI.X R13, R2, UR7, R5, 0x3, P5 ;  /* 0x00000007020d7c11 */ /* 0x000fe4000a8f1c05 */
[----:B------:R-:W-:Y:S02]  /*02f0*/  LEA.HI.X R11, R0, UR7, R3, 0x3, P4 ;  /* 0x00000007000b7c11 */ /* 0x000fe4000a0f1c03 */
[----:B------:R-:W-:Y:S02]  /*0300*/  ISETP.GE.U32.AND.EX P5, PT, R3, RZ, PT, P2 ;  /* 0x000000ff0300720c */ /* 0x000fe40003fa6120 */
[----:B------:R-:W-:Y:S02]  /*0310*/  IADD3 R0, P4, R9, R4, RZ ;  /* 0x0000000409007210 */ /* 0x000fe40007f9e0ff */
[----:B------:R-:W-:Y:S02]  /*0320*/  ISETP.GE.U32.AND P3, PT, R2, 0x10000, PT ;  /* 0x000100000200780c */ /* 0x000fe40003f66070 */
[----:B------:R-:W-:-:S02]  /*0330*/  ISETP.GE.U32.AND P2, PT, R4, 0x10000, PT ;  /* 0x000100000400780c */ /* 0x000fc40003f46070 */
[----:B------:R-:W-:Y:S01]  /*0340*/  ISETP.LT.AND.EX P1, PT, R3, UR9, !P5, P1 ;  /* 0x0000000903007c0c */ /* 0x000fe2000ef21310 */
[----:B------:R-:W-:Y:S01]  /*0350*/  IMAD.X R3, RZ, RZ, R7, P4 ;  /* 0x000000ffff037224 */ /* 0x000fe200020e0607 */
[----:B------:R-:W-:Y:S02]  /*0360*/  ISETP.LT.U32.AND P0, PT, R2, UR14, PT ;  /* 0x0000000e02007c0c */ /* 0x000fe4000bf01070 */
[----:B------:R-:W-:Y:S02]  /*0370*/  ISETP.GE.U32.AND.EX P3, PT, R5, RZ, PT, P3 ;  /* 0x000000ff0500720c */ /* 0x000fe40003f66130 */
[----:B------:R-:W-:Y:S02]  /*0380*/  ISETP.GE.U32.AND.EX P6, PT, R7, RZ, PT, P2 ;  /* 0x000000ff0700720c */ /* 0x000fe40003fc6120 */
[----:B------:R-:W-:Y:S02]  /*0390*/  ISETP.GE.U32.AND P2, PT, R0, 0x10000, PT ;  /* 0x000100000000780c */ /* 0x000fe40003f46070 */
[----:B------:R-:W-:-:S02]  /*03a0*/  ISETP.LT.AND.EX P0, PT, R5, UR9, !P3, P0 ;  /* 0x0000000905007c0c */ /* 0x000fc4000df01300 */
[----:B------:R-:W-:Y:S02]  /*03b0*/  ISETP.LT.U32.AND P3, PT, R4, UR14, PT ;  /* 0x0000000e04007c0c */ /* 0x000fe4000bf61070 */
[----:B------:R-:W-:Y:S02]  /*03c0*/  ISETP.LT.U32.AND P4, PT, R0, UR14, PT ;  /* 0x0000000e00007c0c */ /* 0x000fe4000bf81070 */
[----:B------:R-:W-:Y:S02]  /*03d0*/  ISETP.GE.U32.AND.EX P2, PT, R3, RZ, PT, P2 ;  /* 0x000000ff0300720c */ /* 0x000fe40003f46120 */
[----:B------:R-:W-:Y:S02]  /*03e0*/  ISETP.LT.AND.EX P3, PT, R7, UR9, !P6, P3 ;  /* 0x0000000907007c0c */ /* 0x000fe4000f761330 */
[----:B------:R-:W-:Y:S02]  /*03f0*/  ISETP.LT.AND.EX P4, PT, R3, UR9, !P2, P4 ;  /* 0x0000000903007c0c */ /* 0x000fe4000d781340 */
[----:B------:R-:W-:Y:S01]  /*0400*/  LEA R8, P5, R4, UR6, 0x3 ;  /* 0x0000000604087c11 */ /* 0x000fe2000f8a18ff */
[----:B------:R0:W5:Y:S01]  /*0410*/  @P0 LDG.E.64 R14, desc[UR10][R12.64] ;  /* 0x0000000a0c0e0981 */ /* 0x000162000c1e1b00 */
[----:B------:R-:W-:-:S02]  /*0420*/  LEA R6, P6, R0, UR6, 0x3 ;  /* 0x0000000600067c11 */ /* 0x000fc4000f8c18ff */
[----:B------:R-:W-:Y:S02]  /*0430*/  LEA.HI.X R9, R4, UR7, R7, 0x3, P5 ;  /* 0x0000000704097c11 */ /* 0x000fe4000a8f1c07 */
[----:B------:R-:W-:Y:S02]  /*0440*/  CS2R R4, SRZ ;  /* 0x0000000000047805 */ /* 0x000fe4000001ff00 */
[----:B------:R-:W-:Y:S02]  /*0450*/  LEA.HI.X R7, R0, UR7, R3, 0x3, P6 ;  /* 0x0000000700077c11 */ /* 0x000fe4000b0f1c03 */
[----:B------:R-:W-:Y:S01]  /*0460*/  CS2R R2, SRZ ;  /* 0x0000000000027805 */ /* 0x000fe2000001ff00 */
[----:B------:R0:W5:Y:S04]  /*0470*/  @P3 LDG.E.64 R16, desc[UR10][R8.64] ;  /* 0x0000000a08103981 */ /* 0x000168000c1e1b00 */
[----:B------:R0:W5:Y:S04]  /*0480*/  @P1 LDG.E.64 R4, desc[UR10][R10.64] ;  /* 0x0000000a0a041981 */ /* 0x000168000c1e1b00 */
[----:B------:R0:W5:Y:S01]  /*0490*/  @P4 LDG.E.64 R2, desc[UR10][R6.64] ;  /* 0x0000000a06024981 */ /* 0x000162000c1e1b00 */
[----:B------:R-:W-:-:S04]  /*04a0*/  ISETP.NE.U32.AND P2, PT, RZ, UR12, PT ;  /* 0x0000000cff007c0c */ /* 0x000fc8000bf45070 */
[----:B------:R-:W-:Y:S01]  /*04b0*/  ISETP.NE.AND.EX P2, PT, RZ, UR13, PT, P2 ;  /* 0x0000000dff007c0c */ /* 0x000fe2000bf45320 */
[----:B------:R-:W-:Y:S02]  /*04c0*/  IMAD.MOV.U32 R20, RZ, RZ, 0x1 ;  /* 0x00000001ff147424 */ /* 0x000fe400078e00ff */
[----:B------:R-:W-:Y:S02]  /*04d0*/  IMAD.MOV.U32 R25, RZ, RZ, RZ ;  /* 0x000000ffff197224 */ /* 0x000fe400078e00ff */
[----:B------:R-:W-:Y:S02]  /*04e0*/  IMAD.MOV.U32 R22, RZ, RZ, 0x1 ;  /* 0x00000001ff167424 */ /* 0x000fe400078e00ff */
[----:B------:R-:W-:Y:S02]  /*04f0*/  IMAD.MOV.U32 R23, RZ, RZ, RZ ;  /* 0x000000ffff177224 */ /* 0x000fe400078e00ff */
[----:B------:R-:W-:Y:S02]  /*0500*/  IMAD.MOV.U32 R0, RZ, RZ, 0x1 ;  /* 0x00000001ff007424 */ /* 0x000fe400078e00ff */
[----:B------:R-:W-:-:S02]  /*0510*/  IMAD.MOV.U32 R19, RZ, RZ, RZ ;  /* 0x000000ffff137224 */ /* 0x000fc400078e00ff */
[----:B------:R-:W-:Y:S02]  /*0520*/  IMAD.MOV.U32 R18, RZ, RZ, 0x1 ;  /* 0x00000001ff127424 */ /* 0x000fe400078e00ff */
[----:B------:R-:W-:Y:S01]  /*0530*/  IMAD.MOV.U32 R21, RZ, RZ, RZ ;  /* 0x000000ffff157224 */ /* 0x000fe200078e00ff */
[----:B0-----:R-:W-:Y:S06]  /*0540*/  @!P2 BRA `(.L_x_4986) ;  /* 0x0000000400b4a947 */ /* 0x001fec0003800000 */
[----:B------:R-:W0:Y:S01]  /*0550*/  LDC R20, c[0x0][0xf44] ;  /* 0x0003d100ff147b82 */ /* 0x000e220000000800 */
[----:B------:R-:W-:Y:S01]  /*0560*/  ULDC UR12, c[0x0][0xf40] ;  /* 0x0003d000000c7ab9 */ /* 0x000fe20000000800 */
[----:B------:R-:W-:Y:S02]  /*0570*/  IMAD.MOV.U32 R18, RZ, RZ, 0x1 ;  /* 0x00000001ff127424 */ /* 0x000fe400078e00ff */
[----:B------:R-:W-:Y:S02]  /*0580*/  IMAD.MOV.U32 R21, RZ, RZ, RZ ;  /* 0x000000ffff157224 */ /* 0x000fe400078e00ff */
[----:B------:R-:W-:Y:S02]  /*0590*/  IMAD.U32 R19, RZ, RZ, UR12 ;  /* 0x0000000cff137e24 */ /* 0x000fe4000f8e00ff */
[----:B0-----:R-:W-:-:S07]  /*05a0*/  IMAD.MOV.U32 R0, RZ, RZ, R20 ;  /* 0x000000ffff007224 */ /* 0x001fce00078e0014 */
.L_x_4987:
[C---:B------:R-:W-:Y:S02]  /*05b0*/  LOP3.LUT R22, R19.reuse, 0x1, RZ, 0xc0, !PT ;  /* 0x0000000113167812 */ /* 0x040fe400078ec0ff */
[----:B------:R-:W-:Y:S02]  /*05c0*/  IADD3 R26, P5, R19, 0x1, RZ ;  /* 0x00000001131a7810 */ /* 0x000fe40007fbe0ff */
[----:B------:R-:W-:-:S04]  /*05d0*/  ISETP.NE.U32.AND P2, PT, R22, 0x1, PT ;  /* 0x000000011600780c */ /* 0x000fc80003f45070 */
[----:B------:R-:W-:-:S04]  /*05e0*/  ISETP.NE.U32.AND.EX P2, PT, RZ, RZ, PT, P2 ;  /* 0x000000ffff00720c */ /* 0x000fc80003f45120 */
[----:B-----5:R-:W-:Y:S02]  /*05f0*/  SEL R23, R17, RZ, !P2 ;  /* 0x000000ff11177207 */ /* 0x020fe40005000000 */
[----:B------:R-:W-:Y:S02]  /*0600*/  SEL R22, R16, 0x1, !P2 ;  /* 0x0000000110167807 */ /* 0x000fe40005000000 */
[----:B------:R-:W-:Y:S01]  /*0610*/  ISETP.GT.U32.AND P2, PT, R26, 0x2, PT ;  /* 0x000000021a00780c */ /* 0x000fe20003f44070 */
[----:B------:R-:W-:Y:S02]  /*0620*/  IMAD R25, R23, R18, RZ ;  /* 0x0000001217197224 */ /* 0x000fe400078e02ff */
[----:B------:R-:W-:Y:S02]  /*0630*/  IMAD R23, R17, R16, RZ ;  /* 0x0000001011177224 */ /* 0x000fe400078e02ff */
[----:B------:R-:W-:Y:S02]  /*0640*/  IMAD R21, R21, R22, R25 ;  /* 0x0000001615157224 */ /* 0x000fe400078e0219 */
[----:B------:R-:W-:-:S02]  /*0650*/  IMAD R23, R16, R17, R23 ;  /* 0x0000001110177224 */ /* 0x000fc400078e0217 */
[----:B------:R-:W-:Y:S01]  /*0660*/  IMAD.X R17, RZ, RZ, R0, P5 ;  /* 0x000000ffff117224 */ /* 0x000fe200028e0600 */
[----:B------:R-:W-:Y:S01]  /*0670*/  LEA.HI R25, P5, R0, R19, RZ, 0x1 ;  /* 0x0000001300197211 */ /* 0x000fe200078b08ff */
[----:B------:R-:W-:-:S03]  /*0680*/  IMAD.WIDE.U32 R18, R22, R18, RZ ;  /* 0x0000001216127225 */ /* 0x000fc600078e00ff */
[----:B------:R-:W-:Y:S01]  /*0690*/  ISETP.GT.U32.AND.EX P2, PT, R17, RZ, PT, P2 ;  /* 0x000000ff1100720c */ /* 0x000fe20003f44120 */
[----:B------:R-:W-:Y:S02]  /*06a0*/  IMAD.X R0, RZ, RZ, R0, P5 ;  /* 0x000000ffff007224 */ /* 0x000fe400028e0600 */
[----:B------:R-:W-:-:S04]  /*06b0*/  IMAD.WIDE.U32 R16, R16, R16, RZ ;  /* 0x0000001010107225 */ /* 0x000fc800078e00ff */
[----:B------:R-:W-:Y:S01]  /*06c0*/  IMAD.IADD R21, R19, 0x1, R21 ;  /* 0x0000000113157824 */ /* 0x000fe200078e0215 */
[--C-:B------:R-:W-:Y:S01]  /*06d0*/  SHF.R.S64 R19, R25, 0x1, R0.reuse ;  /* 0x0000000119137819 */ /* 0x100fe20000001000 */
[----:B------:R-:W-:Y:S01]  /*06e0*/  IMAD.IADD R17, R17, 0x1, R23 ;  /* 0x0000000111117824 */ /* 0x000fe200078e0217 */
[----:B------:R-:W-:-:S03]  /*06f0*/  SHF.R.S32.HI R0, RZ, 0x1, R0 ;  /* 0x00000001ff007819 */ /* 0x000fc60000011400 */
[----:B------:R-:W-:Y:S05]  /*0700*/  @P2 BRA `(.L_x_4987) ;  /* 0xfffffffc00a82947 */ /* 0x000fea000383ffff */
[----:B------:R-:W-:Y:S02]  /*0710*/  IMAD.MOV.U32 R0, RZ, RZ, 0x1 ;  /* 0x00000001ff007424 */ /* 0x000fe400078e00ff */
[----:B------:R-:W-:Y:S02]  /*0720*/  IMAD.MOV.U32 R19, RZ, RZ, RZ ;  /* 0x000000ffff137224 */ /* 0x000fe400078e00ff */
[----:B------:R-:W-:Y:S02]  /*0730*/  IMAD.U32 R17, RZ, RZ, UR12 ;  /* 0x0000000cff117e24 */ /* 0x000fe4000f8e00ff */
[----:B------:R-:W-:-:S07]  /*0740*/  IMAD.MOV.U32 R22, RZ, RZ, R20 ;  /* 0x000000ffff167224 */ /* 0x000fce00078e0014 */
.L_x_4988:
[C---:B------:R-:W-:Y:S02]  /*0750*/  LOP3.LUT R16, R17.reuse, 0x1, RZ, 0xc0, !PT ;  /* 0x0000000111107812 */ /* 0x040fe400078ec0ff */
[----:B------:R-:W-:Y:S02]  /*0760*/  IADD3 R26, P5, R17, 0x1, RZ ;  /* 0x00000001111a7810 */ /* 0x000fe40007fbe0ff */
[----:B------:R-:W-:-:S04]  /*0770*/  ISETP.NE.U32.AND P2, PT, R16, 0x1, PT ;  /* 0x000000011000780c */ /* 0x000fc80003f45070 */
[----:B------:R-:W-:-:S04]  /*0780*/  ISETP.NE.U32.AND.EX P2, PT, RZ, RZ, PT, P2 ;  /* 0x000000ffff00720c */ /* 0x000fc80003f45120 */
[----:B------:R-:W-:Y:S02]  /*0790*/  SEL R23, R15, RZ, !P2 ;  /* 0x000000ff0f177207 */ /* 0x000fe40005000000 */
        /* <DEDUP_REMOVED lines=13> */
[----:B------:R-:W-:Y:S01]  /*0870*/  SHF.R.S64 R17, R25, 0x1, R22 ;  /* 0x0000000119117819 */ /* 0x000fe20000001016 */
[----:B------:R-:W-:Y:S01]  /*0880*/  IMAD.MOV.U32 R0, RZ, RZ, R16 ;  /* 0x000000ffff007224 */ /* 0x000fe200078e0010 */
[----:B------:R-:W-:Y:S01]  /*0890*/  SHF.R.S32.HI R22, RZ, 0x1, R22 ;  /* 0x00000001ff167819 */ /* 0x000fe20000011416 */
[----:B------:R-:W-:Y:S02]  /*08a0*/  IMAD.IADD R15, R15, 0x1, R23 ;  /* 0x000000010f0f7824 */ /* 0x000fe400078e0217 */
[----:B------:R-:W-:Y:S05]  /*08b0*/  @P2 BRA `(.L_x_4988) ;  /* 0xfffffffc00a42947 */ /* 0x000fea000383ffff */
[----:B------:R-:W-:Y:S02]  /*08c0*/  IMAD.MOV.U32 R22, RZ, RZ, 0x1 ;  /* 0x00000001ff167424 */ /* 0x000fe400078e00ff */
[----:B------:R-:W-:Y:S02]  /*08d0*/  IMAD.MOV.U32 R23, RZ, RZ, RZ ;  /* 0x000000ffff177224 */ /* 0x000fe400078e00ff */
[----:B------:R-:W-:Y:S02]  /*08e0*/  IMAD.U32 R15, RZ, RZ, UR12 ;  /* 0x0000000cff0f7e24 */ /* 0x000fe4000f8e00ff */
[----:B------:R-:W-:-:S07]  /*08f0*/  IMAD.MOV.U32 R16, RZ, RZ, R20 ;  /* 0x000000ffff107224 */ /* 0x000fce00078e0014 */
.L_x_4989:
        /* <DEDUP_REMOVED lines=23> */
[----:B------:R-:W-:Y:S02]  /*0a70*/  IMAD.MOV.U32 R14, RZ, RZ, R20 ;  /* 0x000000ffff0e7224 */ /* 0x000fe400078e0014 */
[----:B------:R-:W-:Y:S02]  /*0a80*/  IMAD.MOV.U32 R20, RZ, RZ, 0x1 ;  /* 0x00000001ff147424 */ /* 0x000fe400078e00ff */
[----:B------:R-:W-:Y:S02]  /*0a90*/  IMAD.MOV.U32 R25, RZ, RZ, RZ ;  /* 0x000000ffff197224 */ /* 0x000fe400078e00ff */
[----:B------:R-:W-:-:S07]  /*0aa0*/  IMAD.U32 R15, RZ, RZ, UR12 ;  /* 0x0000000cff0f7e24 */ /* 0x000fce000f8e00ff */
.L_x_4990:
[----:B------:R-:W-:Y:S01]  /*0ab0*/  LOP3.LUT R4, R15, 0x1, RZ, 0xc0, !PT ;  /* 0x000000010f047812 */ /* 0x000fe200078ec0ff */
[----:B------:R-:W-:Y:S01]  /*0ac0*/  IMAD R17, R3, R2, RZ ;  /* 0x0000000203117224 */ /* 0x000fe200078e02ff */
[----:B------:R-:W-:Y:S02]  /*0ad0*/  IADD3 R16, P5, R15, 0x1, RZ ;  /* 0x000000010f107810 */ /* 0x000fe40007fbe0ff */
[----:B------:R-:W-:Y:S01]  /*0ae0*/  ISETP.NE.U32.AND P2, PT, R4, 0x1, PT ;  /* 0x000000010400780c */ /* 0x000fe20003f45070 */
[----:B------:R-:W-:-:S03]  /*0af0*/  IMAD R17, R2, R3, R17 ;  /* 0x0000000302117224 */ /* 0x000fc600078e0211 */
[----:B------:R-:W-:-:S04]  /*0b00*/  ISETP.NE.U32.AND.EX P2, PT, RZ, RZ, PT, P2 ;  /* 0x000000ffff00720c */ /* 0x000fc80003f45120 */
[----:B------:R-:W-:Y:S02]  /*0b10*/  SEL R5, R3, RZ, !P2 ;  /* 0x000000ff03057207 */ /* 0x000fe40005000000 */
[C---:B------:R-:W-:Y:S01]  /*0b20*/  SEL R4, R2.reuse, 0x1, !P2 ;  /* 0x0000000102047807 */ /* 0x040fe20005000000 */
[----:B------:R-:W-:Y:S01]  /*0b30*/  IMAD.WIDE.U32 R2, R2, R2, RZ ;  /* 0x0000000202027225 */ /* 0x000fe200078e00ff */
[----:B------:R-:W-:-:S03]  /*0b40*/  ISETP.GT.U32.AND P2, PT, R16, 0x2, PT ;  /* 0x000000021000780c */ /* 0x000fc60003f44070 */
[--C-:B------:R-:W-:Y:S01]  /*0b50*/  IMAD.X R16, RZ, RZ, R14.reuse, P5 ;  /* 0x000000ffff107224 */ /* 0x100fe200028e060e */
[----:B------:R-:W-:Y:S01]  /*0b60*/  LEA.HI R15, P5, R14, R15, RZ, 0x1 ;  /* 0x0000000f0e0f7211 */ /* 0x000fe200078b08ff */
[----:B------:R-:W-:Y:S02]  /*0b70*/  IMAD R5, R5, R20, RZ ;  /* 0x0000001405057224 */ /* 0x000fe400078e02ff */
[----:B------:R-:W-:Y:S01]  /*0b80*/  IMAD.IADD R3, R3, 0x1, R17 ;  /* 0x0000000103037824 */ /* 0x000fe200078e0211 */
[----:B------:R-:W-:Y:S01]  /*0b90*/  ISETP.GT.U32.AND.EX P2, PT, R16, RZ, PT, P2 ;  /* 0x000000ff1000720c */ /* 0x000fe20003f44120 */
[----:B------:R-:W-:Y:S02]  /*0ba0*/  IMAD.X R14, RZ, RZ, R14, P5 ;  /* 0x000000ffff0e7224 */ /* 0x000fe400028e060e */
[----:B------:R-:W-:Y:S02]  /*0bb0*/  IMAD R25, R25, R4, R5 ;  /* 0x0000000419197224 */ /* 0x000fe400078e0205 */
[----:B------:R-:W-:Y:S01]  /*0bc0*/  IMAD.WIDE.U32 R4, R4, R20, RZ ;  /* 0x0000001404047225 */ /* 0x000fe200078e00ff */
[----:B------:R-:W-:-:S02]  /*0bd0*/  SHF.R.S64 R15, R15, 0x1, R14 ;  /* 0x000000010f0f7819 */ /* 0x000fc4000000100e */
[----:B------:R-:W-:Y:S01]  /*0be0*/  SHF.R.S32.HI R14, RZ, 0x1, R14 ;  /* 0x00000001ff0e7819 */ /* 0x000fe2000001140e */
[----:B------:R-:W-:Y:S02]  /*0bf0*/  IMAD.MOV.U32 R20, RZ, RZ, R4 ;  /* 0x000000ffff147224 */ /* 0x000fe400078e0004 */
[----:B------:R-:W-:Y:S02]  /*0c00*/  IMAD.IADD R25, R5, 0x1, R25 ;  /* 0x0000000105197824 */ /* 0x000fe400078e0219 */
[----:B------:R-:W-:Y:S05]  /*0c10*/  @P2 BRA `(.L_x_4990) ;  /* 0xfffffffc00a42947 */ /* 0x000fea000383ffff */
.L_x_4986:
[----:B-----5:R-:W-:Y:S01]  /*0c20*/  IMAD.MOV.U32 R2, RZ, RZ, R20 ;  /* 0x000000ffff027224 */ /* 0x020fe200078e0014 */
[----:B------:R-:W-:Y:S01]  /*0c30*/  UIMAD.WIDE.U32 UR4, UR8, 0x4, UR4 ;  /* 0x00000004080478a5 */ /* 0x000fe2000f8e0004 */
[----:B------:R-:W-:Y:S02]  /*0c40*/  IMAD.MOV.U32 R20, RZ, RZ, R18 ;  /* 0x000000ffff147224 */ /* 0x000fe400078e0012 */
[----:B------:R-:W-:Y:S01]  /*0c50*/  IMAD.MOV.U32 R18, RZ, RZ, R0 ;  /* 0x000000ffff127224 */ /* 0x000fe200078e0000 */
[----:B------:R-:W-:Y:S01]  /*0c60*/  UISETP.LT.U32.AND UP1, UPT, UR4, UR14, UPT ;  /* 0x0000000e0400728c */ /* 0x000fe2000bf21070 */
[----:B------:R-:W-:Y:S01]  /*0c70*/  IMAD.MOV.U32 R3, RZ, RZ, R25 ;  /* 0x000000ffff037224 */ /* 0x000fe200078e0019 */
[----:B------:R-:W-:Y:S01]  /*0c80*/  UISETP.GE.U32.AND UP0, UPT, UR4, 0x10000, UPT ;  /* 0x000100000400788c */ /* 0x000fe2000bf06070 */
[----:B------:R1:W-:Y:S01]  /*0c90*/  @P3 STG.E.64 desc[UR10][R8.64], R20 ;  /* 0x0000001408003986 */ /* 0x0003e2000c101b0a */
[----:B------:R-:W-:Y:S02]  /*0ca0*/  IMAD.U32 R5, RZ, RZ, UR5 ;  /* 0x00000005ff057e24 */ /* 0x000fe4000f8e00ff */
[----:B------:R-:W-:Y:S01]  /*0cb0*/  UISETP.GE.U32.AND.EX UP0, UPT, UR5, URZ, UPT, UP0 ;  /* 0x0000003f0500728c */ /* 0x000fe2000bf06100 */
[----:B------:R1:W-:Y:S01]  /*0cc0*/  @P0 STG.E.64 desc[UR10][R12.64], R18 ;  /* 0x000000120c000986 */ /* 0x0003e2000c101b0a */
[----:B------:R-:W-:Y:S01]  /*0cd0*/  PLOP3.LUT P0, PT, PT, PT, UP1, 0x80, 0x0 ;  /* 0x000000000000781c */ /* 0x000fe20003f0f018 */
[----:B------:R-:W-:-:S02]  /*0ce0*/  IMAD.U32 R4, RZ, RZ, UR4 ;  /* 0x00000004ff047e24 */ /* 0x000fc4000f8e00ff */
[----:B------:R1:W-:Y:S01]  /*0cf0*/  @P1 STG.E.64 desc[UR10][R10.64], R22 ;  /* 0x000000160a001986 */ /* 0x0003e2000c101b0a */
[----:B------:R-:W-:Y:S02]  /*0d00*/  ISETP.LT.AND.EX P0, PT, R5, UR9, PT, P0 ;  /* 0x0000000905007c0c */ /* 0x000fe4000bf01300 */
[----:B------:R-:W-:Y:S01]  /*0d10*/  PLOP3.LUT P1, PT, PT, PT, UP0, 0x80, 0x0 ;  /* 0x000000000000781c */ /* 0x000fe20003f2f008 */
[----:B------:R1:W-:-:S12]  /*0d20*/  @P4 STG.E.64 desc[UR10][R6.64], R2 ;  /* 0x0000000206004986 */ /* 0x0003d8000c101b0a */
[----:B------:R-:W-:Y:S05]  /*0d30*/  @!P1 BRA P0, `(.L_x_4991) ;  /* 0xfffffff400289947 */ /* 0x000fea000003ffff */
[----:B------:R-:W-:Y:S05]  /*0d40*/  EXIT ;  /* 0x000000000000794d */ /* 0x000fea0003800000 */
.L_x_4985:
        /* <DEDUP_REMOVED lines=11> */
.L_x_5000:
[----:B01----:R-:W-:Y:S01]  /*0e00*/  IADD3 R2, P0, R18, UR4, RZ ;  /* 0x0000000412027c10 */ /* 0x003fe2000ff1e0ff */
[----:B------:R-:W-:Y:S01]  /*0e10*/  IMAD.U32 R5, RZ, RZ, UR12 ;  /* 0x0000000cff057e24 */ /* 0x000fe2000f8e00ff */
[----:B------:R-:W-:Y:S01]  /*0e20*/  CS2R R16, SRZ ;  /* 0x0000000000107805 */ /* 0x000fe2000001ff00 */
[----:B------:R-:W-:Y:S01]  /*0e30*/  IMAD.U32 R4, RZ, RZ, UR12 ;  /* 0x0000000cff047e24 */ /* 0x000fe2000f8e00ff */
[C---:B------:R-:W-:Y:S01]  /*0e40*/  IADD3 R0, P2, R2.reuse, UR12, RZ ;  /* 0x0000000c02007c10 */ /* 0x040fe2000ff5e0ff */
[----:B------:R-:W-:Y:S01]  /*0e50*/  IMAD.X R11, RZ, RZ, UR5, P0 ;  /* 0x00000005ff0b7e24 */ /* 0x000fe200080e06ff */
[----:B------:R-:W-:Y:S02]  /*0e60*/  ISETP.GE.U32.AND P0, PT, R2, 0x10000, PT ;  /* 0x000100000200780c */ /* 0x000fe40003f06070 */
[----:B------:R-:W-:Y:S01]  /*0e70*/  ISETP.GE.U32.AND P1, PT, R0, 0x10000, PT ;  /* 0x000100000000780c */ /* 0x000fe20003f26070 */
[----:B------:R-:W-:Y:S01]  /*0e80*/  IMAD.X R3, RZ, RZ, R11, P2 ;  /* 0x000000ffff037224 */ /* 0x000fe200010e060b */
[----:B------:R-:W-:-:S02]  /*0e90*/  ISETP.LT.U32.AND P2, PT, R2, UR14, PT ;  /* 0x0000000e02007c0c */ /* 0x000fc4000bf41070 */
[----:B------:R-:W-:Y:S02]  /*0ea0*/  ISETP.GE.U32.AND.EX P0, PT, R11, RZ, PT, P0 ;  /* 0x000000ff0b00720c */ /* 0x000fe40003f06100 */
[C---:B------:R-:W-:Y:S02]  /*0eb0*/  ISETP.LT.U32.AND P3, PT, R0.reuse, UR14, PT ;  /* 0x0000000e00007c0c */ /* 0x040fe4000bf61070 */
[----:B------:R-:W-:Y:S02]  /*0ec0*/  ISETP.GE.U32.AND.EX P1, PT, R3, RZ, PT, P1 ;  /* 0x000000ff0300720c */ /* 0x000fe40003f26110 */
[----:B------:R-:W-:Y:S02]  /*0ed0*/  LEA R6, P4, R0, UR6, 0x3 ;  /* 0x0000000600067c11 */ /* 0x000fe4000f8818ff */
[----:B------:R-:W-:Y:S02]  /*0ee0*/  ISETP.LT.AND.EX P2, PT, R11, UR9, !P0, P2 ;  /* 0x000000090b007c0c */ /* 0x000fe4000c741320 */
[----:B------:R-:W-:-:S02]  /*0ef0*/  ISETP.LT.AND.EX P1, PT, R3, UR9, !P1, P3 ;  /* 0x0000000903007c0c */ /* 0x000fc4000cf21330 */
[----:B------:R-:W-:Y:S01]  /*0f00*/  LEA.HI.X R7, R0, UR7, R3, 0x3, P4 ;  /* 0x0000000700077c11 */ /* 0x000fe2000a0f1c03 */
[----:B------:R-:W-:Y:S01]  /*0f10*/  IMAD R3, R4, 0x3, RZ ;  /* 0x0000000304037824 */ /* 0x000fe200078e02ff */
[-C--:B------:R-:W-:Y:S02]  /*0f20*/  LEA R5, P3, R5, R2.reuse, 0x1 ;  /* 0x0000000205057211 */ /* 0x080fe400078608ff */
[C---:B------:R-:W-:Y:S02]  /*0f30*/  LEA R8, P0, R2.reuse, UR6, 0x3 ;  /* 0x0000000602087c11 */ /* 0x040fe4000f8018ff */
[----:B------:R-:W-:Y:S01]  /*0f40*/  ISETP.GE.U32.AND P5, PT, R5, 0x10000, PT ;  /* 0x000100000500780c */ /* 0x000fe20003fa6070 */
[--C-:B------:R-:W-:Y:S01]  /*0f50*/  IMAD.X R10, RZ, RZ, R11.reuse, P3 ;  /* 0x000000ffff0a7224 */ /* 0x100fe200018e060b */
[----:B------:R-:W-:Y:S02]  /*0f60*/  LEA.HI.X R9, R2, UR7, R11, 0x3, P0 ;  /* 0x0000000702097c11 */ /* 0x000fe400080f1c0b */
[----:B------:R-:W-:-:S02]  /*0f70*/  IADD3 R0, P3, R3, R2, RZ ;  /* 0x0000000203007210 */ /* 0x000fc40007f7e0ff */
[----:B------:R-:W-:Y:S01]  /*0f80*/  ISETP.LT.U32.AND P0, PT, R5, UR14, PT ;  /* 0x0000000e05007c0c */ /* 0x000fe2000bf01070 */
[----:B------:R-:W2:Y:S01]  /*0f90*/  @P2 LDG.E.64 R16, desc[UR10][R8.64] ;  /* 0x0000000a08102981 */ /* 0x000ea2000c1e1b00 */
[----:B------:R-:W-:Y:S01]  /*0fa0*/  ISETP.GE.U32.AND P6, PT, R0, 0x10000, PT ;  /* 0x000100000000780c */ /* 0x000fe20003fc6070 */
[----:B------:R-:W-:Y:S01]  /*0fb0*/  IMAD.X R3, RZ, RZ, R11, P3 ;  /* 0x000000ffff037224 */ /* 0x000fe200018e060b */
[----:B------:R-:W-:Y:S02]  /*0fc0*/  ISETP.GE.U32.AND.EX P5, PT, R10, RZ, PT, P5 ;  /* 0x000000ff0a00720c */ /* 0x000fe40003fa6150 */
[----:B------:R-:W-:Y:S02]  /*0fd0*/  ISETP.LT.U32.AND P3, PT, R0, UR14, PT ;  /* 0x0000000e00007c0c */ /* 0x000fe4000bf61070 */
[----:B------:R-:W-:Y:S02]  /*0fe0*/  ISETP.GE.U32.AND.EX P6, PT, R3, RZ, PT, P6 ;  /* 0x000000ff0300720c */ /* 0x000fe40003fc6160 */
[----:B------:R-:W-:-:S02]  /*0ff0*/  ISETP.LT.AND.EX P0, PT, R10, UR9, !P5, P0 ;  /* 0x000000090a007c0c */ /* 0x000fc4000ef01300 */
[----:B------:R-:W-:Y:S02]  /*1000*/  ISETP.LT.AND.EX P3, PT, R3, UR9, !P6, P3 ;  /* 0x0000000903007c0c */ /* 0x000fe4000f761330 */
[C---:B------:R-:W-:Y:S02]  /*1010*/  LEA R4, P4, R5.reuse, UR6, 0x3 ;  /* 0x0000000605047c11 */ /* 0x040fe4000f8818ff */
[----:B------:R-:W-:Y:S02]  /*1020*/  LEA R2, P5, R0, UR6, 0x3 ;  /* 0x0000000600027c11 */ /* 0x000fe4000f8a18ff */
[----:B------:R-:W-:Y:S02]  /*1030*/  CS2R R14, SRZ ;  /* 0x00000000000e7805 */ /* 0x000fe4000001ff00 */
[----:B------:R-:W-:Y:S02]  /*1040*/  LEA.HI.X R5, R5, UR7, R10, 0x3, P4 ;  /* 0x0000000705057c11 */ /* 0x000fe4000a0f1c0a */
[----:B------:R-:W-:-:S02]  /*1050*/  CS2R R12, SRZ ;  /* 0x00000000000c7805 */ /* 0x000fc4000001ff00 */
[----:B------:R-:W-:Y:S02]  /*1060*/  CS2R R10, SRZ ;  /* 0x00000000000a7805 */ /* 0x000fe4000001ff00 */
[----:B------:R-:W-:Y:S01]  /*1070*/  LEA.HI.X R3, R0, UR7, R3, 0x3, P5 ;  /* 0x0000000700037c11 */ /* 0x000fe2000a8f1c03 */
[----:B------:R0:W5:Y:S04]  /*1080*/  @P1 LDG.E.64 R14, desc[UR10][R6.64] ;  /* 0x0000000a060e1981 */ /* 0x000168000c1e1b00 */
[----:B------:R0:W5:Y:S04]  /*1090*/  @P0 LDG.E.64 R12, desc[UR10][R4.64] ;  /* 0x0000000a040c0981 */ /* 0x000168000c1e1b00 */
[----:B------:R0:W5:Y:S01]  /*10a0*/  @P3 LDG.E.64 R10, desc[UR10][R2.64] ;  /* 0x0000000a020a3981 */ /* 0x000162000c1e1b00 */
[----:B------:R-:W-:Y:S01]  /*10b0*/  BSSY B0, `(.L_x_4992) ;  /* 0x000000d000007945 */ /* 0x000fe20003800000 */
[----:B------:R-:W-:-:S02]  /*10c0*/  IMAD.MOV.U32 R22, RZ, RZ, 0x1 ;  /* 0x00000001ff167424 */ /* 0x000fc400078e00ff */
[----:B------:R-:W-:Y:S02]  /*10d0*/  IMAD.MOV.U32 R23, RZ, RZ, RZ ;  /* 0x000000ffff177224 */ /* 0x000fe400078e00ff */
[----:B------:R-:W-:Y:S02]  /*10e0*/  IMAD.MOV.U32 R20, RZ, RZ, 0x1 ;  /* 0x00000001ff147424 */ /* 0x000fe400078e00ff */
        /* <DEDUP_REMOVED lines=9> */
.L_x_4993:
[----:B------:R-:W-:Y:S05]  /*1180*/  BSYNC B0 ;  /* 0x0000000000007941 */ /* 0x000fea0003800000 */
.L_x_4992:
        /* <DEDUP_REMOVED lines=13> */
.L_x_4995:
[----:B------:R-:W-:Y:S05]  /*1260*/  BSYNC B0 ;  /* 0x0000000000007941 */ /* 0x000fea0003800000 */
.L_x_4994:
        /* <DEDUP_REMOVED lines=10> */
.L_x_4997:
[----:B------:R-:W-:Y:S05]  /*1310*/  BSYNC B0 ;  /* 0x0000000000007941 */ /* 0x000fea0003800000 */
.L_x_4996:
        /* <DEDUP_REMOVED lines=11> */
[----:B------:R-:W-:Y:S02]  /*13d0*/  @P4 IMAD.MOV.U32 R0, RZ, RZ, RZ ;  /* 0x000000ffff004224 */ /* 0x000fe400078e00ff */
[----:B------:R-:W-:-:S07]  /*13e0*/  @P4 IMAD.MOV.U32 R19, RZ, RZ, RZ ;  /* 0x000000ffff134224 */ /* 0x000fce00078e00ff */
.L_x_4999:
[----:B------:R-:W-:Y:S05]  /*13f0*/  BSYNC B0 ;  /* 0x0000000000007941 */ /* 0x000fea0003800000 */
.L_x_4998:
[----:B------:R-:W-:Y:S01]  /*1400*/  UIMAD.WIDE.U32 UR4, UR12, 0x4, UR4 ;  /* 0x000000040c0478a5 */ /* 0x000fe2000f8e0004 */
[----:B------:R0:W-:Y:S03]  /*1410*/  @P2 STG.E.64 desc[UR10][R8.64], R12 ;  /* 0x0000000c08002986 */ /* 0x0001e6000c101b0a */
[----:B------:R-:W-:Y:S01]  /*1420*/  UISETP.LT.U32.AND UP1, UPT, UR4, UR14, UPT ;  /* 0x0000000e0400728c */ /* 0x000fe2000bf21070 */
[----:B------:R1:W-:Y:S01]  /*1430*/  @P1 STG.E.64 desc[UR10][R6.64], R14 ;  /* 0x0000000e06001986 */ /* 0x0003e2000c101b0a */
[----:B------:R-:W-:Y:S01]  /*1440*/  UISETP.GE.U32.AND UP0, UPT, UR4, 0x10000, UPT ;  /* 0x000100000400788c */ /* 0x000fe2000bf06070 */
[----:B------:R-:W-:Y:S02]  /*1450*/  IMAD.U32 R11, RZ, RZ, UR5 ;  /* 0x00000005ff0b7e24 */ /* 0x000fe4000f8e00ff */
[----:B------:R1:W-:Y:S01]  /*1460*/  @P0 STG.E.64 desc[UR10][R4.64], R16 ;  /* 0x0000001004000986 */ /* 0x0003e2000c101b0a */
[----:B------:R-:W-:Y:S01]  /*1470*/  UISETP.GE.U32.AND.EX UP0, UPT, UR5, URZ, UPT, UP0 ;  /* 0x0000003f0500728c */ /* 0x000fe2000bf06100 */
[----:B------:R-:W-:Y:S01]  /*1480*/  PLOP3.LUT P0, PT, PT, PT, UP1, 0x80, 0x0 ;  /* 0x000000000000781c */ /* 0x000fe20003f0f018 */
[----:B------:R-:W-:-:S02]  /*1490*/  IMAD.U32 R10, RZ, RZ, UR4 ;  /* 0x00000004ff0a7e24 */ /* 0x000fc4000f8e00ff */
[----:B0-----:R-:W-:Y:S01]  /*14a0*/  IMAD.MOV.U32 R8, RZ, RZ, R0 ;  /* 0x000000ffff087224 */ /* 0x001fe200078e0000 */
[----:B------:R-:W-:Y:S01]  /*14b0*/  ISETP.LT.AND.EX P0, PT, R11, UR9, PT, P0 ;  /* 0x000000090b007c0c */ /* 0x000fe2000bf01300 */
[----:B------:R-:W-:Y:S01]  /*14c0*/  IMAD.MOV.U32 R9, RZ, RZ, R19 ;  /* 0x000000ffff097224 */ /* 0x000fe200078e0013 */
[----:B------:R-:W-:-:S04]  /*14d0*/  PLOP3.LUT P1, PT, PT, PT, UP0, 0x80, 0x0 ;  /* 0x000000000000781c */ /* 0x000fc80003f2f008 */
[----:B------:R1:W-:Y:S09]  /*14e0*/  @P3 STG.E.64 desc[UR10][R2.64], R8 ;  /* 0x0000000802003986 */ /* 0x0003f2000c101b0a */
[----:B------:R-:W-:Y:S05]  /*14f0*/  @!P1 BRA P0, `(.L_x_5000) ;  /* 0xfffffff800409947 */ /* 0x000fea000003ffff */
[----:B------:R-:W-:Y:S05]  /*1500*/  EXIT ;  /* 0x000000000000794d */ /* 0x000fea0003800000 */
.L_x_4984:
        /* <DEDUP_REMOVED lines=17> */
.L_x_5007:
[----:B------:R-:W-:Y:S01]  /*1620*/  ULDC.64 UR12, c[0x0][0xf40] ;  /* 0x0003d000000c7ab9 */ /* 0x000fe20000000a00 */
[C---:B------:R-:W-:Y:S01]  /*1630*/  LEA R2, P1, R13.reuse, UR6, 0x5 ;  /* 0x000000060d027c11 */ /* 0x040fe2000f8228ff */
[----:B------:R-:W-:Y:S01]  /*1640*/  IMAD.MOV.U32 R4, RZ, RZ, 0x1 ;  /* 0x00000001ff047424 */ /* 0x000fe200078e00ff */
[----:B------:R-:W-:Y:S01]  /*1650*/  ISETP.NE.U32.AND P0, PT, RZ, UR12, PT ;  /* 0x0000000cff007c0c */ /* 0x000fe2000bf05070 */
[----:B------:R-:W-:Y:S01]  /*1660*/  IMAD.MOV.U32 R9, RZ, RZ, RZ ;  /* 0x000000ffff097224 */ /* 0x000fe200078e00ff */
[----:B------:R-:W-:Y:S01]  /*1670*/  LEA.HI.X R3, R13, UR7, R0, 0x5, P1 ;  /* 0x000000070d037c11 */ /* 0x000fe200088f2c00 */
[----:B------:R-:W-:Y:S01]  /*1680*/  IMAD.MOV.U32 R16, RZ, RZ, 0x1 ;  /* 0x00000001ff107424 */ /* 0x000fe200078e00ff */
[----:B------:R-:W-:Y:S01]  /*1690*/  ISETP.NE.AND.EX P0, PT, RZ, UR13, PT, P0 ;  /* 0x0000000dff007c0c */ /* 0x000fe2000bf05300 */
[----:B------:R-:W-:Y:S02]  /*16a0*/  IMAD.MOV.U32 R19, RZ, RZ, RZ ;  /* 0x000000ffff137224 */ /* 0x000fe400078e00ff */
[----:B------:R-:W-:-:S02]  /*16b0*/  IMAD.MOV.U32 R14, RZ, RZ, 0x1 ;  /* 0x00000001ff0e7424 */ /* 0x000fc400078e00ff */
[----:B------:R-:W-:Y:S02]  /*16c0*/  IMAD.MOV.U32 R17, RZ, RZ, RZ ;  /* 0x000000ffff117224 */ /* 0x000fe400078e00ff */
[----:B------:R-:W-:Y:S02]  /*16d0*/  IMAD.MOV.U32 R12, RZ, RZ, 0x1 ;  /* 0x00000001ff0c7424 */ /* 0x000fe400078e00ff */
[----:B------:R-:W-:-:S04]  /*16e0*/  IMAD.MOV.U32 R15, RZ, RZ, RZ ;  /* 0x000000ffff0f7224 */ /* 0x000fc800078e00ff */
[----:B------:R-:W-:Y:S05]  /*16f0*/  @!P0 BRA `(.L_x_5002) ;  /* 0x0000000400c08947 */ /* 0x000fea0003800000 */
        /* <DEDUP_REMOVED lines=8> */
.L_x_5003:
[----:B------:R-:W-:Y:S01]  /*1780*/  LOP3.LUT R16, R21, 0x1, RZ, 0xc0, !PT ;  /* 0x0000000115107812 */ /* 0x000fe200078ec0ff */
[----:B-----5:R-:W-:-:S03]  /*1790*/  IMAD R19, R9, R8, RZ ;  /* 0x0000000809137224 */ /* 0x020fc600078e02ff */
[----:B------:R-:W-:Y:S01]  /*17a0*/  ISETP.NE.U32.AND P0, PT, R16, 0x1, PT ;  /* 0x000000011000780c */ /* 0x000fe20003f05070 */
[----:B------:R-:W-:Y:S01]  /*17b0*/  IMAD R19, R8, R9, R19 ;  /* 0x0000000908137224 */ /* 0x000fe200078e0213 */
[----:B------:R-:W-:Y:S02]  /*17c0*/  IADD3 R16, P2, R21, 0x1, RZ ;  /* 0x0000000115107810 */ /* 0x000fe40007f5e0ff */
[----:B------:R-:W-:Y:S02]  /*17d0*/  ISETP.NE.U32.AND.EX P0, PT, RZ, RZ, PT, P0 ;  /* 0x000000ffff00720c */ /* 0x000fe40003f05100 */
[----:B------:R-:W-:Y:S01]  /*17e0*/  ISETP.GT.U32.AND P1, PT, R16, 0x2, PT ;  /* 0x000000021000780c */ /* 0x000fe20003f24070 */
[----:B------:R-:W-:Y:S01]  /*17f0*/  IMAD.X R23, RZ, RZ, R14, P2 ;  /* 0x000000ffff177224 */ /* 0x000fe200010e060e */
[----:B------:R-:W-:Y:S02]  /*1800*/  SEL R17, R9, RZ, !P0 ;  /* 0x000000ff09117207 */ /* 0x000fe40004000000 */
[----:B------:R-:W-:-:S02]  /*1810*/  SEL R22, R8, 0x1, !P0 ;  /* 0x0000000108167807 */ /* 0x000fc40004000000 */
[----:B------:R-:W-:Y:S01]  /*1820*/  LEA.HI R21, P2, R14, R21, RZ, 0x1 ;  /* 0x000000150e157211 */ /* 0x000fe200078508ff */
[-C--:B------:R-:W-:Y:S01]  /*1830*/  IMAD R9, R17, R12.reuse, RZ ;  /* 0x0000000c11097224 */ /* 0x080fe200078e02ff */
[----:B------:R-:W-:Y:S01]  /*1840*/  ISETP.GT.U32.AND.EX P0, PT, R23, RZ, PT, P1 ;  /* 0x000000ff1700720c */ /* 0x000fe20003f04110 */
[----:B------:R-:W-:-:S04]  /*1850*/  IMAD.WIDE.U32 R16, R22, R12, RZ ;  /* 0x0000000c16107225 */ /* 0x000fc800078e00ff */
[----:B------:R-:W-:Y:S02]  /*1860*/  IMAD R15, R15, R22, R9 ;  /* 0x000000160f0f7224 */ /* 0x000fe400078e0209 */
[----:B------:R-:W-:Y:S02]  /*1870*/  IMAD.X R22, RZ, RZ, R14, P2 ;  /* 0x000000ffff167224 */ /* 0x000fe400010e060e */
[----:B------:R-:W-:Y:S02]  /*1880*/  IMAD.MOV.U32 R12, RZ, RZ, R16 ;  /* 0x000000ffff0c7224 */ /* 0x000fe400078e0010 */
[----:B------:R-:W-:Y:S01]  /*1890*/  IMAD.WIDE.U32 R8, R8, R8, RZ ;  /* 0x0000000808087225 */ /* 0x000fe200078e00ff */
[--C-:B------:R-:W-:Y:S02]  /*18a0*/  SHF.R.S64 R14, R21, 0x1, R22.reuse ;  /* 0x00000001150e7819 */ /* 0x100fe40000001016 */
[----:B------:R-:W-:Y:S01]  /*18b0*/  SHF.R.S32.HI R16, RZ, 0x1, R22 ;  /* 0x00000001ff107819 */ /* 0x000fe20000011416 */
[----:B------:R-:W-:-:S02]  /*18c0*/  IMAD.IADD R15, R17, 0x1, R15 ;  /* 0x00000001110f7824 */ /* 0x000fc400078e020f */
        /* <DEDUP_REMOVED lines=8> */
.L_x_5004:
[C---:B------:R-:W-:Y:S01]  /*1950*/  LOP3.LUT R9, R8.reuse, 0x1, RZ, 0xc0, !PT ;  /* 0x0000000108097812 */ /* 0x040fe200078ec0ff */
        /* <DEDUP_REMOVED lines=16> */
[----:B------:R-:W-:Y:S01]  /*1a60*/  IMAD.MOV.U32 R14, RZ, RZ, R8 ;  /* 0x000000ffff0e7224 */ /* 0x000fe200078e0008 */
[--C-:B------:R-:W-:Y:S01]  /*1a70*/  SHF.R.S64 R8, R21, 0x1, R16.reuse ;  /* 0x0000000115087819 */ /* 0x100fe20000001010 */
[----:B------:R-:W-:Y:S01]  /*1a80*/  IMAD.IADD R17, R9, 0x1, R17 ;  /* 0x0000000109117824 */ /* 0x000fe200078e0211 */
[----:B------:R-:W-:Y:S01]  /*1a90*/  SHF.R.S32.HI R16, RZ, 0x1, R16 ;  /* 0x00000001ff107819 */ /* 0x000fe20000011410 */
[----:B------:R-:W-:Y:S02]  /*1aa0*/  IMAD.IADD R11, R11, 0x1, R19 ;  /* 0x000000010b0b7824 */ /* 0x000fe400078e0213 */
[----:B------:R-:W-:Y:S05]  /*1ab0*/  @P0 BRA `(.L_x_5004) ;  /* 0xfffffffc00a40947 */ /* 0x000fea000383ffff */
[----:B------:R-:W-:Y:S02]  /*1ac0*/  IMAD.MOV.U32 R16, RZ, RZ, 0x1 ;  /* 0x00000001ff107424 */ /* 0x000fe400078e00ff */
[----:B------:R-:W-:Y:S02]  /*1ad0*/  IMAD.MOV.U32 R19, RZ, RZ, RZ ;  /* 0x000000ffff137224 */ /* 0x000fe400078e00ff */
[----:B------:R-:W-:Y:S02]  /*1ae0*/  IMAD.MOV.U32 R8, RZ, RZ, R18 ;  /* 0x000000ffff087224 */ /* 0x000fe400078e0012 */
[----:B------:R-:W-:-:S07]  /*1af0*/  IMAD.MOV.U32 R10, RZ, RZ, R20 ;  /* 0x000000ffff0a7224 */ /* 0x000fce00078e0014 */
.L_x_5005:
        /* <DEDUP_REMOVED lines=10> */
[----:B------:R-:W-:Y:S01]  /*1ba0*/  SEL R22, R4, 0x1, !P0 ;  /* 0x0000000104167807 */ /* 0x000fe20004000000 */
[----:B------:R-:W-:Y:S01]  /*1bb0*/  IMAD.X R10, RZ, RZ, R10, P2 ;  /* 0x000000ffff0a7224 */ /* 0x000fe200010e060a */
[----:B------:R-:W-:Y:S01]  /*1bc0*/  ISETP.GT.U32.AND.EX P0, PT, R23, RZ, PT, P1 ;  /* 0x000000ff1700720c */ /* 0x000fe20003f04110 */
[-C--:B------:R-:W-:Y:S02]  /*1bd0*/  IMAD R5, R9, R16.reuse, RZ ;  /* 0x0000001009057224 */ /* 0x080fe400078e02ff */
[----:B------:R-:W-:-:S04]  /*1be0*/  IMAD.WIDE.U32 R8, R22, R16, RZ ;  /* 0x0000001016087225 */ /* 0x000fc800078e00ff */
[----:B------:R-:W-:Y:S02]  /*1bf0*/  IMAD R19, R19, R22, R5 ;  /* 0x0000001613137224 */ /* 0x000fe400078e0205 */
[----:B------:R-:W-:-:S04]  /*1c00*/  IMAD.WIDE.U32 R4, R4, R4, RZ ;  /* 0x0000000404047225 */ /* 0x000fc800078e00ff */
[----:B------:R-:W-:Y:S01]  /*1c10*/  IMAD.MOV.U32 R16, RZ, RZ, R8 ;  /* 0x000000ffff107224 */ /* 0x000fe200078e0008 */
[--C-:B------:R-:W-:Y:S01]  /*1c20*/  SHF.R.S64 R8, R21, 0x1, R10.reuse ;  /* 0x0000000115087819 */ /* 0x100fe2000000100a */
[----:B------:R-:W-:Y:S01]  /*1c30*/  IMAD.IADD R19, R9, 0x1, R19 ;  /* 0x0000000109137824 */ /* 0x000fe200078e0213 */
[----:B------:R-:W-:Y:S01]  /*1c40*/  SHF.R.S32.HI R10, RZ, 0x1, R10 ;  /* 0x00000001ff0a7819 */ /* 0x000fe2000001140a */
[----:B------:R-:W-:Y:S01]  /*1c50*/  IMAD.IADD R5, R5, 0x1, R11 ;  /* 0x0000000105057824 */ /* 0x000fe200078e020b */
[----:B------:R-:W-:Y:S06]  /*1c60*/  @P0 BRA `(.L_x_5005) ;  /* 0xfffffffc00a40947 */ /* 0x000fec000383ffff */
[----:B------:R-:W-:Y:S02]  /*1c70*/  IMAD.MOV.U32 R4, RZ, RZ, 0x1 ;  /* 0x00000001ff047424 */ /* 0x000fe400078e00ff */
[----:B------:R-:W-:-:S07]  /*1c80*/  IMAD.MOV.U32 R9, RZ, RZ, RZ ;  /* 0x000000ffff097224 */ /* 0x000fce00078e00ff */
.L_x_5006:
[C---:B------:R-:W-:Y:S01]  /*1c90*/  LOP3.LUT R5, R18.reuse, 0x1, RZ, 0xc0, !PT ;  /* 0x0000000112057812 */ /* 0x040fe200078ec0ff */
[----:B------:R-:W-:Y:S01]  /*1ca0*/  IMAD R8, R7, R6, RZ ;  /* 0x0000000607087224 */ /* 0x000fe200078e02ff */
[----:B------:R-:W-:Y:S02]  /*1cb0*/  IADD3 R10, P2, R18, 0x1, RZ ;  /* 0x00000001120a7810 */ /* 0x000fe40007f5e0ff */
[----:B------:R-:W-:Y:S01]  /*1cc0*/  ISETP.NE.U32.AND P0, PT, R5, 0x1, PT ;  /* 0x000000010500780c */ /* 0x000fe20003f05070 */
[----:B------:R-:W-:Y:S01]  /*1cd0*/  IMAD R21, R6, R7, R8 ;  /* 0x0000000706157224 */ /* 0x000fe200078e0208 */
[----:B------:R-:W-:Y:S02]  /*1ce0*/  ISETP.GT.U32.AND P1, PT, R10, 0x2, PT ;  /* 0x000000020a00780c */ /* 0x000fe40003f24070 */
[----:B------:R-:W-:-:S04]  /*1cf0*/  ISETP.NE.U32.AND.EX P0, PT, RZ, RZ, PT, P0 ;  /* 0x000000ffff00720c */ /* 0x000fc80003f05100 */
[----:B------:R-:W-:Y:S02]  /*1d00*/  SEL R5, R7, RZ, !P0 ;  /* 0x000000ff07057207 */ /* 0x000fe40004000000 */
[----:B------:R-:W-:Y:S02]  /*1d10*/  SEL R10, R6, 0x1, !P0 ;  /* 0x00000001060a7807 */ /* 0x000fe40004000000 */
[----:B------:R-:W-:Y:S01]  /*1d20*/  LEA.HI R8, P0, R20, R18, RZ, 0x1 ;  /* 0x0000001214087211 */ /* 0x000fe200078108ff */
[--C-:B------:R-:W-:Y:S02]  /*1d30*/  IMAD.X R18, RZ, RZ, R20.reuse, P2 ;  /* 0x000000ffff127224 */ /* 0x100fe400010e0614 */
[-C--:B------:R-:W-:Y:S02]  /*1d40*/  IMAD R7, R5, R4.reuse, RZ ;  /* 0x0000000405077224 */ /* 0x080fe400078e02ff */
[----:B------:R-:W-:Y:S01]  /*1d50*/  IMAD.X R11, RZ, RZ, R20, P0 ;  /* 0x000000ffff0b7224 */ /* 0x000fe200000e0614 */
[----:B------:R-:W-:Y:S01]  /*1d60*/  ISETP.GT.U32.AND.EX P0, PT, R18, RZ, PT, P1 ;  /* 0x000000ff1200720c */ /* 0x000fe20003f04110 */
[----:B------:R-:W-:-:S03]  /*1d70*/  IMAD.WIDE.U32 R4, R10, R4, RZ ;  /* 0x000000040a047225 */ /* 0x000fc600078e00ff */
[----:B------:R-:W-:Y:S01]  /*1d80*/  SHF.R.S32.HI R20, RZ, 0x1, R11 ;  /* 0x00000001ff147819 */ /* 0x000fe2000001140b */
[----:B------:R-:W-:Y:S02]  /*1d90*/  IMAD R9, R9, R10, R7 ;  /* 0x0000000a09097224 */ /* 0x000fe400078e0207 */
[----:B------:R-:W-:-:S04]  /*1da0*/  IMAD.WIDE.U32 R6, R6, R6, RZ ;  /* 0x0000000606067225 */ /* 0x000fc800078e00ff */
[----:B------:R-:W-:Y:S01]  /*1db0*/  IMAD.IADD R9, R5, 0x1, R9 ;  /* 0x0000000105097824 */ /* 0x000fe200078e0209 */
[----:B------:R-:W-:Y:S01]  /*1dc0*/  SHF.R.S64 R5, R8, 0x1, R11 ;  /* 0x0000000108057819 */ /* 0x000fe2000000100b */
[----:B------:R-:W-:-:S04]  /*1dd0*/  IMAD.IADD R7, R7, 0x1, R21 ;  /* 0x0000000107077824 */ /* 0x000fc800078e0215 */
[----:B------:R-:W-:Y:S01]  /*1de0*/  IMAD.MOV.U32 R18, RZ, RZ, R5 ;  /* 0x000000ffff127224 */ /* 0x000fe200078e0005 */
[----:B------:R-:W-:Y:S06]  /*1df0*/  @P0 BRA `(.L_x_5006) ;  /* 0xfffffffc00a40947 */ /* 0x000fec000383ffff */
.L_x_5002:
[----:B------:R-:W-:Y:S01]  /*1e00*/  IADD3 R13, P0, R13, UR5, RZ ;  /* 0x000000050d0d7c10 */ /* 0x000fe2000ff1e0ff */
[----:B------:R-:W-:Y:S02]  /*1e10*/  IMAD.MOV.U32 R6, RZ, RZ, R4 ;  /* 0x000000ffff067224 */ /* 0x000fe400078e0004 */
[----:B------:R-:W-:Y:S01]  /*1e20*/  IMAD.MOV.U32 R7, RZ, RZ, R9 ;  /* 0x000000ffff077224 */ /* 0x000fe200078e0009 */
[----:B------:R-:W-:Y:S01]  /*1e30*/  ISETP.LT.U32.AND P1, PT, R13, 0x4000, PT ;  /* 0x000040000d00780c */ /* 0x000fe20003f21070 */
[----:B------:R-:W-:Y:S02]  /*1e40*/  IMAD.MOV.U32 R8, RZ, RZ, R12 ;  /* 0x000000ffff087224 */ /* 0x000fe400078e000c */
[----:B------:R-:W-:Y:S02]  /*1e50*/  IMAD.MOV.U32 R10, RZ, RZ, R14 ;  /* 0x000000ffff0a7224 */ /* 0x000fe400078e000e */
[----:B------:R-:W-:Y:S02]  /*1e60*/  IMAD.MOV.U32 R11, RZ, RZ, R17 ;  /* 0x000000ffff0b7224 */ /* 0x000fe400078e0011 */
        /* <DEDUP_REMOVED lines=13> */
.L_x_5001:
[----:B------:R-:W-:-:S04]  /*1f40*/  LEA R2, P0, R13, UR6, 0x5 ;  /* 0x000000060d027c11 */ /* 0x000fc8000f8028ff */
[----:B------:R-:W-:-:S05]  /*1f50*/  LEA.HI.X R3, R13, UR7, R0, 0x5, P0 ;  /* 0x000000070d037c11 */ /* 0x000fca00080f2c00 */
[----:B------:R-:W2:Y:S04]  /*1f60*/  LDG.E.128 R16, desc[UR10][R2.64] ;  /* 0x0000000a02107981 */ /* 0x000ea8000c1e1d00 */
[----:B------:R-:W3:Y:S01]  /*1f70*/  LDG.E.128 R8, desc[UR10][R2.64+0x10] ;  /* 0x0000100a02087981 */ /* 0x000ee2000c1e1d00 */
[----:B------:R-:W-:Y:S01]  /*1f80*/  BSSY B0, `(.L_x_5008) ;  /* 0x0000013000007945 */ /* 0x000fe20003800000 */
[----:B------:R-:W-:Y:S02]  /*1f90*/  IMAD.MOV.U32 R6, RZ, RZ, 0x1 ;  /* 0x00000001ff067424 */ /* 0x000fe400078e00ff */
[----:B------:R-:W-:Y:S02]  /*1fa0*/  IMAD.MOV.U32 R7, RZ, RZ, RZ ;  /* 0x000000ffff077224 */ /* 0x000fe400078e00ff */
[----:B------:R-:W-:-:S02]  /*1fb0*/  IMAD.MOV.U32 R4, RZ, RZ, 0x1 ;  /* 0x00000001ff047424 */ /* 0x000fc400078e00ff */
        /* <DEDUP_REMOVED lines=15> */
.L_x_5009:
[----:B------:R-:W-:Y:S05]  /*20b0*/  BSYNC B0 ;  /* 0x0000000000007941 */ /* 0x000fea0003800000 */
.L_x_5008:
[----:B------:R-:W-:Y:S04]  /*20c0*/  BSSY B0, `(.L_x_5010) ;  /* 0x0000007000007945 */ /* 0x000fe80003800000 */
[----:B------:R-:W-:Y:S05]  /*20d0*/  @!P2 BRA `(.L_x_5011) ;  /* 0x000000000014a947 */ /* 0x000fea0003800000 */
[----:B------:R-:W-:Y:S01]  /*20e0*/  ISETP.NE.U32.AND P2, PT, R18, -0x1, PT ;  /* 0xffffffff1200780c */ /* 0x000fe20003f45070 */
[----:B------:R-:W-:Y:S02]  /*20f0*/  IMAD.U32 R6, RZ, RZ, UR4 ;  /* 0x00000004ff067e24 */ /* 0x000fe4000f8e00ff */
[----:B------:R-:W-:Y:S01]  /*2100*/  IMAD.U32 R7, RZ, RZ, UR8 ;  /* 0x00000008ff077e24 */ /* 0x000fe2000f8e00ff */
[----:B------:R-:W-:-:S13]  /*2110*/  ISETP.NE.AND.EX P2, PT, R19, -0x1, PT, P2 ;  /* 0xffffffff1300780c */ /* 0x000fda0003f45320 */
[----:B------:R-:W-:-:S07]  /*2120*/  @P2 CS2R R6, SRZ ;  /* 0x0000000000062805 */ /* 0x000fce000001ff00 */
.L_x_5011:
[----:B------:R-:W-:Y:S05]  /*2130*/  BSYNC B0 ;  /* 0x0000000000007941 */ /* 0x000fea0003800000 */
.L_x_5010:
        /* <DEDUP_REMOVED lines=11> */
.L_x_5013:
[----:B------:R-:W-:Y:S05]  /*21f0*/  BSYNC B0 ;  /* 0x0000000000007941 */ /* 0x000fea0003800000 */
.L_x_5012:
        /* <DEDUP_REMOVED lines=11> */
.L_x_5015:
[----:B------:R-:W-:Y:S05]  /*22b0*/  BSYNC B0 ;  /* 0x0000000000007941 */ /* 0x000fea0003800000 */
.L_x_5014:
[----:B------:R-:W-:Y:S01]  /*22c0*/  IADD3 R13, P0, R13, UR5, RZ ;  /* 0x000000050d0d7c10 */ /* 0x000fe2000ff1e0ff */
[----:B------:R-:W-:Y:S01]  /*22d0*/  IMAD.MOV.U32 R10, RZ, RZ, R14 ;  /* 0x000000ffff0a7224 */ /* 0x000fe200078e000e */
[----:B------:R0:W-:Y:S01]  /*22e0*/  STG.E.128 desc[UR10][R2.64], R4 ;  /* 0x0000000402007986 */ /* 0x0001e2000c101d0a */
[----:B------:R-:W-:Y:S01]  /*22f0*/  IMAD.MOV.U32 R11, RZ, RZ, R17 ;  /* 0x000000ffff0b7224 */ /* 0x000fe200078e0011 */
[C---:B------:R-:W-:Y:S01]  /*2300*/  ISETP.LT.U32.AND P1, PT, R13.reuse, 0x4000, PT ;  /* 0x000040000d00780c */ /* 0x040fe20003f21070 */
[----:B------:R-:W-:Y:S02]  /*2310*/  IMAD.SHL.U32 R12, R13, 0x4, RZ ;  /* 0x000000040d0c7824 */ /* 0x000fe400078e00ff */
[----:B------:R-:W-:Y:S01]  /*2320*/  IMAD.X R0, RZ, RZ, R0, P0 ;  /* 0x000000ffff007224 */ /* 0x000fe200000e0600 */
[----:B------:R0:W-:Y:S02]  /*2330*/  STG.E.128 desc[UR10][R2.64+0x10], R8 ;  /* 0x0000100802007986 */ /* 0x0001e4000c101d0a */
[----:B------:R-:W-:-:S02]  /*2340*/  ISETP.GE.U32.AND P0, PT, R12, UR14, PT ;  /* 0x0000000e0c007c0c */ /* 0x000fc4000bf06070 */
[----:B------:R-:W-:Y:S02]  /*2350*/  SHF.L.U64.HI R12, R13, 0x2, R0 ;  /* 0x000000020d0c7819 */ /* 0x000fe40000010200 */
[----:B------:R-:W-:Y:S02]  /*2360*/  ISETP.LT.U32.AND.EX P1, PT, R0, RZ, PT, P1 ;  /* 0x000000ff0000720c */ /* 0x000fe40003f21110 */
[----:B------:R-:W-:-:S13]  /*2370*/  ISETP.GE.AND.EX P0, PT, R12, UR9, PT, P0 ;  /* 0x000000090c007c0c */ /* 0x000fda000bf06300 */
[----:B0-----:R-:W-:Y:S05]  /*2380*/  @!P0 BRA P1, `(.L_x_5001) ;  /* 0xfffffff800ec8947 */ /* 0x001fea000083ffff */
[----:B------:R-:W-:Y:S05]  /*2390*/  EXIT ;  /* 0x000000000000794d */ /* 0x000fea0003800000 */
.L_x_5016:
        /* <DEDUP_REMOVED lines=14> */
.L_x_5400:


//--------------------- .text._ZN2at6native57_GLOBAL__N__f3eca4a2_24_ForeachBinaryOpScalar_cu_86b9896c25multi_tensor_apply_kernelINS1_18TensorListMetadataILi1EEENS1_21BinaryOpScalarFunctorIiLi1ELi1ELi0EEEJNS1_13power_functorIiEEiEEEvT_T0_DpT1_ --------------------------
	.section	.text._ZN2at6native57_GLOBAL__N__f3eca4a2_24_ForeachBinaryOpScalar_cu_86b9896c25multi_tensor_apply_kernelINS1_18TensorListMetadataILi1EEENS1_21BinaryOpScalarFunctorIiLi1ELi1ELi0EEEJNS1_13power_functorIiEEiEEEvT_T0_DpT1_,"ax",@progbits
	.align	128
.text._ZN2at6native57_GLOBAL__N__f3eca4a2_24_ForeachBinaryOpScalar_cu_86b9896c25multi_tensor_apply_kernelINS1_18TensorListMetadataILi1EEENS1_21BinaryOpScalarFunctorIiLi1ELi1ELi0EEEJNS1_13power_functorIiEEiEEEvT_T0_DpT1_:
        .type           _ZN2at6native57_GLOBAL__N__f3eca4a2_24_ForeachBinaryOpScalar_cu_86b9896c25multi_tensor_apply_kernelINS1_18TensorListMetadataILi1EEENS1_21BinaryOpScalarFunctorIiLi1ELi1ELi0EEEJNS1_13power_functorIiEEiEEEvT_T0_DpT1_,@function
        .size           _ZN2at6native57_GLOBAL__N__f3eca4a2_24_ForeachBinaryOpScalar_cu_86b9896c25multi_tensor_apply_kernelINS1_18TensorListMetadataILi1EEENS1_21BinaryOpScalarFunctorIiLi1ELi1ELi0EEEJNS1_13power_functorIiEEiEEEvT_T0_DpT1_,(.L_x_5401 - _ZN2at6native57_GLOBAL__N__f3eca4a2_24_ForeachBinaryOpScalar_cu_86b9896c25multi_tensor_apply_kernelINS1_18TensorListMetadataILi1EEENS1_21BinaryOpScalarFunctorIiLi1ELi1ELi0EEEJNS1_13power_functorIiEEiEEEvT_T0_DpT1_)
        .other          _ZN2at6native57_GLOBAL__N__f3eca4a2_24_ForeachBinaryOpScalar_cu_86b9896c25multi_tensor_apply_kernelINS1_18TensorListMetadataILi1EEENS1_21BinaryOpScalarFunctorIiLi1ELi1ELi0EEEJNS1_13power_functorIiEEiEEEvT_T0_DpT1_,@"STO_CUDA_ENTRY STV_DEFAULT"
_ZN2at6native57_GLOBAL__N__f3eca4a2_24_ForeachBinaryOpScalar_cu_86b9896c25multi_tensor_apply_kernelINS1_18TensorListMetadataILi1EEENS1_21BinaryOpScalarFunctorIiLi1ELi1ELi0EEEJNS1_13power_functorIiEEiEEEvT_T0_DpT1_:
        /* <DEDUP_REMOVED lines=26> */
.L_x_5024:
[----:B------:R-:W1:Y:S01]  /*01a0*/  LDC R14, c[0x0][RZ] ;  /* 0x00000000ff0e7b82 */ /* 0x000e620000000800 */
[----:B0----5:R-:W-:Y:S01]  /*01b0*/  IADD3 R19, P0, R13, R16, RZ ;  /* 0x000000100d137210 */ /* 0x021fe20007f1e0ff */
[----:B------:R-:W-:Y:S01]  /*01c0*/  IMAD.MOV.U32 R24, RZ, RZ, RZ ;  /* 0x000000ffff187224 */ /* 0x000fe200078e00ff */
[----:B------:R-:W-:-:S03]  /*01d0*/  ULDC UR4, c[0x0][0xf3c] ;  /* 0x0003cf0000047ab9 */ /* 0x000fc60000000800 */
[----:B------:R-:W-:Y:S01]  /*01e0*/  IMAD.X R21, RZ, RZ, R17, P0 ;  /* 0x000000ffff157224 */ /* 0x000fe200000e0611 */
[CC--:B-1----:R-:W-:Y:S01]  /*01f0*/  IADD3 R5, P1, R14.reuse, R19.reuse, RZ ;  /* 0x000000130e057210 */ /* 0x0c2fe20007f3e0ff */
[C---:B------:R-:W-:Y:S01]  /*0200*/  IMAD R4, R14.reuse, 0x3, RZ ;  /* 0x000000030e047824 */ /* 0x040fe200078e02ff */
[----:B------:R-:W-:Y:S02]  /*0210*/  LEA R7, P4, R14, R19, 0x1 ;  /* 0x000000130e077211 */ /* 0x000fe400078808ff */
[C---:B------:R-:W-:Y:S01]  /*0220*/  ISETP.GE.U32.AND P0, PT, R5.reuse, 0x10000, PT ;  /* 0x000100000500780c */ /* 0x040fe20003f06070 */
[--C-:B------:R-:W-:Y:S01]  /*0230*/  IMAD.X R9, RZ, RZ, R21.reuse, P1 ;  /* 0x000000ffff097224 */ /* 0x100fe200008e0615 */
[C---:B------:R-:W-:Y:S01]  /*0240*/  LEA R10, P3, R5.reuse, R2, 0x2 ;  /* 0x00000002050a7211 */ /* 0x040fe200078610ff */
[----:B------:R-:W-:Y:S01]  /*0250*/  IMAD.X R15, RZ, RZ, R21, P4 ;  /* 0x000000ffff0f7224 */ /* 0x000fe200020e0615 */
[----:B------:R-:W-:Y:S02]  /*0260*/  ISETP.LT.U32.AND P2, PT, R5, R12, PT ;  /* 0x0000000c0500720c */ /* 0x000fe40003f41070 */
[----:B------:R-:W-:-:S02]  /*0270*/  ISETP.GE.U32.AND.EX P0, PT, R9, RZ, PT, P0 ;  /* 0x000000ff0900720c */ /* 0x000fc40003f06100 */
[----:B------:R-:W-:Y:S02]  /*0280*/  ISETP.GE.U32.AND P1, PT, R7, 0x10000, PT ;  /* 0x000100000700780c */ /* 0x000fe40003f26070 */
[----:B------:R-:W-:Y:S02]  /*0290*/  LEA.HI.X R11, R5, R3, R9, 0x2, P3 ;  /* 0x00000003050b7211 */ /* 0x000fe400018f1409 */
[----:B------:R-:W-:Y:S02]  /*02a0*/  ISETP.LT.AND.EX P0, PT, R9, R0, !P0, P2 ;  /* 0x000000000900720c */ /* 0x000fe40004701320 */
[C---:B------:R-:W-:Y:S02]  /*02b0*/  ISETP.LT.U32.AND P3, PT, R7.reuse, R12, PT ;  /* 0x0000000c0700720c */ /* 0x040fe40003f61070 */
[----:B------:R-:W-:Y:S02]  /*02c0*/  LEA R8, P4, R7, R2, 0x2 ;  /* 0x0000000207087211 */ /* 0x000fe400078810ff */
[----:B------:R-:W-:-:S02]  /*02d0*/  ISETP.GE.U32.AND.EX P1, PT, R15, RZ, PT, P1 ;  /* 0x000000ff0f00720c */ /* 0x000fc40003f26110 */
[----:B------:R-:W-:Y:S02]  /*02e0*/  IADD3 R5, P5, R4, R19, RZ ;  /* 0x0000001304057210 */ /* 0x000fe40007fbe0ff */
[----:B------:R-:W-:Y:S02]  /*02f0*/  ISETP.GE.U32.AND P2, PT, R19, 0x10000, PT ;  /* 0x000100001300780c */ /* 0x000fe40003f46070 */
[----:B------:R-:W-:Y:S02]  /*0300*/  LEA.HI.X R9, R7, R3, R15, 0x2, P4 ;  /* 0x0000000307097211 */ /* 0x000fe400020f140f */
[----:B------:R-:W-:Y:S01]  /*0310*/  ISETP.LT.AND.EX P1, PT, R15, R0, !P1, P3 ;  /* 0x000000000f00720c */ /* 0x000fe20004f21330 */
[----:B------:R-:W-:Y:S01]  /*0320*/  IMAD.X R15, RZ, RZ, R21, P5 ;  /* 0x000000ffff0f7224 */ /* 0x000fe200028e0615 */
[----:B------:R-:W-:Y:S02]  /*0330*/  ISETP.LT.U32.AND P3, PT, R19, R12, PT ;  /* 0x0000000c1300720c */ /* 0x000fe40003f61070 */
[----:B------:R-:W-:-:S02]  /*0340*/  ISETP.GE.U32.AND.EX P4, PT, R21, RZ, PT, P2 ;  /* 0x000000ff1500720c */ /* 0x000fc40003f86120 */
[----:B------:R-:W-:Y:S02]  /*0350*/  ISETP.GE.U32.AND P2, PT, R5, 0x10000, PT ;  /* 0x000100000500780c */ /* 0x000fe40003f46070 */
[----:B------:R-:W-:Y:S02]  /*0360*/  ISETP.LT.AND.EX P3, PT, R21, R0, !P4, P3 ;  /* 0x000000001500720c */ /* 0x000fe40006761330 */
[----:B------:R-:W-:Y:S02]  /*0370*/  ISETP.LT.U32.AND P4, PT, R5, R12, PT ;  /* 0x0000000c0500720c */ /* 0x000fe40003f81070 */
[----:B------:R-:W-:Y:S02]  /*0380*/  ISETP.GE.U32.AND.EX P6, PT, R15, RZ, PT, P2 ;  /* 0x000000ff0f00720c */ /* 0x000fe40003fc6120 */
[----:B------:R-:W-:Y:S02]  /*0390*/  LEA R6, P5, R19, R2, 0x2 ;  /* 0x0000000213067211 */ /* 0x000fe400078a10ff */
[----:B------:R-:W-:-:S02]  /*03a0*/  ISETP.LT.AND.EX P4, PT, R15, R0, !P6, P4 ;  /* 0x000000000f00720c */ /* 0x000fc40007781340 */
[----:B------:R-:W-:Y:S02]  /*03b0*/  LEA R4, P2, R5, R2, 0x2 ;  /* 0x0000000205047211 */ /* 0x000fe400078410ff */
[-C--:B------:R-:W-:Y:S02]  /*03c0*/  LEA.HI.X R7, R19, R3.reuse, R21, 0x2, P5 ;  /* 0x0000000313077211 */ /* 0x080fe400028f1415 */
[----:B------:R-:W-:Y:S02]  /*03d0*/  CS2R R18, SRZ ;  /* 0x0000000000127805 */ /* 0x000fe4000001ff00 */
[----:B------:R-:W-:Y:S01]  /*03e0*/  LEA.HI.X R5, R5, R3, R15, 0x2, P2 ;  /* 0x0000000305057211 */ /* 0x000fe200010f140f */
[----:B------:R-:W-:Y:S01]  /*03f0*/  IMAD.MOV.U32 R15, RZ, RZ, RZ ;  /* 0x000000ffff0f7224 */ /* 0x000fe200078e00ff */
[----:B------:R0:W5:Y:S04]  /*0400*/  @P3 LDG.E R24, desc[UR6][R6.64] ;  /* 0x0000000606183981 */ /* 0x000168000c1e1900 */
[----:B------:R0:W5:Y:S04]  /*0410*/  @P0 LDG.E R19, desc[UR6][R10.64] ;  /* 0x000000060a130981 */ /* 0x000168000c1e1900 */
[----:B------:R0:W5:Y:S04]  /*0420*/  @P1 LDG.E R15, desc[UR6][R8.64] ;  /* 0x00000006080f1981 */ /* 0x000168000c1e1900 */
[----:B------:R0:W5:Y:S01]  /*0430*/  @P4 LDG.E R18, desc[UR6][R4.64] ;  /* 0x0000000604124981 */ /* 0x000162000c1e1900 */
[----:B------:R-:W-:Y:S01]  /*0440*/  ISETP.NE.AND P2, PT, RZ, UR4, PT ;  /* 0x00000004ff007c0c */ /* 0x000fe2000bf45270 */
[----:B------:R-:W-:-:S02]  /*0450*/  IMAD.MOV.U32 R27, RZ, RZ, 0x1 ;  /* 0x00000001ff1b7424 */ /* 0x000fc400078e00ff */
[----:B------:R-:W-:Y:S02]  /*0460*/  IMAD.MOV.U32 R25, RZ, RZ, 0x1 ;  /* 0x00000001ff197424 */ /* 0x000fe400078e00ff */
[----:B------:R-:W-:Y:S02]  /*0470*/  IMAD.MOV.U32 R23, RZ, RZ, 0x1 ;  /* 0x00000001ff177424 */ /* 0x000fe400078e00ff */
[----:B------:R-:W-:-:S06]  /*0480*/  IMAD.MOV.U32 R21, RZ, RZ, 0x1 ;  /* 0x00000001ff157424 */ /* 0x000fcc00078e00ff */
[----:B0-----:R-:W-:Y:S05]  /*0490*/  @!P2 BRA `(.L_x_5019) ;  /* 0x0000000000c4a947 */ /* 0x001fea0003800000 */
[----:B------:R-:W-:Y:S01]  /*04a0*/  ULDC UR4, c[0x0][0xf3c] ;  /* 0x0003cf0000047ab9 */ /* 0x000fe20000000800 */
[----:B------:R-:W-:Y:S02]  /*04b0*/  IMAD.MOV.U32 R21, RZ, RZ, 0x1 ;  /* 0x00000001ff157424 */ /* 0x000fe400078e00ff */
[----:B------:R-:W-:-:S07]  /*04c0*/  IMAD.U32 R20, RZ, RZ, UR4 ;  /* 0x00000004ff147e24 */ /* 0x000fce000f8e00ff */
.L_x_5020:
        /* <DEDUP_REMOVED lines=10> */
[----:B------:R-:W-:Y:S02]  /*0570*/  IMAD.MOV.U32 R23, RZ, RZ, 0x1 ;  /* 0x00000001ff177424 */ /* 0x000fe400078e00ff */
[----:B------:R-:W-:-:S07]  /*0580*/  IMAD.U32 R20, RZ, RZ, UR4 ;  /* 0x00000004ff147e24 */ /* 0x000fce000f8e00ff */
.L_x_5021:
        /* <DEDUP_REMOVED lines=10> */
[----:B------:R-:W-:Y:S02]  /*0630*/  IMAD.MOV.U32 R25, RZ, RZ, 0x1 ;  /* 0x00000001ff197424 */ /* 0x000fe400078e00ff */
[----:B------:R-:W-:-:S07]  /*0640*/  IMAD.U32 R19, RZ, RZ, UR4 ;  /* 0x00000004ff137e24 */ /* 0x000fce000f8e00ff */
.L_x_5022:
        /* <DEDUP_REMOVED lines=12> */
.L_x_5023:
        /* <DEDUP_REMOVED lines=10> */
.L_x_5019:
[----:B------:R-:W-:Y:S01]  /*07b0*/  IMAD.WIDE.U32 R16, R14, 0x4, R16 ;  /* 0x000000040e107825 */ /* 0x000fe200078e0010 */
[----:B------:R1:W-:Y:S04]  /*07c0*/  @P3 STG.E desc[UR6][R6.64], R21 ;  /* 0x0000001506003986 */ /* 0x0003e8000c101906 */
[----:B------:R1:W-:Y:S01]  /*07d0*/  @P0 STG.E desc[UR6][R10.64], R23 ;  /* 0x000000170a000986 */ /* 0x0003e2000c101906 */
[----:B------:R-:W-:-:S03]  /*07e0*/  ISETP.GE.U32.AND P0, PT, R16, 0x10000, PT ;  /* 0x000100001000780c */ /* 0x000fc60003f06070 */
[----:B------:R1:W-:Y:S01]  /*07f0*/  @P1 STG.E desc[UR6][R8.64], R25 ;  /* 0x0000001908001986 */ /* 0x0003e2000c101906 */
[----:B------:R-:W-:Y:S02]  /*0800*/  ISETP.LT.U32.AND P1, PT, R16, R12, PT ;  /* 0x0000000c1000720c */ /* 0x000fe40003f21070 */
[C---:B------:R-:W-:Y:S01]  /*0810*/  ISETP.GE.U32.AND.EX P0, PT, R17.reuse, RZ, PT, P0 ;  /* 0x000000ff1100720c */ /* 0x040fe20003f06100 */
[----:B------:R1:W-:Y:S01]  /*0820*/  @P4 STG.E desc[UR6][R4.64], R27 ;  /* 0x0000001b04004986 */ /* 0x0003e2000c101906 */
[----:B------:R-:W-:-:S13]  /*0830*/  ISETP.LT.AND.EX P1, PT, R17, R0, PT, P1 ;  /* 0x000000001100720c */ /* 0x000fda0003f21310 */
[----:B-1----:R-:W-:Y:S05]  /*0840*/  @!P0 BRA P1, `(.L_x_5024) ;  /* 0xfffffff800548947 */ /* 0x002fea000083ffff */
[----:B------:R-:W-:Y:S05]  /*0850*/  EXIT ;  /* 0x000000000000794d */ /* 0x000fea0003800000 */
.L_x_5018:
[----:B------:R-:W0:Y:S01]  /*0860*/  S2R R13, SR_TID.X ;  /* 0x00000000000d7919 */ /* 0x000e220000002100 */
[----:B------:R-:W-:Y:S01]  /*0870*/  ULOP3.LUT UR4, UR4, 0x1, URZ, 0xc0, !UPT ;  /* 0x0000000104047892 */ /* 0x000fe2000f8ec03f */
[----:B------:R-:W-:Y:S02]  /*0880*/  IMAD.MOV.U32 R14, RZ, RZ, RZ ;  /* 0x000000ffff0e7224 */ /* 0x000fe400078e00ff */
[----:B------:R-:W-:Y:S01]  /*0890*/  IMAD.MOV.U32 R17, RZ, RZ, RZ ;  /* 0x000000ffff117224 */ /* 0x000fe200078e00ff */
[----:B------:R-:W-:-:S03]  /*08a0*/  UISETP.NE.U32.AND UP0, UPT, UR4, 0x1, UPT ;  /* 0x000000010400788c */ /* 0x000fc6000bf05070 */
[----:B------:R-:W-:Y:S02]  /*08b0*/  UMOV UR4, 0x1 ;  /* 0x0000000100047882 */ /* 0x000fe40000000000 */
[----:B------:R-:W-:-:S12]  /*08c0*/  USEL UR4, UR4, 0xffffffff, UP0 ;  /* 0xffffffff04047887 */ /* 0x000fd80008000000 */
.L_x_5033:
[----:B------:R-:W1:Y:S01]  /*08d0*/  LDC R15, c[0x0][RZ] ;  /* 0x00000000ff0f7b82 */ /* 0x000e620000000800 */
[----:B0-----:R-:W-:Y:S01]  /*08e0*/  IADD3 R11, P0, R13, R14, RZ ;  /* 0x0000000e0d0b7210 */ /* 0x001fe20007f1e0ff */
[----:B------:R-:W-:-:S03]  /*08f0*/  IMAD.MOV.U32 R20, RZ, RZ, RZ ;  /* 0x000000ffff147224 */ /* 0x000fc600078e00ff */
[C---:B------:R-:W-:Y:S01]  /*0900*/  ISETP.LT.U32.AND P3, PT, R11.reuse, R12, PT ;  /* 0x0000000c0b00720c */ /* 0x040fe20003f61070 */
[----:B------:R-:W-:Y:S01]  /*0910*/  IMAD.X R19, RZ, RZ, R17, P0 ;  /* 0x000000ffff137224 */ /* 0x000fe200000e0611 */
[----:B------:R-:W-:Y:S02]  /*0920*/  LEA R10, P4, R11, R2, 0x2 ;  /* 0x000000020b0a7211 */ /* 0x000fe400078810ff */
[C---:B-1----:R-:W-:Y:S01]  /*0930*/  IADD3 R5, P1, R15.reuse, R11, RZ ;  /* 0x0000000b0f057210 */ /* 0x042fe20007f3e0ff */
[----:B------:R-:W-:-:S03]  /*0940*/  IMAD R4, R15, 0x3, RZ ;  /* 0x000000030f047824 */ /* 0x000fc600078e02ff */
[C---:B------:R-:W-:Y:S01]  /*0950*/  ISETP.GE.U32.AND P0, PT, R5.reuse, 0x10000, PT ;  /* 0x000100000500780c */ /* 0x040fe20003f06070 */
[----:B------:R-:W-:Y:S01]  /*0960*/  IMAD.X R7, RZ, RZ, R19, P1 ;  /* 0x000000ffff077224 */ /* 0x000fe200008e0613 */
[C---:B------:R-:W-:Y:S02]  /*0970*/  ISETP.LT.U32.AND P1, PT, R5.reuse, R12, PT ;  /* 0x0000000c0500720c */ /* 0x040fe40003f21070 */
[----:B------:R-:W-:Y:S02]  /*0980*/  LEA R8, P2, R5, R2, 0x2 ;  /* 0x0000000205087211 */ /* 0x000fe400078410ff */
[----:B------:R-:W-:Y:S02]  /*0990*/  ISETP.GE.U32.AND.EX P0, PT, R7, RZ, PT, P0 ;  /* 0x000000ff0700720c */ /* 0x000fe40003f06100 */
[----:B------:R-:W-:Y:S02]  /*09a0*/  LEA.HI.X R9, R5, R3, R7, 0x2, P2 ;  /* 0x0000000305097211 */ /* 0x000fe400010f1407 */
[----:B------:R-:W-:-:S02]  /*09b0*/  ISETP.LT.AND.EX P0, PT, R7, R0, !P0, P1 ;  /* 0x000000000700720c */ /* 0x000fc40004701310 */
[----:B------:R-:W-:Y:S02]  /*09c0*/  ISETP.GE.U32.AND P1, PT, R11, 0x10000, PT ;  /* 0x000100000b00780c */ /* 0x000fe40003f26070 */
[-C--:B------:R-:W-:Y:S02]  /*09d0*/  LEA R7, P5, R15, R11.reuse, 0x1 ;  /* 0x0000000b0f077211 */ /* 0x080fe400078a08ff */
[----:B------:R-:W-:Y:S02]  /*09e0*/  ISETP.GE.U32.AND.EX P1, PT, R19, RZ, PT, P1 ;  /* 0x000000ff1300720c */ /* 0x000fe40003f26110 */
[----:B------:R-:W-:Y:S01]  /*09f0*/  ISETP.GE.U32.AND P2, PT, R7, 0x10000, PT ;  /* 0x000100000700780c */ /* 0x000fe20003f46070 */
[----:B------:R-:W-:Y:S01]  /*0a00*/  IMAD.X R21, RZ, RZ, R19, P5 ;  /* 0x000000ffff157224 */ /* 0x000fe200028e0613 */
[----:B------:R-:W-:Y:S02]  /*0a10*/  ISETP.LT.AND.EX P1, PT, R19, R0, !P1, P3 ;  /* 0x000000001300720c */ /* 0x000fe40004f21330 */
[----:B------:R-:W-:-:S02]  /*0a20*/  IADD3 R5, P5, R4, R11, RZ ;  /* 0x0000000b04057210 */ /* 0x000fc40007fbe0ff */
[--C-:B------:R-:W-:Y:S02]  /*0a30*/  LEA.HI.X R11, R11, R3, R19.reuse, 0x2, P4 ;  /* 0x000000030b0b7211 */ /* 0x100fe400020f1413 */
[----:B------:R-:W-:Y:S01]  /*0a40*/  ISETP.LT.U32.AND P3, PT, R7, R12, PT ;  /* 0x0000000c0700720c */ /* 0x000fe20003f61070 */
[----:B------:R-:W-:Y:S01]  /*0a50*/  IMAD.X R19, RZ, RZ, R19, P5 ;  /* 0x000000ffff137224 */ /* 0x000fe200028e0613 */
[----:B------:R-:W-:Y:S02]  /*0a60*/  ISETP.GE.U32.AND.EX P4, PT, R21, RZ, PT, P2 ;  /* 0x000000ff1500720c */ /* 0x000fe40003f86120 */
[----:B------:R-:W-:Y:S02]  /*0a70*/  ISETP.GE.U32.AND P2, PT, R5, 0x10000, PT ;  /* 0x000100000500780c */ /* 0x000fe40003f46070 */
[----:B------:R-:W-:Y:S01]  /*0a80*/  ISETP.LT.AND.EX P3, PT, R21, R0, !P4, P3 ;  /* 0x000000001500720c */ /* 0x000fe20006761330 */
[----:B------:R-:W2:Y:S01]  /*0a90*/  @P1 LDG.E R20, desc[UR6][R10.64] ;  /* 0x000000060a141981 */ /* 0x000ea2000c1e1900 */
[----:B------:R-:W-:-:S02]  /*0aa0*/  ISETP.LT.U32.AND P4, PT, R5, R12, PT ;  /* 0x0000000c0500720c */ /* 0x000fc40003f81070 */
[----:B------:R-:W-:Y:S02]  /*0ab0*/  ISETP.GE.U32.AND.EX P6, PT, R19, RZ, PT, P2 ;  /* 0x000000ff1300720c */ /* 0x000fe40003fc6120 */
[----:B------:R-:W-:Y:S02]  /*0ac0*/  LEA R4, P2, R5, R2, 0x2 ;  /* 0x0000000205047211 */ /* 0x000fe400078410ff */
[----:B------:R-:W-:Y:S02]  /*0ad0*/  ISETP.LT.AND.EX P4, PT, R19, R0, !P6, P4 ;  /* 0x000000001300720c */ /* 0x000fe40007781340 */
[----:B------:R-:W-:Y:S01]  /*0ae0*/  LEA R6, P5, R7, R2, 0x2 ;  /* 0x0000000207067211 */ /* 0x000fe200078a10ff */
[----:B------:R-:W-:Y:S01]  /*0af0*/  IMAD.MOV.U32 R16, RZ, RZ, RZ ;  /* 0x000000ffff107224 */ /* 0x000fe200078e00ff */
[----:B------:R-:W-:Y:S02]  /*0b00*/  LEA.HI.X R5, R5, R3, R19, 0x2, P2 ;  /* 0x0000000305057211 */ /* 0x000fe400010f1413 */
[----:B------:R-:W-:-:S02]  /*0b10*/  CS2R R18, SRZ ;  /* 0x0000000000127805 */ /* 0x000fc4000001ff00 */
[----:B------:R-:W-:Y:S01]  /*0b20*/  LEA.HI.X R7, R7, R3, R21, 0x2, P5 ;  /* 0x0000000307077211 */ /* 0x000fe200028f1415 */
[----:B------:R0:W5:Y:S04]  /*0b30*/  @P0 LDG.E R16, desc[UR6][R8.64] ;  /* 0x0000000608100981 */ /* 0x000168000c1e1900 */
[----:B------:R0:W5:Y:S04]  /*0b40*/  @P3 LDG.E R19, desc[UR6][R6.64] ;  /* 0x0000000606133981 */ /* 0x000168000c1e1900 */
[----:B------:R0:W5:Y:S01]  /*0b50*/  @P4 LDG.E R18, desc[UR6][R4.64] ;  /* 0x0000000604124981 */ /* 0x000162000c1e1900 */
[----:B------:R-:W-:Y:S01]  /*0b60*/  BSSY B0, `(.L_x_5025) ;  /* 0x0000008000007945 */ /* 0x000fe20003800000 */
[----:B------:R-:W-:-:S02]  /*0b70*/  IMAD.MOV.U32 R21, RZ, RZ, 0x1 ;  /* 0x00000001ff157424 */ /* 0x000fc400078e00ff */
[----:B------:R-:W-:Y:S01]  /*0b80*/  IMAD.MOV.U32 R23, RZ, RZ, 0x1 ;  /* 0x00000001ff177424 */ /* 0x000fe200078e00ff */
[----:B--2---:R-:W-:-:S13]  /*0b90*/  ISETP.NE.AND P2, PT, R20, 0x1, PT ;  /* 0x000000011400780c */ /* 0x004fda0003f45270 */
[----:B0-----:R-:W-:Y:S05]  /*0ba0*/  @!P2 BRA `(.L_x_5026) ;  /* 0x00000000000ca947 */ /* 0x001fea0003800000 */
[----:B------:R-:W-:Y:S01]  /*0bb0*/  ISETP.NE.AND P2, PT, R20, -0x1, PT ;  /* 0xffffffff1400780c */ /* 0x000fe20003f45270 */
[----:B------:R-:W-:-:S12]  /*0bc0*/  IMAD.U32 R23, RZ, RZ, UR4 ;  /* 0x00000004ff177e24 */ /* 0x000fd8000f8e00ff */
[----:B------:R-:W-:-:S07]  /*0bd0*/  @P2 IMAD.MOV.U32 R23, RZ, RZ, RZ ;  /* 0x000000ffff172224 */ /* 0x000fce00078e00ff */
.L_x_5026:
[----:B------:R-:W-:Y:S05]  /*0be0*/  BSYNC B0 ;  /* 0x0000000000007941 */ /* 0x000fea0003800000 */
.L_x_5025:
        /* <DEDUP_REMOVED lines=8> */
.L_x_5028:
[----:B------:R-:W-:Y:S05]  /*0c70*/  BSYNC B0 ;  /* 0x0000000000007941 */ /* 0x000fea0003800000 */
.L_x_5027:
[----:B------:R-:W-:Y:S01]  /*0c80*/  BSSY B0, `(.L_x_5029) ;  /* 0x0000006000007945 */ /* 0x000fe20003800000 */
[----:B------:R-:W-:-:S03]  /*0c90*/  IMAD.MOV.U32 R25, RZ, RZ, 0x1 ;  /* 0x00000001ff197424 */ /* 0x000fc600078e00ff */
[----:B------:R-:W-:Y:S05]  /*0ca0*/  @!P2 BRA `(.L_x_5030) ;  /* 0x00000000000ca947 */ /* 0x000fea0003800000 */
[----:B------:R-:W-:Y:S01]  /*0cb0*/  ISETP.NE.AND P2, PT, R19, -0x1, PT ;  /* 0xffffffff1300780c */ /* 0x000fe20003f45270 */
[----:B------:R-:W-:-:S12]  /*0cc0*/  IMAD.U32 R25, RZ, RZ, UR4 ;  /* 0x00000004ff197e24 */ /* 0x000fd8000f8e00ff */
[----:B------:R-:W-:-:S07]  /*0cd0*/  @P2 IMAD.MOV.U32 R25, RZ, RZ, RZ ;  /* 0x000000ffff192224 */ /* 0x000fce00078e00ff */
.L_x_5030:
[----:B------:R-:W-:Y:S05]  /*0ce0*/  BSYNC B0 ;  /* 0x0000000000007941 */ /* 0x000fea0003800000 */
.L_x_5029:
[----:B------:R-:W-:Y:S01]  /*0cf0*/  BSSY B0, `(.L_x_5031) ;  /* 0x0000006000007945 */ /* 0x000fe20003800000 */
[----:B------:R-:W-:-:S03]  /*0d00*/  IMAD.MOV.U32 R19, RZ, RZ, 0x1 ;  /* 0x00000001ff137424 */ /* 0x000fc600078e00ff */
[----:B------:R-:W-:Y:S05]  /*0d10*/  @!P5 BRA `(.L_x_5032) ;  /* 0x00000000000cd947 */ /* 0x000fea0003800000 */
[----:B------:R-:W-:Y:S01]  /*0d20*/  ISETP.NE.AND P2, PT, R18, -0x1, PT ;  /* 0xffffffff1200780c */ /* 0x000fe20003f45270 */
[----:B------:R-:W-:-:S12]  /*0d30*/  IMAD.U32 R19, RZ, RZ, UR4 ;  /* 0x00000004ff137e24 */ /* 0x000fd8000f8e00ff */
[----:B------:R-:W-:-:S07]  /*0d40*/  @P2 IMAD.MOV.U32 R19, RZ, RZ, RZ ;  /* 0x000000ffff132224 */ /* 0x000fce00078e00ff */
.L_x_5032:
[----:B------:R-:W-:Y:S05]  /*0d50*/  BSYNC B0 ;  /* 0x0000000000007941 */ /* 0x000fea0003800000 */
.L_x_5031:
[----:B------:R-:W-:Y:S01]  /*0d60*/  IMAD.MOV.U32 R16, RZ, RZ, R14 ;  /* 0x000000ffff107224 */ /* 0x000fe200078e000e */
[----:B------:R1:W-:Y:S03]  /*0d70*/  @P1 STG.E desc[UR6][R10.64], R23 ;  /* 0x000000170a001986 */ /* 0x0003e6000c101906 */
[----:B------:R-:W-:Y:S01]  /*0d80*/  IMAD.WIDE.U32 R14, R15, 0x4, R16 ;  /* 0x000000040f0e7825 */ /* 0x000fe200078e0010 */
[----:B------:R1:W-:Y:S03]  /*0d90*/  @P0 STG.E desc[UR6][R8.64], R21 ;  /* 0x0000001508000986 */ /* 0x0003e6000c101906 */
[----:B------:R-:W-:Y:S01]  /*0da0*/  IMAD.MOV.U32 R17, RZ, RZ, R15 ;  /* 0x000000ffff117224 */ /* 0x000fe200078e000f */
[----:B------:R1:W-:Y:S01]  /*0db0*/  @P3 STG.E desc[UR6][R6.64], R25 ;  /* 0x0000001906003986 */ /* 0x0003e2000c101906 */
[----:B------:R-:W-:-:S02]  /*0dc0*/  ISETP.GE.U32.AND P0, PT, R14, 0x10000, PT ;  /* 0x000100000e00780c */ /* 0x000fc40003f06070 */
[----:B------:R-:W-:Y:S01]  /*0dd0*/  ISETP.LT.U32.AND P1, PT, R14, R12, PT ;  /* 0x0000000c0e00720c */ /* 0x000fe20003f21070 */
[----:B------:R1:W-:Y:S01]  /*0de0*/  @P4 STG.E desc[UR6][R4.64], R19 ;  /* 0x0000001304004986 */ /* 0x0003e2000c101906 */
[C---:B------:R-:W-:Y:S02]  /*0df0*/  ISETP.GE.U32.AND.EX P0, PT, R15.reuse, RZ, PT, P0 ;  /* 0x000000ff0f00720c */ /* 0x040fe40003f06100 */
[----:B------:R-:W-:-:S13]  /*0e00*/  ISETP.LT.AND.EX P1, PT, R15, R0, PT, P1 ;  /* 0x000000000f00720c */ /* 0x000fda0003f21310 */
[----:B-1----:R-:W-:Y:S05]  /*0e10*/  @!P0 BRA P1, `(.L_x_5033) ;  /* 0xfffffff800ac8947 */ /* 0x002fea000083ffff */
[----:B------:R-:W-:Y:S05]  /*0e20*/  EXIT ;  /* 0x000000000000794d */ /* 0x000fea0003800000 */
.L_x_5017:
        /* <DEDUP_REMOVED lines=8> */
[----:B------:R-:W-:Y:S01]  /*0eb0*/  ISETP.LE.AND P0, PT, RZ, UR5, PT ;  /* 0x00000005ff007c0c */ /* 0x000fe2000bf03270 */
[----:B------:R-:W-:-:S03]  /*0ec0*/  ULOP3.LUT UR4, UR5, 0x1, URZ, 0xc0, !UPT ;  /* 0x0000000105047892 */ /* 0x000fc6000f8ec03f */
[----:B------:R-:W-:Y:S01]  /*0ed0*/  ULDC UR5, c[0x0][0x0] ;  /* 0x0000000000057ab9 */ /* 0x000fe20000000800 */
[----:B------:R-:W-:-:S03]  /*0ee0*/  UISETP.NE.U32.AND UP0, UPT, UR4, 0x1, UPT ;  /* 0x000000010400788c */ /* 0x000fc6000bf05070 */
[----:B------:R-:W-:Y:S02]  /*0ef0*/  UMOV UR4, 0x1 ;  /* 0x0000000100047882 */ /* 0x000fe40000000000 */
[----:B------:R-:W-:-:S03]  /*0f00*/  USEL UR4, UR4, 0xffffffff, UP0 ;  /* 0xffffffff04047887 */ /* 0x000fc60008000000 */
[----:B------:R-:W-:Y:S09]  /*0f10*/  @!P0 BRA `(.L_x_5034) ;  /* 0x0000000400188947 */ /* 0x000ff20003800000 */
.L_x_5040:
[----:B------:R-:W-:Y:S01]  /*0f20*/  ULDC UR8, c[0x0][0xf3c] ;  /* 0x0003cf0000087ab9 */ /* 0x000fe20000000800 */
[C---:B------:R-:W-:Y:S01]  /*0f30*/  LEA R10, P0, R9.reuse, R2, 0x4 ;  /* 0x00000002090a7211 */ /* 0x040fe200078020ff */
[----:B------:R-:W-:Y:S01]  /*0f40*/  IMAD.MOV.U32 R7, RZ, RZ, 0x1 ;  /* 0x00000001ff077424 */ /* 0x000fe200078e00ff */
[----:B------:R-:W-:Y:S01]  /*0f50*/  ISETP.NE.AND P1, PT, RZ, UR8, PT ;  /* 0x00000008ff007c0c */ /* 0x000fe2000bf25270 */
[----:B------:R-:W-:Y:S01]  /*0f60*/  IMAD.MOV.U32 R6, RZ, RZ, 0x1 ;  /* 0x00000001ff067424 */ /* 0x000fe200078e00ff */
[----:B------:R-:W-:Y:S01]  /*0f70*/  LEA.HI.X R11, R9, R3, R8, 0x4, P0 ;  /* 0x00000003090b7211 */ /* 0x000fe200000f2408 */
[----:B------:R-:W-:Y:S02]  /*0f80*/  IMAD.MOV.U32 R5, RZ, RZ, 0x1 ;  /* 0x00000001ff057424 */ /* 0x000fe400078e00ff */
[----:B------:R-:W-:-:S08]  /*0f90*/  IMAD.MOV.U32 R4, RZ, RZ, 0x1 ;  /* 0x00000001ff047424 */ /* 0x000fd000078e00ff */
[----:B------:R-:W-:Y:S05]  /*0fa0*/  @!P1 BRA `(.L_x_5035) ;  /* 0x0000000000c89947 */ /* 0x000fea0003800000 */
[----:B------:R0:W5:Y:S01]  /*0fb0*/  LDG.E.128 R16, desc[UR6][R10.64] ;  /* 0x000000060a107981 */ /* 0x000162000c1e1d00 */
[----:B------:R-:W1:Y:S01]  /*0fc0*/  LDC R7, c[0x0][0xf3c] ;  /* 0x0003cf00ff077b82 */ /* 0x000e620000000800 */
[----:B------:R-:W-:Y:S02]  /*0fd0*/  IMAD.MOV.U32 R4, RZ, RZ, 0x1 ;  /* 0x00000001ff047424 */ /* 0x000fe400078e00ff */
[----:B01----:R-:W-:-:S07]  /*0fe0*/  IMAD.MOV.U32 R5, RZ, RZ, R7 ;  /* 0x000000ffff057224 */ /* 0x003fce00078e0007 */
.L_x_5036:
        /* <DEDUP_REMOVED lines=12> */
.L_x_5037:
        /* <DEDUP_REMOVED lines=12> */
.L_x_5038:
        /* <DEDUP_REMOVED lines=12> */
.L_x_5039:
        /* <DEDUP_REMOVED lines=10> */
.L_x_5035:
[----:B------:R-:W-:Y:S01]  /*12d0*/  IADD3 R9, P0, R9, UR5, RZ ;  /* 0x0000000509097c10 */ /* 0x000fe2000ff1e0ff */
[----:B------:R0:W-:Y:S03]  /*12e0*/  STG.E.128 desc[UR6][R10.64], R4 ;  /* 0x000000040a007986 */ /* 0x0001e6000c101d06 */
        /* <DEDUP_REMOVED lines=9> */
.L_x_5034:
[----:B------:R-:W-:-:S04]  /*1380*/  LEA R10, P0, R9, R2, 0x4 ;  /* 0x00000002090a7211 */ /* 0x000fc800078020ff */
[----:B------:R-:W-:-:S05]  /*1390*/  LEA.HI.X R11, R9, R3, R8, 0x4, P0 ;  /* 0x00000003090b7211 */ /* 0x000fca00000f2408 */
        /* <DEDUP_REMOVED lines=12> */
.L_x_5042:
[----:B------:R-:W-:Y:S05]  /*1460*/  BSYNC B0 ;  /* 0x0000000000007941 */ /* 0x000fea0003800000 */
.L_x_5041:
[----:B------:R-:W-:Y:S04]  /*1470*/  BSSY B0, `(.L_x_5043) ;  /* 0x0000005000007945 */ /* 0x000fe80003800000 */
[----:B------:R-:W-:Y:S05]  /*1480*/  @!P1 BRA `(.L_x_5044) ;  /* 0x00000000000c9947 */ /* 0x000fea0003800000 */
[----:B------:R-:W-:Y:S01]  /*1490*/  ISETP.NE.AND P0, PT, R17, -0x1, PT ;  /* 0xffffffff1100780c */ /* 0x000fe20003f05270 */
[----:B------:R-:W-:-:S12]  /*14a0*/  IMAD.U32 R5, RZ, RZ, UR4 ;  /* 0x00000004ff057e24 */ /* 0x000fd8000f8e00ff */
[----:B------:R-:W-:-:S07]  /*14b0*/  @P0 IMAD.MOV.U32 R5, RZ, RZ, RZ ;  /* 0x000000ffff050224 */ /* 0x000fce00078e00ff */
.L_x_5044:
[----:B------:R-:W-:Y:S05]  /*14c0*/  BSYNC B0 ;  /* 0x0000000000007941 */ /* 0x000fea0003800000 */
.L_x_5043:
[----:B------:R-:W-:Y:S01]  /*14d0*/  BSSY B0, `(.L_x_5045) ;  /* 0x0000006000007945 */ /* 0x000fe20003800000 */
[----:B------:R-:W-:-:S03]  /*14e0*/  IMAD.MOV.U32 R6, RZ, RZ, 0x1 ;  /* 0x00000001ff067424 */ /* 0x000fc600078e00ff */
[----:B------:R-:W-:Y:S05]  /*14f0*/  @!P2 BRA `(.L_x_5046) ;  /* 0x00000000000ca947 */ /* 0x000fea0003800000 */
[----:B------:R-:W-:Y:S01]  /*1500*/  ISETP.NE.AND P0, PT, R18, -0x1, PT ;  /* 0xffffffff1200780c */ /* 0x000fe20003f05270 */
[----:B------:R-:W-:-:S12]  /*1510*/  IMAD.U32 R6, RZ, RZ, UR4 ;  /* 0x00000004ff067e24 */ /* 0x000fd8000f8e00ff */
[----:B------:R-:W-:-:S07]  /*1520*/  @P0 IMAD.MOV.U32 R6, RZ, RZ, RZ ;  /* 0x000000ffff060224 */ /* 0x000fce00078e00ff */
.L_x_5046:
[----:B------:R-:W-:Y:S05]  /*1530*/  BSYNC B0 ;  /* 0x0000000000007941 */ /* 0x000fea0003800000 */
.L_x_5045:
[----:B------:R-:W-:Y:S01]  /*1540*/  BSSY B0, `(.L_x_5047) ;  /* 0x0000006000007945 */ /* 0x000fe20003800000 */
[----:B------:R-:W-:-:S03]  /*1550*/  IMAD.MOV.U32 R7, RZ, RZ, 0x1 ;  /* 0x00000001ff077424 */ /* 0x000fc600078e00ff */
[----:B------:R-:W-:Y:S05]  /*1560*/  @!P3 BRA `(.L_x_5048) ;  /* 0x00000000000cb947 */ /* 0x000fea0003800000 */
[----:B------:R-:W-:Y:S01]  /*1570*/  ISETP.NE.AND P0, PT, R19, -0x1, PT ;  /* 0xffffffff1300780c */ /* 0x000fe20003f05270 */
[----:B------:R-:W-:-:S12]  /*1580*/  IMAD.U32 R7, RZ, RZ, UR4 ;  /* 0x00000004ff077e24 */ /* 0x000fd8000f8e00ff */
[----:B------:R-:W-:-:S07]  /*1590*/  @P0 IMAD.MOV.U32 R7, RZ, RZ, RZ ;  /* 0x000000ffff070224 */ /* 0x000fce00078e00ff */
.L_x_5048:
[----:B------:R-:W-:Y:S05]  /*15a0*/  BSYNC B0 ;  /* 0x0000000000007941 */ /* 0x000fea0003800000 */
.L_x_5047:
        /* <DEDUP_REMOVED lines=11> */
.L_x_5049:
        /* <DEDUP_REMOVED lines=10> */
.L_x_5401:


//--------------------- .text._ZN2at6native57_GLOBAL__N__f3eca4a2_24_ForeachBinaryOpScalar_cu_86b9896c25multi_tensor_apply_kernelINS1_18TensorListMetadataILi1EEENS1_21BinaryOpScalarFunctorIaLi1ELi1ELi0EEEJNS1_13power_functorIaEEaEEEvT_T0_DpT1_ --------------------------
	.section	.text._ZN2at6native57_GLOBAL__N__f3eca4a2_24_ForeachBinaryOpScalar_cu_86b9896c25multi_tensor_apply_kernelINS1_18TensorListMetadataILi1EEENS1_21BinaryOpScalarFunctorIaLi1ELi1ELi0EEEJNS1_13power_functorIaEEaEEEvT_T0_DpT1_,"ax",@progbits
	.align	128
.text._ZN2at6native57_GLOBAL__N__f3eca4a2_24_ForeachBinaryOpScalar_cu_86b9896c25multi_tensor_apply_kernelINS1_18TensorListMetadataILi1EEENS1_21BinaryOpScalarFunctorIaLi1ELi1ELi0EEEJNS1_13power_functorIaEEaEEEvT_T0_DpT1_:
        .type           _ZN2at6native57_GLOBAL__N__f3eca4a2_24_ForeachBinaryOpScalar_cu_86b9896c25multi_tensor_apply_kernelINS1_18TensorListMetadataILi1EEENS1_21BinaryOpScalarFunctorIaLi1ELi1ELi0EEEJNS1_13power_functorIaEEaEEEvT_T0_DpT1_,@function
        .size           _ZN2at6native57_GLOBAL__N__f3eca4a2_24_ForeachBinaryOpScalar_cu_86b9896c25multi_tensor_apply_kernelINS1_18TensorListMetadataILi1EEENS1_21BinaryOpScalarFunctorIaLi1ELi1ELi0EEEJNS1_13power_functorIaEEaEEEvT_T0_DpT1_,(.L_x_5402 - _ZN2at6native57_GLOBAL__N__f3eca4a2_24_ForeachBinaryOpScalar_cu_86b9896c25multi_tensor_apply_kernelINS1_18TensorListMetadataILi1EEENS1_21BinaryOpScalarFunctorIaLi1ELi1ELi0EEEJNS1_13power_functorIaEEaEEEvT_T0_DpT1_)
        .other          _ZN2at6native57_GLOBAL__N__f3eca4a2_24_ForeachBinaryOpScalar_cu_86b9896c25multi_tensor_apply_kernelINS1_18TensorListMetadataILi1EEENS1_21BinaryOpScalarFunctorIaLi1ELi1ELi0EEEJNS1_13power_functorIaEEaEEEvT_T0_DpT1_,@"STO_CUDA_ENTRY STV_DEFAULT"
_ZN2at6native57_GLOBAL__N__f3eca4a2_24_ForeachBinaryOpScalar_cu_86b9896c25multi_tensor_apply_kernelINS1_18TensorListMetadataILi1EEENS1_21BinaryOpScalarFunctorIaLi1ELi1ELi0EEEJNS1_13power_functorIaEEaEEEvT_T0_DpT1_:
        /* <DEDUP_REMOVED lines=30> */
.L_x_5057:
[----:B0-----:R-:W-:Y:S01]  /*01e0*/  IADD3 R6, P0, R13, R14, RZ ;  /* 0x0000000e0d067210 */ /* 0x001fe20007f1e0ff */
[C---:B-1----:R-:W-:Y:S01]  /*01f0*/  IMAD R3, R15.reuse, 0x3, RZ ;  /* 0x000000030f037824 */ /* 0x042fe200078e02ff */
[----:B------:R-:W-:Y:S02]  /*0200*/  PRMT R20, RZ, 0x7610, R20 ;  /* 0x00007610ff147816 */ /* 0x000fe40000000014 */
[-C--:B------:R-:W-:Y:S01]  /*0210*/  IADD3 R8, P1, R15, R6.reuse, RZ ;  /* 0x000000060f087210 */ /* 0x080fe20007f3e0ff */
[----:B------:R-:W-:Y:S01]  /*0220*/  IMAD.X R19, RZ, RZ, R17, P0 ;  /* 0x000000ffff137224 */ /* 0x000fe200000e0611 */
[----:B------:R-:W-:Y:S02]  /*0230*/  ISETP.GE.U32.AND P5, PT, R6, 0x10000, PT ;  /* 0x000100000600780c */ /* 0x000fe40003fa6070 */
[-C--:B------:R-:W-:Y:S01]  /*0240*/  IADD3 R2, P4, R3, R6.reuse, RZ ;  /* 0x0000000603027210 */ /* 0x080fe20007f9e0ff */
[----:B------:R-:W-:Y:S01]  /*0250*/  IMAD.X R7, RZ, RZ, R19, P1 ;  /* 0x000000ffff077224 */ /* 0x000fe200008e0613 */
[----:B------:R-:W-:-:S02]  /*0260*/  LEA R4, P3, R15, R6, 0x1 ;  /* 0x000000060f047211 */ /* 0x000fc400078608ff */
[-C--:B------:R-:W-:Y:S01]  /*0270*/  ISETP.LT.U32.AND P0, PT, R6, R11.reuse, PT ;  /* 0x0000000b0600720c */ /* 0x080fe20003f01070 */
[--C-:B------:R-:W-:Y:S01]  /*0280*/  IMAD.X R3, RZ, RZ, R19.reuse, P4 ;  /* 0x000000ffff037224 */ /* 0x100fe200020e0613 */
[C---:B------:R-:W-:Y:S01]  /*0290*/  ISETP.GE.U32.AND P2, PT, R8.reuse, 0x10000, PT ;  /* 0x000100000800780c */ /* 0x040fe20003f46070 */
[----:B------:R-:W-:Y:S01]  /*02a0*/  IMAD.X R5, RZ, RZ, R19, P3 ;  /* 0x000000ffff057224 */ /* 0x000fe200018e0613 */
[----:B------:R-:W-:Y:S02]  /*02b0*/  ISETP.GE.U32.AND.EX P5, PT, R19, RZ, PT, P5 ;  /* 0x000000ff1300720c */ /* 0x000fe40003fa6150 */
[C---:B------:R-:W-:Y:S02]  /*02c0*/  ISETP.LT.U32.AND P1, PT, R8.reuse, R11, PT ;  /* 0x0000000b0800720c */ /* 0x040fe40003f21070 */
[----:B------:R-:W-:Y:S02]  /*02d0*/  ISETP.GE.U32.AND.EX P2, PT, R7, RZ, PT, P2 ;  /* 0x000000ff0700720c */ /* 0x000fe40003f46120 */
[----:B------:R-:W-:-:S02]  /*02e0*/  IADD3 R8, P6, R8, R12, RZ ;  /* 0x0000000c08087210 */ /* 0x000fc40007fde0ff */
[-C--:B------:R-:W-:Y:S02]  /*02f0*/  ISETP.LT.AND.EX P0, PT, R19, R0.reuse, !P5, P0 ;  /* 0x000000001300720c */ /* 0x080fe40006f01300 */
[----:B------:R-:W-:Y:S01]  /*0300*/  ISETP.GE.U32.AND P5, PT, R4, 0x10000, PT ;  /* 0x000100000400780c */ /* 0x000fe20003fa6070 */
[C---:B------:R-:W-:Y:S01]  /*0310*/  IMAD.X R9, R7.reuse, 0x1, R10, P6 ;  /* 0x0000000107097824 */ /* 0x040fe200030e060a */
[----:B------:R-:W-:Y:S02]  /*0320*/  ISETP.GE.U32.AND P3, PT, R2, 0x10000, PT ;  /* 0x000100000200780c */ /* 0x000fe40003f66070 */
[----:B------:R-:W-:Y:S02]  /*0330*/  ISETP.LT.AND.EX P1, PT, R7, R0, !P2, P1 ;  /* 0x000000000700720c */ /* 0x000fe40005721310 */
[----:B------:R-:W-:Y:S02]  /*0340*/  ISETP.LT.U32.AND P2, PT, R4, R11, PT ;  /* 0x0000000b0400720c */ /* 0x000fe40003f41070 */
[----:B------:R-:W-:-:S02]  /*0350*/  ISETP.GE.U32.AND.EX P5, PT, R5, RZ, PT, P5 ;  /* 0x000000ff0500720c */ /* 0x000fc40003fa6150 */
[----:B------:R-:W-:Y:S02]  /*0360*/  ISETP.LT.U32.AND P4, PT, R2, R11, PT ;  /* 0x0000000b0200720c */ /* 0x000fe40003f81070 */
[----:B------:R-:W-:Y:S02]  /*0370*/  ISETP.GE.U32.AND.EX P3, PT, R3, RZ, PT, P3 ;  /* 0x000000ff0300720c */ /* 0x000fe40003f66130 */
[----:B------:R-:W-:Y:S02]  /*0380*/  IADD3 R6, P6, R6, R12, RZ ;  /* 0x0000000c06067210 */ /* 0x000fe40007fde0ff */
[-C--:B------:R-:W-:Y:S02]  /*0390*/  ISETP.LT.AND.EX P2, PT, R5, R0.reuse, !P5, P2 ;  /* 0x000000000500720c */ /* 0x080fe40006f41320 */
[----:B------:R-:W-:Y:S01]  /*03a0*/  ISETP.LT.AND.EX P3, PT, R3, R0, !P3, P4 ;  /* 0x000000000300720c */ /* 0x000fe20005f61340 */
[----:B------:R-:W-:Y:S01]  /*03b0*/  IMAD.X R7, R19, 0x1, R10, P6 ;  /* 0x0000000113077824 */ /* 0x000fe200030e060a */
[----:B------:R-:W-:-:S02]  /*03c0*/  IADD3 R4, P5, R4, R12, RZ ;  /* 0x0000000c04047210 */ /* 0x000fc40007fbe0ff */
[----:B------:R-:W-:Y:S02]  /*03d0*/  IADD3 R2, P6, R2, R12, RZ ;  /* 0x0000000c02027210 */ /* 0x000fe40007fde0ff */
[----:B------:R-:W-:Y:S01]  /*03e0*/  PRMT R19, RZ, 0x7610, R19 ;  /* 0x00007610ff137816 */ /* 0x000fe20000000013 */
[----:B------:R-:W-:Y:S01]  /*03f0*/  IMAD.X R5, R5, 0x1, R10, P5 ;  /* 0x0000000105057824 */ /* 0x000fe200028e060a */
[----:B------:R-:W-:Y:S01]  /*0400*/  PRMT R18, RZ, 0x7610, R18 ;  /* 0x00007610ff127816 */ /* 0x000fe20000000012 */
[----:B------:R-:W-:Y:S01]  /*0410*/  IMAD.X R3, R3, 0x1, R10, P6 ;  /* 0x0000000103037824 */ /* 0x000fe200030e060a */
[----:B------:R-:W-:Y:S01]  /*0420*/  PRMT R16, RZ, 0x7610, R16 ;  /* 0x00007610ff107816 */ /* 0x000fe20000000010 */
[----:B------:R0:W5:Y:S04]  /*0430*/  @P0 LDG.E.U8 R20, desc[UR8][R6.64] ;  /* 0x0000000806140981 */ /* 0x000168000c1e1100 */
[----:B------:R0:W5:Y:S04]  /*0440*/  @P1 LDG.E.U8 R19, desc[UR8][R8.64] ;  /* 0x0000000808131981 */ /* 0x000168000c1e1100 */
[----:B------:R0:W5:Y:S04]  /*0450*/  @P2 LDG.E.U8 R18, desc[UR8][R4.64] ;  /* 0x0000000804122981 */ /* 0x000168000c1e1100 */
[----:B------:R0:W5:Y:S01]  /*0460*/  @P3 LDG.E.U8 R16, desc[UR8][R2.64] ;  /* 0x0000000802103981 */ /* 0x000162000c1e1100 */
[----:B------:R-:W-:Y:S01]  /*0470*/  ULDC.S8 UR5, c[0x0][0xf3a] ;  /* 0x0003ce8000057ab9 */ /* 0x000fe20000000200 */
[----:B------:R-:W-:Y:S01]  /*0480*/  IMAD.MOV.U32 R27, RZ, RZ, 0x1 ;  /* 0x00000001ff1b7424 */ /* 0x000fe200078e00ff */
[----:B------:R-:W-:Y:S01]  /*0490*/  ISETP.NE.AND P4, PT, RZ, UR5, PT ;  /* 0x00000005ff007c0c */ /* 0x000fe2000bf85270 */
[----:B------:R-:W-:-:S02]  /*04a0*/  IMAD.MOV.U32 R25, RZ, RZ, 0x1 ;  /* 0x00000001ff197424 */ /* 0x000fc400078e00ff */
[----:B------:R-:W-:Y:S02]  /*04b0*/  IMAD.MOV.U32 R23, RZ, RZ, 0x1 ;  /* 0x00000001ff177424 */ /* 0x000fe400078e00ff */
[----:B------:R-:W-:-:S08]  /*04c0*/  IMAD.MOV.U32 R21, RZ, RZ, 0x1 ;  /* 0x00000001ff157424 */ /* 0x000fd000078e00ff */
[----:B0-----:R-:W-:Y:S05]  /*04d0*/  @!P4 BRA `(.L_x_5052) ;  /* 0x00000004004cc947 */ /* 0x001fea0003800000 */
[----:B------:R-:W-:Y:S02]  /*04e0*/  IMAD.MOV.U32 R21, RZ, RZ, 0x1 ;  /* 0x00000001ff157424 */ /* 0x000fe400078e00ff */
[----:B------:R-:W-:-:S07]  /*04f0*/  IMAD.U32 R22, RZ, RZ, UR4 ;  /* 0x00000004ff167e24 */ /* 0x000fce000f8e00ff */
.L_x_5053:
[C---:B------:R-:W-:Y:S02]  /*0500*/  LOP3.LUT R23, R22.reuse, 0x1, RZ, 0xc0, !PT ;  /* 0x0000000116177812 */ /* 0x040fe400078ec0ff */
[----:B------:R-:W-:Y:S02]  /*0510*/  PRMT R24, R21, 0x9910, RZ ;  /* 0x0000991015187816 */ /* 0x000fe400000000ff */
[----:B------:R-:W-:Y:S02]  /*0520*/  ISETP.NE.U32.AND P4, PT, R23, 0x1, PT ;  /* 0x000000011700780c */ /* 0x000fe40003f85070 */
[----:B------:R-:W-:Y:S02]  /*0530*/  LOP3.LUT R23, R22, 0x80, RZ, 0xc0, !PT ;  /* 0x0000008016177812 */ /* 0x000fe400078ec0ff */
[----:B-----5:R-:W-:Y:S02]  /*0540*/  SEL R21, R20, 0x1, !P4 ;  /* 0x0000000114157807 */ /* 0x020fe40006000000 */
[----:B------:R-:W-:Y:S01]  /*0550*/  LEA.HI R23, R23, R22, RZ, 0x19 ;  /* 0x0000001617177211 */ /* 0x000fe200078fc8ff */
[----:B------:R-:W-:Y:S01]  /*0560*/  VIADD R22, R22, 0x1 ;  /* 0x0000000116167836 */ /* 0x000fe20000000000 */
[----:B------:R-:W-:Y:S01]  /*0570*/  PRMT R25, R20, 0x9910, RZ ;  /* 0x0000991014197816 */ /* 0x000fe200000000ff */
[----:B------:R-:W-:Y:S01]  /*0580*/  IMAD.MOV.U32 R20, RZ, RZ, R24 ;  /* 0x000000ffff147224 */ /* 0x000fe200078e0018 */
[----:B------:R-:W-:-:S02]  /*0590*/  PRMT R21, R21, 0x9910, RZ ;  /* 0x0000991015157816 */ /* 0x000fc400000000ff */
[----:B------:R-:W-:Y:S02]  /*05a0*/  LOP3.LUT R22, R22, 0xff, RZ, 0xc0, !PT ;  /* 0x000000ff16167812 */ /* 0x000fe400078ec0ff */
[----:B------:R-:W-:Y:S01]  /*05b0*/  PRMT R24, R23, 0x8880, RZ ;  /* 0x0000888017187816 */ /* 0x000fe200000000ff */
[----:B------:R-:W-:Y:S01]  /*05c0*/  IMAD R23, R25, R25, RZ ;  /* 0x0000001919177224 */ /* 0x000fe200078e02ff */
[----:B------:R-:W-:Y:S01]  /*05d0*/  ISETP.GT.U32.AND P4, PT, R22, 0x2, PT ;  /* 0x000000021600780c */ /* 0x000fe20003f84070 */
[----:B------:R-:W-:Y:S01]  /*05e0*/  IMAD R21, R20, R21, RZ ;  /* 0x0000001514157224 */ /* 0x000fe200078e02ff */
[----:B------:R-:W-:Y:S02]  /*05f0*/  SHF.R.S32.HI R22, RZ, 0x1, R24 ;  /* 0x00000001ff167819 */ /* 0x000fe40000011418 */
[----:B------:R-:W-:-:S09]  /*0600*/  PRMT R20, R23, 0x7610, R20 ;  /* 0x0000761017147816 */ /* 0x000fd20000000014 */
[----:B------:R-:W-:Y:S05]  /*0610*/  @P4 BRA `(.L_x_5053) ;  /* 0xfffffffc00b84947 */ /* 0x000fea000383ffff */
[----:B------:R-:W-:Y:S02]  /*0620*/  IMAD.MOV.U32 R23, RZ, RZ, 0x1 ;  /* 0x00000001ff177424 */ /* 0x000fe400078e00ff */
[----:B------:R-:W-:-:S07]  /*0630*/  IMAD.U32 R20, RZ, RZ, UR4 ;  /* 0x00000004ff147e24 */ /* 0x000fce000f8e00ff */
.L_x_5054:
        /* <DEDUP_REMOVED lines=9> */
[----:B------:R-:W-:Y:S02]  /*06d0*/  PRMT R23, R23, 0x9910, RZ ;  /* 0x0000991017177816 */ /* 0x000fe400000000ff */
[----:B------:R-:W-:Y:S01]  /*06e0*/  PRMT R24, R22, 0x9910, RZ ;  /* 0x0000991016187816 */ /* 0x000fe200000000ff */
[----:B------:R-:W-:Y:S01]  /*06f0*/  IMAD.MOV.U32 R22, RZ, RZ, R26 ;  /* 0x000000ffff167224 */ /* 0x000fe200078e001a */
[----:B------:R-:W-:Y:S01]  /*0700*/  PRMT R25, R25, 0x8880, RZ ;  /* 0x0000888019197816 */ /* 0x000fe200000000ff */
[----:B------:R-:W-:Y:S02]  /*0710*/  IMAD.MOV.U32 R19, RZ, RZ, R23 ;  /* 0x000000ffff137224 */ /* 0x000fe400078e0017 */
[----:B------:R-:W-:Y:S01]  /*0720*/  IMAD R22, R22, R22, RZ ;  /* 0x0000001616167224 */ /* 0x000fe200078e02ff */
[----:B------:R-:W-:Y:S01]  /*0730*/  SHF.R.S32.HI R20, RZ, 0x1, R25 ;  /* 0x00000001ff147819 */ /* 0x000fe20000011419 */
[----:B------:R-:W-:-:S03]  /*0740*/  IMAD R23, R19, R24, RZ ;  /* 0x0000001813177224 */ /* 0x000fc600078e02ff */
[----:B------:R-:W-:Y:S01]  /*0750*/  PRMT R19, R22, 0x7610, R19 ;  /* 0x0000761016137816 */ /* 0x000fe20000000013 */
[----:B------:R-:W-:Y:S06]  /*0760*/  @P4 BRA `(.L_x_5054) ;  /* 0xfffffffc00b44947 */ /* 0x000fec000383ffff */
[----:B------:R-:W-:Y:S02]  /*0770*/  IMAD.MOV.U32 R25, RZ, RZ, 0x1 ;  /* 0x00000001ff197424 */ /* 0x000fe400078e00ff */
[----:B------:R-:W-:-:S07]  /*0780*/  IMAD.U32 R19, RZ, RZ, UR4 ;  /* 0x00000004ff137e24 */ /* 0x000fce000f8e00ff */
.L_x_5055:
        /* <DEDUP_REMOVED lines=19> */
[----:B------:R-:W-:Y:S02]  /*08c0*/  IMAD.MOV.U32 R27, RZ, RZ, 0x1 ;  /* 0x00000001ff1b7424 */ /* 0x000fe400078e00ff */
[----:B------:R-:W-:-:S07]  /*08d0*/  IMAD.U32 R18, RZ, RZ, UR4 ;  /* 0x00000004ff127e24 */ /* 0x000fce000f8e00ff */
.L_x_5056:
        /* <DEDUP_REMOVED lines=19> */
.L_x_5052:
[----:B-----5:R-:W-:Y:S01]  /*0a10*/  IMAD.MOV.U32 R16, RZ, RZ, R14 ;  /* 0x000000ffff107224 */ /* 0x020fe200078e000e */
[----:B------:R2:W-:Y:S03]  /*0a20*/  @P0 STG.E.U8 desc[UR8][R6.64], R21 ;  /* 0x0000001506000986 */ /* 0x0005e6000c101108 */
[----:B------:R-:W-:Y:S01]  /*0a30*/  IMAD.WIDE.U32 R16, R15, 0x4, R16 ;  /* 0x000000040f107825 */ /* 0x000fe200078e0010 */
[----:B------:R2:W-:Y:S03]  /*0a40*/  @P1 STG.E.U8 desc[UR8][R8.64], R23 ;  /* 0x0000001708001986 */ /* 0x0005e6000c101108 */
[----:B------:R-:W-:Y:S01]  /*0a50*/  IMAD.MOV.U32 R14, RZ, RZ, R16 ;  /* 0x000000ffff0e7224 */ /* 0x000fe200078e0010 */
[----:B------:R2:W-:Y:S01]  /*0a60*/  @P2 STG.E.U8 desc[UR8][R4.64], R25 ;  /* 0x0000001904002986 */ /* 0x0005e2000c101108 */
[----:B------:R-:W-:-:S02]  /*0a70*/  ISETP.GE.U32.AND P0, PT, R16, 0x10000, PT ;  /* 0x000100001000780c */ /* 0x000fc40003f06070 */
[----:B------:R-:W-:Y:S01]  /*0a80*/  ISETP.LT.U32.AND P1, PT, R16, R11, PT ;  /* 0x0000000b1000720c */ /* 0x000fe20003f21070 */
[----:B------:R2:W-:Y:S01]  /*0a90*/  @P3 STG.E.U8 desc[UR8][R2.64], R27 ;  /* 0x0000001b02003986 */ /* 0x0005e2000c101108 */
[C---:B------:R-:W-:Y:S02]  /*0aa0*/  ISETP.GE.U32.AND.EX P0, PT, R17.reuse, RZ, PT, P0 ;  /* 0x000000ff1100720c */ /* 0x040fe40003f06100 */
[----:B------:R-:W-:-:S13]  /*0ab0*/  ISETP.LT.AND.EX P1, PT, R17, R0, PT, P1 ;  /* 0x000000001100720c */ /* 0x000fda0003f21310 */
[----:B--2---:R-:W-:Y:S05]  /*0ac0*/  @!P0 BRA P1, `(.L_x_5057) ;  /* 0xfffffff400c48947 */ /* 0x004fea000083ffff */
[----:B------:R-:W-:Y:S05]  /*0ad0*/  EXIT ;  /* 0x000000000000794d */ /* 0x000fea0003800000 */
.L_x_5051:
[----:B------:R-:W0:Y:S01]  /*0ae0*/  S2R R13, SR_TID.X ;  /* 0x00000000000d7919 */ /* 0x000e220000002100 */
[----:B------:R-:W1:Y:S01]  /*0af0*/  LDC R14, c[0x0][RZ] ;  /* 0x00000000ff0e7b82 */ /* 0x000e620000000800 */
[----:B------:R-:W-:Y:S01]  /*0b00*/  ULOP3.LUT UR4, UR4, 0x1, URZ, 0xc0, !UPT ;  /* 0x0000000104047892 */ /* 0x000fe2000f8ec03f */
[----:B------:R-:W-:-:S03]  /*0b10*/  CS2R R16, SRZ ;  /* 0x0000000000107805 */ /* 0x000fc6000001ff00 */
[----:B------:R-:W-:-:S03]  /*0b20*/  UISETP.NE.U32.AND UP0, UPT, UR4, 0x1, UPT ;  /* 0x000000010400788c */ /* 0x000fc6000bf05070 */
[----:B------:R-:W-:Y:S02]  /*0b30*/  UMOV UR4, 0x1 ;  /* 0x0000000100047882 */ /* 0x000fe40000000000 */
[----:B------:R-:W-:-:S12]  /*0b40*/  USEL UR4, UR4, 0xffff, UP0 ;  /* 0x0000ffff04047887 */ /* 0x000fd80008000000 */
.L_x_5066:
        /* <DEDUP_REMOVED lines=10> */
[----:B------:R-:W-:Y:S02]  /*0bf0*/  ISETP.LT.AND.EX P0, PT, R3, R0, !P3, P0 ;  /* 0x000000000300720c */ /* 0x000fe40005f01300 */
[-C--:B------:R-:W-:Y:S02]  /*0c00*/  LEA R4, P1, R14, R9.reuse, 0x1 ;  /* 0x000000090e047211 */ /* 0x080fe400078208ff */
[-C--:B------:R-:W-:Y:S02]  /*0c10*/  IADD3 R8, P2, R9, R12.reuse, RZ ;  /* 0x0000000c09087210 */ /* 0x080fe40007f5e0ff */
[----:B------:R-:W-:Y:S01]  /*0c20*/  IADD3 R2, P6, R2, R9, RZ ;  /* 0x0000000902027210 */ /* 0x000fe20007fde0ff */
[--C-:B------:R-:W-:Y:S01]  /*0c30*/  IMAD.X R5, RZ, RZ, R3.reuse, P1 ;  /* 0x000000ffff057224 */ /* 0x100fe200008e0603 */
[C---:B------:R-:W-:Y:S01]  /*0c40*/  ISETP.LT.U32.AND P3, PT, R6.reuse, R11, PT ;  /* 0x0000000b0600720c */ /* 0x040fe20003f61070 */
[----:B------:R-:W-:Y:S01]  /*0c50*/  IMAD.X R9, R3, 0x1, R10, P2 ;  /* 0x0000000103097824 */ /* 0x000fe200010e060a */
[----:B------:R-:W-:Y:S01]  /*0c60*/  ISETP.GE.U32.AND.EX P4, PT, R7, RZ, PT, P4 ;  /* 0x000000ff0700720c */ /* 0x000fe20003f86140 */
[----:B------:R-:W-:Y:S01]  /*0c70*/  IMAD.X R3, RZ, RZ, R3, P6 ;  /* 0x000000ffff037224 */ /* 0x000fe200030e0603 */
[----:B------:R-:W-:-:S02]  /*0c80*/  IADD3 R6, P5, R6, R12, RZ ;  /* 0x0000000c06067210 */ /* 0x000fc40007fbe0ff */
[C---:B------:R-:W-:Y:S01]  /*0c90*/  ISETP.LT.AND.EX P3, PT, R7.reuse, R0, !P4, P3 ;  /* 0x000000000700720c */ /* 0x040fe20006761330 */
[----:B------:R-:W2:Y:S01]  /*0ca0*/  @P0 LDG.E.U8 R15, desc[UR8][R8.64] ;  /* 0x00000008080f0981 */ /* 0x000ea2000c1e1100 */
[----:B------:R-:W-:Y:S01]  /*0cb0*/  ISETP.GE.U32.AND P4, PT, R2, 0x10000, PT ;  /* 0x000100000200780c */ /* 0x000fe20003f86070 */
[----:B------:R-:W-:Y:S01]  /*0cc0*/  IMAD.X R7, R7, 0x1, R10, P5 ;  /* 0x0000000107077824 */ /* 0x000fe200028e060a */
[----:B------:R-:W-:Y:S02]  /*0cd0*/  ISETP.GE.U32.AND P1, PT, R4, 0x10000, PT ;  /* 0x000100000400780c */ /* 0x000fe40003f26070 */
[-C--:B------:R-:W-:Y:S02]  /*0ce0*/  ISETP.LT.U32.AND P5, PT, R2, R11.reuse, PT ;  /* 0x0000000b0200720c */ /* 0x080fe40003fa1070 */
[----:B------:R-:W-:Y:S02]  /*0cf0*/  ISETP.GE.U32.AND.EX P4, PT, R3, RZ, PT, P4 ;  /* 0x000000ff0300720c */ /* 0x000fe40003f86140 */
[----:B------:R-:W-:-:S02]  /*0d00*/  ISETP.LT.U32.AND P2, PT, R4, R11, PT ;  /* 0x0000000b0400720c */ /* 0x000fc40003f41070 */
[----:B------:R-:W-:Y:S02]  /*0d10*/  ISETP.GE.U32.AND.EX P1, PT, R5, RZ, PT, P1 ;  /* 0x000000ff0500720c */ /* 0x000fe40003f26110 */
[-C--:B------:R-:W-:Y:S02]  /*0d20*/  ISETP.LT.AND.EX P4, PT, R3, R0.reuse, !P4, P5 ;  /* 0x000000000300720c */ /* 0x080fe40006781350 */
[----:B------:R-:W-:Y:S02]  /*0d30*/  ISETP.LT.AND.EX P1, PT, R5, R0, !P1, P2 ;  /* 0x000000000500720c */ /* 0x000fe40004f21320 */
[-C--:B------:R-:W-:Y:S02]  /*0d40*/  IADD3 R2, P6, R2, R12.reuse, RZ ;  /* 0x0000000c02027210 */ /* 0x080fe40007fde0ff */
[----:B------:R-:W-:Y:S02]  /*0d50*/  IADD3 R4, P2, R4, R12, RZ ;  /* 0x0000000c04047210 */ /* 0x000fe40007f5e0ff */
[----:B------:R-:W-:Y:S01]  /*0d60*/  PRMT R18, RZ, 0x7610, R18 ;  /* 0x00007610ff127816 */ /* 0x000fe20000000012 */
[--C-:B------:R-:W-:Y:S01]  /*0d70*/  IMAD.X R3, R3, 0x1, R10.reuse, P6 ;  /* 0x0000000103037824 */ /* 0x100fe200030e060a */
[----:B------:R-:W-:Y:S01]  /*0d80*/  PRMT R19, RZ, 0x7610, R19 ;  /* 0x00007610ff137816 */ /* 0x000fe20000000013 */
[----:B------:R-:W-:Y:S01]  /*0d90*/  IMAD.X R5, R5, 0x1, R10, P2 ;  /* 0x0000000105057824 */ /* 0x000fe200010e060a */
[----:B------:R-:W-:-:S02]  /*0da0*/  PRMT R20, RZ, 0x7610, R20 ;  /* 0x00007610ff147816 */ /* 0x000fc40000000014 */
[----:B------:R-:W3:Y:S04]  /*0db0*/  @P3 LDG.E.U8 R18, desc[UR8][R6.64] ;  /* 0x0000000806123981 */ /* 0x000ee8000c1e1100 */
[----:B------:R-:W4:Y:S04]  /*0dc0*/  @P4 LDG.E.U8 R19, desc[UR8][R2.64] ;  /* 0x0000000802134981 */ /* 0x000f28000c1e1100 */
[----:B------:R-:W5:Y:S01]  /*0dd0*/  @P1 LDG.E.U8 R20, desc[UR8][R4.64] ;  /* 0x0000000804141981 */ /* 0x000f62000c1e1100 */
[----:B------:R-:W-:Y:S01]  /*0de0*/  IMAD.MOV.U32 R23, RZ, RZ, 0x1 ;  /* 0x00000001ff177424 */ /* 0x000fe200078e00ff */
[----:B------:R-:W-:Y:S01]  /*0df0*/  BSSY B0, `(.L_x_5058) ;  /* 0x000000c000007945 */ /* 0x000fe20003800000 */
[----:B--2---:R-:W-:-:S04]  /*0e00*/  LOP3.LUT R21, R15, 0xff, RZ, 0xc0, !PT ;  /* 0x000000ff0f157812 */ /* 0x004fc800078ec0ff */
[----:B------:R-:W-:Y:S01]  /*0e10*/  ISETP.NE.AND P2, PT, R21, 0x1, PT ;  /* 0x000000011500780c */ /* 0x000fe20003f45270 */
[----:B------:R-:W-:Y:S01]  /*0e20*/  IMAD.MOV.U32 R15, RZ, RZ, 0x1 ;  /* 0x00000001ff0f7424 */ /* 0x000fe200078e00ff */
[----:B---3--:R-:W-:Y:S02]  /*0e30*/  LOP3.LUT R22, R18, 0xff, RZ, 0xc0, !PT ;  /* 0x000000ff12167812 */ /* 0x008fe400078ec0ff */
[----:B----4-:R-:W-:Y:S02]  /*0e40*/  LOP3.LUT R18, R19, 0xff, RZ, 0xc0, !PT ;  /* 0x000000ff13127812 */ /* 0x010fe400078ec0ff */
[----:B------:R-:W-:Y:S02]  /*0e50*/  PRMT R19, R23, 0x7610, R19 ;  /* 0x0000761017137816 */ /* 0x000fe40000000013 */
[----:B-----5:R-:W-:-:S05]  /*0e60*/  LOP3.LUT R20, R20, 0xff, RZ, 0xc0, !PT ;  /* 0x000000ff14147812 */ /* 0x020fca00078ec0ff */
[----:B------:R-:W-:Y:S05]  /*0e70*/  @!P2 BRA `(.L_x_5059) ;  /* 0x00000000000ca947 */ /* 0x000fea0003800000 */
[----:B------:R-:W-:Y:S01]  /*0e80*/  ISETP.NE.AND P2, PT, R21, 0xff, PT ;  /* 0x000000ff1500780c */ /* 0x000fe20003f45270 */
[----:B------:R-:W-:-:S12]  /*0e90*/  IMAD.U32 R19, RZ, RZ, UR4 ;  /* 0x00000004ff137e24 */ /* 0x000fd8000f8e00ff */
[----:B------:R-:W-:-:S07]  /*0ea0*/  @P2 PRMT R19, RZ, 0x7610, R19 ;  /* 0x00007610ff132816 */ /* 0x000fce0000000013 */
.L_x_5059:
[----:B------:R-:W-:Y:S05]  /*0eb0*/  BSYNC B0 ;  /* 0x0000000000007941 */ /* 0x000fea0003800000 */
.L_x_5058:
        /* <DEDUP_REMOVED lines=9> */
.L_x_5061:
[----:B------:R-:W-:Y:S05]  /*0f50*/  BSYNC B0 ;  /* 0x0000000000007941 */ /* 0x000fea0003800000 */
.L_x_5060:
[----:B------:R-:W-:Y:S01]  /*0f60*/  BSSY B0, `(.L_x_5062) ;  /* 0x0000006000007945 */ /* 0x000fe20003800000 */
[----:B------:R-:W-:-:S03]  /*0f70*/  IMAD.MOV.U32 R22, RZ, RZ, 0x1 ;  /* 0x00000001ff167424 */ /* 0x000fc600078e00ff */
[----:B------:R-:W-:Y:S05]  /*0f80*/  @!P2 BRA `(.L_x_5063) ;  /* 0x00000000000ca947 */ /* 0x000fea0003800000 */
[----:B------:R-:W-:Y:S01]  /*0f90*/  ISETP.NE.AND P2, PT, R20, 0xff, PT ;  /* 0x000000ff1400780c */ /* 0x000fe20003f45270 */
[----:B------:R-:W-:-:S12]  /*0fa0*/  IMAD.U32 R21, RZ, RZ, UR4 ;  /* 0x00000004ff157e24 */ /* 0x000fd8000f8e00ff */
[----:B------:R-:W-:-:S07]  /*0fb0*/  @P2 PRMT R21, RZ, 0x7610, R21 ;  /* 0x00007610ff152816 */ /* 0x000fce0000000015 */
.L_x_5063:
[----:B------:R-:W-:Y:S05]  /*0fc0*/  BSYNC B0 ;  /* 0x0000000000007941 */ /* 0x000fea0003800000 */
.L_x_5062:
[----:B------:R-:W-:Y:S01]  /*0fd0*/  BSSY B0, `(.L_x_5064) ;  /* 0x0000006000007945 */ /* 0x000fe20003800000 */
[----:B------:R-:W-:-:S03]  /*0fe0*/  PRMT R20, R22, 0x7610, R20 ;  /* 0x0000761016147816 */ /* 0x000fc60000000014 */
[----:B------:R-:W-:Y:S05]  /*0ff0*/  @!P5 BRA `(.L_x_5065) ;  /* 0x00000000000cd947 */ /* 0x000fea0003800000 */
[----:B------:R-:W-:Y:S01]  /*1000*/  ISETP.NE.AND P2, PT, R18, 0xff, PT ;  /* 0x000000ff1200780c */ /* 0x000fe20003f45270 */
[----:B------:R-:W-:-:S12]  /*1010*/  IMAD.U32 R20, RZ, RZ, UR4 ;  /* 0x00000004ff147e24 */ /* 0x000fd8000f8e00ff */
[----:B------:R-:W-:-:S07]  /*1020*/  @P2 PRMT R20, RZ, 0x7610, R20 ;  /* 0x00007610ff142816 */ /* 0x000fce0000000014 */
.L_x_5065:
[----:B------:R-:W-:Y:S05]  /*1030*/  BSYNC B0 ;  /* 0x0000000000007941 */ /* 0x000fea0003800000 */
.L_x_5064:
[----:B------:R-:W-:Y:S01]  /*1040*/  IMAD.WIDE.U32 R16, R14, 0x4, R16 ;  /* 0x000000040e107825 */ /* 0x000fe200078e0010 */
[----:B------:R2:W-:Y:S04]  /*1050*/  @P0 STG.E.U8 desc[UR8][R8.64], R19 ;  /* 0x0000001308000986 */ /* 0x0005e8000c101108 */
[----:B------:R2:W-:Y:S01]  /*1060*/  @P3 STG.E.U8 desc[UR8][R6.64], R15 ;  /* 0x0000000f06003986 */ /* 0x0005e2000c101108 */
[----:B------:R-:W-:-:S03]  /*1070*/  ISETP.GE.U32.AND P0, PT, R16, 0x10000, PT ;  /* 0x000100001000780c */ /* 0x000fc60003f06070 */
[----:B------:R2:W-:Y:S01]  /*1080*/  @P1 STG.E.U8 desc[UR8][R4.64], R21 ;  /* 0x0000001504001986 */ /* 0x0005e2000c101108 */
[----:B------:R-:W-:Y:S02]  /*1090*/  ISETP.LT.U32.AND P1, PT, R16, R11, PT ;  /* 0x0000000b1000720c */ /* 0x000fe40003f21070 */
[C---:B------:R-:W-:Y:S01]  /*10a0*/  ISETP.GE.U32.AND.EX P0, PT, R17.reuse, RZ, PT, P0 ;  /* 0x000000ff1100720c */ /* 0x040fe20003f06100 */
[----:B------:R2:W-:Y:S01]  /*10b0*/  @P4 STG.E.U8 desc[UR8][R2.64], R20 ;  /* 0x0000001402004986 */ /* 0x0005e2000c101108 */
[----:B------:R-:W-:-:S13]  /*10c0*/  ISETP.LT.AND.EX P1, PT, R17, R0, PT, P1 ;  /* 0x000000001100720c */ /* 0x000fda0003f21310 */
[----:B--2---:R-:W-:Y:S05]  /*10d0*/  @!P0 BRA P1, `(.L_x_5066) ;  /* 0xfffffff8009c8947 */ /* 0x004fea000083ffff */
[----:B------:R-:W-:Y:S05]  /*10e0*/  EXIT ;  /* 0x000000000000794d */ /* 0x000fea0003800000 */
.L_x_5050:
        /* <DEDUP_REMOVED lines=15> */
.L_x_5073:
[----:B------:R-:W-:Y:S01]  /*11e0*/  ULDC.S8 UR5, c[0x0][0xf3a] ;  /* 0x0003ce8000057ab9 */ /* 0x000fe20000000200 */
        /* <DEDUP_REMOVED lines=8> */
[----:B------:R-:W2:Y:S01]  /*1270*/  LDG.E R9, desc[UR8][R2.64] ;  /* 0x0000000802097981 */ /* 0x000ea2000c1e1900 */
[----:B------:R-:W-:Y:S02]  /*1280*/  IMAD.MOV.U32 R8, RZ, RZ, 0x1 ;  /* 0x00000001ff087424 */ /* 0x000fe400078e00ff */
[----:B------:R-:W-:Y:S01]  /*1290*/  IMAD.U32 R15, RZ, RZ, UR4 ;  /* 0x00000004ff0f7e24 */ /* 0x000fe2000f8e00ff */
[C---:B--2---:R-:W-:Y:S02]  /*12a0*/  PRMT R6, R9.reuse, 0x7770, RZ ;  /* 0x0000777009067816 */ /* 0x044fe400000000ff */
[C---:B------:R-:W-:Y:S02]  /*12b0*/  PRMT R13, R9.reuse, 0x7771, RZ ;  /* 0x00007771090d7816 */ /* 0x040fe400000000ff */
[C---:B------:R-:W-:Y:S02]  /*12c0*/  PRMT R7, R9.reuse, 0x7772, RZ ;  /* 0x0000777209077816 */ /* 0x040fe400000000ff */
[----:B------:R-:W-:-:S02]  /*12d0*/  PRMT R9, R9, 0x7773, RZ ;  /* 0x0000777309097816 */ /* 0x000fc400000000ff */
[----:B------:R-:W-:Y:S02]  /*12e0*/  PRMT R14, R6, 0x7610, R14 ;  /* 0x00007610060e7816 */ /* 0x000fe4000000000e */
[----:B------:R-:W-:Y:S02]  /*12f0*/  PRMT R6, R7, 0x7610, R6 ;  /* 0x0000761007067816 */ /* 0x000fe40000000006 */
[----:B------:R-:W-:-:S07]  /*1300*/  PRMT R7, R9, 0x7610, R7 ;  /* 0x0000761009077816 */ /* 0x000fce0000000007 */
.L_x_5069:
        /* <DEDUP_REMOVED lines=12> */
[----:B------:R-:W-:-:S03]  /*13d0*/  PRMT R16, R16, 0x8880, RZ ;  /* 0x0000888010107816 */ /* 0x000fc600000000ff */
[----:B------:R-:W-:Y:S01]  /*13e0*/  IMAD R14, R14, R14, RZ ;  /* 0x0000000e0e0e7224 */ /* 0x000fe200078e02ff */
[----:B------:R-:W-:Y:S01]  /*13f0*/  SHF.R.S32.HI R15, RZ, 0x1, R16 ;  /* 0x00000001ff0f7819 */ /* 0x000fe20000011410 */
[----:B------:R-:W-:Y:S02]  /*1400*/  IMAD R8, R8, R9, RZ ;  /* 0x0000000908087224 */ /* 0x000fe400078e02ff */
[----:B------:R-:W-:Y:S05]  /*1410*/  @P0 BRA `(.L_x_5069) ;  /* 0xfffffffc00bc0947 */ /* 0x000fea000383ffff */
[----:B------:R-:W-:Y:S02]  /*1420*/  IMAD.MOV.U32 R9, RZ, RZ, 0x1 ;  /* 0x00000001ff097424 */ /* 0x000fe400078e00ff */
[----:B------:R-:W-:-:S07]  /*1430*/  IMAD.U32 R14, RZ, RZ, UR4 ;  /* 0x00000004ff0e7e24 */ /* 0x000fce000f8e00ff */
.L_x_5070:
[C---:B------:R-:W-:Y:S02]  /*1440*/  LOP3.LUT R15, R14.reuse, 0x1, RZ, 0xc0, !PT ;  /* 0x000000010e0f7812 */ /* 0x040fe400078ec0ff */
[----:B------:R-:W-:Y:S02]  /*1450*/  PRMT R17, R13, 0x9910, RZ ;  /* 0x000099100d117816 */ /* 0x000fe400000000ff */
[----:B------:R-:W-:Y:S02]  /*1460*/  ISETP.NE.U32.AND P0, PT, R15, 0x1, PT ;  /* 0x000000010f00780c */ /* 0x000fe40003f05070 */
[C---:B------:R-:W-:Y:S02]  /*1470*/  LOP3.LUT R15, R14.reuse, 0x80, RZ, 0xc0, !PT ;  /* 0x000000800e0f7812 */ /* 0x040fe400078ec0ff */
        /* <DEDUP_REMOVED lines=15> */
.L_x_5071:
        /* <DEDUP_REMOVED lines=19> */
.L_x_5072:
        /* <DEDUP_REMOVED lines=19> */
.L_x_5068:
[----:B------:R-:W-:Y:S02]  /*17d0*/  PRMT R8, R9, 0x7604, R8 ;  /* 0x0000760409087816 */ /* 0x000fe40000000008 */
[----:B------:R-:W-:Y:S02]  /*17e0*/  IADD3 R5, P0, R5, UR7, RZ ;  /* 0x0000000705057c10 */ /* 0x000fe4000ff1e0ff */
[----:B------:R-:W-:Y:S02]  /*17f0*/  PRMT R13, R13, 0x7054, R8 ;  /* 0x000070540d0d7816 */ /* 0x000fe40000000008 */
[C---:B------:R-:W-:Y:S01]  /*1800*/  ISETP.LT.U32.AND P1, PT, R5.reuse, 0x4000, PT ;  /* 0x000040000500780c */ /* 0x040fe20003f21070 */
[----:B------:R-:W-:Y:S01]  /*1810*/  IMAD.X R4, RZ, RZ, R4, P0 ;  /* 0x000000ffff047224 */ /* 0x000fe200000e0604 */
[----:B------:R-:W-:Y:S01]  /*1820*/  PRMT R13, R6, 0x654, R13 ;  /* 0x00000654060d7816 */ /* 0x000fe2000000000d */
[----:B------:R-:W-:-:S03]  /*1830*/  IMAD.SHL.U32 R6, R5, 0x4, RZ ;  /* 0x0000000405067824 */ /* 0x000fc600078e00ff */
[----:B------:R-:W-:Y:S01]  /*1840*/  SHF.L.U64.HI R7, R5, 0x2, R4 ;  /* 0x0000000205077819 */ /* 0x000fe20000010204 */
[----:B------:R0:W-:Y:S01]  /*1850*/  STG.E desc[UR8][R2.64], R13 ;  /* 0x0000000d02007986 */ /* 0x0001e2000c101908 */
[----:B------:R-:W-:Y:S02]  /*1860*/  ISETP.GE.U32.AND P0, PT, R6, R11, PT ;  /* 0x0000000b0600720c */ /* 0x000fe40003f06070 */
[----:B------:R-:W-:Y:S02]  /*1870*/  ISETP.LT.U32.AND.EX P1, PT, R4, RZ, PT, P1 ;  /* 0x000000ff0400720c */ /* 0x000fe40003f21110 */
[----:B------:R-:W-:-:S13]  /*1880*/  ISETP.GE.AND.EX P0, PT, R7, R0, PT, P0 ;  /* 0x000000000700720c */ /* 0x000fda0003f06300 */
[----:B0-----:R-:W-:Y:S05]  /*1890*/  @!P0 BRA P1, `(.L_x_5073) ;  /* 0xfffffff800508947 */ /* 0x001fea000083ffff */
[----:B------:R-:W-:Y:S05]  /*18a0*/  EXIT ;  /* 0x000000000000794d */ /* 0x000fea0003800000 */
.L_x_5067:
[----:B------:R-:W-:-:S04]  /*18b0*/  LEA R2, P0, R5, R12, 0x2 ;  /* 0x0000000c05027211 */ /* 0x000fc800078010ff */
[----:B------:R-:W-:-:S05]  /*18c0*/  LEA.HI.X R3, R5, R10, R4, 0x2, P0 ;  /* 0x0000000a05037211 */ /* 0x000fca00000f1404 */
[----:B------:R-:W2:Y:S01]  /*18d0*/  LDG.E R6, desc[UR8][R2.64] ;  /* 0x0000000802067981 */ /* 0x000ea2000c1e1900 */
[----:B------:R-:W-:Y:S01]  /*18e0*/  BSSY B0, `(.L_x_5074) ;  /* 0x0000018000007945 */ /* 0x000fe20003800000 */
[----:B------:R-:W-:Y:S01]  /*18f0*/  IMAD.MOV.U32 R15, RZ, RZ, 0x1 ;  /* 0x00000001ff0f7424 */ /* 0x000fe200078e00ff */
[C---:B--2---:R-:W-:Y:S02]  /*1900*/  PRMT R7, R6.reuse, 0x7770, RZ ;  /* 0x0000777006077816 */ /* 0x044fe400000000ff */
[----:B------:R-:W-:Y:S02]  /*1910*/  PRMT R8, R6, 0x7771, RZ ;  /* 0x0000777106087816 */ /* 0x000fe400000000ff */
        /* <DEDUP_REMOVED lines=8> */
[----:B------:R-:W-:-:S02]  /*19a0*/  ISETP.NE.AND P0, PT, R8, 0x1, PT ;  /* 0x000000010800780c */ /* 0x000fc40003f05270 */
[----:B------:R-:W-:Y:S01]  /*19b0*/  PRMT R6, R6, 0x9910, RZ ;  /* 0x0000991006067816 */ /* 0x000fe200000000ff */
[----:B------:R-:W-:Y:S01]  /*19c0*/  IMAD.MOV.U32 R13, RZ, RZ, R14 ;  /* 0x000000ffff0d7224 */ /* 0x000fe200078e000e */
[----:B------:R-:W-:-:S03]  /*19d0*/  ISETP.NE.AND P1, PT, R9, 0x1, PT ;  /* 0x000000010900780c */ /* 0x000fc60003f25270 */
[----:B------:R-:W-:Y:S01]  /*19e0*/  IMAD.MOV.U32 R14, RZ, RZ, R6 ;  /* 0x000000ffff0e7224 */ /* 0x000fe200078e0006 */
[----:B------:R-:W-:Y:S01]  /*19f0*/  ISETP.NE.AND P2, PT, R13, 0x1, PT ;  /* 0x000000010d00780c */ /* 0x000fe20003f45270 */
[----:B------:R-:W-:-:S03]  /*1a00*/  IMAD.MOV.U32 R6, RZ, RZ, 0x1 ;  /* 0x00000001ff067424 */ /* 0x000fc600078e00ff */
[----:B------:R-:W-:Y:S01]  /*1a10*/  ISETP.NE.AND P3, PT, R14, 0x1, PT ;  /* 0x000000010e00780c */ /* 0x000fe20003f65270 */
[----:B------:R-:W-:-:S12]  /*1a20*/  @!P0 BRA `(.L_x_5075) ;  /* 0x00000000000c8947 */ /* 0x000fd80003800000 */
[----:B------:R-:W-:Y:S01]  /*1a30*/  ISETP.NE.AND P0, PT, R8, 0xff, PT ;  /* 0x000000ff0800780c */ /* 0x000fe20003f05270 */
[----:B------:R-:W-:-:S12]  /*1a40*/  IMAD.U32 R7, RZ, RZ, UR6 ;  /* 0x00000006ff077e24 */ /* 0x000fd8000f8e00ff */
[----:B------:R-:W-:-:S07]  /*1a50*/  @P0 PRMT R7, RZ, 0x7610, R7 ;  /* 0x00007610ff070816 */ /* 0x000fce0000000007 */
.L_x_5075:
[----:B------:R-:W-:Y:S05]  /*1a60*/  BSYNC B0 ;  /* 0x0000000000007941 */ /* 0x000fea0003800000 */
.L_x_5074:
[----:B------:R-:W-:Y:S04]  /*1a70*/  BSSY B0, `(.L_x_5076) ;  /* 0x0000005000007945 */ /* 0x000fe80003800000 */
[----:B------:R-:W-:Y:S05]  /*1a80*/  @!P1 BRA `(.L_x_5077) ;  /* 0x00000000000c9947 */ /* 0x000fea0003800000 */
[----:B------:R-:W-:Y:S01]  /*1a90*/  ISETP.NE.AND P0, PT, R9, 0xff, PT ;  /* 0x000000ff0900780c */ /* 0x000fe20003f05270 */
[----:B------:R-:W-:-:S12]  /*1aa0*/  IMAD.U32 R6, RZ, RZ, UR6 ;  /* 0x00000006ff067e24 */ /* 0x000fd8000f8e00ff */
[----:B------:R-:W-:-:S07]  /*1ab0*/  @P0 PRMT R6, RZ, 0x7610, R6 ;  /* 0x00007610ff060816 */ /* 0x000fce0000000006 */
.L_x_5077:
[----:B------:R-:W-:Y:S05]  /*1ac0*/  BSYNC B0 ;  /* 0x0000000000007941 */ /* 0x000fea0003800000 */
.L_x_5076:
[----:B------:R-:W-:Y:S01]  /*1ad0*/  BSSY B0, `(.L_x_5078) ;  /* 0x0000007000007945 */ /* 0x000fe20003800000 */
[----:B------:R-:W-:Y:S01]  /*1ae0*/  IMAD.MOV.U32 R8, RZ, RZ, 0x1 ;  /* 0x00000001ff087424 */ /* 0x000fe200078e00ff */
[----:B------:R-:W-:Y:S02]  /*1af0*/  PRMT R9, R15, 0x7610, R9 ;  /* 0x000076100f097816 */ /* 0x000fe40000000009 */
[----:B------:R-:W-:Y:S05]  /*1b00*/  @!P2 BRA `(.L_x_5079) ;  /* 0x00000000000ca947 */ /* 0x000fea0003800000 */
[----:B------:R-:W-:Y:S01]  /*1b10*/  ISETP.NE.AND P0, PT, R13, 0xff, PT ;  /* 0x000000ff0d00780c */ /* 0x000fe20003f05270 */
[----:B------:R-:W-:-:S12]  /*1b20*/  IMAD.U32 R9, RZ, RZ, UR6 ;  /* 0x00000006ff097e24 */ /* 0x000fd8000f8e00ff */
[----:B------:R-:W-:-:S07]  /*1b30*/  @P0 PRMT R9, RZ, 0x7610, R9 ;  /* 0x00007610ff090816 */ /* 0x000fce0000000009 */
.L_x_5079:
[----:B------:R-:W-:Y:S05]  /*1b40*/  BSYNC B0 ;  /* 0x0000000000007941 */ /* 0x000fea0003800000 */
.L_x_5078:
[----:B------:R-:W-:Y:S04]  /*1b50*/  BSSY B0, `(.L_x_5080) ;  /* 0x0000005000007945 */ /* 0x000fe80003800000 */
[----:B------:R-:W-:Y:S05]  /*1b60*/  @!P3 BRA `(.L_x_5081) ;  /* 0x00000000000cb947 */ /* 0x000fea0003800000 */
[----:B------:R-:W-:Y:S01]  /*1b70*/  ISETP.NE.AND P0, PT, R14, 0xff, PT ;  /* 0x000000ff0e00780c */ /* 0x000fe20003f05270 */
[----:B------:R-:W-:-:S12]  /*1b80*/  IMAD.U32 R8, RZ, RZ, UR6 ;  /* 0x00000006ff087e24 */ /* 0x000fd8000f8e00ff */
[----:B------:R-:W-:-:S07]  /*1b90*/  @P0 PRMT R8, RZ, 0x7610, R8 ;  /* 0x00007610ff080816 */ /* 0x000fce0000000008 */
.L_x_5081:
[----:B------:R-:W-:Y:S05]  /*1ba0*/  BSYNC B0 ;  /* 0x0000000000007941 */ /* 0x000fea0003800000 */
.L_x_5080:
[----:B------:R-:W-:Y:S02]  /*1bb0*/  PRMT R6, R6, 0x7604, R7 ;  /* 0x0000760406067816 */ /* 0x000fe40000000007 */
[----:B------:R-:W-:Y:S02]  /*1bc0*/  IADD3 R5, P0, R5, UR7, RZ ;  /* 0x0000000705057c10 */ /* 0x000fe4000ff1e0ff */
[----:B------:R-:W-:Y:S02]  /*1bd0*/  PRMT R9, R9, 0x7054, R6 ;  /* 0x0000705409097816 */ /* 0x000fe40000000006 */
        /* <DEDUP_REMOVED lines=11> */
.L_x_5082:
        /* <DEDUP_REMOVED lines=15> */
.L_x_5402:


//--------------------- .text._ZN2at6native57_GLOBAL__N__f3eca4a2_24_ForeachBinaryOpScalar_cu_86b9896c25multi_tensor_apply_kernelINS1_18TensorListMetadataILi1EEENS1_21BinaryOpScalarFunctorIhLi1ELi1ELi0EEEJNS1_13power_functorIhEEhEEEvT_T0_DpT1_ --------------------------
	.section	.text._ZN2at6native57_GLOBAL__N__f3eca4a2_24_ForeachBinaryOpScalar_cu_86b9896c25multi_tensor_apply_kernelINS1_18TensorListMetadataILi1EEENS1_21BinaryOpScalarFunctorIhLi1ELi1ELi0EEEJNS1_13power_functorIhEEhEEEvT_T0_DpT1_,"ax",@progbits
	.align	128
.text._ZN2at6native57_GLOBAL__N__f3eca4a2_24_ForeachBinaryOpScalar_cu_86b9896c25multi_tensor_apply_kernelINS1_18TensorListMetadataILi1EEENS1_21BinaryOpScalarFunctorIhLi1ELi1ELi0EEEJNS1_13power_functorIhEEhEEEvT_T0_DpT1_:
        .type           _ZN2at6native57_GLOBAL__N__f3eca4a2_24_ForeachBinaryOpScalar_cu_86b9896c25multi_tensor_apply_kernelINS1_18TensorListMetadataILi1EEENS1_21BinaryOpScalarFunctorIhLi1ELi1ELi0EEEJNS1_13power_functorIhEEhEEEvT_T0_DpT1_,@function
        .size           _ZN2at6native57_GLOBAL__N__f3eca4a2_24_ForeachBinaryOpScalar_cu_86b9896c25multi_tensor_apply_kernelINS1_18TensorListMetadataILi1EEENS1_21BinaryOpScalarFunctorIhLi1ELi1ELi0EEEJNS1_13power_functorIhEEhEEEvT_T0_DpT1_,(.L_x_5403 - _ZN2at6native57_GLOBAL__N__f3eca4a2_24_ForeachBinaryOpScalar_cu_86b9896c25multi_tensor_apply_kernelINS1_18TensorListMetadataILi1EEENS1_21BinaryOpScalarFunctorIhLi1ELi1ELi0EEEJNS1_13power_functorIhEEhEEEvT_T0_DpT1_)
        .other          _ZN2at6native57_GLOBAL__N__f3eca4a2_24_ForeachBinaryOpScalar_cu_86b9896c25multi_tensor_apply_kernelINS1_18TensorListMetadataILi1EEENS1_21BinaryOpScalarFunctorIhLi1ELi1ELi0EEEJNS1_13power_functorIhEEhEEEvT_T0_DpT1_,@"STO_CUDA_ENTRY STV_DEFAULT"
_ZN2at6native57_GLOBAL__N__f3eca4a2_24_ForeachBinaryOpScalar_cu_86b9896c25multi_tensor_apply_kernelINS1_18TensorListMetadataILi1EEENS1_21BinaryOpScalarFunctorIhLi1ELi1ELi0EEEJNS1_13power_functorIhEEhEEEvT_T0_DpT1_:
        /* <DEDUP_REMOVED lines=26> */
.L_x_5089:
[----:B01----:R-:W-:Y:S01]  /*01a0*/  IADD3 R6, P0, R14, R16, RZ ;  /* 0x000000100e067210 */ /* 0x003fe20007f1e0ff */
[C---:B0-----:R-:W-:Y:S01]  /*01b0*/  IMAD R3, R13.reuse, 0x3, RZ ;  /* 0x000000030d037824 */ /* 0x041fe200078e02ff */
        /* <DEDUP_REMOVED lines=31> */
[--C-:B------:R-:W-:Y:S01]  /*03b0*/  IMAD.X R5, R5, 0x1, R10.reuse, P5 ;  /* 0x0000000105057824 */ /* 0x100fe200028e060a */
[----:B------:R-:W-:Y:S01]  /*03c0*/  PRMT R15, RZ, 0x7610, R15 ;  /* 0x00007610ff0f7816 */ /* 0x000fe2000000000f */
[----:B------:R-:W-:Y:S01]  /*03d0*/  IMAD.X R3, R3, 0x1, R10, P6 ;  /* 0x0000000103037824 */ /* 0x000fe200030e060a */
[----:B------:R-:W-:Y:S01]  /*03e0*/  PRMT R18, RZ, 0x7610, R18 ;  /* 0x00007610ff127816 */ /* 0x000fe20000000012 */
[----:B------:R0:W5:Y:S04]  /*03f0*/  @P0 LDG.E.U8 R20, desc[UR4][R6.64] ;  /* 0x0000000406140981 */ /* 0x000168000c1e1100 */
[----:B------:R0:W5:Y:S04]  /*0400*/  @P1 LDG.E.U8 R19, desc[UR4][R8.64] ;  /* 0x0000000408131981 */ /* 0x000168000c1e1100 */
[----:B------:R0:W5:Y:S04]  /*0410*/  @P2 LDG.E.U8 R15, desc[UR4][R4.64] ;  /* 0x00000004040f2981 */ /* 0x000168000c1e1100 */
[----:B------:R0:W5:Y:S01]  /*0420*/  @P3 LDG.E.U8 R18, desc[UR4][R2.64] ;  /* 0x0000000402123981 */ /* 0x000162000c1e1100 */
[----:B------:R-:W-:-:S02]  /*0430*/  IMAD.MOV.U32 R21, RZ, RZ, 0x1 ;  /* 0x00000001ff157424 */ /* 0x000fc400078e00ff */
[----:B------:R-:W-:-:S07]  /*0440*/  IMAD.U32 R22, RZ, RZ, UR7 ;  /* 0x00000007ff167e24 */ /* 0x000fce000f8e00ff */
.L_x_5085:
[----:B------:R-:W-:Y:S02]  /*0450*/  LOP3.LUT R23, R22, 0x1, RZ, 0xc0, !PT ;  /* 0x0000000116177812 */ /* 0x000fe400078ec0ff */
[C---:B-----5:R-:W-:Y:S02]  /*0460*/  PRMT R25, R20.reuse, 0x9910, RZ ;  /* 0x0000991014197816 */ /* 0x060fe400000000ff */
        /* <DEDUP_REMOVED lines=15> */
.L_x_5086:
        /* <DEDUP_REMOVED lines=17> */
.L_x_5087:
        /* <DEDUP_REMOVED lines=17> */
.L_x_5088:
[C---:B------:R-:W-:Y:S02]  /*0780*/  LOP3.LUT R22, R20.reuse, 0x1, RZ, 0xc0, !PT ;  /* 0x0000000114167812 */ /* 0x040fe400078ec0ff */
[----:B------:R-:W-:Y:S02]  /*0790*/  PRMT R24, R15, 0x9910, RZ ;  /* 0x000099100f187816 */ /* 0x000fe400000000ff */
[----:B------:R-:W-:Y:S02]  /*07a0*/  LOP3.LUT R15, R20, 0xffff, RZ, 0xc0, !PT ;  /* 0x0000ffff140f7812 */ /* 0x000fe400078ec0ff */
[----:B------:R-:W-:Y:S02]  /*07b0*/  ISETP.NE.U32.AND P4, PT, R22, 0x1, PT ;  /* 0x000000011600780c */ /* 0x000fe40003f85070 */
[----:B------:R-:W-:Y:S02]  /*07c0*/  SHF.R.U32.HI R15, RZ, 0x1, R15 ;  /* 0x00000001ff0f7819 */ /* 0x000fe4000001160f */
[----:B------:R-:W-:-:S02]  /*07d0*/  SEL R22, R18, 0x1, !P4 ;  /* 0x0000000112167807 */ /* 0x000fc40006000000 */
[----:B------:R-:W-:Y:S02]  /*07e0*/  LOP3.LUT P4, R20, R15, 0x7f, RZ, 0xc0, !PT ;  /* 0x0000007f0f147812 */ /* 0x000fe4000788c0ff */
[----:B------:R-:W-:Y:S02]  /*07f0*/  PRMT R18, R18, 0x9910, RZ ;  /* 0x0000991012127816 */ /* 0x000fe400000000ff */
[----:B------:R-:W-:Y:S01]  /*0800*/  PRMT R25, R22, 0x9910, RZ ;  /* 0x0000991016197816 */ /* 0x000fe200000000ff */
[----:B------:R-:W-:Y:S02]  /*0810*/  IMAD.MOV.U32 R22, RZ, RZ, R24 ;  /* 0x000000ffff167224 */ /* 0x000fe400078e0018 */
[----:B------:R-:W-:Y:S02]  /*0820*/  IMAD R18, R18, R18, RZ ;  /* 0x0000001212127224 */ /* 0x000fe400078e02ff */
[----:B------:R-:W-:-:S04]  /*0830*/  IMAD R15, R22, R25, RZ ;  /* 0x00000019160f7224 */ /* 0x000fc800078e02ff */
[----:B------:R-:W-:Y:S05]  /*0840*/  @P4 BRA `(.L_x_5088) ;  /* 0xfffffffc00cc4947 */ /* 0x000fea000383ffff */
[----:B------:R-:W-:Y:S01]  /*0850*/  IMAD.WIDE.U32 R16, R13, 0x4, R16 ;  /* 0x000000040d107825 */ /* 0x000fe200078e0010 */
[----:B------:R2:W-:Y:S04]  /*0860*/  @P0 STG.E.U8 desc[UR4][R6.64], R21 ;  /* 0x0000001506000986 */ /* 0x0005e8000c101104 */
[----:B------:R2:W-:Y:S01]  /*0870*/  @P1 STG.E.U8 desc[UR4][R8.64], R23 ;  /* 0x0000001708001986 */ /* 0x0005e2000c101104 */
[C---:B------:R-:W-:Y:S02]  /*0880*/  ISETP.GE.U32.AND P0, PT, R16.reuse, 0x10000, PT ;  /* 0x000100001000780c */ /* 0x040fe40003f06070 */
[----:B------:R-:W-:Y:S01]  /*0890*/  ISETP.LT.U32.AND P1, PT, R16, R11, PT ;  /* 0x0000000b1000720c */ /* 0x000fe20003f21070 */
[----:B------:R2:W-:Y:S01]  /*08a0*/  @P2 STG.E.U8 desc[UR4][R4.64], R19 ;  /* 0x0000001304002986 */ /* 0x0005e2000c101104 */
[----:B------:R-:W-:-:S02]  /*08b0*/  ISETP.GE.U32.AND.EX P0, PT, R17, RZ, PT, P0 ;  /* 0x000000ff1100720c */ /* 0x000fc40003f06100 */
[----:B------:R-:W-:Y:S01]  /*08c0*/  ISETP.LT.AND.EX P1, PT, R17, R12, PT, P1 ;  /* 0x0000000c1100720c */ /* 0x000fe20003f21310 */
[----:B------:R2:W-:-:S12]  /*08d0*/  @P3 STG.E.U8 desc[UR4][R2.64], R15 ;  /* 0x0000000f02003986 */ /* 0x0005d8000c101104 */
[----:B--2---:R-:W-:Y:S05]  /*08e0*/  @!P0 BRA P1, `(.L_x_5089) ;  /* 0xfffffff8002c8947 */ /* 0x004fea000083ffff */
[----:B------:R-:W-:Y:S05]  /*08f0*/  EXIT ;  /* 0x000000000000794d */ /* 0x000fea0003800000 */
.L_x_5084:
[----:B------:R-:W1:Y:S01]  /*0900*/  S2R R14, SR_TID.X ;  /* 0x00000000000e7919 */ /* 0x000e620000002100 */
[----:B------:R-:W-:Y:S02]  /*0910*/  IMAD.MOV.U32 R16, RZ, RZ, RZ ;  /* 0x000000ffff107224 */ /* 0x000fe400078e00ff */
[----:B------:R-:W-:-:S07]  /*0920*/  IMAD.MOV.U32 R15, RZ, RZ, RZ ;  /* 0x000000ffff0f7224 */ /* 0x000fce00078e00ff */
.L_x_5090:
        /* <DEDUP_REMOVED lines=10> */
[----:B------:R-:W-:Y:S01]  /*09d0*/  IADD3 R8, P5, R5, R2, RZ ;  /* 0x0000000205087210 */ /* 0x000fe20007fbe0ff */
[--C-:B------:R-:W-:Y:S01]  /*09e0*/  IMAD.X R5, RZ, RZ, R3.reuse, P2 ;  /* 0x000000ffff057224 */ /* 0x100fe200010e0603 */
[----:B------:R-:W-:Y:S02]  /*09f0*/  ISETP.GE.OR.EX P1, PT, R3, R12, P1, P0 ;  /* 0x0000000c0300720c */ /* 0x000fe40000f26700 */
[----:B------:R-:W-:Y:S01]  /*0a00*/  LEA R6, P4, R13, R2, 0x1 ;  /* 0x000000020d067211 */ /* 0x000fe200078808ff */
[--C-:B------:R-:W-:Y:S01]  /*0a10*/  IMAD.X R9, RZ, RZ, R3.reuse, P5 ;  /* 0x000000ffff097224 */ /* 0x100fe200028e0603 */
[C---:B------:R-:W-:Y:S02]  /*0a20*/  ISETP.GT.U32.AND P3, PT, R4.reuse, 0xffff, PT ;  /* 0x0000ffff0400780c */ /* 0x040fe40003f64070 */
[----:B------:R-:W-:Y:S01]  /*0a30*/  ISETP.GE.U32.AND P0, PT, R4, R11, PT ;  /* 0x0000000b0400720c */ /* 0x000fe20003f06070 */
[----:B------:R-:W-:Y:S01]  /*0a40*/  IMAD.X R7, RZ, RZ, R3, P4 ;  /* 0x000000ffff077224 */ /* 0x000fe200020e0603 */
[----:B------:R-:W-:-:S02]  /*0a50*/  ISETP.GT.U32.AND P6, PT, R6, 0xffff, PT ;  /* 0x0000ffff0600780c */ /* 0x000fc40003fc4070 */
[----:B------:R-:W-:Y:S02]  /*0a60*/  ISETP.GT.U32.AND.EX P3, PT, R5, RZ, PT, P3 ;  /* 0x000000ff0500720c */ /* 0x000fe40003f64130 */
[----:B------:R-:W-:Y:S02]  /*0a70*/  ISETP.GT.U32.AND P4, PT, R8, 0xffff, PT ;  /* 0x0000ffff0800780c */ /* 0x000fe40003f84070 */
[-C--:B------:R-:W-:Y:S02]  /*0a80*/  ISETP.GE.U32.AND P2, PT, R6, R11.reuse, PT ;  /* 0x0000000b0600720c */ /* 0x080fe40003f46070 */
[----:B------:R-:W-:Y:S02]  /*0a90*/  ISETP.GT.U32.AND.EX P6, PT, R7, RZ, PT, P6 ;  /* 0x000000ff0700720c */ /* 0x000fe40003fc4160 */
[----:B------:R-:W-:Y:S02]  /*0aa0*/  ISETP.GE.OR.EX P0, PT, R5, R12, P3, P0 ;  /* 0x0000000c0500720c */ /* 0x000fe40001f06700 */
[----:B------:R-:W-:-:S02]  /*0ab0*/  ISETP.GE.U32.AND P5, PT, R8, R11, PT ;  /* 0x0000000b0800720c */ /* 0x000fc40003fa6070 */
[----:B------:R-:W-:Y:S02]  /*0ac0*/  ISETP.GT.U32.AND.EX P4, PT, R9, RZ, PT, P4 ;  /* 0x000000ff0900720c */ /* 0x000fe40003f84140 */
[----:B------:R-:W-:Y:S02]  /*0ad0*/  @!P1 IADD3 R2, P3, R2, R0, RZ ;  /* 0x0000000002029210 */ /* 0x000fe40007f7e0ff */
[-C--:B------:R-:W-:Y:S02]  /*0ae0*/  ISETP.GE.OR.EX P2, PT, R7, R12.reuse, P6, P2 ;  /* 0x0000000c0700720c */ /* 0x080fe40003746720 */
[----:B------:R-:W-:Y:S01]  /*0af0*/  ISETP.GE.OR.EX P4, PT, R9, R12, P4, P5 ;  /* 0x0000000c0900720c */ /* 0x000fe20002786750 */
[----:B------:R-:W-:-:S05]  /*0b00*/  @!P1 IMAD.X R3, R3, 0x1, R10, P3 ;  /* 0x0000000103039824 */ /* 0x000fca00018e060a */
[----:B------:R0:W-:Y:S01]  /*0b10*/  @!P1 STG.E.U8 desc[UR4][R2.64], R17 ;  /* 0x0000001102009986 */ /* 0x0001e2000c101104 */
[----:B------:R-:W-:-:S04]  /*0b20*/  @!P0 IADD3 R4, P1, R4, R0, RZ ;  /* 0x0000000004048210 */ /* 0x000fc80007f3e0ff */
[-C--:B------:R-:W-:Y:S01]  /*0b30*/  @!P2 IADD3 R6, P3, R6, R0.reuse, RZ ;  /* 0x000000000606a210 */ /* 0x080fe20007f7e0ff */
[----:B------:R-:W-:Y:S01]  /*0b40*/  @!P0 IMAD.X R5, R5, 0x1, R10, P1 ;  /* 0x0000000105058824 */ /* 0x000fe200008e060a */
[----:B------:R-:W-:-:S03]  /*0b50*/  @!P4 IADD3 R8, P5, R8, R0, RZ ;  /* 0x000000000808c210 */ /* 0x000fc60007fbe0ff */
[--C-:B------:R-:W-:Y:S01]  /*0b60*/  @!P2 IMAD.X R7, R7, 0x1, R10.reuse, P3 ;  /* 0x000000010707a824 */ /* 0x100fe200018e060a */
[----:B0-----:R-:W-:Y:S01]  /*0b70*/  @!P0 PRMT R3, R18, 0x7610, R3 ;  /* 0x0000761012038816 */ /* 0x001fe20000000003 */
[----:B------:R-:W-:Y:S01]  /*0b80*/  @!P4 IMAD.X R9, R9, 0x1, R10, P5 ;  /* 0x000000010909c824 */ /* 0x000fe200028e060a */
[----:B------:R-:W-:-:S03]  /*0b90*/  @!P4 PRMT R2, R19, 0x7610, R2 ;  /* 0x000076101302c816 */ /* 0x000fc60000000002 */
        /* <DEDUP_REMOVED lines=11> */
.L_x_5083:
        /* <DEDUP_REMOVED lines=10> */
.L_x_5096:
[----:B------:R-:W-:-:S04]  /*0cf0*/  LEA R2, P0, R5, R0, 0x2 ;  /* 0x0000000005027211 */ /* 0x000fc800078010ff */
[----:B------:R-:W-:-:S05]  /*0d00*/  LEA.HI.X R3, R5, R10, R4, 0x2, P0 ;  /* 0x0000000a05037211 */ /* 0x000fca00000f1404 */
        /* <DEDUP_REMOVED lines=8> */
[----:B------:R-:W-:-:S07]  /*0d90*/  PRMT R7, R13, 0x7610, R7 ;  /* 0x000076100d077816 */ /* 0x000fce0000000007 */
.L_x_5092:
        /* <DEDUP_REMOVED lines=14> */
[----:B------:R-:W-:Y:S02]  /*0e80*/  IMAD.MOV.U32 R13, RZ, RZ, 0x1 ;  /* 0x00000001ff0d7424 */ /* 0x000fe400078e00ff */
[----:B------:R-:W-:-:S07]  /*0e90*/  IMAD.U32 R14, RZ, RZ, UR7 ;  /* 0x00000007ff0e7e24 */ /* 0x000fce000f8e00ff */
.L_x_5093:
[C---:B------:R-:W-:Y:S02]  /*0ea0*/  LOP3.LUT R15, R14.reuse, 0x1, RZ, 0xc0, !PT ;  /* 0x000000010e0f7812 */ /* 0x040fe400078ec0ff */
        /* <DEDUP_REMOVED lines=16> */
.L_x_5094:
        /* <DEDUP_REMOVED lines=17> */
.L_x_5095:
        /* <DEDUP_REMOVED lines=29> */
.L_x_5091:
[----:B------:R-:W-:-:S07]  /*1290*/  IMAD.MOV.U32 R9, RZ, RZ, 0x1010101 ;  /* 0x01010101ff097424 */ /* 0x000fce00078e00ff */
.L_x_5097:
        /* <DEDUP_REMOVED lines=13> */
.L_x_5098:
        /* <DEDUP_REMOVED lines=9> */
.L_x_5403:


//--------------------- .text._ZN2at6native57_GLOBAL__N__f3eca4a2_24_ForeachBinaryOpScalar_cu_86b9896c25multi_tensor_apply_kernelINS1_18TensorListMetadataILi2EEENS1_21BinaryOpScalarFunctorIN3c108BFloat16ELi2ELi1ELi1EEEJSt10multipliesIfEfEEEvT_T0_DpT1_ --------------------------
	.section	.text._ZN2at6native57_GLOBAL__N__f3eca4a2_24_ForeachBinaryOpScalar_cu_86b9896c25multi_tensor_apply_kernelINS1_18TensorListMetadataILi2EEENS1_21BinaryOpScalarFunctorIN3c108BFloat16ELi2ELi1ELi1EEEJSt10multipliesIfEfEEEvT_T0_DpT1_,"ax",@progbits
	.align	128
.text._ZN2at6native57_GLOBAL__N__f3eca4a2_24_ForeachBinaryOpScalar_cu_86b9896c25multi_tensor_apply_kernelINS1_18TensorListMetadataILi2EEENS1_21BinaryOpScalarFunctorIN3c108BFloat16ELi2ELi1ELi1EEEJSt10multipliesIfEfEEEvT_T0_DpT1_:
        .type           _ZN2at6native57_GLOBAL__N__f3eca4a2_24_ForeachBinaryOpScalar_cu_86b9896c25multi_tensor_apply_kernelINS1_18TensorListMetadataILi2EEENS1_21BinaryOpScalarFunctorIN3c108BFloat16ELi2ELi1ELi1EEEJSt10multipliesIfEfEEEvT_T0_DpT1_,@function
        .size           _ZN2at6native57_GLOBAL__N__f3eca4a2_24_ForeachBinaryOpScalar_cu_86b9896c25multi_tensor_apply_kernelINS1_18TensorListMetadataILi2EEENS1_21BinaryOpScalarFunctorIN3c108BFloat16ELi2ELi1ELi1EEEJSt10multipliesIfEfEEEvT_T0_DpT1_,(.L_x_5404 - _ZN2at6native57_GLOBAL__N__f3eca4a2_24_ForeachBinaryOpScalar_cu_86b9896c25multi_tensor_apply_kernelINS1_18TensorListMetadataILi2EEENS1_21BinaryOpScalarFunctorIN3c108BFloat16ELi2ELi1ELi1EEEJSt10multipliesIfEfEEEvT_T0_DpT1_)
        .other          _ZN2at6native57_GLOBAL__N__f3eca4a2_24_ForeachBinaryOpScalar_cu_86b9896c25multi_tensor_apply_kernelINS1_18TensorListMetadataILi2EEENS1_21BinaryOpScalarFunctorIN3c108BFloat16ELi2ELi1ELi1EEEJSt10multipliesIfEfEEEvT_T0_DpT1_,@"STO_CUDA_ENTRY STV_DEFAULT"
_ZN2at6native57_GLOBAL__N__f3eca4a2_24_ForeachBinaryOpScalar_cu_86b9896c25multi_tensor_apply_kernelINS1_18TensorListMetadataILi2EEENS1_21BinaryOpScalarFunctorIN3c108BFloat16ELi2ELi1ELi1EEEJSt10multipliesIfEfEEEvT_T0_DpT1_:
        /* <DEDUP_REMOVED lines=28> */
.L_x_5100:
        /* <DEDUP_REMOVED lines=54> */
[----:B------:R-:W-:Y:S02]  /*0520*/  FMUL.FTZ R8, R8, UR6 ;  /* 0x0000000608087c20 */ /* 0x000fe40008410000 */
[----:B------:R-:W-:-:S03]  /*0530*/  FMUL.FTZ R24, R24, UR6 ;  /* 0x0000000618187c20 */ /* 0x000fc60008410000 */
[----:B------:R-:W-:Y:S01]  /*0540*/  F2FP.BF16.F32.PACK_AB R8, RZ, R8 ;  /* 0x00000008ff08723e */ /* 0x000fe200000010ff */
[----:B----4-:R-:W-:Y:S02]  /*0550*/  IMAD.U32 R22, R22, 0x10000, RZ ;  /* 0x0001000016167824 */ /* 0x010fe400078e00ff */
[----:B-----5:R-:W-:Y:S02]  /*0560*/  IMAD.U32 R26, R26, 0x10000, RZ ;  /* 0x000100001a1a7824 */ /* 0x020fe400078e00ff */
[----:B------:R-:W-:Y:S02]  /*0570*/  FMUL.FTZ R22, R22, UR6 ;  /* 0x0000000616167c20 */ /* 0x000fe40008410000 */
[----:B------:R-:W-:Y:S01]  /*0580*/  FMUL.FTZ R26, R26, UR6 ;  /* 0x000000061a1a7c20 */ /* 0x000fe20008410000 */
        /* <DEDUP_REMOVED lines=13> */
.L_x_5099:
        /* <DEDUP_REMOVED lines=9> */
.L_x_5101:
        /* <DEDUP_REMOVED lines=12> */
[----:B------:R-:W-:Y:S01]  /*07b0*/  FMUL.FTZ R7, R7, UR7 ;  /* 0x0000000707077c20 */ /* 0x000fe20008410000 */
[----:B------:R-:W-:Y:S01]  /*07c0*/  FMUL.FTZ R10, R10, UR7 ;  /* 0x000000070a0a7c20 */ /* 0x000fe20008410000 */
[----:B------:R-:W-:Y:S01]  /*07d0*/  FMUL.FTZ R11, R11, UR7 ;  /* 0x000000070b0b7c20 */ /* 0x000fe20008410000 */
[----:B------:R-:W-:Y:S01]  /*07e0*/  FMUL.FTZ R8, R5, UR7 ;  /* 0x0000000705087c20 */ /* 0x000fe20008410000 */
        /* <DEDUP_REMOVED lines=14> */
.L_x_5102:
        /* <DEDUP_REMOVED lines=11> */
.L_x_5404:


//--------------------- .text._ZN2at6native57_GLOBAL__N__f3eca4a2_24_ForeachBinaryOpScalar_cu_86b9896c25multi_tensor_apply_kernelINS1_18TensorListMetadataILi2EEENS1_21BinaryOpScalarFunctorIN3c104HalfELi2ELi1ELi1EEEJSt10multipliesIfEfEEEvT_T0_DpT1_ --------------------------
	.section	.text._ZN2at6native57_GLOBAL__N__f3eca4a2_24_ForeachBinaryOpScalar_cu_86b9896c25multi_tensor_apply_kernelINS1_18TensorListMetadataILi2EEENS1_21BinaryOpScalarFunctorIN3c104HalfELi2ELi1ELi1EEEJSt10multipliesIfEfEEEvT_T0_DpT1_,"ax",@progbits
	.align	128
.text._ZN2at6native57_GLOBAL__N__f3eca4a2_24_ForeachBinaryOpScalar_cu_86b9896c25multi_tensor_apply_kernelINS1_18TensorListMetadataILi2EEENS1_21BinaryOpScalarFunctorIN3c104HalfELi2ELi1ELi1EEEJSt10multipliesIfEfEEEvT_T0_DpT1_:
        .type           _ZN2at6native57_GLOBAL__N__f3eca4a2_24_ForeachBinaryOpScalar_cu_86b9896c25multi_tensor_apply_kernelINS1_18TensorListMetadataILi2EEENS1_21BinaryOpScalarFunctorIN3c104HalfELi2ELi1ELi1EEEJSt10multipliesIfEfEEEvT_T0_DpT1_,@function
        .size           _ZN2at6native57_GLOBAL__N__f3eca4a2_24_ForeachBinaryOpScalar_cu_86b9896c25multi_tensor_apply_kernelINS1_18TensorListMetadataILi2EEENS1_21BinaryOpScalarFunctorIN3c104HalfELi2ELi1ELi1EEEJSt10multipliesIfEfEEEvT_T0_DpT1_,(.L_x_5405 - _ZN2at6native57_GLOBAL__N__f3eca4a2_24_ForeachBinaryOpScalar_cu_86b9896c25multi_tensor_apply_kernelINS1_18TensorListMetadataILi2EEENS1_21BinaryOpScalarFunctorIN3c104HalfELi2ELi1ELi1EEEJSt10multipliesIfEfEEEvT_T0_DpT1_)
        .other          _ZN2at6native57_GLOBAL__N__f3eca4a2_24_ForeachBinaryOpScalar_cu_86b9896c25multi_tensor_apply_kernelINS1_18TensorListMetadataILi2EEENS1_21BinaryOpScalarFunctorIN3c104HalfELi2ELi1ELi1EEEJSt10multipliesIfEfEEEvT_T0_DpT1_,@"STO_CUDA_ENTRY STV_DEFAULT"
_ZN2at6native57_GLOBAL__N__f3eca4a2_24_ForeachBinaryOpScalar_cu_86b9896c25multi_tensor_apply_kernelINS1_18TensorListMetadataILi2EEENS1_21BinaryOpScalarFunctorIN3c104HalfELi2ELi1ELi1EEEJSt10multipliesIfEfEEEvT_T0_DpT1_:
        /* <DEDUP_REMOVED lines=28> */
.L_x_5104:
        /* <DEDUP_REMOVED lines=54> */
[----:B------:R-:W-:Y:S02]  /*0520*/  FMUL.FTZ R8, R8, UR6 ;  /* 0x0000000608087c20 */ /* 0x000fe40008410000 */
[----:B------:R-:W-:Y:S01]  /*0530*/  FMUL.FTZ R24, R24, UR6 ;  /* 0x0000000618187c20 */ /* 0x000fe20008410000 */
[----:B----4-:R-:W-:Y:S02]  /*0540*/  HADD2.F32 R22, -RZ, R22.H0_H0 ;  /* 0x20000016ff167230 */ /* 0x010fe40000004100 */
[----:B-----5:R-:W-:-:S03]  /*0550*/  HADD2.F32 R26, -RZ, R26.H0_H0 ;  /* 0x2000001aff1a7230 */ /* 0x020fc60000004100 */
[----:B------:R-:W-:Y:S01]  /*0560*/  FMUL.FTZ R22, R22, UR6 ;  /* 0x0000000616167c20 */ /* 0x000fe20008410000 */
[----:B------:R-:W-:Y:S01]  /*0570*/  F2FP.F16.F32.PACK_AB R8, RZ, R8 ;  /* 0x00000008ff08723e */ /* 0x000fe200000000ff */
[----:B------:R-:W-:Y:S01]  /*0580*/  FMUL.FTZ R26, R26, UR6 ;  /* 0x000000061a1a7c20 */ /* 0x000fe20008410000 */
        /* <DEDUP_REMOVED lines=13> */
.L_x_5103:
        /* <DEDUP_REMOVED lines=9> */
.L_x_5105:
        /* <DEDUP_REMOVED lines=9> */
[----:B------:R-:W-:Y:S01]  /*0780*/  FMUL.FTZ R8, R5, UR7 ;  /* 0x0000000705087c20 */ /* 0x000fe20008410000 */
[----:B------:R-:W-:Y:S02]  /*0790*/  HADD2.F32 R10, -RZ, R7.H1_H1 ;  /* 0x30000007ff0a7230 */ /* 0x000fe40000004100 */
[----:B------:R-:W-:Y:S01]  /*07a0*/  FMUL.FTZ R3, R3, UR7 ;  /* 0x0000000703037c20 */ /* 0x000fe20008410000 */
[----:B------:R-:W-:-:S02]  /*07b0*/  IMAD.X R5, R15, 0x1, R17, P0 ;  /* 0x000000010f057824 */ /* 0x000fc400000e0611 */
[----:B------:R-:W-:Y:S01]  /*07c0*/  FMUL.FTZ R9, R9, UR7 ;  /* 0x0000000709097c20 */ /* 0x000fe20008410000 */
[----:B------:R-:W-:Y:S01]  /*07d0*/  IADD3 R16, P0, R16, UR6, RZ ;  /* 0x0000000610107c10 */ /* 0x000fe2000ff1e0ff */
[----:B------:R-:W-:Y:S01]  /*07e0*/  FMUL.FTZ R10, R10, UR7 ;  /* 0x000000070a0a7c20 */ /* 0x000fe20008410000 */
        /* <DEDUP_REMOVED lines=12> */
.L_x_5106:
        /* <DEDUP_REMOVED lines=13> */
.L_x_5405:


//--------------------- .text._ZN2at6native57_GLOBAL__N__f3eca4a2_24_ForeachBinaryOpScalar_cu_86b9896c25multi_tensor_apply_kernelINS1_18TensorListMetadataILi2EEENS1_21BinaryOpScalarFunctorIbLi2ELi1ELi1EEEJSt10multipliesIbEbEEEvT_T0_DpT1_ --------------------------
	.section	.text._ZN2at6native57_GLOBAL__N__f3eca4a2_24_ForeachBinaryOpScalar_cu_86b9896c25multi_tensor_apply_kernelINS1_18TensorListMetadataILi2EEENS1_21BinaryOpScalarFunctorIbLi2ELi1ELi1EEEJSt10multipliesIbEbEEEvT_T0_DpT1_,"ax",@progbits
	.align	128
.text._ZN2at6native57_GLOBAL__N__f3eca4a2_24_ForeachBinaryOpScalar_cu_86b9896c25multi_tensor_apply_kernelINS1_18TensorListMetadataILi2EEENS1_21BinaryOpScalarFunctorIbLi2ELi1ELi1EEEJSt10multipliesIbEbEEEvT_T0_DpT1_:
        .type           _ZN2at6native57_GLOBAL__N__f3eca4a2_24_ForeachBinaryOpScalar_cu_86b9896c25multi_tensor_apply_kernelINS1_18TensorListMetadataILi2EEENS1_21BinaryOpScalarFunctorIbLi2ELi1ELi1EEEJSt10multipliesIbEbEEEvT_T0_DpT1_,@function
        .size           _ZN2at6native57_GLOBAL__N__f3eca4a2_24_ForeachBinaryOpScalar_cu_86b9896c25multi_tensor_apply_kernelINS1_18TensorListMetadataILi2EEENS1_21BinaryOpScalarFunctorIbLi2ELi1ELi1EEEJSt10multipliesIbEbEEEvT_T0_DpT1_,(.L_x_5406 - _ZN2at6native57_GLOBAL__N__f3eca4a2_24_ForeachBinaryOpScalar_cu_86b9896c25multi_tensor_apply_kernelINS1_18TensorListMetadataILi2EEENS1_21BinaryOpScalarFunctorIbLi2ELi1ELi1EEEJSt10multipliesIbEbEEEvT_T0_DpT1_)
        .other          _ZN2at6native57_GLOBAL__N__f3eca4a2_24_ForeachBinaryOpScalar_cu_86b9896c25multi_tensor_apply_kernelINS1_18TensorListMetadataILi2EEENS1_21BinaryOpScalarFunctorIbLi2ELi1ELi1EEEJSt10multipliesIbEbEEEvT_T0_DpT1_,@"STO_CUDA_ENTRY STV_DEFAULT"
_ZN2at6native57_GLOBAL__N__f3eca4a2_24_ForeachBinaryOpScalar_cu_86b9896c25multi_tensor_apply_kernelINS1_18TensorListMetadataILi2EEENS1_21BinaryOpScalarFunctorIbLi2ELi1ELi1EEEJSt10multipliesIbEbEEEvT_T0_DpT1_:
        /* <DEDUP_REMOVED lines=27> */
.L_x_5108:
        /* <DEDUP_REMOVED lines=46> */
[----:B------:R-:W-:Y:S02]  /*0490*/  ISETP.NE.AND P5, PT, RZ, UR4, P5 ;  /* 0x00000004ff007c0c */ /* 0x000fe4000afa5270 */
[----:B---3--:R-:W-:Y:S02]  /*04a0*/  LOP3.LUT P4, RZ, R26, 0xff, RZ, 0xc0, !PT ;  /* 0x000000ff1aff7812 */ /* 0x008fe4000788c0ff */
[----:B------:R-:W-:Y:S02]  /*04b0*/  @P2 SEL R29, RZ, 0x1, !P5 ;  /* 0x00000001ff1d2807 */ /* 0x000fe40006800000 */
[----:B------:R-:W-:Y:S02]  /*04c0*/  ISETP.NE.AND P4, PT, RZ, UR4, P4 ;  /* 0x00000004ff007c0c */ /* 0x000fe4000a785270 */
        /* <DEDUP_REMOVED lines=8> */
[----:B------:R-:W-:Y:S02]  /*0550*/  ISETP.NE.AND P4, PT, RZ, UR4, P4 ;  /* 0x00000004ff007c0c */ /* 0x000fe4000a785270 */
[----:B------:R-:W-:Y:S01]  /*0560*/  ISETP.NE.AND P6, PT, RZ, UR4, P6 ;  /* 0x00000004ff007c0c */ /* 0x000fe2000b7c5270 */
        /* <DEDUP_REMOVED lines=13> */
.L_x_5107:
        /* <DEDUP_REMOVED lines=10> */
.L_x_5109:
        /* <DEDUP_REMOVED lines=8> */
[----:B------:R-:W-:Y:S02]  /*0760*/  ISETP.NE.AND P0, PT, R4, RZ, P2 ;  /* 0x000000ff0400720c */ /* 0x000fe40001705270 */
[----:B------:R-:W-:-:S02]  /*0770*/  ISETP.NE.AND P1, PT, R5, RZ, P2 ;  /* 0x000000ff0500720c */ /* 0x000fc40001725270 */
[----:B------:R-:W-:Y:S02]  /*0780*/  PRMT R4, R2, 0x7773, RZ ;  /* 0x0000777302047816 */ /* 0x000fe400000000ff */
[----:B------:R-:W-:Y:S02]  /*0790*/  ISETP.NE.AND P3, PT, R6, RZ, P2 ;  /* 0x000000ff0600720c */ /* 0x000fe40001765270 */
[----:B------:R-:W-:Y:S02]  /*07a0*/  SEL R5, RZ, 0x1, !P0 ;  /* 0x00000001ff057807 */ /* 0x000fe40004000000 */
[----:B------:R-:W-:Y:S02]  /*07b0*/  SEL R6, RZ, 0x1, !P1 ;  /* 0x00000001ff067807 */ /* 0x000fe40004800000 */
[----:B------:R-:W-:Y:S02]  /*07c0*/  ISETP.NE.AND P0, PT, R4, RZ, P2 ;  /* 0x000000ff0400720c */ /* 0x000fe40001705270 */
        /* <DEDUP_REMOVED lines=18> */
.L_x_5110:
        /* <DEDUP_REMOVED lines=9> */
.L_x_5406:


//--------------------- .text._ZN2at6native57_GLOBAL__N__f3eca4a2_24_ForeachBinaryOpScalar_cu_86b9896c25multi_tensor_apply_kernelINS1_18TensorListMetadataILi2EEENS1_21BinaryOpScalarFunctorIN3c107complexIfEELi2ELi1ELi1EEEJSt10multipliesIS8_ES8_EEEvT_T0_DpT1_ --------------------------
	.section	.text._ZN2at6native57_GLOBAL__N__f3eca4a2_24_ForeachBinaryOpScalar_cu_86b9896c25multi_tensor_apply_kernelINS1_18TensorListMetadataILi2EEENS1_21BinaryOpScalarFunctorIN3c107complexIfEELi2ELi1ELi1EEEJSt10multipliesIS8_ES8_EEEvT_T0_DpT1_,"ax",@progbits
	.align	128
.text._ZN2at6native57_GLOBAL__N__f3eca4a2_24_ForeachBinaryOpScalar_cu_86b9896c25multi_tensor_apply_kernelINS1_18TensorListMetadataILi2EEENS1_21BinaryOpScalarFunctorIN3c107complexIfEELi2ELi1ELi1EEEJSt10multipliesIS8_ES8_EEEvT_T0_DpT1_:
        .type           _ZN2at6native57_GLOBAL__N__f3eca4a2_24_ForeachBinaryOpScalar_cu_86b9896c25multi_tensor_apply_kernelINS1_18TensorListMetadataILi2EEENS1_21BinaryOpScalarFunctorIN3c107complexIfEELi2ELi1ELi1EEEJSt10multipliesIS8_ES8_EEEvT_T0_DpT1_,@function
        .size           _ZN2at6native57_GLOBAL__N__f3eca4a2_24_ForeachBinaryOpScalar_cu_86b9896c25multi_tensor_apply_kernelINS1_18TensorListMetadataILi2EEENS1_21BinaryOpScalarFunctorIN3c107complexIfEELi2ELi1ELi1EEEJSt10multipliesIS8_ES8_EEEvT_T0_DpT1_,(.L_x_5407 - _ZN2at6native57_GLOBAL__N__f3eca4a2_24_ForeachBinaryOpScalar_cu_86b9896c25multi_tensor_apply_kernelINS1_18TensorListMetadataILi2EEENS1_21BinaryOpScalarFunctorIN3c107complexIfEELi2ELi1ELi1EEEJSt10multipliesIS8_ES8_EEEvT_T0_DpT1_)
        .other          _ZN2at6native57_GLOBAL__N__f3eca4a2_24_ForeachBinaryOpScalar_cu_86b9896c25multi_tensor_apply_kernelINS1_18TensorListMetadataILi2EEENS1_21BinaryOpScalarFunctorIN3c107complexIfEELi2ELi1ELi1EEEJSt10multipliesIS8_ES8_EEEvT_T0_DpT1_,@"STO_CUDA_ENTRY STV_DEFAULT"
_ZN2at6native57_GLOBAL__N__f3eca4a2_24_ForeachBinaryOpScalar_cu_86b9896c25multi_tensor_apply_kernelINS1_18TensorListMetadataILi2EEENS1_21BinaryOpScalarFunctorIN3c107complexIfEELi2ELi1ELi1EEEJSt10multipliesIS8_ES8_EEEvT_T0_DpT1_:
        /* <DEDUP_REMOVED lines=29> */
.L_x_5112:
[----:B0-----:R-:W-:Y:S01]  /*01d0*/  IADD3 R5, P1, R0, R6, RZ ;  /* 0x0000000600057210 */ /* 0x001fe20007f3e0ff */
[C---:B-1----:R-:W-:Y:S01]  /*01e0*/  IMAD R8, R2.reuse, 0x3, RZ ;  /* 0x0000000302087824 */ /* 0x042fe200078e02ff */
[----:B------:R-:W-:Y:S02]  /*01f0*/  CS2R R10, SRZ ;  /* 0x00000000000a7805 */ /* 0x000fe4000001ff00 */
[CC--:B------:R-:W-:Y:S01]  /*0200*/  IADD3 R21, P3, R2.reuse, R5.reuse, RZ ;  /* 0x0000000502157210 */ /* 0x0c0fe20007f7e0ff */
[----:B------:R-:W-:Y:S01]  /*0210*/  IMAD.X R4, RZ, RZ, R7, P1 ;  /* 0x000000ffff047224 */ /* 0x000fe200008e0607 */
[C---:B------:R-:W-:Y:S02]  /*0220*/  ISETP.GE.U32.AND P0, PT, R5.reuse, 0x10000, PT ;  /* 0x000100000500780c */ /* 0x040fe40003f06070 */
[----:B------:R-:W-:Y:S01]  /*0230*/  LEA R3, P2, R2, R5, 0x1 ;  /* 0x0000000502037211 */ /* 0x000fe200078408ff */
[----:B------:R-:W-:Y:S01]  /*0240*/  IMAD.X R26, RZ, RZ, R4, P3 ;  /* 0x000000ffff1a7224 */ /* 0x000fe200018e0604 */
[----:B------:R-:W-:-:S02]  /*0250*/  ISETP.LT.U32.AND P1, PT, R5, UR12, PT ;  /* 0x0000000c05007c0c */ /* 0x000fc4000bf21070 */
[C---:B------:R-:W-:Y:S01]  /*0260*/  ISETP.GE.U32.AND.EX P0, PT, R4.reuse, RZ, PT, P0 ;  /* 0x000000ff0400720c */ /* 0x040fe20003f06100 */
[--C-:B------:R-:W-:Y:S01]  /*0270*/  IMAD.X R28, RZ, RZ, R4.reuse, P2 ;  /* 0x000000ffff1c7224 */ /* 0x100fe200010e0604 */
[C---:B------:R-:W-:Y:S02]  /*0280*/  ISETP.GE.U32.AND P4, PT, R21.reuse, 0x10000, PT ;  /* 0x000100001500780c */ /* 0x040fe40003f86070 */
[----:B------:R-:W-:Y:S02]  /*0290*/  ISETP.LT.AND.EX P0, PT, R4, UR4, !P0, P1 ;  /* 0x0000000404007c0c */ /* 0x000fe4000c701310 */
[----:B------:R-:W-:Y:S02]  /*02a0*/  IADD3 R9, P5, R8, R5, RZ ;  /* 0x0000000508097210 */ /* 0x000fe40007fbe0ff */
[----:B------:R-:W-:Y:S02]  /*02b0*/  ISETP.LT.U32.AND P3, PT, R21, UR12, PT ;  /* 0x0000000c15007c0c */ /* 0x000fe4000bf61070 */
[----:B------:R-:W-:Y:S01]  /*02c0*/  ISETP.GE.U32.AND P1, PT, R3, 0x10000, PT ;  /* 0x000100000300780c */ /* 0x000fe20003f26070 */
[----:B------:R-:W-:Y:S01]  /*02d0*/  IMAD.X R8, RZ, RZ, R4, P5 ;  /* 0x000000ffff087224 */ /* 0x000fe200028e0604 */
[----:B------:R-:W-:-:S02]  /*02e0*/  ISETP.GE.U32.AND.EX P4, PT, R26, RZ, PT, P4 ;  /* 0x000000ff1a00720c */ /* 0x000fc40003f86140 */
[----:B------:R-:W-:Y:S02]  /*02f0*/  ISETP.LT.U32.AND P2, PT, R3, UR12, PT ;  /* 0x0000000c03007c0c */ /* 0x000fe4000bf41070 */
[----:B------:R-:W-:Y:S02]  /*0300*/  ISETP.GE.U32.AND.EX P1, PT, R28, RZ, PT, P1 ;  /* 0x000000ff1c00720c */ /* 0x000fe40003f26110 */
[----:B------:R-:W-:Y:S02]  /*0310*/  ISETP.LT.AND.EX P3, PT, R26, UR4, !P4, P3 ;  /* 0x000000041a007c0c */ /* 0x000fe4000e761330 */
[C---:B------:R-:W-:Y:S02]  /*0320*/  ISETP.GE.U32.AND P4, PT, R9.reuse, 0x10000, PT ;  /* 0x000100000900780c */ /* 0x040fe40003f86070 */
[----:B------:R-:W-:Y:S02]  /*0330*/  ISETP.LT.AND.EX P1, PT, R28, UR4, !P1, P2 ;  /* 0x000000041c007c0c */ /* 0x000fe4000cf21320 */
[----:B------:R-:W-:-:S02]  /*0340*/  ISETP.LT.U32.AND P2, PT, R9, UR12, PT ;  /* 0x0000000c09007c0c */ /* 0x000fc4000bf41070 */
[C---:B------:R-:W-:Y:S02]  /*0350*/  ISETP.GE.U32.AND.EX P4, PT, R8.reuse, RZ, PT, P4 ;  /* 0x000000ff0800720c */ /* 0x040fe40003f86140 */
[----:B------:R-:W-:Y:S02]  /*0360*/  @P0 LEA R16, P5, R5, UR6, 0x3 ;  /* 0x0000000605100c11 */ /* 0x000fe4000f8a18ff */
[----:B------:R-:W-:Y:S02]  /*0370*/  ISETP.LT.AND.EX P2, PT, R8, UR4, !P4, P2 ;  /* 0x0000000408007c0c */ /* 0x000fe4000e741320 */
[----:B------:R-:W-:Y:S02]  /*0380*/  @P3 LEA R18, P4, R21, UR6, 0x3 ;  /* 0x0000000615123c11 */ /* 0x000fe4000f8818ff */
[----:B------:R-:W-:Y:S02]  /*0390*/  @P0 LEA.HI.X R17, R5, UR7, R4, 0x3, P5 ;  /* 0x0000000705110c11 */ /* 0x000fe4000a8f1c04 */
[----:B------:R-:W-:-:S02]  /*03a0*/  CS2R R12, SRZ ;  /* 0x00000000000c7805 */ /* 0x000fc4000001ff00 */
[----:B------:R-:W-:Y:S02]  /*03b0*/  @P1 LEA R24, P5, R3, UR6, 0x3 ;  /* 0x0000000603181c11 */ /* 0x000fe4000f8a18ff */
[----:B------:R-:W-:Y:S01]  /*03c0*/  @P3 LEA.HI.X R19, R21, UR7, R26, 0x3, P4 ;  /* 0x0000000715133c11 */ /* 0x000fe2000a0f1c1a */
[----:B------:R0:W2:Y:S01]  /*03d0*/  @P0 LDG.E.64 R10, desc[UR10][R16.64] ;  /* 0x0000000a100a0981 */ /* 0x0000a2000c1e1b00 */
[----:B------:R-:W-:Y:S02]  /*03e0*/  CS2R R14, SRZ ;  /* 0x00000000000e7805 */ /* 0x000fe4000001ff00 */
[----:B------:R-:W-:Y:S02]  /*03f0*/  @P1 LEA.HI.X R25, R3, UR7, R28, 0x3, P5 ;  /* 0x0000000703191c11 */ /* 0x000fe4000a8f1c1c */
[C---:B------:R-:W-:Y:S01]  /*0400*/  @P2 LEA R22, P4, R9.reuse, UR6, 0x3 ;  /* 0x0000000609162c11 */ /* 0x040fe2000f8818ff */
[----:B------:R1:W3:Y:S03]  /*0410*/  @P3 LDG.E.64 R12, desc[UR10][R18.64] ;  /* 0x0000000a120c3981 */ /* 0x0002e6000c1e1b00 */
[----:B------:R-:W-:Y:S01]  /*0420*/  @P2 LEA.HI.X R23, R9, UR7, R8, 0x3, P4 ;  /* 0x0000000709172c11 */ /* 0x000fe2000a0f1c08 */
[----:B------:R2:W4:Y:S01]  /*0430*/  @P1 LDG.E.64 R14, desc[UR10][R24.64] ;  /* 0x0000000a180e1981 */ /* 0x000522000c1e1b00 */
[----:B0-----:R-:W-:-:S06]  /*0440*/  CS2R R16, SRZ ;  /* 0x0000000000107805 */ /* 0x001fcc000001ff00 */
[----:B------:R-:W5:Y:S01]  /*0450*/  @P2 LDG.E.64 R16, desc[UR10][R22.64] ;  /* 0x0000000a16102981 */ /* 0x000f62000c1e1b00 */
[----:B-1----:R-:W-:Y:S01]  /*0460*/  @P0 LEA R18, P4, R5, UR8, 0x3 ;  /* 0x0000000805120c11 */ /* 0x002fe2000f8818ff */
[----:B------:R-:W-:Y:S01]  /*0470*/  IMAD.WIDE.U32 R6, R2, 0x4, R6 ;  /* 0x0000000402067825 */ /* 0x000fe200078e0006 */
[----:B------:R-:W-:Y:S02]  /*0480*/  @P3 LEA R20, P5, R21, UR8, 0x3 ;  /* 0x0000000815143c11 */ /* 0x000fe4000f8a18ff */
[----:B------:R-:W-:Y:S02]  /*0490*/  @P0 LEA.HI.X R19, R5, UR9, R4, 0x3, P4 ;  /* 0x0000000905130c11 */ /* 0x000fe4000a0f1c04 */
[----:B------:R-:W-:Y:S02]  /*04a0*/  @P3 LEA.HI.X R21, R21, UR9, R26, 0x3, P5 ;  /* 0x0000000915153c11 */ /* 0x000fe4000a8f1c1a */
[----:B------:R-:W-:Y:S02]  /*04b0*/  @P1 LEA R26, P4, R3, UR8, 0x3 ;  /* 0x00000008031a1c11 */ /* 0x000fe4000f8818ff */
[----:B------:R-:W-:-:S02]  /*04c0*/  @P2 LEA R4, P5, R9, UR8, 0x3 ;  /* 0x0000000809042c11 */ /* 0x000fc4000f8a18ff */
[----:B------:R-:W-:Y:S02]  /*04d0*/  @P1 LEA.HI.X R27, R3, UR9, R28, 0x3, P4 ;  /* 0x00000009031b1c11 */ /* 0x000fe4000a0f1c1c */
[----:B------:R-:W-:Y:S01]  /*04e0*/  @P2 LEA.HI.X R5, R9, UR9, R8, 0x3, P5 ;  /* 0x0000000909052c11 */ /* 0x000fe2000a8f1c08 */
[C---:B--2---:R-:W-:Y:S01]  /*04f0*/  FMUL.FTZ R25, R11.reuse, UR15 ;  /* 0x0000000f0b197c20 */ /* 0x044fe20008410000 */
[----:B------:R-:W-:-:S03]  /*0500*/  FMUL.FTZ R11, R11, UR14 ;  /* 0x0000000e0b0b7c20 */ /* 0x000fc60008410000 */
[C---:B------:R-:W-:Y:S01]  /*0510*/  FFMA.FTZ R8, R10.reuse, UR14, -R25 ;  /* 0x0000000e0a087c23 */ /* 0x040fe20008010819 */
[C---:B---3--:R-:W-:Y:S01]  /*0520*/  FMUL.FTZ R3, R13.reuse, UR15 ;  /* 0x0000000f0d037c20 */ /* 0x048fe20008410000 */
[----:B------:R-:W-:Y:S01]  /*0530*/  FFMA.FTZ R9, R10, UR15, R11 ;  /* 0x0000000f0a097c23 */ /* 0x000fe2000801000b */
[----:B------:R-:W-:Y:S01]  /*0540*/  FMUL.FTZ R11, R13, UR14 ;  /* 0x0000000e0d0b7c20 */ /* 0x000fe20008410000 */
[C---:B----4-:R-:W-:Y:S01]  /*0550*/  FMUL.FTZ R13, R15.reuse, UR15 ;  /* 0x0000000f0f0d7c20 */ /* 0x050fe20008410000 */
[C---:B------:R-:W-:Y:S01]  /*0560*/  FFMA.FTZ R10, R12.reuse, UR14, -R3 ;  /* 0x0000000e0c0a7c23 */ /* 0x040fe20008010803 */
[----:B------:R-:W-:Y:S01]  /*0570*/  FMUL.FTZ R15, R15, UR14 ;  /* 0x0000000e0f0f7c20 */ /* 0x000fe20008410000 */
[----:B------:R-:W-:Y:S01]  /*0580*/  FFMA.FTZ R11, R12, UR15, R11 ;  /* 0x0000000f0c0b7c23 */ /* 0x000fe2000801000b */
[C---:B------:R-:W-:Y:S01]  /*0590*/  FFMA.FTZ R12, R14.reuse, UR14, -R13 ;  /* 0x0000000e0e0c7c23 */ /* 0x040fe2000801080d */
[----:B------:R2:W-:Y:S01]  /*05a0*/  @P0 STG.E.64 desc[UR10][R18.64], R8 ;  /* 0x0000000812000986 */ /* 0x0005e2000c101b0a */
[----:B------:R-:W-:Y:S01]  /*05b0*/  FFMA.FTZ R13, R14, UR15, R15 ;  /* 0x0000000f0e0d7c23 */ /* 0x000fe2000801000f */
[C---:B-----5:R-:W-:Y:S01]  /*05c0*/  FMUL.FTZ R3, R17.reuse, UR15 ;  /* 0x0000000f11037c20 */ /* 0x060fe20008410000 */
[----:B------:R-:W-:Y:S01]  /*05d0*/  FMUL.FTZ R17, R17, UR14 ;  /* 0x0000000e11117c20 */ /* 0x000fe20008410000 */
[----:B------:R2:W-:Y:S01]  /*05e0*/  @P3 STG.E.64 desc[UR10][R20.64], R10 ;  /* 0x0000000a14003986 */ /* 0x0005e2000c101b0a */
[----:B------:R-:W-:Y:S01]  /*05f0*/  ISETP.GE.U32.AND P0, PT, R6, 0x10000, PT ;  /* 0x000100000600780c */ /* 0x000fe20003f06070 */
[C---:B------:R-:W-:Y:S01]  /*0600*/  FFMA.FTZ R14, R16.reuse, UR14, -R3 ;  /* 0x0000000e100e7c23 */ /* 0x040fe20008010803 */
[----:B------:R-:W-:Y:S01]  /*0610*/  FFMA.FTZ R15, R16, UR15, R17 ;  /* 0x0000000f100f7c23 */ /* 0x000fe20008010011 */
[----:B------:R2:W-:Y:S01]  /*0620*/  @P1 STG.E.64 desc[UR10][R26.64], R12 ;  /* 0x0000000c1a001986 */ /* 0x0005e2000c101b0a */
[----:B------:R-:W-:-:S02]  /*0630*/  ISETP.LT.U32.AND P1, PT, R6, UR12, PT ;  /* 0x0000000c06007c0c */ /* 0x000fc4000bf21070 */
[C---:B------:R-:W-:Y:S01]  /*0640*/  ISETP.GE.U32.AND.EX P0, PT, R7.reuse, RZ, PT, P0 ;  /* 0x000000ff0700720c */ /* 0x040fe20003f06100 */
[----:B------:R2:W-:Y:S01]  /*0650*/  @P2 STG.E.64 desc[UR10][R4.64], R14 ;  /* 0x0000000e04002986 */ /* 0x0005e2000c101b0a */
[----:B------:R-:W-:-:S13]  /*0660*/  ISETP.LT.AND.EX P1, PT, R7, UR4, PT, P1 ;  /* 0x0000000407007c0c */ /* 0x000fda000bf21310 */
[----:B--2---:R-:W-:Y:S05]  /*0670*/  @!P0 BRA P1, `(.L_x_5112) ;  /* 0xfffffff800d48947 */ /* 0x004fea000083ffff */
[----:B------:R-:W-:Y:S05]  /*0680*/  EXIT ;  /* 0x000000000000794d */ /* 0x000fea0003800000 */
.L_x_5111:
        /* <DEDUP_REMOVED lines=9> */
.L_x_5113:
[C---:B------:R-:W-:Y:S01]  /*0720*/  IMAD.SHL.U32 R14, R3.reuse, 0x20, RZ ;  /* 0x00000020030e7824 */ /* 0x040fe200078e00ff */
[----:B------:R-:W-:-:S04]  /*0730*/  SHF.L.U64.HI R2, R3, 0x5, R0 ;  /* 0x0000000503027819 */ /* 0x000fc80000010200 */
[----:B------:R-:W-:-:S04]  /*0740*/  IADD3 R12, P0, R14, UR6, RZ ;  /* 0x000000060e0c7c10 */ /* 0x000fc8000ff1e0ff */
[----:B------:R-:W-:-:S05]  /*0750*/  IADD3.X R13, R2, UR7, RZ, P0, !PT ;  /* 0x00000007020d7c10 */ /* 0x000fca00087fe4ff */
[----:B------:R-:W2:Y:S04]  /*0760*/  LDG.E.128 R8, desc[UR10][R12.64] ;  /* 0x0000000a0c087981 */ /* 0x000ea8000c1e1d00 */
[----:B------:R-:W3:Y:S01]  /*0770*/  LDG.E.128 R4, desc[UR10][R12.64+0x10] ;  /* 0x0000100a0c047981 */ /* 0x000ee2000c1e1d00 */
[----:B------:R-:W-:Y:S01]  /*0780*/  IADD3 R14, P0, R14, UR8, RZ ;  /* 0x000000080e0e7c10 */ /* 0x000fe2000ff1e0ff */
[C---:B--2---:R-:W-:Y:S01]  /*0790*/  FMUL.FTZ R17, R9.reuse, UR14 ;  /* 0x0000000e09117c20 */ /* 0x044fe20008410000 */
[----:B------:R-:W-:Y:S01]  /*07a0*/  FMUL.FTZ R15, R9, UR15 ;  /* 0x0000000f090f7c20 */ /* 0x000fe20008410000 */
[C---:B------:R-:W-:Y:S01]  /*07b0*/  FMUL.FTZ R21, R11.reuse, UR14 ;  /* 0x0000000e0b157c20 */ /* 0x040fe20008410000 */
[----:B------:R-:W-:Y:S01]  /*07c0*/  FMUL.FTZ R19, R11, UR15 ;  /* 0x0000000f0b137c20 */ /* 0x000fe20008410000 */
[C---:B------:R-:W-:Y:S01]  /*07d0*/  FFMA.FTZ R9, R8.reuse, UR15, R17 ;  /* 0x0000000f08097c23 */ /* 0x040fe20008010011 */
[----:B------:R-:W-:Y:S01]  /*07e0*/  FFMA.FTZ R8, R8, UR14, -R15 ;  /* 0x0000000e08087c23 */ /* 0x000fe2000801080f */
[C---:B---3--:R-:W-:Y:S01]  /*07f0*/  FMUL.FTZ R15, R5.reuse, UR14 ;  /* 0x0000000e050f7c20 */ /* 0x048fe20008410000 */
[----:B------:R-:W-:Y:S01]  /*0800*/  FMUL.FTZ R13, R5, UR15 ;  /* 0x0000000f050d7c20 */ /* 0x000fe20008410000 */
[C---:B------:R-:W-:Y:S01]  /*0810*/  FMUL.FTZ R17, R7.reuse, UR15 ;  /* 0x0000000f07117c20 */ /* 0x040fe20008410000 */
[----:B------:R-:W-:Y:S01]  /*0820*/  FMUL.FTZ R7, R7, UR14 ;  /* 0x0000000e07077c20 */ /* 0x000fe20008410000 */
[----:B------:R-:W-:Y:S01]  /*0830*/  FFMA.FTZ R5, R4, UR15, R15 ;  /* 0x0000000f04057c23 */ /* 0x000fe2000801000f */
[----:B------:R-:W-:Y:S01]  /*0840*/  IADD3.X R15, R2, UR9, RZ, P0, !PT ;  /* 0x00000009020f7c10 */ /* 0x000fe200087fe4ff */
[----:B------:R-:W-:Y:S01]  /*0850*/  FFMA.FTZ R11, R10, UR15, R21 ;  /* 0x0000000f0a0b7c23 */ /* 0x000fe20008010015 */
[----:B------:R-:W-:Y:S01]  /*0860*/  IADD3 R3, P0, R3, UR5, RZ ;  /* 0x0000000503037c10 */ /* 0x000fe2000ff1e0ff */
[----:B------:R-:W-:Y:S01]  /*0870*/  FFMA.FTZ R7, R6, UR15, R7 ;  /* 0x0000000f06077c23 */ /* 0x000fe20008010007 */
[----:B------:R-:W-:Y:S01]  /*0880*/  FFMA.FTZ R10, R10, UR14, -R19 ;  /* 0x0000000e0a0a7c23 */ /* 0x000fe20008010813 */
[----:B------:R-:W-:Y:S01]  /*0890*/  FFMA.FTZ R4, R4, UR14, -R13 ;  /* 0x0000000e04047c23 */ /* 0x000fe2000801080d */
[----:B------:R-:W-:Y:S01]  /*08a0*/  FFMA.FTZ R6, R6, UR14, -R17 ;  /* 0x0000000e06067c23 */ /* 0x000fe20008010811 */
[C---:B------:R-:W-:Y:S01]  /*08b0*/  IMAD.SHL.U32 R2, R3.reuse, 0x4, RZ ;  /* 0x0000000403027824 */ /* 0x040fe200078e00ff */
[----:B------:R-:W-:Y:S01]  /*08c0*/  ISETP.LT.U32.AND P1, PT, R3, 0x4000, PT ;  /* 0x000040000300780c */ /* 0x000fe20003f21070 */
[----:B------:R-:W-:Y:S01]  /*08d0*/  IMAD.X R0, RZ, RZ, R0, P0 ;  /* 0x000000ffff007224 */ /* 0x000fe200000e0600 */
[----:B------:R0:W-:Y:S02]  /*08e0*/  STG.E.128 desc[UR10][R14.64], R8 ;  /* 0x000000080e007986 */ /* 0x0001e4000c101d0a */
[----:B------:R-:W-:-:S02]  /*08f0*/  ISETP.GE.U32.AND P0, PT, R2, UR12, PT ;  /* 0x0000000c02007c0c */ /* 0x000fc4000bf06070 */
[----:B------:R0:W-:Y:S01]  /*0900*/  STG.E.128 desc[UR10][R14.64+0x10], R4 ;  /* 0x000010040e007986 */ /* 0x0001e2000c101d0a */
[----:B------:R-:W-:Y:S02]  /*0910*/  SHF.L.U64.HI R2, R3, 0x2, R0 ;  /* 0x0000000203027819 */ /* 0x000fe40000010200 */
[----:B------:R-:W-:Y:S02]  /*0920*/  ISETP.LT.U32.AND.EX P1, PT, R0, RZ, PT, P1 ;  /* 0x000000ff0000720c */ /* 0x000fe40003f21110 */
[----:B------:R-:W-:-:S13]  /*0930*/  ISETP.GE.AND.EX P0, PT, R2, UR4, PT, P0 ;  /* 0x0000000402007c0c */ /* 0x000fda000bf06300 */
[----:B0-----:R-:W-:Y:S05]  /*0940*/  @!P0 BRA P1, `(.L_x_5113) ;  /* 0xfffffffc00748947 */ /* 0x001fea000083ffff */
[----:B------:R-:W-:Y:S05]  /*0950*/  EXIT ;  /* 0x000000000000794d */ /* 0x000fea0003800000 */
.L_x_5114:
        /* <DEDUP_REMOVED lines=10> */
.L_x_5407:


//--------------------- .text._ZN2at6native57_GLOBAL__N__f3eca4a2_24_ForeachBinaryOpScalar_cu_86b9896c25multi_tensor_apply_kernelINS1_18TensorListMetadataILi2EEENS1_21BinaryOpScalarFunctorIN3c107complexIdEELi2ELi1ELi1EEEJSt10multipliesIS8_ES8_EEEvT_T0_DpT1_ --------------------------
	.section	.text._ZN2at6native57_GLOBAL__N__f3eca4a2_24_ForeachBinaryOpScalar_cu_86b9896c25multi_tensor_apply_kernelINS1_18TensorListMetadataILi2EEENS1_21BinaryOpScalarFunctorIN3c107complexIdEELi2ELi1ELi1EEEJSt10multipliesIS8_ES8_EEEvT_T0_DpT1_,"ax",@progbits
	.align	128
.text._ZN2at6native57_GLOBAL__N__f3eca4a2_24_ForeachBinaryOpScalar_cu_86b9896c25multi_tensor_apply_kernelINS1_18TensorListMetadataILi2EEENS1_21BinaryOpScalarFunctorIN3c107complexIdEELi2ELi1ELi1EEEJSt10multipliesIS8_ES8_EEEvT_T0_DpT1_:
        .type           _ZN2at6native57_GLOBAL__N__f3eca4a2_24_ForeachBinaryOpScalar_cu_86b9896c25multi_tensor_apply_kernelINS1_18TensorListMetadataILi2EEENS1_21BinaryOpScalarFunctorIN3c107complexIdEELi2ELi1ELi1EEEJSt10multipliesIS8_ES8_EEEvT_T0_DpT1_,@function
        .size           _ZN2at6native57_GLOBAL__N__f3eca4a2_24_ForeachBinaryOpScalar_cu_86b9896c25multi_tensor_apply_kernelINS1_18TensorListMetadataILi2EEENS1_21BinaryOpScalarFunctorIN3c107complexIdEELi2ELi1ELi1EEEJSt10multipliesIS8_ES8_EEEvT_T0_DpT1_,(.L_x_5408 - _ZN2at6native57_GLOBAL__N__f3eca4a2_24_ForeachBinaryOpScalar_cu_86b9896c25multi_tensor_apply_kernelINS1_18TensorListMetadataILi2EEENS1_21BinaryOpScalarFunctorIN3c107complexIdEELi2ELi1ELi1EEEJSt10multipliesIS8_ES8_EEEvT_T0_DpT1_)
        .other          _ZN2at6native57_GLOBAL__N__f3eca4a2_24_ForeachBinaryOpScalar_cu_86b9896c25multi_tensor_apply_kernelINS1_18TensorListMetadataILi2EEENS1_21BinaryOpScalarFunctorIN3c107complexIdEELi2ELi1ELi1EEEJSt10multipliesIS8_ES8_EEEvT_T0_DpT1_,@"STO_CUDA_ENTRY STV_DEFAULT"
_ZN2at6native57_GLOBAL__N__f3eca4a2_24_ForeachBinaryOpScalar_cu_86b9896c25multi_tensor_apply_kernelINS1_18TensorListMetadataILi2EEENS1_21BinaryOpScalarFunctorIN3c107complexIdEELi2ELi1ELi1EEEJSt10multipliesIS8_ES8_EEEvT_T0_DpT1_:
        /* <DEDUP_REMOVED lines=28> */
[----:B------:R-:W-:Y:S01]  /*01c0*/  UMOV UR5, URZ ;  /* 0x0000003f00057c82 */ /* 0x000fe20008000000 */
[----:B------:R-:W-:Y:S01]  /*01d0*/  ULDC.64 UR16, c[0x0][0xe68] ;  /* 0x00039a0000107ab9 */ /* 0x000fe20000000a00 */
[----:B------:R-:W-:-:S05]  /*01e0*/  ULDC.64 UR18, c[0x0][0xe60] ;  /* 0x0003980000127ab9 */ /* 0x000fca0000000a00 */
.L_x_5116:
[----:B01----:R-:W-:Y:S02]  /*01f0*/  IADD3 R18, P1, R0, UR4, RZ ;  /* 0x0000000400127c10 */ /* 0x003fe4000ff3e0ff */
[----:B------:R-:W-:Y:S02]  /*0200*/  CS2R R14, SRZ ;  /* 0x00000000000e7805 */ /* 0x000fe4000001ff00 */
        /* <DEDUP_REMOVED lines=11> */
[----:B------:R-:W-:Y:S01]  /*02c0*/  CS2R R6, SRZ ;  /* 0x0000000000067805 */ /* 0x000fe2000001ff00 */
[----:B------:R-:W-:Y:S01]  /*02d0*/  IMAD.U32 R4, RZ, RZ, UR11 ;  /* 0x0000000bff047e24 */ /* 0x000fe2000f8e00ff */
[C---:B------:R-:W-:Y:S01]  /*02e0*/  ISETP.GE.U32.AND P1, PT, R27.reuse, 0x10000, PT ;  /* 0x000100001b00780c */ /* 0x040fe20003f26070 */
[----:B------:R-:W-:Y:S01]  /*02f0*/  IMAD.X R26, RZ, RZ, R17, P2 ;  /* 0x000000ffff1a7224 */ /* 0x000fe200010e0611 */
[----:B------:R-:W-:Y:S02]  /*0300*/  ISETP.LT.U32.AND P2, PT, R27, UR14, PT ;  /* 0x0000000e1b007c0c */ /* 0x000fe4000bf41070 */
[----:B------:R-:W-:Y:S01]  /*0310*/  LEA R25, P3, R25, R18, 0x1 ;  /* 0x0000001219197211 */ /* 0x000fe200078608ff */
[----:B0-----:R-:W-:Y:S01]  /*0320*/  IMAD R3, R4, 0x3, RZ ;  /* 0x0000000304037824 */ /* 0x001fe200078e02ff */
[----:B------:R-:W-:-:S02]  /*0330*/  ISETP.GE.U32.AND.EX P1, PT, R26, RZ, PT, P1 ;  /* 0x000000ff1a00720c */ /* 0x000fc40003f26110 */
[----:B------:R-:W-:Y:S02]  /*0340*/  CS2R R4, SRZ ;  /* 0x0000000000047805 */ /* 0x000fe4000001ff00 */
[C---:B------:R-:W-:Y:S01]  /*0350*/  ISETP.LT.U32.AND P4, PT, R25.reuse, UR14, PT ;  /* 0x0000000e19007c0c */ /* 0x040fe2000bf81070 */
[----:B------:R-:W-:Y:S01]  /*0360*/  IMAD.X R24, RZ, RZ, R17, P3 ;  /* 0x000000ffff187224 */ /* 0x000fe200018e0611 */
[----:B------:R-:W-:Y:S02]  /*0370*/  ISETP.LT.AND.EX P1, PT, R26, UR10, !P1, P2 ;  /* 0x0000000a1a007c0c */ /* 0x000fe4000cf21320 */
[----:B------:R-:W-:Y:S02]  /*0380*/  ISETP.GE.U32.AND P2, PT, R25, 0x10000, PT ;  /* 0x000100001900780c */ /* 0x000fe40003f46070 */
[----:B------:R-:W-:Y:S02]  /*0390*/  IADD3 R3, P3, R3, R18, RZ ;  /* 0x0000001203037210 */ /* 0x000fe40007f7e0ff */
[----:B------:R-:W-:-:S03]  /*03a0*/  ISETP.GE.U32.AND.EX P2, PT, R24, RZ, PT, P2 ;  /* 0x000000ff1800720c */ /* 0x000fc60003f46120 */
[----:B------:R-:W-:Y:S01]  /*03b0*/  IMAD.X R2, RZ, RZ, R17, P3 ;  /* 0x000000ffff027224 */ /* 0x000fe200018e0611 */
[----:B------:R-:W-:Y:S02]  /*03c0*/  ISETP.LT.AND.EX P2, PT, R24, UR10, !P2, P4 ;  /* 0x0000000a18007c0c */ /* 0x000fe4000d741340 */
[----:B------:R-:W-:Y:S02]  /*03d0*/  ISETP.GE.U32.AND P4, PT, R3, 0x10000, PT ;  /* 0x000100000300780c */ /* 0x000fe40003f86070 */
[----:B------:R-:W-:Y:S02]  /*03e0*/  @P1 LEA R22, P5, R27, UR6, 0x4 ;  /* 0x000000061b161c11 */ /* 0x000fe4000f8a20ff */
[----:B------:R-:W-:Y:S02]  /*03f0*/  ISETP.LT.U32.AND P3, PT, R3, UR14, PT ;  /* 0x0000000e03007c0c */ /* 0x000fe4000bf61070 */
[----:B------:R-:W-:Y:S02]  /*0400*/  @P1 LEA.HI.X R23, R27, UR7, R26, 0x4, P5 ;  /* 0x000000071b171c11 */ /* 0x000fe4000a8f241a */
[----:B------:R-:W-:-:S02]  /*0410*/  ISETP.GE.U32.AND.EX P5, PT, R2, RZ, PT, P4 ;  /* 0x000000ff0200720c */ /* 0x000fc40003fa6140 */
[----:B------:R-:W-:Y:S02]  /*0420*/  CS2R R10, SRZ ;  /* 0x00000000000a7805 */ /* 0x000fe4000001ff00 */
[----:B------:R-:W-:Y:S01]  /*0430*/  CS2R R8, SRZ ;  /* 0x0000000000087805 */ /* 0x000fe2000001ff00 */
[----:B------:R-:W3:Y:S01]  /*0440*/  @P1 LDG.E.128 R4, desc[UR12][R22.64] ;  /* 0x0000000c16041981 */ /* 0x000ee2000c1e1d00 */
[----:B------:R-:W-:Y:S02]  /*0450*/  ISETP.LT.AND.EX P3, PT, R2, UR10, !P5, P3 ;  /* 0x0000000a02007c0c */ /* 0x000fe4000ef61330 */
[----:B------:R-:W-:-:S04]  /*0460*/  @P2 LEA R28, P4, R25, UR6, 0x4 ;  /* 0x00000006191c2c11 */ /* 0x000fc8000f8820ff */
[----:B------:R-:W-:-:S05]  /*0470*/  @P2 LEA.HI.X R29, R25, UR7, R24, 0x4, P4 ;  /* 0x00000007191d2c11 */ /* 0x000fca000a0f2418 */
[----:B------:R0:W4:Y:S02]  /*0480*/  @P2 LDG.E.128 R8, desc[UR12][R28.64] ;  /* 0x0000000c1c082981 */ /* 0x000124000c1e1d00 */
[----:B------:R-:W-:Y:S02]  /*0490*/  @P3 LEA R16, P4, R3, UR6, 0x4 ;  /* 0x0000000603103c11 */ /* 0x000fe4000f8820ff */
[----:B0-----:R-:W-:-:S04]  /*04a0*/  @P0 LEA R28, P5, R18, UR8, 0x4 ;  /* 0x00000008121c0c11 */ /* 0x001fc8000f8a20ff */
[----:B------:R-:W-:Y:S02]  /*04b0*/  @P0 LEA.HI.X R29, R18, UR9, R17, 0x4, P5 ;  /* 0x00000009121d0c11 */ /* 0x000fe4000a8f2411 */
[----:B------:R-:W-:Y:S01]  /*04c0*/  @P3 LEA.HI.X R17, R3, UR7, R2, 0x4, P4 ;  /* 0x0000000703113c11 */ /* 0x000fe2000a0f2402 */
[C---:B--2---:R-:W-:Y:S02]  /*04d0*/  DMUL R20, R14.reuse, UR16 ;  /* 0x000000100e147c28 */ /* 0x044fe40008000000 */
[----:B------:R-:W-:Y:S01]  /*04e0*/  DMUL R22, R14, UR18 ;  /* 0x000000120e167c28 */ /* 0x000fe20008000000 */
[----:B------:R-:W-:-:S05]  /*04f0*/  CS2R R14, SRZ ;  /* 0x00000000000e7805 */ /* 0x000fca000001ff00 */
[C---:B------:R-:W-:Y:S02]  /*0500*/  DFMA R20, R12.reuse, UR18, -R20 ;  /* 0x000000120c147c2b */ /* 0x040fe40008000814 */
[----:B------:R-:W-:Y:S01]  /*0510*/  DFMA R22, R12, UR16, R22 ;  /* 0x000000100c167c2b */ /* 0x000fe20008000016 */
[----:B------:R-:W-:-:S06]  /*0520*/  CS2R R12, SRZ ;  /* 0x00000000000c7805 */ /* 0x000fcc000001ff00 */
[----:B------:R3:W2:Y:S04]  /*0530*/  @P3 LDG.E.128 R12, desc[UR12][R16.64] ;  /* 0x0000000c100c3981 */ /* 0x0006a8000c1e1d00 */
[----:B------:R4:W-:Y:S01]  /*0540*/  @P0 STG.E.128 desc[UR12][R28.64], R20 ;  /* 0x000000141c000986 */ /* 0x0009e2000c101d0c */
[C---:B---3--:R-:W-:Y:S02]  /*0550*/  DMUL R16, R6.reuse, UR16 ;  /* 0x0000001006107c28 */ /* 0x048fe40008000000 */
[----:B------:R-:W-:Y:S02]  /*0560*/  DMUL R18, R6, UR18 ;  /* 0x0000001206127c28 */ /* 0x000fe40008000000 */
[C---:B----4-:R-:W-:Y:S02]  /*0570*/  DMUL R20, R10.reuse, UR16 ;  /* 0x000000100a147c28 */ /* 0x050fe40008000000 */
[----:B------:R-:W-:-:S02]  /*0580*/  DMUL R6, R10, UR18 ;  /* 0x000000120a067c28 */ /* 0x000fc40008000000 */
[C---:B------:R-:W-:Y:S02]  /*0590*/  DFMA R16, R4.reuse, UR18, -R16 ;  /* 0x0000001204107c2b */ /* 0x040fe40008000810 */
[----:B------:R-:W-:Y:S02]  /*05a0*/  DFMA R18, R4, UR16, R18 ;  /* 0x0000001004127c2b */ /* 0x000fe40008000012 */
[C---:B------:R-:W-:Y:S02]  /*05b0*/  DFMA R4, R8.reuse, UR18, -R20 ;  /* 0x0000001208047c2b */ /* 0x040fe40008000814 */
[----:B------:R-:W-:Y:S01]  /*05c0*/  DFMA R6, R8, UR16, R6 ;  /* 0x0000001008067c2b */ /* 0x000fe20008000006 */
[----:B------:R-:W-:Y:S01]  /*05d0*/  @P1 LEA R20, P0, R27, UR8, 0x4 ;  /* 0x000000081b141c11 */ /* 0x000fe2000f8020ff */
[----:B------:R-:W-:Y:S01]  /*05e0*/  UIMAD.WIDE.U32 UR4, UR11, 0x4, UR4 ;  /* 0x000000040b0478a5 */ /* 0x000fe2000f8e0004 */
[----:B------:R-:W-:Y:S02]  /*05f0*/  @P2 LEA R22, P4, R25, UR8, 0x4 ;  /* 0x0000000819162c11 */ /* 0x000fe4000f8820ff */
[----:B------:R-:W-:Y:S01]  /*0600*/  @P1 LEA.HI.X R21, R27, UR9, R26, 0x4, P0 ;  /* 0x000000091b151c11 */ /* 0x000fe200080f241a */
[----:B------:R-:W-:Y:S01]  /*0610*/  UISETP.LT.U32.AND UP1, UPT, UR4, UR14, UPT ;  /* 0x0000000e0400728c */ /* 0x000fe2000bf21070 */
[----:B------:R-:W-:Y:S01]  /*0620*/  @P2 LEA.HI.X R23, R25, UR9, R24, 0x4, P4 ;  /* 0x0000000919172c11 */ /* 0x000fe2000a0f2418 */
[----:B------:R-:W-:-:S02]  /*0630*/  UISETP.GE.U32.AND UP0, UPT, UR4, 0x10000, UPT ;  /* 0x000100000400788c */ /* 0x000fc4000bf06070 */
[----:B------:R1:W-:Y:S02]  /*0640*/  @P1 STG.E.128 desc[UR12][R20.64], R16 ;  /* 0x0000001014001986 */ /* 0x0003e4000c101d0c */
[----:B------:R-:W-:Y:S02]  /*0650*/  UISETP.GE.U32.AND.EX UP0, UPT, UR5, URZ, UPT, UP0 ;  /* 0x0000003f0500728c */ /* 0x000fe4000bf06100 */
[----:B------:R1:W-:Y:S01]  /*0660*/  @P2 STG.E.128 desc[UR12][R22.64], R4 ;  /* 0x0000000416002986 */ /* 0x0003e2000c101d0c */
[----:B------:R-:W-:-:S03]  /*0670*/  PLOP3.LUT P0, PT, PT, PT, UP1, 0x80, 0x0 ;  /* 0x000000000000781c */ /* 0x000fc60003f0f018 */
[----:B------:R-:W-:Y:S01]  /*0680*/  PLOP3.LUT P1, PT, PT, PT, UP0, 0x80, 0x0 ;  /* 0x000000000000781c */ /* 0x000fe20003f2f008 */
[C---:B--2---:R-:W-:Y:S02]  /*0690*/  DMUL R8, R14.reuse, UR16 ;  /* 0x000000100e087c28 */ /* 0x044fe40008000000 */
[----:B------:R-:W-:Y:S01]  /*06a0*/  DMUL R10, R14, UR18 ;  /* 0x000000120e0a7c28 */ /* 0x000fe20008000000 */
[----:B------:R-:W-:-:S05]  /*06b0*/  @P3 LEA R14, P5, R3, UR8, 0x4 ;  /* 0x00000008030e3c11 */ /* 0x000fca000f8a20ff */
[C---:B------:R-:W-:Y:S02]  /*06c0*/  DFMA R8, R12.reuse, UR18, -R8 ;  /* 0x000000120c087c2b */ /* 0x040fe40008000808 */
[----:B------:R-:W-:Y:S01]  /*06d0*/  DFMA R10, R12, UR16, R10 ;  /* 0x000000100c0a7c2b */ /* 0x000fe2000800000a */
[----:B------:R-:W-:Y:S01]  /*06e0*/  @P3 LEA.HI.X R15, R3, UR9, R2, 0x4, P5 ;  /* 0x00000009030f3c11 */ /* 0x000fe2000a8f2402 */
[----:B------:R-:W-:-:S05]  /*06f0*/  IMAD.U32 R3, RZ, RZ, UR5 ;  /* 0x00000005ff037e24 */ /* 0x000fca000f8e00ff */
[----:B------:R1:W-:Y:S01]  /*0700*/  @P3 STG.E.128 desc[UR12][R14.64], R8 ;  /* 0x000000080e003986 */ /* 0x0003e2000c101d0c */
[----:B------:R-:W-:Y:S01]  /*0710*/  ISETP.LT.AND.EX P0, PT, R3, UR10, PT, P0 ;  /* 0x0000000a03007c0c */ /* 0x000fe2000bf01300 */
[----:B------:R-:W-:-:S12]  /*0720*/  IMAD.U32 R2, RZ, RZ, UR4 ;  /* 0x00000004ff027e24 */ /* 0x000fd8000f8e00ff */
[----:B------:R-:W-:Y:S05]  /*0730*/  @!P1 BRA P0, `(.L_x_5116) ;  /* 0xfffffff800ac9947 */ /* 0x000fea000003ffff */
[----:B------:R-:W-:Y:S05]  /*0740*/  EXIT ;  /* 0x000000000000794d */ /* 0x000fea0003800000 */
.L_x_5115:
        /* <DEDUP_REMOVED lines=10> */
.L_x_5117:
        /* <DEDUP_REMOVED lines=18> */
[C---:B--2---:R-:W-:Y:S02]  /*0910*/  DMUL R22, R6.reuse, UR18 ;  /* 0x0000001206167c28 */ /* 0x044fe40008000000 */
[----:B------:R-:W-:Y:S02]  /*0920*/  DMUL R28, R6, UR16 ;  /* 0x00000010061c7c28 */ /* 0x000fe40008000000 */
[----:B---3--:R-:W-:-:S02]  /*0930*/  DMUL R24, R18, UR18 ;  /* 0x0000001212187c28 */ /* 0x008fc40008000000 */
[----:B------:R-:W-:Y:S02]  /*0940*/  DMUL R26, R18, UR16 ;  /* 0x00000010121a7c28 */ /* 0x000fe40008000000 */
[----:B------:R-:W-:Y:S02]  /*0950*/  DFMA R6, R4, UR16, R22 ;  /* 0x0000001004067c2b */ /* 0x000fe40008000016 */
[----:B----4-:R-:W-:Y:S02]  /*0960*/  DMUL R22, R14, UR16 ;  /* 0x000000100e167c28 */ /* 0x010fe40008000000 */
[----:B------:R-:W-:Y:S02]  /*0970*/  DFMA R18, R16, UR16, R24 ;  /* 0x0000001010127c2b */ /* 0x000fe40008000018 */
[----:B------:R-:W-:Y:S02]  /*0980*/  DMUL R14, R14, UR18 ;  /* 0x000000120e0e7c28 */ /* 0x000fe40008000000 */
[----:B------:R-:W-:-:S02]  /*0990*/  DFMA R16, R16, UR18, -R26 ;  /* 0x0000001210107c2b */ /* 0x000fc4000800081a */
[C---:B-----5:R-:W-:Y:S02]  /*09a0*/  DMUL R24, R10.reuse, UR18 ;  /* 0x000000120a187c28 */ /* 0x060fe40008000000 */
[----:B------:R-:W-:Y:S02]  /*09b0*/  DMUL R26, R10, UR16 ;  /* 0x000000100a1a7c28 */ /* 0x000fe40008000000 */
[----:B------:R-:W-:Y:S01]  /*09c0*/  DFMA R14, R12, UR16, R14 ;  /* 0x000000100c0e7c2b */ /* 0x000fe2000800000e */
[----:B------:R0:W-:Y:S01]  /*09d0*/  STG.E.128 desc[UR12][R20.64+0x10], R16 ;  /* 0x0000101014007986 */ /* 0x0001e2000c101d0c */
[----:B------:R-:W-:Y:S02]  /*09e0*/  DFMA R4, R4, UR18, -R28 ;  /* 0x0000001204047c2b */ /* 0x000fe4000800081c */
[----:B------:R-:W-:Y:S02]  /*09f0*/  DFMA R10, R8, UR16, R24 ;  /* 0x00000010080a7c2b */ /* 0x000fe40008000018 */
[----:B------:R-:W-:-:S02]  /*0a00*/  DFMA R12, R12, UR18, -R22 ;  /* 0x000000120c0c7c2b */ /* 0x000fc40008000816 */
[----:B------:R-:W-:Y:S01]  /*0a10*/  DFMA R8, R8, UR18, -R26 ;  /* 0x0000001208087c2b */ /* 0x000fe2000800081a */
[----:B------:R0:W-:Y:S04]  /*0a20*/  STG.E.128 desc[UR12][R20.64], R4 ;  /* 0x0000000414007986 */ /* 0x0001e8000c101d0c */
[----:B------:R0:W-:Y:S04]  /*0a30*/  STG.E.128 desc[UR12][R20.64+0x20], R12 ;  /* 0x0000200c14007986 */ /* 0x0001e8000c101d0c */
[----:B------:R0:W-:Y:S01]  /*0a40*/  STG.E.128 desc[UR12][R20.64+0x30], R8 ;  /* 0x0000300814007986 */ /* 0x0001e2000c101d0c */
[----:B------:R-:W-:Y:S05]  /*0a50*/  @!P0 BRA P1, `(.L_x_5117) ;  /* 0xfffffffc00648947 */ /* 0x000fea000083ffff */
[----:B------:R-:W-:Y:S05]  /*0a60*/  EXIT ;  /* 0x000000000000794d */ /* 0x000fea0003800000 */
.L_x_5118:
        /* <DEDUP_REMOVED lines=9> */
.L_x_5408:


//--------------------- .text._ZN2at6native57_GLOBAL__N__f3eca4a2_24_ForeachBinaryOpScalar_cu_86b9896c25multi_tensor_apply_kernelINS1_18TensorListMetadataILi2EEENS1_21BinaryOpScalarFunctorIfLi2ELi1ELi1EEEJSt10multipliesIfEfEEEvT_T0_DpT1_ --------------------------
	.section	.text._ZN2at6native57_GLOBAL__N__f3eca4a2_24_ForeachBinaryOpScalar_cu_86b9896c25multi_tensor_apply_kernelINS1_18TensorListMetadataILi2EEENS1_21BinaryOpScalarFunctorIfLi2ELi1ELi1EEEJSt10multipliesIfEfEEEvT_T0_DpT1_,"ax",@progbits
	.align	128
.text._ZN2at6native57_GLOBAL__N__f3eca4a2_24_ForeachBinaryOpScalar_cu_86b9896c25multi_tensor_apply_kernelINS1_18TensorListMetadataILi2EEENS1_21BinaryOpScalarFunctorIfLi2ELi1ELi1EEEJSt10multipliesIfEfEEEvT_T0_DpT1_:
        .type           _ZN2at6native57_GLOBAL__N__f3eca4a2_24_ForeachBinaryOpScalar_cu_86b9896c25multi_tensor_apply_kernelINS1_18TensorListMetadataILi2EEENS1_21BinaryOpScalarFunctorIfLi2ELi1ELi1EEEJSt10multipliesIfEfEEEvT_T0_DpT1_,@function
        .size           _ZN2at6native57_GLOBAL__N__f3eca4a2_24_ForeachBinaryOpScalar_cu_86b9896c25multi_tensor_apply_kernelINS1_18TensorListMetadataILi2EEENS1_21BinaryOpScalarFunctorIfLi2ELi1ELi1EEEJSt10multipliesIfEfEEEvT_T0_DpT1_,(.L_x_5409 - _ZN2at6native57_GLOBAL__N__f3eca4a2_24_ForeachBinaryOpScalar_cu_86b9896c25multi_tensor_apply_kernelINS1_18TensorListMetadataILi2EEENS1_21BinaryOpScalarFunctorIfLi2ELi1ELi1EEEJSt10multipliesIfEfEEEvT_T0_DpT1_)
        .other          _ZN2at6native57_GLOBAL__N__f3eca4a2_24_ForeachBinaryOpScalar_cu_86b9896c25multi_tensor_apply_kernelINS1_18TensorListMetadataILi2EEENS1_21BinaryOpScalarFunctorIfLi2ELi1ELi1EEEJSt10multipliesIfEfEEEvT_T0_DpT1_,@"STO_CUDA_ENTRY STV_DEFAULT"
_ZN2at6native57_GLOBAL__N__f3eca4a2_24_ForeachBinaryOpScalar_cu_86b9896c25multi_tensor_apply_kernelINS1_18TensorListMetadataILi2EEENS1_21BinaryOpScalarFunctorIfLi2ELi1ELi1EEEJSt10multipliesIfEfEEEvT_T0_DpT1_:
        /* <DEDUP_REMOVED lines=27> */
.L_x_5120:
        /* <DEDUP_REMOVED lines=52> */
[----:B--2---:R-:W-:Y:S01]  /*04f0*/  @P3 FMUL.FTZ R29, R20, R29 ;  /* 0x0000001d141d3220 */ /* 0x004fe20000410000 */
[----:B---3--:R-:W-:Y:S01]  /*0500*/  @P2 FMUL.FTZ R21, R24, R7 ;  /* 0x0000000718152220 */ /* 0x008fe20000410000 */
[----:B------:R-:W-:-:S03]  /*0510*/  IMAD.MOV.U32 R7, RZ, RZ, R5 ;  /* 0x000000ffff077224 */ /* 0x000fc600078e0005 */
[----:B------:R2:W-:Y:S01]  /*0520*/  @P3 STG.E desc[UR4][R14.64], R29 ;  /* 0x0000001d0e003986 */ /* 0x0005e2000c101904 */
[----:B------:R-:W-:-:S03]  /*0530*/  IMAD.WIDE.U32 R6, R4, 0x4, R6 ;  /* 0x0000000404067825 */ /* 0x000fc600078e0006 */
[----:B------:R2:W-:Y:S01]  /*0540*/  @P2 STG.E desc[UR4][R16.64], R21 ;  /* 0x0000001510002986 */ /* 0x0005e2000c101904 */
[----:B----4-:R-:W-:Y:S01]  /*0550*/  @P1 FMUL.FTZ R23, R26, R23 ;  /* 0x000000171a171220 */ /* 0x010fe20000410000 */
[----:B-----5:R-:W-:-:S04]  /*0560*/  @P0 FMUL.FTZ R27, R27, R28 ;  /* 0x0000001c1b1b0220 */ /* 0x020fc80000410000 */
        /* <DEDUP_REMOVED lines=9> */
.L_x_5119:
        /* <DEDUP_REMOVED lines=9> */
.L_x_5121:
        /* <DEDUP_REMOVED lines=15> */
[----:B--2---:R-:W-:Y:S01]  /*0780*/  FMUL.FTZ R7, R7, UR7 ;  /* 0x0000000707077c20 */ /* 0x004fe20008410000 */
[----:B------:R-:W-:Y:S01]  /*0790*/  FMUL.FTZ R6, R6, UR7 ;  /* 0x0000000706067c20 */ /* 0x000fe20008410000 */
[----:B------:R-:W-:Y:S01]  /*07a0*/  FMUL.FTZ R5, R5, UR7 ;  /* 0x0000000705057c20 */ /* 0x000fe20008410000 */
[----:B------:R-:W-:-:S05]  /*07b0*/  FMUL.FTZ R4, R4, UR7 ;  /* 0x0000000704047c20 */ /* 0x000fca0008410000 */
[----:B------:R0:W-:Y:S04]  /*07c0*/  STG.E.128 desc[UR4][R14.64], R4 ;  /* 0x000000040e007986 */ /* 0x0001e8000c101d04 */
[----:B------:R-:W-:Y:S05]  /*07d0*/  @!P0 BRA P1, `(.L_x_5121) ;  /* 0xfffffffc00ac8947 */ /* 0x000fea000083ffff */
[----:B------:R-:W-:Y:S05]  /*07e0*/  EXIT ;  /* 0x000000000000794d */ /* 0x000fea0003800000 */
.L_x_5122:
        /* <DEDUP_REMOVED lines=9> */
.L_x_5409:


//--------------------- .text._ZN2at6native57_GLOBAL__N__f3eca4a2_24_ForeachBinaryOpScalar_cu_86b9896c25multi_tensor_apply_kernelINS1_18TensorListMetadataILi2EEENS1_21BinaryOpScalarFunctorIdLi2ELi1ELi1EEEJSt10multipliesIdEdEEEvT_T0_DpT1_ --------------------------
	.section	.text._ZN2at6native57_GLOBAL__N__f3eca4a2_24_ForeachBinaryOpScalar_cu_86b9896c25multi_tensor_apply_kernelINS1_18TensorListMetadataILi2EEENS1_21BinaryOpScalarFunctorIdLi2ELi1ELi1EEEJSt10multipliesIdEdEEEvT_T0_DpT1_,"ax",@progbits
	.align	128
.text._ZN2at6native57_GLOBAL__N__f3eca4a2_24_ForeachBinaryOpScalar_cu_86b9896c25multi_tensor_apply_kernelINS1_18TensorListMetadataILi2EEENS1_21BinaryOpScalarFunctorIdLi2ELi1ELi1EEEJSt10multipliesIdEdEEEvT_T0_DpT1_:
        .type           _ZN2at6native57_GLOBAL__N__f3eca4a2_24_ForeachBinaryOpScalar_cu_86b9896c25multi_tensor_apply_kernelINS1_18TensorListMetadataILi2EEENS1_21BinaryOpScalarFunctorIdLi2ELi1ELi1EEEJSt10multipliesIdEdEEEvT_T0_DpT1_,@function
        .size           _ZN2at6native57_GLOBAL__N__f3eca4a2_24_ForeachBinaryOpScalar_cu_86b9896c25multi_tensor_apply_kernelINS1_18TensorListMetadataILi2EEENS1_21BinaryOpScalarFunctorIdLi2ELi1ELi1EEEJSt10multipliesIdEdEEEvT_T0_DpT1_,(.L_x_5410 - _ZN2at6native57_GLOBAL__N__f3eca4a2_24_ForeachBinaryOpScalar_cu_86b9896c25multi_tensor_apply_kernelINS1_18TensorListMetadataILi2EEENS1_21BinaryOpScalarFunctorIdLi2ELi1ELi1EEEJSt10multipliesIdEdEEEvT_T0_DpT1_)
        .other          _ZN2at6native57_GLOBAL__N__f3eca4a2_24_ForeachBinaryOpScalar_cu_86b9896c25multi_tensor_apply_kernelINS1_18TensorListMetadataILi2EEENS1_21BinaryOpScalarFunctorIdLi2ELi1ELi1EEEJSt10multipliesIdEdEEEvT_T0_DpT1_,@"STO_CUDA_ENTRY STV_DEFAULT"
_ZN2at6native57_GLOBAL__N__f3eca4a2_24_ForeachBinaryOpScalar_cu_86b9896c25multi_tensor_apply_kernelINS1_18TensorListMetadataILi2EEENS1_21BinaryOpScalarFunctorIdLi2ELi1ELi1EEEJSt10multipliesIdEdEEEvT_T0_DpT1_:
        /* <DEDUP_REMOVED lines=28> */
.L_x_5124:
        /* <DEDUP_REMOVED lines=47> */
[----:B--2---:R-:W-:-:S07]  /*04b0*/  @P2 DMUL R12, R14, R12 ;  /* 0x0000000c0e0c2228 */ /* 0x004fce0000000000 */
[----:B------:R-:W4:Y:S01]  /*04c0*/  @P3 LDC.64 R14, c[0x0][0xe60] ;  /* 0x00039800ff0e3b82 */ /* 0x000f220000000a00 */
[----:B---3--:R-:W-:Y:S01]  /*04d0*/  @P1 DMUL R18, R20, R18 ;  /* 0x0000001214121228 */ /* 0x008fe20000000000 */
[----:B------:R-:W-:-:S04]  /*04e0*/  @P2 LEA R20, P4, R5, UR8, 0x3 ;  /* 0x0000000805142c11 */ /* 0x000fc8000f8818ff */
[----:B------:R-:W-:Y:S02]  /*04f0*/  @P2 LEA.HI.X R21, R5, UR9, R4, 0x3, P4 ;  /* 0x0000000905152c11 */ /* 0x000fe4000a0f1c04 */
[C---:B------:R-:W-:Y:S01]  /*0500*/  @P3 LEA R26, P4, R24.reuse, UR8, 0x3 ;  /* 0x00000008181a3c11 */ /* 0x040fe2000f8818ff */
[----:B----4-:R-:W-:Y:S01]  /*0510*/  @P3 DMUL R8, R8, R14 ;  /* 0x0000000e08083228 */ /* 0x010fe20000000000 */
[C---:B------:R-:W-:Y:S01]  /*0520*/  @P0 LEA R4, P5, R25.reuse, UR8, 0x3 ;  /* 0x0000000819040c11 */ /* 0x040fe2000f8a18ff */
[----:B------:R2:W-:Y:S01]  /*0530*/  @P2 STG.E.64 desc[UR10][R20.64], R12 ;  /* 0x0000000c14002986 */ /* 0x0005e2000c101b0a */
[----:B-----5:R-:W-:Y:S01]  /*0540*/  @P0 DMUL R10, R10, R16 ;  /* 0x000000100a0a0228 */ /* 0x020fe20000000000 */
        /* <DEDUP_REMOVED lines=11> */
.L_x_5123:
        /* <DEDUP_REMOVED lines=9> */
.L_x_5125:
        /* <DEDUP_REMOVED lines=16> */
[----:B--2---:R-:W-:Y:S02]  /*0790*/  DMUL R6, R6, UR14 ;  /* 0x0000000e06067c28 */ /* 0x004fe40008000000 */
[----:B------:R-:W-:Y:S02]  /*07a0*/  DMUL R4, R4, UR14 ;  /* 0x0000000e04047c28 */ /* 0x000fe40008000000 */
[----:B---3--:R-:W-:-:S02]  /*07b0*/  DMUL R10, R10, UR14 ;  /* 0x0000000e0a0a7c28 */ /* 0x008fc40008000000 */
[----:B------:R-:W-:-:S03]  /*07c0*/  DMUL R8, R8, UR14 ;  /* 0x0000000e08087c28 */ /* 0x000fc60008000000 */
[----:B------:R0:W-:Y:S04]  /*07d0*/  STG.E.128 desc[UR10][R12.64], R4 ;  /* 0x000000040c007986 */ /* 0x0001e8000c101d0a */
[----:B------:R0:W-:Y:S01]  /*07e0*/  STG.E.128 desc[UR10][R12.64+0x10], R8 ;  /* 0x000010080c007986 */ /* 0x0001e2000c101d0a */
[----:B------:R-:W-:Y:S05]  /*07f0*/  @!P0 BRA P1, `(.L_x_5125) ;  /* 0xfffffffc00a48947 */ /* 0x000fea000083ffff */
[----:B------:R-:W-:Y:S05]  /*0800*/  EXIT ;  /* 0x000000000000794d */ /* 0x000fea0003800000 */
.L_x_5126:
        /* <DEDUP_REMOVED lines=15> */
.L_x_5410:


//--------------------- .text._ZN2at6native57_GLOBAL__N__f3eca4a2_24_ForeachBinaryOpScalar_cu_86b9896c25multi_tensor_apply_kernelINS1_18TensorListMetadataILi2EEENS1_21BinaryOpScalarFunctorIsLi2ELi1ELi1EEEJSt10multipliesIsEsEEEvT_T0_DpT1_ --------------------------
	.section	.text._ZN2at6native57_GLOBAL__N__f3eca4a2_24_ForeachBinaryOpScalar_cu_86b9896c25multi_tensor_apply_kernelINS1_18TensorListMetadataILi2EEENS1_21BinaryOpScalarFunctorIsLi2ELi1ELi1EEEJSt10multipliesIsEsEEEvT_T0_DpT1_,"ax",@progbits
	.align	128
.text._ZN2at6native57_GLOBAL__N__f3eca4a2_24_ForeachBinaryOpScalar_cu_86b9896c25multi_tensor_apply_kernelINS1_18TensorListMetadataILi2EEENS1_21BinaryOpScalarFunctorIsLi2ELi1ELi1EEEJSt10multipliesIsEsEEEvT_T0_DpT1_:
        .type           _ZN2at6native57_GLOBAL__N__f3eca4a2_24_ForeachBinaryOpScalar_cu_86b9896c25multi_tensor_apply_kernelINS1_18TensorListMetadataILi2EEENS1_21BinaryOpScalarFunctorIsLi2ELi1ELi1EEEJSt10multipliesIsEsEEEvT_T0_DpT1_,@function
        .size           _ZN2at6native57_GLOBAL__N__f3eca4a2_24_ForeachBinaryOpScalar_cu_86b9896c25multi_tensor_apply_kernelINS1_18TensorListMetadataILi2EEENS1_21BinaryOpScalarFunctorIsLi2ELi1ELi1EEEJSt10multipliesIsEsEEEvT_T0_DpT1_,(.L_x_5411 - _ZN2at6native57_GLOBAL__N__f3eca4a2_24_ForeachBinaryOpScalar_cu_86b9896c25multi_tensor_apply_kernelINS1_18TensorListMetadataILi2EEENS1_21BinaryOpScalarFunctorIsLi2ELi1ELi1EEEJSt10multipliesIsEsEEEvT_T0_DpT1_)
        .other          _ZN2at6native57_GLOBAL__N__f3eca4a2_24_ForeachBinaryOpScalar_cu_86b9896c25multi_tensor_apply_kernelINS1_18TensorListMetadataILi2EEENS1_21BinaryOpScalarFunctorIsLi2ELi1ELi1EEEJSt10multipliesIsEsEEEvT_T0_DpT1_,@"STO_CUDA_ENTRY STV_DEFAULT"
_ZN2at6native57_GLOBAL__N__f3eca4a2_24_ForeachBinaryOpScalar_cu_86b9896c25multi_tensor_apply_kernelINS1_18TensorListMetadataILi2EEENS1_21BinaryOpScalarFunctorIsLi2ELi1ELi1EEEJSt10multipliesIsEsEEEvT_T0_DpT1_:
        /* <DEDUP_REMOVED lines=26> */
.L_x_5128:
[----:B0-2---:R-:W-:Y:S02]  /*01a0*/  IADD3 R18, P0, R3, R6, RZ ;  /* 0x0000000603127210 */ /* 0x005fe40007f1e0ff */
[----:B------:R-:W-:Y:S02]  /*01b0*/  PRMT R21, RZ, 0x7610, R21 ;  /* 0x00007610ff157816 */ /* 0x000fe40000000015 */
[----:B-1----:R-:W-:Y:S01]  /*01c0*/  IADD3 R19, P3, R4, R18, RZ ;  /* 0x0000001204137210 */ /* 0x002fe20007f7e0ff */
        /* <DEDUP_REMOVED lines=8> */
[C---:B------:R-:W-:Y:S01]  /*0250*/  ISETP.GE.U32.AND.EX P0, PT, R17.reuse, RZ, PT, P2 ;  /* 0x000000ff1100720c */ /* 0x040fe20003f06120 */
[C---:B------:R-:W-:Y:S01]  /*0260*/  IMAD R5, R4.reuse, 0x3, RZ ;  /* 0x0000000304057824 */ /* 0x040fe200078e02ff */
[----:B------:R-:W-:Y:S02]  /*0270*/  LEA R20, P4, R4, R18, 0x1 ;  /* 0x0000001204147211 */ /* 0x000fe400078808ff */
[----:B------:R-:W-:-:S05]  /*0280*/  ISETP.LT.AND.EX P0, PT, R17, R2, !P0, P3 ;  /* 0x000000021100720c */ /* 0x000fca0004701330 */
[C---:B------:R-:W-:Y:S01]  /*0290*/  @P1 LEA R8, P2, R18.reuse, R10, 0x1 ;  /* 0x0000000a12081211 */ /* 0x040fe200078408ff */
[--C-:B------:R-:W-:Y:S01]  /*02a0*/  IMAD.X R29, RZ, RZ, R16.reuse, P4 ;  /* 0x000000ffff1d7224 */ /* 0x100fe200020e0610 */
[----:B------:R-:W-:Y:S02]  /*02b0*/  IADD3 R5, P4, R5, R18, RZ ;  /* 0x0000001205057210 */ /* 0x000fe40007f9e0ff */
[----:B------:R-:W-:Y:S02]  /*02c0*/  @P1 LEA.HI.X R9, R18, R11, R16, 0x1, P2 ;  /* 0x0000000b12091211 */ /* 0x000fe400010f0c10 */
[----:B------:R-:W-:Y:S02]  /*02d0*/  ISETP.GE.U32.AND P3, PT, R20, 0x10000, PT ;  /* 0x000100001400780c */ /* 0x000fe40003f66070 */
[----:B------:R-:W-:Y:S01]  /*02e0*/  @P0 LEA R22, P2, R19, R10, 0x1 ;  /* 0x0000000a13160211 */ /* 0x000fe200078408ff */
[----:B------:R0:W2:Y:S01]  /*02f0*/  @P1 LDG.E.U16 R21, desc[UR6][R8.64] ;  /* 0x0000000608151981 */ /* 0x0000a2000c1e1500 */
[----:B------:R-:W-:-:S02]  /*0300*/  ISETP.GE.U32.AND.EX P5, PT, R29, RZ, PT, P3 ;  /* 0x000000ff1d00720c */ /* 0x000fc40003fa6130 */
[----:B------:R-:W-:Y:S02]  /*0310*/  @P0 LEA.HI.X R23, R19, R11, R17, 0x1, P2 ;  /* 0x0000000b13170211 */ /* 0x000fe400010f0c11 */
[----:B------:R-:W-:Y:S02]  /*0320*/  ISETP.LT.U32.AND P2, PT, R20, R0, PT ;  /* 0x000000001400720c */ /* 0x000fe40003f41070 */
[----:B------:R-:W-:Y:S02]  /*0330*/  ISETP.GE.U32.AND P3, PT, R5, 0x10000, PT ;  /* 0x000100000500780c */ /* 0x000fe40003f66070 */
[----:B------:R-:W-:Y:S01]  /*0340*/  PRMT R26, RZ, 0x7610, R26 ;  /* 0x00007610ff1a7816 */ /* 0x000fe2000000001a */
[----:B0-----:R-:W-:Y:S01]  /*0350*/  IMAD.X R8, RZ, RZ, R16, P4 ;  /* 0x000000ffff087224 */ /* 0x001fe200020e0610 */
[----:B------:R-:W-:Y:S02]  /*0360*/  ISETP.LT.AND.EX P2, PT, R29, R2, !P5, P2 ;  /* 0x000000021d00720c */ /* 0x000fe40006f41320 */
[----:B------:R-:W-:-:S02]  /*0370*/  ISETP.LT.U32.AND P4, PT, R5, R0, PT ;  /* 0x000000000500720c */ /* 0x000fc40003f81070 */
[C---:B------:R-:W-:Y:S01]  /*0380*/  ISETP.GE.U32.AND.EX P3, PT, R8.reuse, RZ, PT, P3 ;  /* 0x000000ff0800720c */ /* 0x040fe20003f66130 */
[----:B------:R0:W3:Y:S01]  /*0390*/  @P0 LDG.E.U16 R26, desc[UR6][R22.64] ;  /* 0x00000006161a0981 */ /* 0x0000e2000c1e1500 */
[----:B------:R-:W-:Y:S02]  /*03a0*/  PRMT R9, RZ, 0x7610, R9 ;  /* 0x00007610ff097816 */ /* 0x000fe40000000009 */
[----:B------:R-:W-:-:S05]  /*03b0*/  ISETP.LT.AND.EX P3, PT, R8, R2, !P3, P4 ;  /* 0x000000020800720c */ /* 0x000fca0005f61340 */
[----:B------:R-:W-:-:S04]  /*03c0*/  @P2 LEA R24, P4, R20, R10, 0x1 ;  /* 0x0000000a14182211 */ /* 0x000fc800078808ff */
[----:B------:R-:W-:-:S04]  /*03d0*/  @P2 LEA.HI.X R25, R20, R11, R29, 0x1, P4 ;  /* 0x0000000b14192211 */ /* 0x000fc800020f0c1d */
[C---:B------:R-:W-:Y:S01]  /*03e0*/  @P3 LEA R14, P4, R5.reuse, R10, 0x1 ;  /* 0x0000000a050e3211 */ /* 0x040fe200078808ff */
[----:B------:R2:W4:Y:S01]  /*03f0*/  @P2 LDG.E.U16 R9, desc[UR6][R24.64] ;  /* 0x0000000618092981 */ /* 0x000522000c1e1500 */
[----:B0-----:R-:W-:Y:S02]  /*0400*/  PRMT R22, RZ, 0x7610, R22 ;  /* 0x00007610ff167816 */ /* 0x001fe40000000016 */
[----:B------:R-:W-:-:S05]  /*0410*/  @P3 LEA.HI.X R15, R5, R11, R8, 0x1, P4 ;  /* 0x0000000b050f3211 */ /* 0x000fca00020f0c08 */
[----:B------:R3:W5:Y:S01]  /*0420*/  @P3 LDG.E.U16 R22, desc[UR6][R14.64] ;  /* 0x000000060e163981 */ /* 0x000762000c1e1500 */
[----:B------:R-:W0:Y:S01]  /*0430*/  @P1 LDC.U16 R23, c[0x0][0xe5a] ;  /* 0x00039680ff171b82 */ /* 0x000e220000000400 */
[----:B------:R-:W-:-:S07]  /*0440*/  IMAD.WIDE.U32 R6, R4, 0x4, R6 ;  /* 0x0000000404067825 */ /* 0x000fce00078e0006 */
[----:B------:R-:W1:Y:S01]  /*0450*/  @P0 LDC.U16 R27, c[0x0][0xe5a] ;  /* 0x00039680ff1b0b82 */ /* 0x000e620000000400 */
[----:B0-----:R-:W-:Y:S02]  /*0460*/  @P1 PRMT R23, R23, 0x9910, RZ ;  /* 0x0000991017171816 */ /* 0x001fe400000000ff */
[----:B-1----:R-:W-:-:S03]  /*0470*/  @P0 PRMT R28, R27, 0x9910, RZ ;  /* 0x000099101b1c0816 */ /* 0x002fc600000000ff */
[----:B------:R-:W-:Y:S02]  /*0480*/  @P1 IMAD.MOV.U32 R27, RZ, RZ, R23 ;  /* 0x000000ffff1b1224 */ /* 0x000fe400078e0017 */
[----:B------:R-:W0:Y:S02]  /*0490*/  @P3 LDC.U16 R23, c[0x0][0xe5a] ;  /* 0x00039680ff173b82 */ /* 0x000e240000000400 */
[----:B0-----:R-:W-:Y:S02]  /*04a0*/  @P3 PRMT R23, R23, 0x9910, RZ ;  /* 0x0000991017173816 */ /* 0x001fe400000000ff */
[----:B--2---:R-:W-:-:S04]  /*04b0*/  @P1 PRMT R24, R21, 0x9910, RZ ;  /* 0x0000991015181816 */ /* 0x004fc800000000ff */
[----:B------:R-:W0:Y:S01]  /*04c0*/  @P2 LDC.U16 R21, c[0x0][0xe5a] ;  /* 0x00039680ff152b82 */ /* 0x000e220000000400 */
[----:B------:R-:W-:Y:S01]  /*04d0*/  @P1 IMAD R25, R27, R24, RZ ;  /* 0x000000181b191224 */ /* 0x000fe200078e02ff */
[----:B---3--:R-:W-:Y:S01]  /*04e0*/  @P0 PRMT R14, R26, 0x9910, RZ ;  /* 0x000099101a0e0816 */ /* 0x008fe200000000ff */
[----:B------:R-:W-:-:S04]  /*04f0*/  @P0 IMAD.MOV.U32 R26, RZ, RZ, R28 ;  /* 0x000000ffff1a0224 */ /* 0x000fc800078e001c */
[----:B------:R-:W-:Y:S01]  /*0500*/  @P0 IMAD R27, R26, R14, RZ ;  /* 0x0000000e1a1b0224 */ /* 0x000fe200078e02ff */
[----:B------:R-:W-:-:S04]  /*0510*/  @P1 LEA R14, P4, R18, R12, 0x1 ;  /* 0x0000000c120e1211 */ /* 0x000fc800078808ff */
[-C--:B------:R-:W-:Y:S02]  /*0520*/  @P1 LEA.HI.X R15, R18, R13.reuse, R16, 0x1, P4 ;  /* 0x0000000d120f1211 */ /* 0x080fe400020f0c10 */
[CC--:B------:R-:W-:Y:S02]  /*0530*/  @P0 LEA R16, P4, R19.reuse, R12.reuse, 0x1 ;  /* 0x0000000c13100211 */ /* 0x0c0fe400078808ff */
[CC--:B------:R-:W-:Y:S01]  /*0540*/  @P2 LEA R18, P5, R20.reuse, R12.reuse, 0x1 ;  /* 0x0000000c14122211 */ /* 0x0c0fe200078a08ff */
[----:B------:R2:W-:Y:S01]  /*0550*/  @P1 STG.E.U16 desc[UR6][R14.64], R25 ;  /* 0x000000190e001986 */ /* 0x0005e2000c101506 */
[-C--:B------:R-:W-:Y:S02]  /*0560*/  @P0 LEA.HI.X R17, R19, R13.reuse, R17, 0x1, P4 ;  /* 0x0000000d13110211 */ /* 0x080fe400020f0c11 */
[----:B------:R-:W-:Y:S02]  /*0570*/  @P2 LEA.HI.X R19, R20, R13, R29, 0x1, P5 ;  /* 0x0000000d14132211 */ /* 0x000fe400028f0c1d */
[----:B------:R-:W-:Y:S01]  /*0580*/  @P3 LEA R20, P4, R5, R12, 0x1 ;  /* 0x0000000c05143211 */ /* 0x000fe200078808ff */
[----:B------:R2:W-:Y:S01]  /*0590*/  @P0 STG.E.U16 desc[UR6][R16.64], R27 ;  /* 0x0000001b10000986 */ /* 0x0005e2000c101506 */
[----:B0-----:R-:W-:-:S02]  /*05a0*/  @P2 PRMT R24, R21, 0x9910, RZ ;  /* 0x0000991015182816 */ /* 0x001fc400000000ff */
[----:B------:R-:W-:Y:S02]  /*05b0*/  @P3 LEA.HI.X R21, R5, R13, R8, 0x1, P4 ;  /* 0x0000000d05153211 */ /* 0x000fe400020f0c08 */
[----:B----4-:R-:W-:Y:S01]  /*05c0*/  @P2 PRMT R5, R9, 0x9910, RZ ;  /* 0x0000991009052816 */ /* 0x010fe200000000ff */
[----:B------:R-:W-:Y:S01]  /*05d0*/  @P2 IMAD.MOV.U32 R8, RZ, RZ, R24 ;  /* 0x000000ffff082224 */ /* 0x000fe200078e0018 */
[----:B-----5:R-:W-:Y:S01]  /*05e0*/  @P3 PRMT R9, R22, 0x9910, RZ ;  /* 0x0000991016093816 */ /* 0x020fe200000000ff */
[----:B------:R-:W-:Y:S01]  /*05f0*/  @P3 IMAD.MOV.U32 R22, RZ, RZ, R23 ;  /* 0x000000ffff163224 */ /* 0x000fe200078e0017 */
[----:B------:R-:W-:Y:S01]  /*0600*/  ISETP.GE.U32.AND P0, PT, R6, 0x10000, PT ;  /* 0x000100000600780c */ /* 0x000fe20003f06070 */
[----:B------:R-:W-:Y:S01]  /*0610*/  @P2 IMAD R5, R8, R5, RZ ;  /* 0x0000000508052224 */ /* 0x000fe200078e02ff */
[----:B------:R-:W-:Y:S01]  /*0620*/  ISETP.LT.U32.AND P1, PT, R6, R0, PT ;  /* 0x000000000600720c */ /* 0x000fe20003f21070 */
[----:B------:R-:W-:Y:S01]  /*0630*/  @P3 IMAD R9, R22, R9, RZ ;  /* 0x0000000916093224 */ /* 0x000fe200078e02ff */
[----:B------:R-:W-:-:S02]  /*0640*/  ISETP.GE.U32.AND.EX P0, PT, R7, RZ, PT, P0 ;  /* 0x000000ff0700720c */ /* 0x000fc40003f06100 */
[----:B------:R2:W-:Y:S01]  /*0650*/  @P2 STG.E.U16 desc[UR6][R18.64], R5 ;  /* 0x0000000512002986 */ /* 0x0005e2000c101506 */
[----:B------:R-:W-:-:S03]  /*0660*/  ISETP.LT.AND.EX P1, PT, R7, R2, PT, P1 ;  /* 0x000000020700720c */ /* 0x000fc60003f21310 */
[----:B------:R2:W-:Y:S10]  /*0670*/  @P3 STG.E.U16 desc[UR6][R20.64], R9 ;  /* 0x0000000914003986 */ /* 0x0005f4000c101506 */
[----:B------:R-:W-:Y:S05]  /*0680*/  @!P0 BRA P1, `(.L_x_5128) ;  /* 0xfffffff800c48947 */ /* 0x000fea000083ffff */
[----:B------:R-:W-:Y:S05]  /*0690*/  EXIT ;  /* 0x000000000000794d */ /* 0x000fea0003800000 */
.L_x_5127:
[----:B------:R-:W0:Y:S02]  /*06a0*/  S2R R6, SR_TID.X ;  /* 0x0000000000067919 */ /* 0x000e240000002100 */
[----:B0-----:R-:W-:-:S03]  /*06b0*/  IMAD.WIDE.U32 R4, R6, 0x4, RZ ;  /* 0x0000000406047825 */ /* 0x001fc600078e00ff */
[----:B------:R-:W-:-:S04]  /*06c0*/  ISETP.GE.U32.AND P0, PT, R4, R0, PT ;  /* 0x000000000400720c */ /* 0x000fc80003f06070 */
[----:B------:R-:W-:-:S04]  /*06d0*/  ISETP.GE.AND.EX P0, PT, R5, R2, PT, P0 ;  /* 0x000000020500720c */ /* 0x000fc80003f06300 */
[----:B------:R-:W-:-:S13]  /*06e0*/  ISETP.GT.U32.OR P0, PT, R6, 0x3fff, P0 ;  /* 0x00003fff0600780c */ /* 0x000fda0000704470 */
[----:B------:R-:W-:Y:S05]  /*06f0*/  @P0 EXIT ;  /* 0x000000000000094d */ /* 0x000fea0003800000 */
[----:B------:R-:W-:Y:S01]  /*0700*/  IMAD.MOV.U32 R3, RZ, RZ, RZ ;  /* 0x000000ffff037224 */ /* 0x000fe200078e00ff */
[----:B------:R-:W-:Y:S01]  /*0710*/  ULDC.U16 UR4, c[0x0][0xe5a] ;  /* 0x0003968000047ab9 */ /* 0x000fe20000000400 */
[----:B------:R-:W-:Y:S01]  /*0720*/  ULDC UR5, c[0x0][0x0] ;  /* 0x0000000000057ab9 */ /* 0x000fe20000000800 */
[----:B------:R-:W-:-:S12]  /*0730*/  UPRMT UR4, UR4, 0x9910, URZ ;  /* 0x0000991004047896 */ /* 0x000fd8000800003f */
.L_x_5129:
[C---:B------:R-:W-:Y:S01]  /*0740*/  IMAD.SHL.U32 R17, R6.reuse, 0x8, RZ ;  /* 0x0000000806117824 */ /* 0x040fe200078e00ff */
[----:B------:R-:W-:-:S04]  /*0750*/  SHF.L.U64.HI R19, R6, 0x3, R3 ;  /* 0x0000000306137819 */ /* 0x000fc80000010203 */
[----:B------:R-:W-:-:S05]  /*0760*/  IADD3 R8, P0, R10, R17, RZ ;  /* 0x000000110a087210 */ /* 0x000fca0007f1e0ff */
[----:B------:R-:W-:-:S06]  /*0770*/  IMAD.X R9, R11, 0x1, R19, P0 ;  /* 0x000000010b097824 */ /* 0x000fcc00000e0613 */
[----:B------:R-:W2:Y:S01]  /*0780*/  LDG.E.64 R8, desc[UR6][R8.64] ;  /* 0x0000000608087981 */ /* 0x000ea2000c1e1b00 */
[----:B------:R-:W-:Y:S02]  /*0790*/  IADD3 R4, P0, R12, R17, RZ ;  /* 0x000000110c047210 */ /* 0x000fe40007f1e0ff */
[C---:B--2---:R-:W-:Y:S02]  /*07a0*/  PRMT R5, R9.reuse, 0x9910, RZ ;  /* 0x0000991009057816 */ /* 0x044fe400000000ff */
[----:B------:R-:W-:Y:S02]  /*07b0*/  PRMT R7, R9, 0xbb32, RZ ;  /* 0x0000bb3209077816 */ /* 0x000fe400000000ff */
[C---:B------:R-:W-:Y:S02]  /*07c0*/  PRMT R14, R8.reuse, 0xbb32, RZ ;  /* 0x0000bb32080e7816 */ /* 0x040fe400000000ff */
[----:B------:R-:W-:Y:S01]  /*07d0*/  PRMT R15, R8, 0x9910, RZ ;  /* 0x00009910080f7816 */ /* 0x000fe200000000ff */
[----:B------:R-:W-:-:S02]  /*07e0*/  IMAD R8, R5, UR4, RZ ;  /* 0x0000000405087c24 */ /* 0x000fc4000f8e02ff */
[----:B------:R-:W-:Y:S02]  /*07f0*/  IMAD R7, R7, UR4, RZ ;  /* 0x0000000407077c24 */ /* 0x000fe4000f8e02ff */
[----:B------:R-:W-:Y:S02]  /*0800*/  IMAD R9, R14, UR4, RZ ;  /* 0x000000040e097c24 */ /* 0x000fe4000f8e02ff */
[----:B------:R-:W-:Y:S01]  /*0810*/  IMAD.X R5, R13, 0x1, R19, P0 ;  /* 0x000000010d057824 */ /* 0x000fe200000e0613 */
[----:B------:R-:W-:Y:S01]  /*0820*/  IADD3 R6, P0, R6, UR5, RZ ;  /* 0x0000000506067c10 */ /* 0x000fe2000ff1e0ff */
[----:B------:R-:W-:Y:S01]  /*0830*/  IMAD R14, R15, UR4, RZ ;  /* 0x000000040f0e7c24 */ /* 0x000fe2000f8e02ff */
[----:B------:R-:W-:Y:S02]  /*0840*/  PRMT R15, R8, 0x5410, R7 ;  /* 0x00005410080f7816 */ /* 0x000fe40000000007 */
[C---:B------:R-:W-:Y:S01]  /*0850*/  ISETP.LT.U32.AND P1, PT, R6.reuse, 0x4000, PT ;  /* 0x000040000600780c */ /* 0x040fe20003f21070 */
[----:B------:R-:W-:Y:S01]  /*0860*/  IMAD.SHL.U32 R7, R6, 0x4, RZ ;  /* 0x0000000406077824 */ /* 0x000fe200078e00ff */
[----:B------:R-:W-:Y:S01]  /*0870*/  PRMT R14, R14, 0x5410, R9 ;  /* 0x000054100e0e7816 */ /* 0x000fe20000000009 */
        /* <DEDUP_REMOVED lines=8> */
.L_x_5130:
        /* <DEDUP_REMOVED lines=16> */
.L_x_5411:


//--------------------- .text._ZN2at6native57_GLOBAL__N__f3eca4a2_24_ForeachBinaryOpScalar_cu_86b9896c25multi_tensor_apply_kernelINS1_18TensorListMetadataILi2EEENS1_21BinaryOpScalarFunctorIlLi2ELi1ELi1EEEJSt10multipliesIlElEEEvT_T0_DpT1_ --------------------------
	.section	.text._ZN2at6native57_GLOBAL__N__f3eca4a2_24_ForeachBinaryOpScalar_cu_86b9896c25multi_tensor_apply_kernelINS1_18TensorListMetadataILi2EEENS1_21BinaryOpScalarFunctorIlLi2ELi1ELi1EEEJSt10multipliesIlElEEEvT_T0_DpT1_,"ax",@progbits
	.align	128
.text._ZN2at6native57_GLOBAL__N__f3eca4a2_24_ForeachBinaryOpScalar_cu_86b9896c25multi_tensor_apply_kernelINS1_18TensorListMetadataILi2EEENS1_21BinaryOpScalarFunctorIlLi2ELi1ELi1EEEJSt10multipliesIlElEEEvT_T0_DpT1_:
        .type           _ZN2at6native57_GLOBAL__N__f3eca4a2_24_ForeachBinaryOpScalar_cu_86b9896c25multi_tensor_apply_kernelINS1_18TensorListMetadataILi2EEENS1_21BinaryOpScalarFunctorIlLi2ELi1ELi1EEEJSt10multipliesIlElEEEvT_T0_DpT1_,@function
        .size           _ZN2at6native57_GLOBAL__N__f3eca4a2_24_ForeachBinaryOpScalar_cu_86b9896c25multi_tensor_apply_kernelINS1_18TensorListMetadataILi2EEENS1_21BinaryOpScalarFunctorIlLi2ELi1ELi1EEEJSt10multipliesIlElEEEvT_T0_DpT1_,(.L_x_5412 - _ZN2at6native57_GLOBAL__N__f3eca4a2_24_ForeachBinaryOpScalar_cu_86b9896c25multi_tensor_apply_kernelINS1_18TensorListMetadataILi2EEENS1_21BinaryOpScalarFunctorIlLi2ELi1ELi1EEEJSt10multipliesIlElEEEvT_T0_DpT1_)
        .other          _ZN2at6native57_GLOBAL__N__f3eca4a2_24_ForeachBinaryOpScalar_cu_86b9896c25multi_tensor_apply_kernelINS1_18TensorListMetadataILi2EEENS1_21BinaryOpScalarFunctorIlLi2ELi1ELi1EEEJSt10multipliesIlElEEEvT_T0_DpT1_,@"STO_CUDA_ENTRY STV_DEFAULT"
_ZN2at6native57_GLOBAL__N__f3eca4a2_24_ForeachBinaryOpScalar_cu_86b9896c25multi_tensor_apply_kernelINS1_18TensorListMetadataILi2EEENS1_21BinaryOpScalarFunctorIlLi2ELi1ELi1EEEJSt10multipliesIlElEEEvT_T0_DpT1_:
        /* <DEDUP_REMOVED lines=29> */
.L_x_5140:
[----:B0-----:R-:W-:Y:S01]  /*01d0*/  IADD3 R3, P0, R0, R4, RZ ;  /* 0x0000000400037210 */ /* 0x001fe20007f1e0ff */
[C---:B-1----:R-:W-:Y:S01]  /*01e0*/  IMAD R8, R2.reuse, 0x3, RZ ;  /* 0x0000000302087824 */ /* 0x042fe200078e02ff */
[----:B--2--5:R-:W-:Y:S02]  /*01f0*/  CS2R R16, SRZ ;  /* 0x0000000000107805 */ /* 0x024fe4000001ff00 */
[----:B---34-:R-:W-:Y:S02]  /*0200*/  CS2R R10, SRZ ;  /* 0x00000000000a7805 */ /* 0x018fe4000001ff00 */
        /* <DEDUP_REMOVED lines=39> */
[----:B-----5:R-:W-:Y:S01]  /*0480*/  IMAD R17, R17, UR14, RZ ;  /* 0x0000000e11117c24 */ /* 0x020fe2000f8e02ff */
[----:B0-----:R-:W-:Y:S01]  /*0490*/  LEA R18, P1, R3, UR8, 0x3 ;  /* 0x0000000803127c11 */ /* 0x001fe2000f8218ff */
[----:B------:R-:W-:-:S03]  /*04a0*/  IMAD.WIDE.U32 R20, R16, UR14, RZ ;  /* 0x0000000e10147c25 */ /* 0x000fc6000f8e00ff */
[----:B------:R-:W-:Y:S01]  /*04b0*/  LEA.HI.X R19, R3, UR9, R6, 0x3, P1 ;  /* 0x0000000903137c11 */ /* 0x000fe200088f1c06 */
[----:B------:R-:W-:-:S04]  /*04c0*/  IMAD R17, R16, UR15, R17 ;  /* 0x0000000f10117c24 */ /* 0x000fc8000f8e0211 */
[----:B------:R-:W-:-:S05]  /*04d0*/  IMAD.IADD R21, R21, 0x1, R17 ;  /* 0x0000000115157824 */ /* 0x000fca00078e0211 */
[----:B------:R1:W-:Y:S02]  /*04e0*/  STG.E.64 desc[UR10][R18.64], R20 ;  /* 0x0000001412007986 */ /* 0x0003e4000c101b0a */
.L_x_5133:
[----:B------:R-:W-:Y:S05]  /*04f0*/  BSYNC B0 ;  /* 0x0000000000007941 */ /* 0x000fea0003800000 */
.L_x_5132:
[----:B------:R-:W-:Y:S04]  /*0500*/  BSSY B0, `(.L_x_5134) ;  /* 0x0000009000007945 */ /* 0x000fe80003800000 */
[----:B------:R-:W-:Y:S05]  /*0510*/  @!P0 BRA `(.L_x_5135) ;  /* 0x00000000001c8947 */ /* 0x000fea0003800000 */
[----:B-----5:R-:W-:Y:S01]  /*0520*/  IMAD R3, R11, UR14, RZ ;  /* 0x0000000e0b037c24 */ /* 0x020fe2000f8e02ff */
[----:B------:R-:W-:Y:S01]  /*0530*/  LEA R6, P0, R7, UR8, 0x3 ;  /* 0x0000000807067c11 */ /* 0x000fe2000f8018ff */
[----:B------:R-:W-:-:S03]  /*0540*/  IMAD.WIDE.U32 R16, R10, UR14, RZ ;  /* 0x0000000e0a107c25 */ /* 0x000fc6000f8e00ff */
[----:B------:R-:W-:Y:S01]  /*0550*/  LEA.HI.X R7, R7, UR9, R22, 0x3, P0 ;  /* 0x0000000907077c11 */ /* 0x000fe200080f1c16 */
[----:B------:R-:W-:-:S04]  /*0560*/  IMAD R3, R10, UR15, R3 ;  /* 0x0000000f0a037c24 */ /* 0x000fc8000f8e0203 */
[----:B------:R-:W-:-:S05]  /*0570*/  IMAD.IADD R17, R17, 0x1, R3 ;  /* 0x0000000111117824 */ /* 0x000fca00078e0203 */
[----:B------:R2:W-:Y:S02]  /*0580*/  STG.E.64 desc[UR10][R6.64], R16 ;  /* 0x0000001006007986 */ /* 0x0005e4000c101b0a */
.L_x_5135:
[----:B------:R-:W-:Y:S05]  /*0590*/  BSYNC B0 ;  /* 0x0000000000007941 */ /* 0x000fea0003800000 */
.L_x_5134:
[----:B------:R-:W-:Y:S04]  /*05a0*/  BSSY B0, `(.L_x_5136) ;  /* 0x0000009000007945 */ /* 0x000fe80003800000 */
[----:B------:R-:W-:Y:S05]  /*05b0*/  @!P3 BRA `(.L_x_5137) ;  /* 0x00000000001cb947 */ /* 0x000fea0003800000 */
[----:B-----5:R-:W-:Y:S01]  /*05c0*/  IMAD R3, R13, UR14, RZ ;  /* 0x0000000e0d037c24 */ /* 0x020fe2000f8e02ff */
[----:B--2---:R-:W-:Y:S01]  /*05d0*/  LEA R6, P0, R9, UR8, 0x3 ;  /* 0x0000000809067c11 */ /* 0x004fe2000f8018ff */
[----:B------:R-:W-:-:S03]  /*05e0*/  IMAD.WIDE.U32 R10, R12, UR14, RZ ;  /* 0x0000000e0c0a7c25 */ /* 0x000fc6000f8e00ff */
[----:B------:R-:W-:Y:S01]  /*05f0*/  LEA.HI.X R7, R9, UR9, R24, 0x3, P0 ;  /* 0x0000000909077c11 */ /* 0x000fe200080f1c18 */
[----:B------:R-:W-:-:S04]  /*0600*/  IMAD R3, R12, UR15, R3 ;  /* 0x0000000f0c037c24 */ /* 0x000fc8000f8e0203 */
[----:B------:R-:W-:-:S05]  /*0610*/  IMAD.IADD R11, R11, 0x1, R3 ;  /* 0x000000010b0b7824 */ /* 0x000fca00078e0203 */
[----:B------:R3:W-:Y:S02]  /*0620*/  STG.E.64 desc[UR10][R6.64], R10 ;  /* 0x0000000a06007986 */ /* 0x0007e4000c101b0a */
.L_x_5137:
[----:B------:R-:W-:Y:S05]  /*0630*/  BSYNC B0 ;  /* 0x0000000000007941 */ /* 0x000fea0003800000 */
.L_x_5136:
[----:B------:R-:W-:Y:S04]  /*0640*/  BSSY B0, `(.L_x_5138) ;  /* 0x0000009000007945 */ /* 0x000fe80003800000 */
[----:B------:R-:W-:Y:S05]  /*0650*/  @!P4 BRA `(.L_x_5139) ;  /* 0x00000000001cc947 */ /* 0x000fea0003800000 */
[----:B-----5:R-:W-:Y:S01]  /*0660*/  IMAD R3, R15, UR14, RZ ;  /* 0x0000000e0f037c24 */ /* 0x020fe2000f8e02ff */
[----:B---3--:R-:W-:Y:S01]  /*0670*/  LEA R10, P0, R8, UR8, 0x3 ;  /* 0x00000008080a7c11 */ /* 0x008fe2000f8018ff */
[----:B--2---:R-:W-:-:S03]  /*0680*/  IMAD.WIDE.U32 R6, R14, UR14, RZ ;  /* 0x0000000e0e067c25 */ /* 0x004fc6000f8e00ff */
[----:B------:R-:W-:Y:S01]  /*0690*/  LEA.HI.X R11, R8, UR9, R23, 0x3, P0 ;  /* 0x00000009080b7c11 */ /* 0x000fe200080f1c17 */
[----:B------:R-:W-:-:S04]  /*06a0*/  IMAD R3, R14, UR15, R3 ;  /* 0x0000000f0e037c24 */ /* 0x000fc8000f8e0203 */
[----:B------:R-:W-:-:S05]  /*06b0*/  IMAD.IADD R7, R7, 0x1, R3 ;  /* 0x0000000107077824 */ /* 0x000fca00078e0203 */
[----:B------:R4:W-:Y:S02]  /*06c0*/  STG.E.64 desc[UR10][R10.64], R6 ;  /* 0x000000060a007986 */ /* 0x0009e4000c101b0a */
.L_x_5139:
[----:B------:R-:W-:Y:S05]  /*06d0*/  BSYNC B0 ;  /* 0x0000000000007941 */ /* 0x000fea0003800000 */
.L_x_5138:
[----:B------:R-:W-:-:S03]  /*06e0*/  IMAD.WIDE.U32 R4, R2, 0x4, R4 ;  /* 0x0000000402047825 */ /* 0x000fc600078e0004 */
[C---:B------:R-:W-:Y:S02]  /*06f0*/  ISETP.GE.U32.AND P0, PT, R4.reuse, 0x10000, PT ;  /* 0x000100000400780c */ /* 0x040fe40003f06070 */
[----:B------:R-:W-:Y:S02]  /*0700*/  ISETP.LT.U32.AND P1, PT, R4, UR12, PT ;  /* 0x0000000c04007c0c */ /* 0x000fe4000bf21070 */
[C---:B------:R-:W-:Y:S02]  /*0710*/  ISETP.GE.U32.AND.EX P0, PT, R5.reuse, RZ, PT, P0 ;  /* 0x000000ff0500720c */ /* 0x040fe40003f06100 */
[----:B------:R-:W-:-:S13]  /*0720*/  ISETP.LT.AND.EX P1, PT, R5, UR4, PT, P1 ;  /* 0x0000000405007c0c */ /* 0x000fda000bf21310 */
[----:B------:R-:W-:Y:S05]  /*0730*/  @!P0 BRA P1, `(.L_x_5140) ;  /* 0xfffffff800a48947 */ /* 0x000fea000083ffff */
[----:B------:R-:W-:Y:S05]  /*0740*/  EXIT ;  /* 0x000000000000794d */ /* 0x000fea0003800000 */
.L_x_5131:
        /* <DEDUP_REMOVED lines=9> */
.L_x_5141:
[C---:B------:R-:W-:Y:S01]  /*07e0*/  IMAD.SHL.U32 R2, R0.reuse, 0x20, RZ ;  /* 0x0000002000027824 */ /* 0x040fe200078e00ff */
[----:B------:R-:W-:-:S04]  /*07f0*/  SHF.L.U64.HI R18, R0, 0x5, R3 ;  /* 0x0000000500127819 */ /* 0x000fc80000010203 */
[----:B------:R-:W-:-:S04]  /*0800*/  IADD3 R16, P0, R2, UR6, RZ ;  /* 0x0000000602107c10 */ /* 0x000fc8000ff1e0ff */
[----:B------:R-:W-:-:S05]  /*0810*/  IADD3.X R17, R18, UR7, RZ, P0, !PT ;  /* 0x0000000712117c10 */ /* 0x000fca00087fe4ff */
[----:B------:R-:W2:Y:S04]  /*0820*/  LDG.E.128 R8, desc[UR10][R16.64] ;  /* 0x0000000a10087981 */ /* 0x000ea8000c1e1d00 */
[----:B------:R-:W3:Y:S01]  /*0830*/  LDG.E.128 R4, desc[UR10][R16.64+0x10] ;  /* 0x0000100a10047981 */ /* 0x000ee2000c1e1d00 */
[----:B--2---:R-:W-:Y:S02]  /*0840*/  IMAD R15, R9, UR14, RZ ;  /* 0x0000000e090f7c24 */ /* 0x004fe4000f8e02ff */
[----:B------:R-:W-:Y:S02]  /*0850*/  IMAD R11, R11, UR14, RZ ;  /* 0x0000000e0b0b7c24 */ /* 0x000fe4000f8e02ff */
[----:B---3--:R-:W-:Y:S02]  /*0860*/  IMAD R7, R7, UR14, RZ ;  /* 0x0000000e07077c24 */ /* 0x008fe4000f8e02ff */
[----:B------:R-:W-:-:S02]  /*0870*/  IMAD R19, R8, UR15, R15 ;  /* 0x0000000f08137c24 */ /* 0x000fc4000f8e020f */
[C---:B------:R-:W-:Y:S02]  /*0880*/  IMAD R9, R10.reuse, UR15, R11 ;  /* 0x0000000f0a097c24 */ /* 0x040fe4000f8e020b */
[----:B------:R-:W-:-:S04]  /*0890*/  IMAD.WIDE.U32 R12, R10, UR14, RZ ;  /* 0x0000000e0a0c7c25 */ /* 0x000fc8000f8e00ff */
[----:B------:R-:W-:Y:S01]  /*08a0*/  IMAD.WIDE.U32 R14, R8, UR14, RZ ;  /* 0x0000000e080e7c25 */ /* 0x000fe2000f8e00ff */
[----:B------:R-:W-:-:S03]  /*08b0*/  IADD3 R8, P0, R2, UR8, RZ ;  /* 0x0000000802087c10 */ /* 0x000fc6000ff1e0ff */
[----:B------:R-:W-:Y:S02]  /*08c0*/  IMAD R23, R5, UR14, RZ ;  /* 0x0000000e05177c24 */ /* 0x000fe4000f8e02ff */
[----:B------:R-:W-:Y:S02]  /*08d0*/  IMAD R21, R6, UR15, R7 ;  /* 0x0000000f06157c24 */ /* 0x000fe4000f8e0207 */
[----:B------:R-:W-:Y:S01]  /*08e0*/  IMAD.IADD R7, R13, 0x1, R9 ;  /* 0x000000010d077824 */ /* 0x000fe200078e0209 */
[----:B------:R-:W-:Y:S01]  /*08f0*/  IADD3.X R9, R18, UR9, RZ, P0, !PT ;  /* 0x0000000912097c10 */ /* 0x000fe200087fe4ff */
[----:B------:R-:W-:Y:S01]  /*0900*/  IMAD.WIDE.U32 R10, R6, UR14, RZ ;  /* 0x0000000e060a7c25 */ /* 0x000fe2000f8e00ff */
[----:B------:R-:W-:-:S03]  /*0910*/  IADD3 R0, P0, R0, UR5, RZ ;  /* 0x0000000500007c10 */ /* 0x000fc6000ff1e0ff */
[----:B------:R-:W-:Y:S01]  /*0920*/  IMAD R23, R4, UR15, R23 ;  /* 0x0000000f04177c24 */ /* 0x000fe2000f8e0217 */
[----:B------:R-:W-:Y:S01]  /*0930*/  ISETP.LT.U32.AND P1, PT, R0, 0x4000, PT ;  /* 0x000040000000780c */ /* 0x000fe20003f21070 */
[----:B------:R-:W-:-:S04]  /*0940*/  IMAD.WIDE.U32 R16, R4, UR14, RZ ;  /* 0x0000000e04107c25 */ /* 0x000fc8000f8e00ff */
[----:B------:R-:W-:Y:S02]  /*0950*/  IMAD.IADD R5, R15, 0x1, R19 ;  /* 0x000000010f057824 */ /* 0x000fe400078e0213 */
[----:B------:R-:W-:Y:S02]  /*0960*/  IMAD.MOV.U32 R6, RZ, RZ, R12 ;  /* 0x000000ffff067224 */ /* 0x000fe400078e000c */
[----:B------:R-:W-:Y:S02]  /*0970*/  IMAD.MOV.U32 R4, RZ, RZ, R14 ;  /* 0x000000ffff047224 */ /* 0x000fe400078e000e */
[----:B------:R-:W-:Y:S02]  /*0980*/  IMAD.IADD R19, R11, 0x1, R21 ;  /* 0x000000010b137824 */ /* 0x000fe400078e0215 */
[----:B------:R-:W-:Y:S01]  /*0990*/  IMAD.IADD R17, R17, 0x1, R23 ;  /* 0x0000000111117824 */ /* 0x000fe200078e0217 */
[----:B------:R0:W-:Y:S01]  /*09a0*/  STG.E.128 desc[UR10][R8.64], R4 ;  /* 0x0000000408007986 */ /* 0x0001e2000c101d0a */
[----:B------:R-:W-:-:S02]  /*09b0*/  IMAD.MOV.U32 R18, RZ, RZ, R10 ;  /* 0x000000ffff127224 */ /* 0x000fc400078e000a */
[----:B------:R-:W-:Y:S02]  /*09c0*/  IMAD.SHL.U32 R2, R0, 0x4, RZ ;  /* 0x0000000400027824 */ /* 0x000fe400078e00ff */
[----:B------:R-:W-:Y:S01]  /*09d0*/  IMAD.X R3, RZ, RZ, R3, P0 ;  /* 0x000000ffff037224 */ /* 0x000fe200000e0603 */
[----:B------:R0:W-:Y:S02]  /*09e0*/  STG.E.128 desc[UR10][R8.64+0x10], R16 ;  /* 0x0000101008007986 */ /* 0x0001e4000c101d0a */
[----:B------:R-:W-:Y:S02]  /*09f0*/  ISETP.GE.U32.AND P0, PT, R2, UR12, PT ;  /* 0x0000000c02007c0c */ /* 0x000fe4000bf06070 */
[----:B------:R-:W-:Y:S02]  /*0a00*/  SHF.L.U64.HI R2, R0, 0x2, R3 ;  /* 0x0000000200027819 */ /* 0x000fe40000010203 */
[----:B------:R-:W-:Y:S02]  /*0a10*/  ISETP.LT.U32.AND.EX P1, PT, R3, RZ, PT, P1 ;  /* 0x000000ff0300720c */ /* 0x000fe40003f21110 */
[----:B------:R-:W-:-:S13]  /*0a20*/  ISETP.GE.AND.EX P0, PT, R2, UR4, PT, P0 ;  /* 0x0000000402007c0c */ /* 0x000fda000bf06300 */
[----:B0-----:R-:W-:Y:S05]  /*0a30*/  @!P0 BRA P1, `(.L_x_5141) ;  /* 0xfffffffc00688947 */ /* 0x001fea000083ffff */
[----:B------:R-:W-:Y:S05]  /*0a40*/  EXIT ;  /* 0x000000000000794d */ /* 0x000fea0003800000 */
.L_x_5142:
        /* <DEDUP_REMOVED lines=11> */
.L_x_5412:


//--------------------- .text._ZN2at6native57_GLOBAL__N__f3eca4a2_24_ForeachBinaryOpScalar_cu_86b9896c25multi_tensor_apply_kernelINS1_18TensorListMetadataILi2EEENS1_21BinaryOpScalarFunctorIiLi2ELi1ELi1EEEJSt10multipliesIiEiEEEvT_T0_DpT1_ --------------------------
	.section	.text._ZN2at6native57_GLOBAL__N__f3eca4a2_24_ForeachBinaryOpScalar_cu_86b9896c25multi_tensor_apply_kernelINS1_18TensorListMetadataILi2EEENS1_21BinaryOpScalarFunctorIiLi2ELi1ELi1EEEJSt10multipliesIiEiEEEvT_T0_DpT1_,"ax",@progbits
	.align	128
.text._ZN2at6native57_GLOBAL__N__f3eca4a2_24_ForeachBinaryOpScalar_cu_86b9896c25multi_tensor_apply_kernelINS1_18TensorListMetadataILi2EEENS1_21BinaryOpScalarFunctorIiLi2ELi1ELi1EEEJSt10multipliesIiEiEEEvT_T0_DpT1_:
        .type           _ZN2at6native57_GLOBAL__N__f3eca4a2_24_ForeachBinaryOpScalar_cu_86b9896c25multi_tensor_apply_kernelINS1_18TensorListMetadataILi2EEENS1_21BinaryOpScalarFunctorIiLi2ELi1ELi1EEEJSt10multipliesIiEiEEEvT_T0_DpT1_,@function
        .size           _ZN2at6native57_GLOBAL__N__f3eca4a2_24_ForeachBinaryOpScalar_cu_86b9896c25multi_tensor_apply_kernelINS1_18TensorListMetadataILi2EEENS1_21BinaryOpScalarFunctorIiLi2ELi1ELi1EEEJSt10multipliesIiEiEEEvT_T0_DpT1_,(.L_x_5413 - _ZN2at6native57_GLOBAL__N__f3eca4a2_24_ForeachBinaryOpScalar_cu_86b9896c25multi_tensor_apply_kernelINS1_18TensorListMetadataILi2EEENS1_21BinaryOpScalarFunctorIiLi2ELi1ELi1EEEJSt10multipliesIiEiEEEvT_T0_DpT1_)
        .other          _ZN2at6native57_GLOBAL__N__f3eca4a2_24_ForeachBinaryOpScalar_cu_86b9896c25multi_tensor_apply_kernelINS1_18TensorListMetadataILi2EEENS1_21BinaryOpScalarFunctorIiLi2ELi1ELi1EEEJSt10multipliesIiEiEEEvT_T0_DpT1_,@"STO_CUDA_ENTRY STV_DEFAULT"
_ZN2at6native57_GLOBAL__N__f3eca4a2_24_ForeachBinaryOpScalar_cu_86b9896c25multi_tensor_apply_kernelINS1_18TensorListMetadataILi2EEENS1_21BinaryOpScalarFunctorIiLi2ELi1ELi1EEEJSt10multipliesIiEiEEEvT_T0_DpT1_:
        /* <DEDUP_REMOVED lines=27> */
.L_x_5144:
        /* <DEDUP_REMOVED lines=52> */
[----:B--2---:R-:W-:Y:S02]  /*04f0*/  @P3 IMAD R29, R20, R29, RZ ;  /* 0x0000001d141d3224 */ /* 0x004fe400078e02ff */
[----:B---3--:R-:W-:Y:S02]  /*0500*/  @P2 IMAD R21, R24, R7, RZ ;  /* 0x0000000718152224 */ /* 0x008fe400078e02ff */
[----:B------:R-:W-:Y:S01]  /*0510*/  IMAD.MOV.U32 R7, RZ, RZ, R5 ;  /* 0x000000ffff077224 */ /* 0x000fe200078e0005 */
[----:B------:R2:W-:Y:S01]  /*0520*/  @P3 STG.E desc[UR4][R14.64], R29 ;  /* 0x0000001d0e003986 */ /* 0x0005e2000c101904 */
[----:B------:R-:W-:-:S03]  /*0530*/  IMAD.WIDE.U32 R6, R4, 0x4, R6 ;  /* 0x0000000404067825 */ /* 0x000fc600078e0006 */
[----:B------:R2:W-:Y:S01]  /*0540*/  @P2 STG.E desc[UR4][R16.64], R21 ;  /* 0x0000001510002986 */ /* 0x0005e2000c101904 */
[----:B----4-:R-:W-:Y:S02]  /*0550*/  @P1 IMAD R23, R26, R23, RZ ;  /* 0x000000171a171224 */ /* 0x010fe400078e02ff */
[----:B-----5:R-:W-:-:S03]  /*0560*/  @P0 IMAD R27, R27, R28, RZ ;  /* 0x0000001c1b1b0224 */ /* 0x020fc600078e02ff */
        /* <DEDUP_REMOVED lines=9> */
.L_x_5143:
        /* <DEDUP_REMOVED lines=9> */
.L_x_5145:
        /* <DEDUP_REMOVED lines=15> */
[----:B--2---:R-:W-:Y:S02]  /*0780*/  IMAD R7, R7, UR7, RZ ;  /* 0x0000000707077c24 */ /* 0x004fe4000f8e02ff */
[----:B------:R-:W-:Y:S02]  /*0790*/  IMAD R6, R6, UR7, RZ ;  /* 0x0000000706067c24 */ /* 0x000fe4000f8e02ff */
[----:B------:R-:W-:-:S02]  /*07a0*/  IMAD R5, R5, UR7, RZ ;  /* 0x0000000705057c24 */ /* 0x000fc4000f8e02ff */
[----:B------:R-:W-:-:S05]  /*07b0*/  IMAD R4, R4, UR7, RZ ;  /* 0x0000000704047c24 */ /* 0x000fca000f8e02ff */
[----:B------:R0:W-:Y:S01]  /*07c0*/  STG.E.128 desc[UR4][R14.64], R4 ;  /* 0x000000040e007986 */ /* 0x0001e2000c101d04 */
[----:B------:R-:W-:Y:S05]  /*07d0*/  @!P0 BRA P1, `(.L_x_5145) ;  /* 0xfffffffc00ac8947 */ /* 0x000fea000083ffff */
[----:B------:R-:W-:Y:S05]  /*07e0*/  EXIT ;  /* 0x000000000000794d */ /* 0x000fea0003800000 */
.L_x_5146:
        /* <DEDUP_REMOVED lines=9> */
.L_x_5413:


//--------------------- .text._ZN2at6native57_GLOBAL__N__f3eca4a2_24_ForeachBinaryOpScalar_cu_86b9896c25multi_tensor_apply_kernelINS1_18TensorListMetadataILi2EEENS1_21BinaryOpScalarFunctorIaLi2ELi1ELi1EEEJSt10multipliesIaEaEEEvT_T0_DpT1_ --------------------------
	.section	.text._ZN2at6native57_GLOBAL__N__f3eca4a2_24_ForeachBinaryOpScalar_cu_86b9896c25multi_tensor_apply_kernelINS1_18TensorListMetadataILi2EEENS1_21BinaryOpScalarFunctorIaLi2ELi1ELi1EEEJSt10multipliesIaEaEEEvT_T0_DpT1_,"ax",@progbits
	.align	128
.text._ZN2at6native57_GLOBAL__N__f3eca4a2_24_ForeachBinaryOpScalar_cu_86b9896c25multi_tensor_apply_kernelINS1_18TensorListMetadataILi2EEENS1_21BinaryOpScalarFunctorIaLi2ELi1ELi1EEEJSt10multipliesIaEaEEEvT_T0_DpT1_:
        .type           _ZN2at6native57_GLOBAL__N__f3eca4a2_24_ForeachBinaryOpScalar_cu_86b9896c25multi_tensor_apply_kernelINS1_18TensorListMetadataILi2EEENS1_21BinaryOpScalarFunctorIaLi2ELi1ELi1EEEJSt10multipliesIaEaEEEvT_T0_DpT1_,@function
        .size           _ZN2at6native57_GLOBAL__N__f3eca4a2_24_ForeachBinaryOpScalar_cu_86b9896c25multi_tensor_apply_kernelINS1_18TensorListMetadataILi2EEENS1_21BinaryOpScalarFunctorIaLi2ELi1ELi1EEEJSt10multipliesIaEaEEEvT_T0_DpT1_,(.L_x_5414 - _ZN2at6native57_GLOBAL__N__f3eca4a2_24_ForeachBinaryOpScalar_cu_86b9896c25multi_tensor_apply_kernelINS1_18TensorListMetadataILi2EEENS1_21BinaryOpScalarFunctorIaLi2ELi1ELi1EEEJSt10multipliesIaEaEEEvT_T0_DpT1_)
        .other          _ZN2at6native57_GLOBAL__N__f3eca4a2_24_ForeachBinaryOpScalar_cu_86b9896c25multi_tensor_apply_kernelINS1_18TensorListMetadataILi2EEENS1_21BinaryOpScalarFunctorIaLi2ELi1ELi1EEEJSt10multipliesIaEaEEEvT_T0_DpT1_,@"STO_CUDA_ENTRY STV_DEFAULT"
_ZN2at6native57_GLOBAL__N__f3eca4a2_24_ForeachBinaryOpScalar_cu_86b9896c25multi_tensor_apply_kernelINS1_18TensorListMetadataILi2EEENS1_21BinaryOpScalarFunctorIaLi2ELi1ELi1EEEJSt10multipliesIaEaEEEvT_T0_DpT1_:
        /* <DEDUP_REMOVED lines=12> */
[C---:B0-----:R-:W-:Y:S02]  /*00c0*/  IADD3 R0, P1, R6.reuse, R4, RZ ;  /* 0x0000000406007210 */ /* 0x041fe40007f3e0ff */
[----:B-1----:R-:W-:-:S02]  /*00d0*/  IADD3 R3, P2, R6, R8, RZ ;  /* 0x0000000806037210 */ /* 0x002fc40007f5e0ff */
[----:B--2---:R-:W-:-:S04]  /*00e0*/  IADD3 R2, P3, -R6, R10, RZ ;  /* 0x0000000a06027210 */ /* 0x004fc80007f7e1ff */
[----:B------:R-:W-:Y:S01]  /*00f0*/  LOP3.LUT R4, R2, R3, R0, 0xfe, !PT ;  /* 0x0000000302047212 */ /* 0x000fe200078efe00 */
[----:B------:R-:W-:-:S03]  /*0100*/  IMAD.X R6, R11, 0x1, ~R7, P3 ;  /* 0x000000010b067824 */ /* 0x000fc600018e0e07 */
[----:B------:R-:W-:Y:S01]  /*0110*/  LOP3.LUT P0, RZ, R4, 0x3, RZ, 0xc0, !PT ;  /* 0x0000000304ff7812 */ /* 0x000fe2000780c0ff */
[C---:B------:R-:W-:Y:S02]  /*0120*/  IMAD.X R4, R7.reuse, 0x1, R5, P1 ;  /* 0x0000000107047824 */ /* 0x040fe400008e0605 */
[----:B------:R-:W-:-:S10]  /*0130*/  IMAD.X R5, R7, 0x1, R9, P2 ;  /* 0x0000000107057824 */ /* 0x000fd400010e0609 */
        /* <DEDUP_REMOVED lines=8> */
.L_x_5148:
        /* <DEDUP_REMOVED lines=27> */
[----:B------:R-:W-:Y:S01]  /*0370*/  @P1 IADD3 R14, P4, R29, R0, RZ ;  /* 0x000000001d0e1210 */ /* 0x000fe20007f9e0ff */
[----:B------:R-:W-:Y:S01]  /*0380*/  @P0 IMAD.X R21, R12, 0x1, R4, P5 ;  /* 0x000000010c150824 */ /* 0x000fe200028e0604 */
[----:B------:R-:W-:-:S02]  /*0390*/  PRMT R24, RZ, 0x7610, R24 ;  /* 0x00007610ff187816 */ /* 0x000fc40000000018 */
[-C--:B------:R-:W-:Y:S01]  /*03a0*/  @P3 IADD3 R16, P5, R11, R0.reuse, RZ ;  /* 0x000000000b103210 */ /* 0x080fe20007fbe0ff */
[----:B------:R-:W-:Y:S01]  /*03b0*/  @P1 IMAD.X R15, R13, 0x1, R4, P4 ;  /* 0x000000010d0f1824 */ /* 0x000fe200020e0604 */
[----:B------:R0:W2:Y:S01]  /*03c0*/  @P0 LDG.E.U8 R28, desc[UR6][R20.64] ;  /* 0x00000006141c0981 */ /* 0x0000a2000c1e1100 */
[----:B------:R-:W-:Y:S02]  /*03d0*/  PRMT R26, RZ, 0x7610, R26 ;  /* 0x00007610ff1a7816 */ /* 0x000fe4000000001a */
[----:B------:R-:W-:Y:S01]  /*03e0*/  @P3 IMAD.X R17, R19, 0x1, R4, P5 ;  /* 0x0000000113113824 */ /* 0x000fe200028e0604 */
[----:B------:R1:W3:Y:S01]  /*03f0*/  @P1 LDG.E.U8 R24, desc[UR6][R14.64] ;  /* 0x000000060e181981 */ /* 0x0002e2000c1e1100 */
[----:B------:R-:W-:-:S03]  /*0400*/  @P2 IADD3 R22, P4, R25, R0, RZ ;  /* 0x0000000019162210 */ /* 0x000fc60007f9e0ff */
[----:B------:R4:W5:Y:S01]  /*0410*/  @P3 LDG.E.U8 R26, desc[UR6][R16.64] ;  /* 0x00000006101a3981 */ /* 0x000962000c1e1100 */
[----:B0-----:R-:W-:Y:S01]  /*0420*/  PRMT R20, RZ, 0x7610, R20 ;  /* 0x00007610ff147816 */ /* 0x001fe20000000014 */
[----:B------:R-:W-:-:S05]  /*0430*/  @P2 IMAD.X R23, R27, 0x1, R4, P4 ;  /* 0x000000011b172824 */ /* 0x000fca00020e0604 */
[----:B------:R5:W5:Y:S01]  /*0440*/  @P2 LDG.E.U8 R20, desc[UR6][R22.64] ;  /* 0x0000000616142981 */ /* 0x000b62000c1e1100 */
[----:B-1----:R-:W0:Y:S08]  /*0450*/  @P0 LDC.S8 R14, c[0x0][0xe5a] ;  /* 0x00039680ff0e0b82 */ /* 0x002e300000000200 */
[----:B------:R-:W1:Y:S08]  /*0460*/  @P1 LDC.S8 R21, c[0x0][0xe5a] ;  /* 0x00039680ff151b82 */ /* 0x000e700000000200 */
[----:B----4-:R-:W4:Y:S08]  /*0470*/  @P3 LDC.S8 R16, c[0x0][0xe5a] ;  /* 0x00039680ff103b82 */ /* 0x010f300000000200 */
[----:B------:R-:W4:Y:S01]  /*0480*/  @P2 LDC.S8 R17, c[0x0][0xe5a] ;  /* 0x00039680ff112b82 */ /* 0x000f220000000200 */
[----:B--2---:R-:W-:Y:S01]  /*0490*/  @P0 PRMT R15, R28, 0x9910, RZ ;  /* 0x000099101c0f0816 */ /* 0x004fe200000000ff */
[----:B0-----:R-:W-:Y:S01]  /*04a0*/  @P0 IMAD.MOV.U32 R28, RZ, RZ, R14 ;  /* 0x000000ffff1c0224 */ /* 0x001fe200078e000e */
[----:B------:R-:W-:-:S02]  /*04b0*/  @P0 IADD3 R14, P4, R18, R3, RZ ;  /* 0x00000003120e0210 */ /* 0x000fc40007f9e0ff */
[----:B---3--:R-:W-:Y:S01]  /*04c0*/  @P1 PRMT R24, R24, 0x9910, RZ ;  /* 0x0000991018181816 */ /* 0x008fe200000000ff */
[----:B------:R-:W-:Y:S02]  /*04d0*/  @P0 IMAD R28, R28, R15, RZ ;  /* 0x0000000f1c1c0224 */ /* 0x000fe400078e02ff */
[----:B------:R-:W-:Y:S01]  /*04e0*/  @P0 IMAD.X R15, R12, 0x1, R5, P4 ;  /* 0x000000010c0f0824 */ /* 0x000fe200020e0605 */
[----:B-----5:R-:W-:Y:S01]  /*04f0*/  @P3 PRMT R23, R26, 0x9910, RZ ;  /* 0x000099101a173816 */ /* 0x020fe200000000ff */
[----:B-1----:R-:W-:Y:S02]  /*0500*/  @P1 IMAD.MOV.U32 R12, RZ, RZ, R21 ;  /* 0x000000ffff0c1224 */ /* 0x002fe400078e0015 */
[----:B------:R-:W-:Y:S01]  /*0510*/  @P1 IMAD.MOV.U32 R21, RZ, RZ, R24 ;  /* 0x000000ffff151224 */ /* 0x000fe200078e0018 */
[----:B------:R0:W-:Y:S01]  /*0520*/  @P0 STG.E.U8 desc[UR6][R14.64], R28 ;  /* 0x0000001c0e000986 */ /* 0x0001e2000c101106 */
[----:B----4-:R-:W-:Y:S01]  /*0530*/  @P3 IMAD R23, R16, R23, RZ ;  /* 0x0000001710173224 */ /* 0x010fe200078e02ff */
[----:B------:R-:W-:Y:S01]  /*0540*/  @P3 IADD3 R16, P4, R11, R3, RZ ;  /* 0x000000030b103210 */ /* 0x000fe20007f9e0ff */
[----:B------:R-:W-:Y:S01]  /*0550*/  @P1 IMAD R21, R12, R21, RZ ;  /* 0x000000150c151224 */ /* 0x000fe200078e02ff */
[----:B------:R-:W-:-:S02]  /*0560*/  @P1 IADD3 R12, P0, R29, R3, RZ ;  /* 0x000000031d0c1210 */ /* 0x000fc40007f1e0ff */
[----:B------:R-:W-:Y:S01]  /*0570*/  @P2 PRMT R11, R20, 0x9910, RZ ;  /* 0x00009910140b2816 */ /* 0x000fe200000000ff */
[----:B------:R-:W-:Y:S02]  /*0580*/  @P2 IMAD.MOV.U32 R20, RZ, RZ, R17 ;  /* 0x000000ffff142224 */ /* 0x000fe400078e0011 */
[--C-:B------:R-:W-:Y:S01]  /*0590*/  @P1 IMAD.X R13, R13, 0x1, R5.reuse, P0 ;  /* 0x000000010d0d1824 */ /* 0x100fe200000e0605 */
[----:B------:R-:W-:Y:S01]  /*05a0*/  @P2 IADD3 R18, P0, R25, R3, RZ ;  /* 0x0000000319122210 */ /* 0x000fe20007f1e0ff */
[----:B------:R-:W-:Y:S02]  /*05b0*/  @P3 IMAD.X R17, R19, 0x1, R5, P4 ;  /* 0x0000000113113824 */ /* 0x000fe400020e0605 */
[----:B0-----:R-:W-:Y:S01]  /*05c0*/  @P2 IMAD R15, R20, R11, RZ ;  /* 0x0000000b140f2224 */ /* 0x001fe200078e02ff */
[----:B------:R2:W-:Y:S01]  /*05d0*/  @P1 STG.E.U8 desc[UR6][R12.64], R21 ;  /* 0x000000150c001986 */ /* 0x0005e2000c101106 */
[----:B------:R-:W-:Y:S02]  /*05e0*/  IMAD.MOV.U32 R11, RZ, RZ, R9 ;  /* 0x000000ffff0b7224 */ /* 0x000fe400078e0009 */
[----:B------:R-:W-:Y:S01]  /*05f0*/  @P2 IMAD.X R19, R27, 0x1, R5, P0 ;  /* 0x000000011b132824 */ /* 0x000fe200000e0605 */
[----:B------:R2:W-:Y:S01]  /*0600*/  @P3 STG.E.U8 desc[UR6][R16.64], R23 ;  /* 0x0000001710003986 */ /* 0x0005e2000c101106 */
[----:B------:R-:W-:-:S03]  /*0610*/  IMAD.WIDE.U32 R10, R8, 0x4, R10 ;  /* 0x00000004080a7825 */ /* 0x000fc600078e000a */
[----:B------:R2:W-:Y:S01]  /*0620*/  @P2 STG.E.U8 desc[UR6][R18.64], R15 ;  /* 0x0000000f12002986 */ /* 0x0005e2000c101106 */
[----:B------:R-:W-:Y:S01]  /*0630*/  IMAD.MOV.U32 R9, RZ, RZ, R11 ;  /* 0x000000ffff097224 */ /* 0x000fe200078e000b */
[C---:B------:R-:W-:Y:S02]  /*0640*/  ISETP.GE.U32.AND P0, PT, R10.reuse, 0x10000, PT ;  /* 0x000100000a00780c */ /* 0x040fe40003f06070 */
[----:B------:R-:W-:Y:S02]  /*0650*/  ISETP.LT.U32.AND P1, PT, R10, R2, PT ;  /* 0x000000020a00720c */ /* 0x000fe40003f21070 */
[C---:B------:R-:W-:Y:S02]  /*0660*/  ISETP.GE.U32.AND.EX P0, PT, R11.reuse, RZ, PT, P0 ;  /* 0x000000ff0b00720c */ /* 0x040fe40003f06100 */
[----:B------:R-:W-:-:S13]  /*0670*/  ISETP.LT.AND.EX P1, PT, R11, R6, PT, P1 ;  /* 0x000000060b00720c */ /* 0x000fda0003f21310 */
[----:B--2---:R-:W-:Y:S05]  /*0680*/  @!P0 BRA P1, `(.L_x_5148) ;  /* 0xfffffff800cc8947 */ /* 0x004fea000083ffff */
[----:B------:R-:W-:Y:S05]  /*0690*/  EXIT ;  /* 0x000000000000794d */ /* 0x000fea0003800000 */
.L_x_5147:
[----:B------:R-:W0:Y:S02]  /*06a0*/  S2R R10, SR_TID.X ;  /* 0x00000000000a7919 */ /* 0x000e240000002100 */
[----:B0-----:R-:W-:-:S03]  /*06b0*/  IMAD.WIDE.U32 R8, R10, 0x4, RZ ;  /* 0x000000040a087825 */ /* 0x001fc600078e00ff */
[----:B------:R-:W-:-:S04]  /*06c0*/  ISETP.GE.U32.AND P0, PT, R8, R2, PT ;  /* 0x000000020800720c */ /* 0x000fc80003f06070 */
[----:B------:R-:W-:-:S04]  /*06d0*/  ISETP.GE.AND.EX P0, PT, R9, R6, PT, P0 ;  /* 0x000000060900720c */ /* 0x000fc80003f06300 */
[----:B------:R-:W-:-:S13]  /*06e0*/  ISETP.GT.U32.OR P0, PT, R10, 0x3fff, P0 ;  /* 0x00003fff0a00780c */ /* 0x000fda0000704470 */
[----:B------:R-:W-:Y:S05]  /*06f0*/  @P0 EXIT ;  /* 0x000000000000094d */ /* 0x000fea0003800000 */
[----:B------:R-:W-:Y:S01]  /*0700*/  IMAD.MOV.U32 R7, RZ, RZ, RZ ;  /* 0x000000ffff077224 */ /* 0x000fe200078e00ff */
[----:B------:R-:W-:Y:S01]  /*0710*/  ULDC.S8 UR4, c[0x0][0xe5a] ;  /* 0x0003968000047ab9 */ /* 0x000fe20000000200 */
[----:B------:R-:W-:-:S05]  /*0720*/  ULDC UR5, c[0x0][0x0] ;  /* 0x0000000000057ab9 */ /* 0x000fca0000000800 */
.L_x_5149:
[C---:B------:R-:W-:Y:S01]  /*0730*/  IMAD.SHL.U32 R15, R10.reuse, 0x4, RZ ;  /* 0x000000040a0f7824 */ /* 0x040fe200078e00ff */
[----:B------:R-:W-:-:S04]  /*0740*/  SHF.L.U64.HI R16, R10, 0x2, R7 ;  /* 0x000000020a107819 */ /* 0x000fc80000010207 */
[----:B------:R-:W-:-:S05]  /*0750*/  IADD3 R8, P0, R15, R0, RZ ;  /* 0x000000000f087210 */ /* 0x000fca0007f1e0ff */
[----:B------:R-:W-:-:S05]  /*0760*/  IMAD.X R9, R16, 0x1, R4, P0 ;  /* 0x0000000110097824 */ /* 0x000fca00000e0604 */
[----:B------:R-:W2:Y:S02]  /*0770*/  LDG.E R8, desc[UR6][R8.64] ;  /* 0x0000000608087981 */ /* 0x000ea4000c1e1900 */
[C---:B--2---:R-:W-:Y:S02]  /*0780*/  PRMT R11, R8.reuse, 0x7771, RZ ;  /* 0x00007771080b7816 */ /* 0x044fe400000000ff */
[C---:B------:R-:W-:Y:S02]  /*0790*/  LOP3.LUT R14, R8.reuse, 0xff, RZ, 0xc0, !PT ;  /* 0x000000ff080e7812 */ /* 0x040fe400078ec0ff */
[C---:B------:R-:W-:Y:S01]  /*07a0*/  PRMT R12, R8.reuse, 0x7772, RZ ;  /* 0x00007772080c7816 */ /* 0x040fe200000000ff */
[----:B------:R-:W-:Y:S01]  /*07b0*/  IMAD R11, R11, UR4, RZ ;  /* 0x000000040b0b7c24 */ /* 0x000fe2000f8e02ff */
[----:B------:R-:W-:Y:S01]  /*07c0*/  PRMT R13, R8, 0x7773, RZ ;  /* 0x00007773080d7816 */ /* 0x000fe200000000ff */
[----:B------:R-:W-:Y:S01]  /*07d0*/  IMAD R14, R14, UR4, RZ ;  /* 0x000000040e0e7c24 */ /* 0x000fe2000f8e02ff */
[----:B------:R-:W-:Y:S01]  /*07e0*/  IADD3 R8, P0, R15, R3, RZ ;  /* 0x000000030f087210 */ /* 0x000fe20007f1e0ff */
[----:B------:R-:W-:-:S03]  /*07f0*/  IMAD R12, R12, UR4, RZ ;  /* 0x000000040c0c7c24 */ /* 0x000fc6000f8e02ff */
[----:B------:R-:W-:Y:S01]  /*0800*/  PRMT R9, R11, 0x7604, R14 ;  /* 0x000076040b097816 */ /* 0x000fe2000000000e */
[----:B------:R-:W-:-:S03]  /*0810*/  IMAD R11, R13, UR4, RZ ;  /* 0x000000040d0b7c24 */ /* 0x000fc6000f8e02ff */
[----:B------:R-:W-:Y:S01]  /*0820*/  PRMT R12, R12, 0x7054, R9 ;  /* 0x000070540c0c7816 */ /* 0x000fe20000000009 */
        /* <DEDUP_REMOVED lines=13> */
.L_x_5150:
        /* <DEDUP_REMOVED lines=16> */
.L_x_5414:


//--------------------- .text._ZN2at6native57_GLOBAL__N__f3eca4a2_24_ForeachBinaryOpScalar_cu_86b9896c25multi_tensor_apply_kernelINS1_18TensorListMetadataILi2EEENS1_21BinaryOpScalarFunctorIhLi2ELi1ELi1EEEJSt10multipliesIhEhEEEvT_T0_DpT1_ --------------------------
	.section	.text._ZN2at6native57_GLOBAL__N__f3eca4a2_24_ForeachBinaryOpScalar_cu_86b9896c25multi_tensor_apply_kernelINS1_18TensorListMetadataILi2EEENS1_21BinaryOpScalarFunctorIhLi2ELi1ELi1EEEJSt10multipliesIhEhEEEvT_T0_DpT1_,"ax",@progbits
	.align	128
.text._ZN2at6native57_GLOBAL__N__f3eca4a2_24_ForeachBinaryOpScalar_cu_86b9896c25multi_tensor_apply_kernelINS1_18TensorListMetadataILi2EEENS1_21BinaryOpScalarFunctorIhLi2ELi1ELi1EEEJSt10multipliesIhEhEEEvT_T0_DpT1_:
        .type           _ZN2at6native57_GLOBAL__N__f3eca4a2_24_ForeachBinaryOpScalar_cu_86b9896c25multi_tensor_apply_kernelINS1_18TensorListMetadataILi2EEENS1_21BinaryOpScalarFunctorIhLi2ELi1ELi1EEEJSt10multipliesIhEhEEEvT_T0_DpT1_,@function
        .size           _ZN2at6native57_GLOBAL__N__f3eca4a2_24_ForeachBinaryOpScalar_cu_86b9896c25multi_tensor_apply_kernelINS1_18TensorListMetadataILi2EEENS1_21BinaryOpScalarFunctorIhLi2ELi1ELi1EEEJSt10multipliesIhEhEEEvT_T0_DpT1_,(.L_x_5415 - _ZN2at6native57_GLOBAL__N__f3eca4a2_24_ForeachBinaryOpScalar_cu_86b9896c25multi_tensor_apply_kernelINS1_18TensorListMetadataILi2EEENS1_21BinaryOpScalarFunctorIhLi2ELi1ELi1EEEJSt10multipliesIhEhEEEvT_T0_DpT1_)
        .other          _ZN2at6native57_GLOBAL__N__f3eca4a2_24_ForeachBinaryOpScalar_cu_86b9896c25multi_tensor_apply_kernelINS1_18TensorListMetadataILi2EEENS1_21BinaryOpScalarFunctorIhLi2ELi1ELi1EEEJSt10multipliesIhEhEEEvT_T0_DpT1_,@"STO_CUDA_ENTRY STV_DEFAULT"
_ZN2at6native57_GLOBAL__N__f3eca4a2_24_ForeachBinaryOpScalar_cu_86b9896c25multi_tensor_apply_kernelINS1_18TensorListMetadataILi2EEENS1_21BinaryOpScalarFunctorIhLi2ELi1ELi1EEEJSt10multipliesIhEhEEEvT_T0_DpT1_:
        /* <DEDUP_REMOVED lines=28> */
.L_x_5152:
[----:B0-2---:R-:W-:Y:S01]  /*01c0*/  IADD3 R28, P1, R8, R20, RZ ;  /* 0x00000014081c7210 */ /* 0x005fe20007f3e0ff */
        /* <DEDUP_REMOVED lines=16> */
[----:B------:R-:W-:Y:S02]  /*02d0*/  ISETP.LT.U32.AND P3, PT, R23, R4, PT ;  /* 0x000000041700720c */ /* 0x000fe40003f61070 */
[----:B------:R-:W-:Y:S02]  /*02e0*/  ISETP.GE.U32.AND.EX P2, PT, R24, RZ, PT, P2 ;  /* 0x000000ff1800720c */ /* 0x000fe40003f46120 */
[----:B------:R-:W-:Y:S02]  /*02f0*/  IADD3 R11, P4, R11, R28, RZ ;  /* 0x0000001c0b0b7210 */ /* 0x000fe40007f9e0ff */
[----:B------:R-:W-:Y:S02]  /*0300*/  @P0 IADD3 R14, P5, R28, R2, RZ ;  /* 0x000000021c0e0210 */ /* 0x000fe40007fbe0ff */
[----:B------:R-:W-:Y:S01]  /*0310*/  ISETP.LT.AND.EX P2, PT, R24, R7, !P2, P3 ;  /* 0x000000071800720c */ /* 0x000fe20005741330 */
[----:B------:R-:W-:Y:S01]  /*0320*/  IMAD.X R10, RZ, RZ, R26, P4 ;  /* 0x000000ffff0a7224 */ /* 0x000fe200020e061a */
[C---:B------:R-:W-:Y:S01]  /*0330*/  ISETP.GE.U32.AND P3, PT, R11.reuse, 0x10000, PT ;  /* 0x000100000b00780c */ /* 0x040fe20003f66070 */
[----:B------:R-:W-:Y:S01]  /*0340*/  @P0 IMAD.X R15, R26, 0x1, R5, P5 ;  /* 0x000000011a0f0824 */ /* 0x000fe200028e0605 */
[----:B------:R-:W-:-:S02]  /*0350*/  ISETP.LT.U32.AND P4, PT, R11, R4, PT ;  /* 0x000000040b00720c */ /* 0x000fc40003f81070 */
[-C--:B------:R-:W-:Y:S02]  /*0360*/  @P1 IADD3 R12, P5, R25, R2.reuse, RZ ;  /* 0x00000002190c1210 */ /* 0x080fe40007fbe0ff */
[----:B------:R-:W-:Y:S01]  /*0370*/  ISETP.GE.U32.AND.EX P3, PT, R10, RZ, PT, P3 ;  /* 0x000000ff0a00720c */ /* 0x000fe20003f66130 */
[----:B------:R-:W2:Y:S01]  /*0380*/  @P0 LDG.E.U8 R27, desc[UR4][R14.64] ;  /* 0x000000040e1b0981 */ /* 0x000ea2000c1e1100 */
[----:B------:R-:W-:Y:S01]  /*0390*/  PRMT R29, RZ, 0x7610, R29 ;  /* 0x00007610ff1d7816 */ /* 0x000fe2000000001d */
[--C-:B------:R-:W-:Y:S01]  /*03a0*/  @P1 IMAD.X R13, R22, 0x1, R5.reuse, P5 ;  /* 0x00000001160d1824 */ /* 0x100fe200028e0605 */
[----:B------:R-:W-:Y:S02]  /*03b0*/  ISETP.LT.AND.EX P3, PT, R10, R7, !P3, P4 ;  /* 0x000000070a00720c */ /* 0x000fe40005f61340 */
[----:B------:R-:W-:Y:S02]  /*03c0*/  @P2 IADD3 R16, P4, R23, R2, RZ ;  /* 0x0000000217102210 */ /* 0x000fe40007f9e0ff */
[----:B------:R0:W3:Y:S03]  /*03d0*/  @P1 LDG.E.U8 R29, desc[UR4][R12.64] ;  /* 0x000000040c1d1981 */ /* 0x0000e6000c1e1100 */
[----:B------:R-:W-:Y:S01]  /*03e0*/  @P2 IMAD.X R17, R24, 0x1, R5, P4 ;  /* 0x0000000118112824 */ /* 0x000fe200020e0605 */
[----:B0-----:R-:W-:-:S05]  /*03f0*/  PRMT R12, RZ, 0x7610, R12 ;  /* 0x00007610ff0c7816 */ /* 0x001fca000000000c */
[----:B------:R-:W-:Y:S01]  /*0400*/  @P3 IADD3 R18, P4, R11, R2, RZ ;  /* 0x000000020b123210 */ /* 0x000fe20007f9e0ff */
[----:B------:R0:W4:Y:S01]  /*0410*/  @P2 LDG.E.U8 R12, desc[UR4][R16.64] ;  /* 0x00000004100c2981 */ /* 0x000122000c1e1100 */
[----:B------:R-:W-:-:S03]  /*0420*/  PRMT R15, RZ, 0x7610, R15 ;  /* 0x00007610ff0f7816 */ /* 0x000fc6000000000f */
[----:B------:R-:W-:-:S05]  /*0430*/  @P3 IMAD.X R19, R10, 0x1, R5, P4 ;  /* 0x000000010a133824 */ /* 0x000fca00020e0605 */
[----:B------:R1:W5:Y:S01]  /*0440*/  @P3 LDG.E.U8 R15, desc[UR4][R18.64] ;  /* 0x00000004120f3981 */ /* 0x000362000c1e1100 */
[C---:B------:R-:W-:Y:S01]  /*0450*/  @P0 PRMT R14, R0.reuse, 0x9910, RZ ;  /* 0x00009910000e0816 */ /* 0x040fe200000000ff */
[----:B------:R-:W-:Y:S01]  /*0460*/  IMAD.WIDE.U32 R20, R9, 0x4, R20 ;  /* 0x0000000409147825 */ /* 0x000fe200078e0014 */
[C---:B0-----:R-:W-:Y:S02]  /*0470*/  @P2 PRMT R16, R0.reuse, 0x9910, RZ ;  /* 0x0000991000102816 */ /* 0x041fe400000000ff */
[----:B------:R-:W-:Y:S02]  /*0480*/  @P3 PRMT R17, R0, 0x9910, RZ ;  /* 0x0000991000113816 */ /* 0x000fe400000000ff */
[----:B-1----:R-:W-:-:S05]  /*0490*/  @P3 IADD3 R18, P6, R11, R3, RZ ;  /* 0x000000030b123210 */ /* 0x002fca0007fde0ff */
[----:B------:R-:W-:Y:S01]  /*04a0*/  @P3 IMAD.X R19, R10, 0x1, R6, P6 ;  /* 0x000000010a133824 */ /* 0x000fe200030e0606 */
[----:B--2---:R-:W-:Y:S01]  /*04b0*/  @P0 PRMT R13, R27, 0x9910, RZ ;  /* 0x000099101b0d0816 */ /* 0x004fe200000000ff */
[----:B------:R-:W-:-:S04]  /*04c0*/  @P0 IMAD.MOV.U32 R27, RZ, RZ, R14 ;  /* 0x000000ffff1b0224 */ /* 0x000fc800078e000e */
[----:B------:R-:W-:Y:S01]  /*04d0*/  @P0 IMAD.MOV.U32 R14, RZ, RZ, R13 ;  /* 0x000000ffff0e0224 */ /* 0x000fe200078e000d */
[----:B------:R-:W-:-:S03]  /*04e0*/  @P1 PRMT R13, R0, 0x9910, RZ ;  /* 0x00009910000d1816 */ /* 0x000fc600000000ff */
[----:B------:R-:W-:Y:S01]  /*04f0*/  @P0 IMAD R27, R27, R14, RZ ;  /* 0x0000000e1b1b0224 */ /* 0x000fe200078e02ff */
[----:B---3--:R-:W-:Y:S01]  /*0500*/  @P1 PRMT R14, R29, 0x9910, RZ ;  /* 0x000099101d0e1816 */ /* 0x008fe200000000ff */
[----:B------:R-:W-:Y:S02]  /*0510*/  @P1 IMAD.MOV.U32 R29, RZ, RZ, R13 ;  /* 0x000000ffff1d1224 */ /* 0x000fe400078e000d */
[----:B------:R-:W-:Y:S02]  /*0520*/  @P2 IMAD.MOV.U32 R13, RZ, RZ, R16 ;  /* 0x000000ffff0d2224 */ /* 0x000fe400078e0010 */
[----:B------:R-:W-:Y:S01]  /*0530*/  @P1 IMAD R29, R29, R14, RZ ;  /* 0x0000000e1d1d1224 */ /* 0x000fe200078e02ff */
[----:B----4-:R-:W-:-:S05]  /*0540*/  @P2 PRMT R12, R12, 0x9910, RZ ;  /* 0x000099100c0c2816 */ /* 0x010fca00000000ff */
[----:B------:R-:W-:Y:S01]  /*0550*/  @P2 IMAD.MOV.U32 R16, RZ, RZ, R12 ;  /* 0x000000ffff102224 */ /* 0x000fe200078e000c */
[-C--:B------:R-:W-:Y:S02]  /*0560*/  @P0 IADD3 R12, P4, R28, R3.reuse, RZ ;  /* 0x000000031c0c0210 */ /* 0x080fe40007f9e0ff */
[----:B-----5:R-:W-:Y:S01]  /*0570*/  @P3 PRMT R15, R15, 0x9910, RZ ;  /* 0x000099100f0f3816 */ /* 0x020fe200000000ff */
[----:B------:R-:W-:Y:S01]  /*0580*/  @P2 IMAD R28, R13, R16, RZ ;  /* 0x000000100d1c2224 */ /* 0x000fe200078e02ff */
[-C--:B------:R-:W-:Y:S01]  /*0590*/  @P2 IADD3 R16, P5, R23, R3.reuse, RZ ;  /* 0x0000000317102210 */ /* 0x080fe20007fbe0ff */
[--C-:B------:R-:W-:Y:S01]  /*05a0*/  @P0 IMAD.X R13, R26, 0x1, R6.reuse, P4 ;  /* 0x000000011a0d0824 */ /* 0x100fe200020e0606 */
[----:B------:R-:W-:Y:S01]  /*05b0*/  @P1 IADD3 R14, P4, R25, R3, RZ ;  /* 0x00000003190e1210 */ /* 0x000fe20007f9e0ff */
[----:B------:R-:W-:Y:S02]  /*05c0*/  @P3 IMAD.MOV.U32 R26, RZ, RZ, R17 ;  /* 0x000000ffff1a3224 */ /* 0x000fe400078e0011 */
[----:B------:R-:W-:Y:S01]  /*05d0*/  @P3 IMAD.MOV.U32 R11, RZ, RZ, R15 ;  /* 0x000000ffff0b3224 */ /* 0x000fe200078e000f */
[----:B------:R2:W-:Y:S01]  /*05e0*/  @P0 STG.E.U8 desc[UR4][R12.64], R27 ;  /* 0x0000001b0c000986 */ /* 0x0005e2000c101104 */
[--C-:B------:R-:W-:Y:S01]  /*05f0*/  @P1 IMAD.X R15, R22, 0x1, R6.reuse, P4 ;  /* 0x00000001160f1824 */ /* 0x100fe200020e0606 */
[----:B------:R-:W-:Y:S01]  /*0600*/  ISETP.GE.U32.AND P0, PT, R20, 0x10000, PT ;  /* 0x000100001400780c */ /* 0x000fe20003f06070 */
[----:B------:R-:W-:-:S02]  /*0610*/  @P2 IMAD.X R17, R24, 0x1, R6, P5 ;  /* 0x0000000118112824 */ /* 0x000fc400028e0606 */
[----:B------:R-:W-:Y:S01]  /*0620*/  @P3 IMAD R11, R26, R11, RZ ;  /* 0x0000000b1a0b3224 */ /* 0x000fe200078e02ff */
        /* <DEDUP_REMOVED lines=8> */
.L_x_5151:
[----:B------:R-:W0:Y:S02]  /*06b0*/  S2R R11, SR_TID.X ;  /* 0x00000000000b7919 */ /* 0x000e240000002100 */
[----:B0-----:R-:W-:-:S03]  /*06c0*/  IMAD.WIDE.U32 R8, R11, 0x4, RZ ;  /* 0x000000040b087825 */ /* 0x001fc600078e00ff */
[----:B------:R-:W-:-:S04]  /*06d0*/  ISETP.GE.U32.AND P0, PT, R8, R4, PT ;  /* 0x000000040800720c */ /* 0x000fc80003f06070 */
[----:B------:R-:W-:-:S04]  /*06e0*/  ISETP.GE.AND.EX P0, PT, R9, R7, PT, P0 ;  /* 0x000000070900720c */ /* 0x000fc80003f06300 */
[----:B------:R-:W-:-:S13]  /*06f0*/  ISETP.GT.U32.OR P0, PT, R11, 0x3fff, P0 ;  /* 0x00003fff0b00780c */ /* 0x000fda0000704470 */
[----:B------:R-:W-:Y:S05]  /*0700*/  @P0 EXIT ;  /* 0x000000000000094d */ /* 0x000fea0003800000 */
[----:B------:R-:W-:Y:S01]  /*0710*/  PRMT R10, R0, 0x9910, RZ ;  /* 0x00009910000a7816 */ /* 0x000fe200000000ff */
[----:B------:R-:W-:Y:S01]  /*0720*/  IMAD.MOV.U32 R0, RZ, RZ, RZ ;  /* 0x000000ffff007224 */ /* 0x000fe200078e00ff */
[----:B------:R-:W-:-:S06]  /*0730*/  ULDC UR6, c[0x0][0x0] ;  /* 0x0000000000067ab9 */ /* 0x000fcc0000000800 */
.L_x_5153:
[C---:B------:R-:W-:Y:S01]  /*0740*/  IMAD.SHL.U32 R16, R11.reuse, 0x4, RZ ;  /* 0x000000040b107824 */ /* 0x040fe200078e00ff */
[----:B------:R-:W-:-:S04]  /*0750*/  SHF.L.U64.HI R18, R11, 0x2, R0 ;  /* 0x000000020b127819 */ /* 0x000fc80000010200 */
[----:B------:R-:W-:-:S05]  /*0760*/  IADD3 R8, P0, R16, R2, RZ ;  /* 0x0000000210087210 */ /* 0x000fca0007f1e0ff */
[----:B------:R-:W-:-:S05]  /*0770*/  IMAD.X R9, R18, 0x1, R5, P0 ;  /* 0x0000000112097824 */ /* 0x000fca00000e0605 */
[----:B------:R-:W2:Y:S02]  /*0780*/  LDG.E R8, desc[UR4][R8.64] ;  /* 0x0000000408087981 */ /* 0x000ea4000c1e1900 */
[C---:B--2---:R-:W-:Y:S02]  /*0790*/  PRMT R17, R8.reuse, 0x7771, RZ ;  /* 0x0000777108117816 */ /* 0x044fe400000000ff */
[C---:B------:R-:W-:Y:S02]  /*07a0*/  LOP3.LUT R15, R8.reuse, 0xff, RZ, 0xc0, !PT ;  /* 0x000000ff080f7812 */ /* 0x040fe400078ec0ff */
[----:B------:R-:W-:Y:S01]  /*07b0*/  PRMT R13, R8, 0x7772, RZ ;  /* 0x00007772080d7816 */ /* 0x000fe200000000ff */
[----:B------:R-:W-:Y:S01]  /*07c0*/  IMAD R12, R10, R17, RZ ;  /* 0x000000110a0c7224 */ /* 0x000fe200078e02ff */
[----:B------:R-:W-:Y:S01]  /*07d0*/  PRMT R14, R8, 0x7773, RZ ;  /* 0x00007773080e7816 */ /* 0x000fe200000000ff */
[----:B------:R-:W-:Y:S01]  /*07e0*/  IMAD R15, R10, R15, RZ ;  /* 0x0000000f0a0f7224 */ /* 0x000fe200078e02ff */
[----:B------:R-:W-:Y:S01]  /*07f0*/  IADD3 R8, P0, R16, R3, RZ ;  /* 0x0000000310087210 */ /* 0x000fe20007f1e0ff */
[----:B------:R-:W-:-:S02]  /*0800*/  IMAD R13, R10, R13, RZ ;  /* 0x0000000d0a0d7224 */ /* 0x000fc400078e02ff */
[----:B------:R-:W-:Y:S01]  /*0810*/  IMAD.MOV.U32 R17, RZ, RZ, R14 ;  /* 0x000000ffff117224 */ /* 0x000fe200078e000e */
[----:B------:R-:W-:Y:S01]  /*0820*/  PRMT R14, R12, 0x7604, R15 ;  /* 0x000076040c0e7816 */ /* 0x000fe2000000000f */
[----:B------:R-:W-:Y:S01]  /*0830*/  IMAD.X R9, R18, 0x1, R6, P0 ;  /* 0x0000000112097824 */ /* 0x000fe200000e0606 */
[----:B------:R-:W-:Y:S01]  /*0840*/  IADD3 R11, P0, R11, UR6, RZ ;  /* 0x000000060b0b7c10 */ /* 0x000fe2000ff1e0ff */
[----:B------:R-:W-:Y:S01]  /*0850*/  IMAD R12, R10, R17, RZ ;  /* 0x000000110a0c7224 */ /* 0x000fe200078e02ff */
        /* <DEDUP_REMOVED lines=12> */
.L_x_5154:
        /* <DEDUP_REMOVED lines=14> */
.L_x_5415:


//--------------------- .text._ZN2at6native57_GLOBAL__N__f3eca4a2_24_ForeachBinaryOpScalar_cu_86b9896c25multi_tensor_apply_kernelINS1_18TensorListMetadataILi1EEENS1_21BinaryOpScalarFunctorIN3c108BFloat16ELi1ELi1ELi0EEEJSt10multipliesIfEfEEEvT_T0_DpT1_ --------------------------
	.section	.text._ZN2at6native57_GLOBAL__N__f3eca4a2_24_ForeachBinaryOpScalar_cu_86b9896c25multi_tensor_apply_kernelINS1_18TensorListMetadataILi1EEENS1_21BinaryOpScalarFunctorIN3c108BFloat16ELi1ELi1ELi0EEEJSt10multipliesIfEfEEEvT_T0_DpT1_,"ax",@progbits
	.align	128
.text._ZN2at6native57_GLOBAL__N__f3eca4a2_24_ForeachBinaryOpScalar_cu_86b9896c25multi_tensor_apply_kernelINS1_18TensorListMetadataILi1EEENS1_21BinaryOpScalarFunctorIN3c108BFloat16ELi1ELi1ELi0EEEJSt10multipliesIfEfEEEvT_T0_DpT1_:
        .type           _ZN2at6native57_GLOBAL__N__f3eca4a2_24_ForeachBinaryOpScalar_cu_86b9896c25multi_tensor_apply_kernelINS1_18TensorListMetadataILi1EEENS1_21BinaryOpScalarFunctorIN3c108BFloat16ELi1ELi1ELi0EEEJSt10multipliesIfEfEEEvT_T0_DpT1_,@function
        .size           _ZN2at6native57_GLOBAL__N__f3eca4a2_24_ForeachBinaryOpScalar_cu_86b9896c25multi_tensor_apply_kernelINS1_18TensorListMetadataILi1EEENS1_21BinaryOpScalarFunctorIN3c108BFloat16ELi1ELi1ELi0EEEJSt10multipliesIfEfEEEvT_T0_DpT1_,(.L_x_5416 - _ZN2at6native57_GLOBAL__N__f3eca4a2_24_ForeachBinaryOpScalar_cu_86b9896c25multi_tensor_apply_kernelINS1_18TensorListMetadataILi1EEENS1_21BinaryOpScalarFunctorIN3c108BFloat16ELi1ELi1ELi0EEEJSt10multipliesIfEfEEEvT_T0_DpT1_)
        .other          _ZN2at6native57_GLOBAL__N__f3eca4a2_24_ForeachBinaryOpScalar_cu_86b9896c25multi_tensor_apply_kernelINS1_18TensorListMetadataILi1EEENS1_21BinaryOpScalarFunctorIN3c108BFloat16ELi1ELi1ELi0EEEJSt10multipliesIfEfEEEvT_T0_DpT1_,@"STO_CUDA_ENTRY STV_DEFAULT"
_ZN2at6native57_GLOBAL__N__f3eca4a2_24_ForeachBinaryOpScalar_cu_86b9896c25multi_tensor_apply_kernelINS1_18TensorListMetadataILi1EEENS1_21BinaryOpScalarFunctorIN3c108BFloat16ELi1ELi1ELi0EEEJSt10multipliesIfEfEEEvT_T0_DpT1_:
        /* <DEDUP_REMOVED lines=25> */
.L_x_5156:
        /* <DEDUP_REMOVED lines=43> */
[----:B------:R-:W-:-:S05]  /*0440*/  FMUL.FTZ R18, R18, UR6 ;  /* 0x0000000612127c20 */ /* 0x000fca0008410000 */
[----:B------:R-:W-:Y:S01]  /*0450*/  F2FP.BF16.F32.PACK_AB R18, RZ, R18 ;  /* 0x00000012ff12723e */ /* 0x000fe200000010ff */
[----:B---3--:R-:W-:Y:S02]  /*0460*/  IMAD.U32 R15, R15, 0x10000, RZ ;  /* 0x000100000f0f7824 */ /* 0x008fe400078e00ff */
[----:B----4-:R-:W-:Y:S02]  /*0470*/  IMAD.U32 R19, R19, 0x10000, RZ ;  /* 0x0001000013137824 */ /* 0x010fe400078e00ff */
[----:B------:R-:W-:Y:S01]  /*0480*/  FMUL.FTZ R15, R15, UR6 ;  /* 0x000000060f0f7c20 */ /* 0x000fe20008410000 */
[----:B-----5:R-:W-:Y:S02]  /*0490*/  IMAD.U32 R20, R20, 0x10000, RZ ;  /* 0x0001000014147824 */ /* 0x020fe400078e00ff */
[----:B------:R-:W-:Y:S02]  /*04a0*/  FMUL.FTZ R19, R19, UR6 ;  /* 0x0000000613137c20 */ /* 0x000fe40008410000 */
[----:B------:R-:W-:Y:S01]  /*04b0*/  F2FP.BF16.F32.PACK_AB R15, RZ, R15 ;  /* 0x0000000fff0f723e */ /* 0x000fe200000010ff */
[----:B------:R-:W-:-:S02]  /*04c0*/  FMUL.FTZ R20, R20, UR6 ;  /* 0x0000000614147c20 */ /* 0x000fc40008410000 */
        /* <DEDUP_REMOVED lines=12> */
.L_x_5155:
        /* <DEDUP_REMOVED lines=9> */
.L_x_5157:
        /* <DEDUP_REMOVED lines=12> */
[----:B------:R-:W-:Y:S01]  /*06e0*/  FMUL.FTZ R8, R8, UR7 ;  /* 0x0000000708087c20 */ /* 0x000fe20008410000 */
[----:B------:R-:W-:-:S02]  /*06f0*/  IMAD.U32 R10, R7, 0x10000, RZ ;  /* 0x00010000070a7824 */ /* 0x000fc400078e00ff */
[----:B------:R-:W-:Y:S01]  /*0700*/  FMUL.FTZ R9, R9, UR7 ;  /* 0x0000000709097c20 */ /* 0x000fe20008410000 */
[----:B------:R-:W-:Y:S01]  /*0710*/  FMUL.FTZ R7, R6, UR7 ;  /* 0x0000000706077c20 */ /* 0x000fe20008410000 */
[----:B------:R-:W-:-:S04]  /*0720*/  FMUL.FTZ R10, R10, UR7 ;  /* 0x000000070a0a7c20 */ /* 0x000fc80008410000 */
        /* <DEDUP_REMOVED lines=9> */
.L_x_5158:
        /* <DEDUP_REMOVED lines=12> */
.L_x_5416:


//--------------------- .text._ZN2at6native57_GLOBAL__N__f3eca4a2_24_ForeachBinaryOpScalar_cu_86b9896c25multi_tensor_apply_kernelINS1_18TensorListMetadataILi1EEENS1_21BinaryOpScalarFunctorIN3c104HalfELi1ELi1ELi0EEEJSt10multipliesIfEfEEEvT_T0_DpT1_ --------------------------
	.section	.text._ZN2at6native57_GLOBAL__N__f3eca4a2_24_ForeachBinaryOpScalar_cu_86b9896c25multi_tensor_apply_kernelINS1_18TensorListMetadataILi1EEENS1_21BinaryOpScalarFunctorIN3c104HalfELi1ELi1ELi0EEEJSt10multipliesIfEfEEEvT_T0_DpT1_,"ax",@progbits
	.align	128
.text._ZN2at6native57_GLOBAL__N__f3eca4a2_24_ForeachBinaryOpScalar_cu_86b9896c25multi_tensor_apply_kernelINS1_18TensorListMetadataILi1EEENS1_21BinaryOpScalarFunctorIN3c104HalfELi1ELi1ELi0EEEJSt10multipliesIfEfEEEvT_T0_DpT1_:
        .type           _ZN2at6native57_GLOBAL__N__f3eca4a2_24_ForeachBinaryOpScalar_cu_86b9896c25multi_tensor_apply_kernelINS1_18TensorListMetadataILi1EEENS1_21BinaryOpScalarFunctorIN3c104HalfELi1ELi1ELi0EEEJSt10multipliesIfEfEEEvT_T0_DpT1_,@function
        .size           _ZN2at6native57_GLOBAL__N__f3eca4a2_24_ForeachBinaryOpScalar_cu_86b9896c25multi_tensor_apply_kernelINS1_18TensorListMetadataILi1EEENS1_21BinaryOpScalarFunctorIN3c104HalfELi1ELi1ELi0EEEJSt10multipliesIfEfEEEvT_T0_DpT1_,(.L_x_5417 - _ZN2at6native57_GLOBAL__N__f3eca4a2_24_ForeachBinaryOpScalar_cu_86b9896c25multi_tensor_apply_kernelINS1_18TensorListMetadataILi1EEENS1_21BinaryOpScalarFunctorIN3c104HalfELi1ELi1ELi0EEEJSt10multipliesIfEfEEEvT_T0_DpT1_)
        .other          _ZN2at6native57_GLOBAL__N__f3eca4a2_24_ForeachBinaryOpScalar_cu_86b9896c25multi_tensor_apply_kernelINS1_18TensorListMetadataILi1EEENS1_21BinaryOpScalarFunctorIN3c104HalfELi1ELi1ELi0EEEJSt10multipliesIfEfEEEvT_T0_DpT1_,@"STO_CUDA_ENTRY STV_DEFAULT"
_ZN2at6native57_GLOBAL__N__f3eca4a2_24_ForeachBinaryOpScalar_cu_86b9896c25multi_tensor_apply_kernelINS1_18TensorListMetadataILi1EEENS1_21BinaryOpScalarFunctorIN3c104HalfELi1ELi1ELi0EEEJSt10multipliesIfEfEEEvT_T0_DpT1_:
        /* <DEDUP_REMOVED lines=25> */
.L_x_5160:
        /* <DEDUP_REMOVED lines=43> */
[----:B------:R-:W-:-:S05]  /*0440*/  FMUL.FTZ R18, R18, UR6 ;  /* 0x0000000612127c20 */ /* 0x000fca0008410000 */
[----:B------:R-:W-:Y:S01]  /*0450*/  F2FP.F16.F32.PACK_AB R18, RZ, R18 ;  /* 0x00000012ff12723e */ /* 0x000fe200000000ff */
[----:B---3--:R-:W-:Y:S02]  /*0460*/  HADD2.F32 R15, -RZ, R15.H0_H0 ;  /* 0x2000000fff0f7230 */ /* 0x008fe40000004100 */
[----:B----4-:R-:W-:-:S03]  /*0470*/  HADD2.F32 R19, -RZ, R19.H0_H0 ;  /* 0x20000013ff137230 */ /* 0x010fc60000004100 */
[----:B------:R-:W-:Y:S01]  /*0480*/  FMUL.FTZ R15, R15, UR6 ;  /* 0x000000060f0f7c20 */ /* 0x000fe20008410000 */
[----:B-----5:R-:W-:Y:S02]  /*0490*/  HADD2.F32 R20, -RZ, R20.H0_H0 ;  /* 0x20000014ff147230 */ /* 0x020fe40000004100 */
[----:B------:R-:W-:Y:S02]  /*04a0*/  FMUL.FTZ R19, R19, UR6 ;  /* 0x0000000613137c20 */ /* 0x000fe40008410000 */
[----:B------:R-:W-:Y:S01]  /*04b0*/  F2FP.F16.F32.PACK_AB R15, RZ, R15 ;  /* 0x0000000fff0f723e */ /* 0x000fe200000000ff */
[----:B------:R-:W-:Y:S02]  /*04c0*/  FMUL.FTZ R20, R20, UR6 ;  /* 0x0000000614147c20 */ /* 0x000fe40008410000 */
        /* <DEDUP_REMOVED lines=12> */
.L_x_5159:
        /* <DEDUP_REMOVED lines=9> */
.L_x_5161:
        /* <DEDUP_REMOVED lines=10> */
[----:B------:R-:W-:Y:S01]  /*06c0*/  FMUL.FTZ R6, R6, UR7 ;  /* 0x0000000706067c20 */ /* 0x000fe20008410000 */
[----:B------:R-:W-:Y:S02]  /*06d0*/  HADD2.F32 R9, -RZ, R9.H1_H1 ;  /* 0x30000009ff097230 */ /* 0x000fe40000004100 */
[----:B------:R-:W-:Y:S01]  /*06e0*/  FMUL.FTZ R7, R7, UR7 ;  /* 0x0000000707077c20 */ /* 0x000fe20008410000 */
[----:B------:R-:W-:-:S02]  /*06f0*/  FMUL.FTZ R8, R8, UR7 ;  /* 0x0000000708087c20 */ /* 0x000fc40008410000 */
[----:B------:R-:W-:Y:S02]  /*0700*/  FMUL.FTZ R9, R9, UR7 ;  /* 0x0000000709097c20 */ /* 0x000fe40008410000 */
        /* <DEDUP_REMOVED lines=9> */
.L_x_5162:
        /* <DEDUP_REMOVED lines=14> */
.L_x_5417:


//--------------------- .text._ZN2at6native57_GLOBAL__N__f3eca4a2_24_ForeachBinaryOpScalar_cu_86b9896c25multi_tensor_apply_kernelINS1_18TensorListMetadataILi1EEENS1_21BinaryOpScalarFunctorIbLi1ELi1ELi0EEEJSt10multipliesIbEbEEEvT_T0_DpT1_ --------------------------
	.section	.text._ZN2at6native57_GLOBAL__N__f3eca4a2_24_ForeachBinaryOpScalar_cu_86b9896c25multi_tensor_apply_kernelINS1_18TensorListMetadataILi1EEENS1_21BinaryOpScalarFunctorIbLi1ELi1ELi0EEEJSt10multipliesIbEbEEEvT_T0_DpT1_,"ax",@progbits
	.align	128
.text._ZN2at6native57_GLOBAL__N__f3eca4a2_24_ForeachBinaryOpScalar_cu_86b9896c25multi_tensor_apply_kernelINS1_18TensorListMetadataILi1EEENS1_21BinaryOpScalarFunctorIbLi1ELi1ELi0EEEJSt10multipliesIbEbEEEvT_T0_DpT1_:
        .type           _ZN2at6native57_GLOBAL__N__f3eca4a2_24_ForeachBinaryOpScalar_cu_86b9896c25multi_tensor_apply_kernelINS1_18TensorListMetadataILi1EEENS1_21BinaryOpScalarFunctorIbLi1ELi1ELi0EEEJSt10multipliesIbEbEEEvT_T0_DpT1_,@function
        .size           _ZN2at6native57_GLOBAL__N__f3eca4a2_24_ForeachBinaryOpScalar_cu_86b9896c25multi_tensor_apply_kernelINS1_18TensorListMetadataILi1EEENS1_21BinaryOpScalarFunctorIbLi1ELi1ELi0EEEJSt10multipliesIbEbEEEvT_T0_DpT1_,(.L_x_5418 - _ZN2at6native57_GLOBAL__N__f3eca4a2_24_ForeachBinaryOpScalar_cu_86b9896c25multi_tensor_apply_kernelINS1_18TensorListMetadataILi1EEENS1_21BinaryOpScalarFunctorIbLi1ELi1ELi0EEEJSt10multipliesIbEbEEEvT_T0_DpT1_)
        .other          _ZN2at6native57_GLOBAL__N__f3eca4a2_24_ForeachBinaryOpScalar_cu_86b9896c25multi_tensor_apply_kernelINS1_18TensorListMetadataILi1EEENS1_21BinaryOpScalarFunctorIbLi1ELi1ELi0EEEJSt10multipliesIbEbEEEvT_T0_DpT1_,@"STO_CUDA_ENTRY STV_DEFAULT"
_ZN2at6native57_GLOBAL__N__f3eca4a2_24_ForeachBinaryOpScalar_cu_86b9896c25multi_tensor_apply_kernelINS1_18TensorListMetadataILi1EEENS1_21BinaryOpScalarFunctorIbLi1ELi1ELi0EEEJSt10multipliesIbEbEEEvT_T0_DpT1_:
        /* <DEDUP_REMOVED lines=23> */
.L_x_5164:
        /* <DEDUP_REMOVED lines=44> */
[----:B------:R-:W-:Y:S02]  /*0430*/  ISETP.NE.AND P5, PT, RZ, UR4, P4 ;  /* 0x00000004ff007c0c */ /* 0x000fe4000a7a5270 */
[----:B---3--:R-:W-:Y:S02]  /*0440*/  LOP3.LUT P6, RZ, R15, 0xff, RZ, 0xc0, !PT ;  /* 0x000000ff0fff7812 */ /* 0x008fe400078cc0ff */
[----:B------:R-:W-:Y:S02]  /*0450*/  @P2 SEL R15, RZ, 0x1, !P5 ;  /* 0x00000001ff0f2807 */ /* 0x000fe40006800000 */
[----:B----4-:R-:W-:Y:S02]  /*0460*/  LOP3.LUT P4, RZ, R19, 0xff, RZ, 0xc0, !PT ;  /* 0x000000ff13ff7812 */ /* 0x010fe4000788c0ff */
[----:B------:R-:W-:Y:S02]  /*0470*/  ISETP.NE.AND P6, PT, RZ, UR4, P6 ;  /* 0x00000004ff007c0c */ /* 0x000fe4000b7c5270 */
[----:B-----5:R-:W-:-:S02]  /*0480*/  LOP3.LUT P5, RZ, R18, 0xff, RZ, 0xc0, !PT ;  /* 0x000000ff12ff7812 */ /* 0x020fc400078ac0ff */
[----:B------:R-:W-:Y:S02]  /*0490*/  ISETP.NE.AND P4, PT, RZ, UR4, P4 ;  /* 0x00000004ff007c0c */ /* 0x000fe4000a785270 */
[----:B------:R-:W-:Y:S02]  /*04a0*/  ISETP.NE.AND P5, PT, RZ, UR4, P5 ;  /* 0x00000004ff007c0c */ /* 0x000fe4000afa5270 */
        /* <DEDUP_REMOVED lines=13> */
.L_x_5163:
        /* <DEDUP_REMOVED lines=10> */
.L_x_5165:
[----:B------:R-:W-:-:S04]  /*0620*/  LEA R4, P0, R11, R0, 0x2 ;  /* 0x000000000b047211 */ /* 0x000fc800078010ff */
[----:B------:R-:W-:-:S05]  /*0630*/  LEA.HI.X R5, R11, R2, R10, 0x2, P0 ;  /* 0x000000020b057211 */ /* 0x000fca00000f140a */
[----:B------:R-:W2:Y:S02]  /*0640*/  LDG.E R9, desc[UR6][R4.64] ;  /* 0x0000000604097981 */ /* 0x000ea4000c1e1900 */
[C---:B--2---:R-:W-:Y:S02]  /*0650*/  PRMT R6, R9.reuse, 0x7770, RZ ;  /* 0x0000777009067816 */ /* 0x044fe400000000ff */
[C---:B------:R-:W-:Y:S02]  /*0660*/  PRMT R7, R9.reuse, 0x7771, RZ ;  /* 0x0000777109077816 */ /* 0x040fe400000000ff */
[----:B------:R-:W-:Y:S02]  /*0670*/  PRMT R8, R9, 0x7772, RZ ;  /* 0x0000777209087816 */ /* 0x000fe400000000ff */
[----:B------:R-:W-:Y:S02]  /*0680*/  ISETP.NE.AND P0, PT, R6, RZ, P2 ;  /* 0x000000ff0600720c */ /* 0x000fe40001705270 */
[----:B------:R-:W-:-:S02]  /*0690*/  ISETP.NE.AND P1, PT, R7, RZ, P2 ;  /* 0x000000ff0700720c */ /* 0x000fc40001725270 */
[----:B------:R-:W-:Y:S02]  /*06a0*/  ISETP.NE.AND P3, PT, R8, RZ, P2 ;  /* 0x000000ff0800720c */ /* 0x000fe40001765270 */
[----:B------:R-:W-:Y:S02]  /*06b0*/  PRMT R6, R9, 0x7773, RZ ;  /* 0x0000777309067816 */ /* 0x000fe400000000ff */
[----:B------:R-:W-:Y:S02]  /*06c0*/  SEL R7, RZ, 0x1, !P0 ;  /* 0x00000001ff077807 */ /* 0x000fe40004000000 */
[----:B------:R-:W-:Y:S02]  /*06d0*/  SEL R8, RZ, 0x1, !P1 ;  /* 0x00000001ff087807 */ /* 0x000fe40004800000 */
[----:B------:R-:W-:Y:S02]  /*06e0*/  ISETP.NE.AND P0, PT, R6, RZ, P2 ;  /* 0x000000ff0600720c */ /* 0x000fe40001705270 */
        /* <DEDUP_REMOVED lines=16> */
.L_x_5166:
        /* <DEDUP_REMOVED lines=9> */
.L_x_5418:


//--------------------- .text._ZN2at6native57_GLOBAL__N__f3eca4a2_24_ForeachBinaryOpScalar_cu_86b9896c25multi_tensor_apply_kernelINS1_18TensorListMetadataILi1EEENS1_21BinaryOpScalarFunctorIN3c107complexIfEELi1ELi1ELi0EEEJSt10multipliesIS8_ES8_EEEvT_T0_DpT1_ --------------------------
	.section	.text._ZN2at6native57_GLOBAL__N__f3eca4a2_24_ForeachBinaryOpScalar_cu_86b9896c25multi_tensor_apply_kernelINS1_18TensorListMetadataILi1EEENS1_21BinaryOpScalarFunctorIN3c107complexIfEELi1ELi1ELi0EEEJSt10multipliesIS8_ES8_EEEvT_T0_DpT1_,"ax",@progbits
	.align	128
.text._ZN2at6native57_GLOBAL__N__f3eca4a2_24_ForeachBinaryOpScalar_cu_86b9896c25multi_tensor_apply_kernelINS1_18TensorListMetadataILi1EEENS1_21BinaryOpScalarFunctorIN3c107complexIfEELi1ELi1ELi0EEEJSt10multipliesIS8_ES8_EEEvT_T0_DpT1_:
        .type           _ZN2at6native57_GLOBAL__N__f3eca4a2_24_ForeachBinaryOpScalar_cu_86b9896c25multi_tensor_apply_kernelINS1_18TensorListMetadataILi1EEENS1_21BinaryOpScalarFunctorIN3c107complexIfEELi1ELi1ELi0EEEJSt10multipliesIS8_ES8_EEEvT_T0_DpT1_,@function
        .size           _ZN2at6native57_GLOBAL__N__f3eca4a2_24_ForeachBinaryOpScalar_cu_86b9896c25multi_tensor_apply_kernelINS1_18TensorListMetadataILi1EEENS1_21BinaryOpScalarFunctorIN3c107complexIfEELi1ELi1ELi0EEEJSt10multipliesIS8_ES8_EEEvT_T0_DpT1_,(.L_x_5419 - _ZN2at6native57_GLOBAL__N__f3eca4a2_24_ForeachBinaryOpScalar_cu_86b9896c25multi_tensor_apply_kernelINS1_18TensorListMetadataILi1EEENS1_21BinaryOpScalarFunctorIN3c107complexIfEELi1ELi1ELi0EEEJSt10multipliesIS8_ES8_EEEvT_T0_DpT1_)
        .other          _ZN2at6native57_GLOBAL__N__f3eca4a2_24_ForeachBinaryOpScalar_cu_86b9896c25multi_tensor_apply_kernelINS1_18TensorListMetadataILi1EEENS1_21BinaryOpScalarFunctorIN3c107complexIfEELi1ELi1ELi0EEEJSt10multipliesIS8_ES8_EEEvT_T0_DpT1_,@"STO_CUDA_ENTRY STV_DEFAULT"
_ZN2at6native57_GLOBAL__N__f3eca4a2_24_ForeachBinaryOpScalar_cu_86b9896c25multi_tensor_apply_kernelINS1_18TensorListMetadataILi1EEENS1_21BinaryOpScalarFunctorIN3c107complexIfEELi1ELi1ELi0EEEJSt10multipliesIS8_ES8_EEEvT_T0_DpT1_:
        /* <DEDUP_REMOVED lines=24> */
[----:B------:R-:W-:Y:S01]  /*0180*/  ULDC.64 UR6, c[0x0][0xf40] ;  /* 0x0003d00000067ab9 */ /* 0x000fe20000000a00 */
[----:B------:R-:W-:-:S07]  /*0190*/  IMAD.MOV.U32 R8, RZ, RZ, RZ ;  /* 0x000000ffff087224 */ /* 0x000fce00078e00ff */
.L_x_5168:
[----:B0-----:R-:W-:Y:S02]  /*01a0*/  IADD3 R25, P1, R3, R7, RZ ;  /* 0x0000000703197210 */ /* 0x001fe40007f3e0ff */
[----:B------:R-:W-:Y:S02]  /*01b0*/  CS2R R20, SRZ ;  /* 0x0000000000147805 */ /* 0x000fe4000001ff00 */
[C---:B------:R-:W-:Y:S01]  /*01c0*/  ISETP.GE.U32.AND P0, PT, R25.reuse, 0x10000, PT ;  /* 0x000100001900780c */ /* 0x040fe20003f06070 */
[----:B------:R-:W-:Y:S01]  /*01d0*/  IMAD.X R26, RZ, RZ, R8, P1 ;  /* 0x000000ffff1a7224 */ /* 0x000fe200008e0608 */
[----:B-1----:R-:W-:Y:S02]  /*01e0*/  IADD3 R24, P2, R4, R25, RZ ;  /* 0x0000001904187210 */ /* 0x002fe40007f5e0ff */
[-C--:B------:R-:W-:Y:S02]  /*01f0*/  ISETP.LT.U32.AND P1, PT, R25, R0.reuse, PT ;  /* 0x000000001900720c */ /* 0x080fe40003f21070 */
[----:B------:R-:W-:Y:S01]  /*0200*/  ISETP.GE.U32.AND.EX P0, PT, R26, RZ, PT, P0 ;  /* 0x000000ff1a00720c */ /* 0x000fe20003f06100 */
[----:B------:R-:W-:Y:S01]  /*0210*/  IMAD.X R6, RZ, RZ, R26, P2 ;  /* 0x000000ffff067224 */ /* 0x000fe200010e061a */
[----:B------:R-:W-:-:S02]  /*0220*/  ISETP.LT.U32.AND P2, PT, R24, R0, PT ;  /* 0x000000001800720c */ /* 0x000fc40003f41070 */
[----:B------:R-:W-:Y:S02]  /*0230*/  ISETP.LT.AND.EX P0, PT, R26, R2, !P0, P1 ;  /* 0x000000021a00720c */ /* 0x000fe40004701310 */
[----:B------:R-:W-:-:S04]  /*0240*/  ISETP.GE.U32.AND P1, PT, R24, 0x10000, PT ;  /* 0x000100001800780c */ /* 0x000fc80003f26070 */
[----:B------:R-:W-:Y:S01]  /*0250*/  ISETP.GE.U32.AND.EX P1, PT, R6, RZ, PT, P1 ;  /* 0x000000ff0600720c */ /* 0x000fe20003f26110 */
[----:B------:R-:W-:-:S03]  /*0260*/  IMAD R22, R4, 0x3, RZ ;  /* 0x0000000304167824 */ /* 0x000fc600078e02ff */
[----:B------:R-:W-:Y:S02]  /*0270*/  ISETP.LT.AND.EX P1, PT, R6, R2, !P1, P2 ;  /* 0x000000020600720c */ /* 0x000fe40004f21320 */
[-C--:B------:R-:W-:Y:S02]  /*0280*/  LEA R9, P2, R4, R25.reuse, 0x1 ;  /* 0x0000001904097211 */ /* 0x080fe400078408ff */
[----:B------:R-:W-:Y:S02]  /*0290*/  @P0 LEA R12, P3, R25, R10, 0x3 ;  /* 0x0000000a190c0211 */ /* 0x000fe400078618ff */
[----:B------:R-:W-:Y:S01]  /*02a0*/  ISETP.GE.U32.AND P4, PT, R9, 0x10000, PT ;  /* 0x000100000900780c */ /* 0x000fe20003f86070 */
[--C-:B------:R-:W-:Y:S01]  /*02b0*/  IMAD.X R5, RZ, RZ, R26.reuse, P2 ;  /* 0x000000ffff057224 */ /* 0x100fe200010e061a */
[----:B------:R-:W-:Y:S02]  /*02c0*/  IADD3 R22, P5, R22, R25, RZ ;  /* 0x0000001916167210 */ /* 0x000fe40007fbe0ff */
[----:B------:R-:W-:-:S02]  /*02d0*/  @P0 LEA.HI.X R13, R25, R11, R26, 0x3, P3 ;  /* 0x0000000b190d0211 */ /* 0x000fc400018f1c1a */
[----:B------:R-:W-:Y:S02]  /*02e0*/  ISETP.LT.U32.AND P3, PT, R9, R0, PT ;  /* 0x000000000900720c */ /* 0x000fe40003f61070 */
[C---:B------:R-:W-:Y:S01]  /*02f0*/  ISETP.GE.U32.AND.EX P4, PT, R5.reuse, RZ, PT, P4 ;  /* 0x000000ff0500720c */ /* 0x040fe20003f86140 */
[----:B------:R-:W-:Y:S01]  /*0300*/  IMAD.X R23, RZ, RZ, R26, P5 ;  /* 0x000000ffff177224 */ /* 0x000fe200028e061a */
[----:B------:R-:W-:Y:S01]  /*0310*/  @P1 LEA R28, P6, R24, R10, 0x3 ;  /* 0x0000000a181c1211 */ /* 0x000fe200078c18ff */
[----:B------:R0:W2:Y:S01]  /*0320*/  @P0 LDG.E.64 R20, desc[UR4][R12.64] ;  /* 0x000000040c140981 */ /* 0x0000a2000c1e1b00 */
[----:B------:R-:W-:Y:S02]  /*0330*/  ISETP.GE.U32.AND P2, PT, R22, 0x10000, PT ;  /* 0x000100001600780c */ /* 0x000fe40003f46070 */
[----:B------:R-:W-:Y:S02]  /*0340*/  CS2R R18, SRZ ;  /* 0x0000000000127805 */ /* 0x000fe4000001ff00 */
[----:B------:R-:W-:-:S02]  /*0350*/  ISETP.LT.AND.EX P3, PT, R5, R2, !P4, P3 ;  /* 0x000000020500720c */ /* 0x000fc40006761330 */
[----:B------:R-:W-:Y:S02]  /*0360*/  @P1 LEA.HI.X R29, R24, R11, R6, 0x3, P6 ;  /* 0x0000000b181d1211 */ /* 0x000fe400030f1c06 */
[----:B------:R-:W-:Y:S02]  /*0370*/  ISETP.LT.U32.AND P4, PT, R22, R0, PT ;  /* 0x000000001600720c */ /* 0x000fe40003f81070 */
[C---:B------:R-:W-:Y:S01]  /*0380*/  ISETP.GE.U32.AND.EX P2, PT, R23.reuse, RZ, PT, P2 ;  /* 0x000000ff1700720c */ /* 0x040fe20003f46120 */
[----:B------:R-:W3:Y:S01]  /*0390*/  @P1 LDG.E.64 R18, desc[UR4][R28.64] ;  /* 0x000000041c121981 */ /* 0x000ee2000c1e1b00 */
[----:B0-----:R-:W-:Y:S02]  /*03a0*/  CS2R R12, SRZ ;  /* 0x00000000000c7805 */ /* 0x001fe4000001ff00 */
[----:B------:R-:W-:-:S03]  /*03b0*/  ISETP.LT.AND.EX P2, PT, R23, R2, !P2, P4 ;  /* 0x000000021700720c */ /* 0x000fc60005741340 */
[----:B------:R-:W-:-:S04]  /*03c0*/  @P3 LEA R14, P4, R9, R10, 0x3 ;  /* 0x0000000a090e3211 */ /* 0x000fc800078818ff */
[----:B------:R-:W-:-:S05]  /*03d0*/  @P3 LEA.HI.X R15, R9, R11, R5, 0x3, P4 ;  /* 0x0000000b090f3211 */ /* 0x000fca00020f1c05 */
[----:B------:R0:W4:Y:S01]  /*03e0*/  @P3 LDG.E.64 R12, desc[UR4][R14.64] ;  /* 0x000000040e0c3981 */ /* 0x000122000c1e1b00 */
[----:B------:R-:W-:-:S04]  /*03f0*/  @P2 LEA R16, P4, R22, R10, 0x3 ;  /* 0x0000000a16102211 */ /* 0x000fc800078818ff */
[----:B------:R-:W-:Y:S02]  /*0400*/  @P2 LEA.HI.X R17, R22, R11, R23, 0x3, P4 ;  /* 0x0000000b16112211 */ /* 0x000fe400020f1c17 */
[----:B0-----:R-:W-:-:S06]  /*0410*/  CS2R R14, SRZ ;  /* 0x00000000000e7805 */ /* 0x001fcc000001ff00 */
[----:B------:R0:W5:Y:S01]  /*0420*/  @P2 LDG.E.64 R14, desc[UR4][R16.64] ;  /* 0x00000004100e2981 */ /* 0x000162000c1e1b00 */
[C---:B--2---:R-:W-:Y:S01]  /*0430*/  FMUL.FTZ R27, R21.reuse, UR7 ;  /* 0x00000007151b7c20 */ /* 0x044fe20008410000 */
[----:B------:R-:W-:-:S04]  /*0440*/  FMUL.FTZ R21, R21, UR6 ;  /* 0x0000000615157c20 */ /* 0x000fc80008410000 */
[C---:B0-----:R-:W-:Y:S01]  /*0450*/  FFMA.FTZ R17, R20.reuse, UR7, R21 ;  /* 0x0000000714117c23 */ /* 0x041fe20008010015 */
[----:B------:R-:W-:Y:S01]  /*0460*/  FFMA.FTZ R16, R20, UR6, -R27 ;  /* 0x0000000614107c23 */ /* 0x000fe2000801081b */
[C---:B---3--:R-:W-:Y:S01]  /*0470*/  FMUL.FTZ R21, R19.reuse, UR7 ;  /* 0x0000000713157c20 */ /* 0x048fe20008410000 */
[----:B------:R-:W-:-:S03]  /*0480*/  FMUL.FTZ R19, R19, UR6 ;  /* 0x0000000613137c20 */ /* 0x000fc60008410000 */
[C---:B------:R-:W-:Y:S01]  /*0490*/  FFMA.FTZ R20, R18.reuse, UR6, -R21 ;  /* 0x0000000612147c23 */ /* 0x040fe20008010815 */
[----:B------:R-:W-:Y:S01]  /*04a0*/  FFMA.FTZ R21, R18, UR7, R19 ;  /* 0x0000000712157c23 */ /* 0x000fe20008010013 */
[----:B------:R-:W-:-:S04]  /*04b0*/  @P0 LEA R18, P4, R25, R10, 0x3 ;  /* 0x0000000a19120211 */ /* 0x000fc800078818ff */
[----:B------:R-:W-:Y:S02]  /*04c0*/  @P0 LEA.HI.X R19, R25, R11, R26, 0x3, P4 ;  /* 0x0000000b19130211 */ /* 0x000fe400020f1c1a */
[----:B------:R-:W-:-:S04]  /*04d0*/  @P1 LEA R26, P4, R24, R10, 0x3 ;  /* 0x0000000a181a1211 */ /* 0x000fc800078818ff */
[-C--:B------:R-:W-:Y:S02]  /*04e0*/  @P1 LEA.HI.X R27, R24, R11.reuse, R6, 0x3, P4 ;  /* 0x0000000b181b1211 */ /* 0x080fe400020f1c06 */
[CC--:B------:R-:W-:Y:S02]  /*04f0*/  @P3 LEA R28, P4, R9.reuse, R10.reuse, 0x3 ;  /* 0x0000000a091c3211 */ /* 0x0c0fe400078818ff */
[C---:B------:R-:W-:Y:S02]  /*0500*/  @P2 LEA R24, P5, R22.reuse, R10, 0x3 ;  /* 0x0000000a16182211 */ /* 0x040fe400078a18ff */
[-C--:B------:R-:W-:Y:S01]  /*0510*/  @P3 LEA.HI.X R29, R9, R11.reuse, R5, 0x3, P4 ;  /* 0x0000000b091d3211 */ /* 0x080fe200020f1c05 */
[C---:B----4-:R-:W-:Y:S01]  /*0520*/  FMUL.FTZ R5, R13.reuse, UR7 ;  /* 0x000000070d057c20 */ /* 0x050fe20008410000 */
[----:B------:R-:W-:Y:S01]  /*0530*/  @P2 LEA.HI.X R25, R22, R11, R23, 0x3, P5 ;  /* 0x0000000b16192211 */ /* 0x000fe200028f1c17 */
[----:B------:R-:W-:Y:S02]  /*0540*/  FMUL.FTZ R23, R13, UR6 ;  /* 0x000000060d177c20 */ /* 0x000fe40008410000 */
[C---:B------:R-:W-:Y:S01]  /*0550*/  FFMA.FTZ R22, R12.reuse, UR6, -R5 ;  /* 0x000000060c167c23 */ /* 0x040fe20008010805 */
[C---:B-----5:R-:W-:Y:S01]  /*0560*/  FMUL.FTZ R9, R15.reuse, UR7 ;  /* 0x000000070f097c20 */ /* 0x060fe20008410000 */
[----:B------:R-:W-:Y:S01]  /*0570*/  FFMA.FTZ R23, R12, UR7, R23 ;  /* 0x000000070c177c23 */ /* 0x000fe20008010017 */
[----:B------:R-:W-:-:S02]  /*0580*/  FMUL.FTZ R13, R15, UR6 ;  /* 0x000000060f0d7c20 */ /* 0x000fc40008410000 */
[C---:B------:R-:W-:Y:S01]  /*0590*/  FFMA.FTZ R12, R14.reuse, UR6, -R9 ;  /* 0x000000060e0c7c23 */ /* 0x040fe20008010809 */
[----:B------:R-:W-:Y:S02]  /*05a0*/  IMAD.MOV.U32 R9, RZ, RZ, R8 ;  /* 0x000000ffff097224 */ /* 0x000fe400078e0008 */
[----:B------:R-:W-:Y:S02]  /*05b0*/  IMAD.MOV.U32 R8, RZ, RZ, R7 ;  /* 0x000000ffff087224 */ /* 0x000fe400078e0007 */
[----:B------:R-:W-:Y:S01]  /*05c0*/  FFMA.FTZ R13, R14, UR7, R13 ;  /* 0x000000070e0d7c23 */ /* 0x000fe2000801000d */
[----:B------:R2:W-:Y:S01]  /*05d0*/  @P0 STG.E.64 desc[UR4][R18.64], R16 ;  /* 0x0000001012000986 */ /* 0x0005e2000c101b04 */
[----:B------:R-:W-:-:S03]  /*05e0*/  IMAD.WIDE.U32 R8, R4, 0x4, R8 ;  /* 0x0000000404087825 */ /* 0x000fc600078e0008 */
[----:B------:R2:W-:Y:S04]  /*05f0*/  @P1 STG.E.64 desc[UR4][R26.64], R20 ;  /* 0x000000141a001986 */ /* 0x0005e8000c101b04 */
[----:B------:R2:W-:Y:S01]  /*0600*/  @P3 STG.E.64 desc[UR4][R28.64], R22 ;  /* 0x000000161c003986 */ /* 0x0005e2000c101b04 */
[C---:B------:R-:W-:Y:S02]  /*0610*/  ISETP.GE.U32.AND P0, PT, R8.reuse, 0x10000, PT ;  /* 0x000100000800780c */ /* 0x040fe40003f06070 */
[----:B------:R-:W-:Y:S01]  /*0620*/  ISETP.LT.U32.AND P1, PT, R8, R0, PT ;  /* 0x000000000800720c */ /* 0x000fe20003f21070 */
[----:B------:R2:W-:Y:S01]  /*0630*/  @P2 STG.E.64 desc[UR4][R24.64], R12 ;  /* 0x0000000c18002986 */ /* 0x0005e2000c101b04 */
[C---:B------:R-:W-:Y:S02]  /*0640*/  ISETP.GE.U32.AND.EX P0, PT, R9.reuse, RZ, PT, P0 ;  /* 0x000000ff0900720c */ /* 0x040fe40003f06100 */
[----:B------:R-:W-:Y:S01]  /*0650*/  ISETP.LT.AND.EX P1, PT, R9, R2, PT, P1 ;  /* 0x000000020900720c */ /* 0x000fe20003f21310 */
[----:B------:R-:W-:-:S02]  /*0660*/  IMAD.MOV.U32 R7, RZ, RZ, R8 ;  /* 0x000000ffff077224 */ /* 0x000fc400078e0008 */
[----:B------:R-:W-:-:S10]  /*0670*/  IMAD.MOV.U32 R8, RZ, RZ, R9 ;  /* 0x000000ffff087224 */ /* 0x000fd400078e0009 */
[----:B--2---:R-:W-:Y:S05]  /*0680*/  @!P0 BRA P1, `(.L_x_5168) ;  /* 0xfffffff800c48947 */ /* 0x004fea000083ffff */
[----:B------:R-:W-:Y:S05]  /*0690*/  EXIT ;  /* 0x000000000000794d */ /* 0x000fea0003800000 */
.L_x_5167:
        /* <DEDUP_REMOVED lines=9> */
.L_x_5169:
[----:B------:R-:W-:-:S04]  /*0730*/  LEA R8, P0, R16, R10, 0x5 ;  /* 0x0000000a10087211 */ /* 0x000fc800078028ff */
[----:B------:R-:W-:-:S05]  /*0740*/  LEA.HI.X R9, R16, R11, R3, 0x5, P0 ;  /* 0x0000000b10097211 */ /* 0x000fca00000f2c03 */
[----:B------:R-:W2:Y:S04]  /*0750*/  LDG.E.128 R12, desc[UR4][R8.64] ;  /* 0x00000004080c7981 */ /* 0x000ea8000c1e1d00 */
[----:B------:R-:W3:Y:S01]  /*0760*/  LDG.E.128 R4, desc[UR4][R8.64+0x10] ;  /* 0x0000100408047981 */ /* 0x000ee2000c1e1d00 */
[----:B------:R-:W-:-:S04]  /*0770*/  IADD3 R16, P0, R16, UR6, RZ ;  /* 0x0000000610107c10 */ /* 0x000fc8000ff1e0ff */
[----:B------:R-:W-:Y:S01]  /*0780*/  ISETP.LT.U32.AND P1, PT, R16, 0x4000, PT ;  /* 0x000040001000780c */ /* 0x000fe20003f21070 */
[----:B------:R-:W-:-:S05]  /*0790*/  IMAD.X R3, RZ, RZ, R3, P0 ;  /* 0x000000ffff037224 */ /* 0x000fca00000e0603 */
[----:B------:R-:W-:Y:S01]  /*07a0*/  ISETP.LT.U32.AND.EX P1, PT, R3, RZ, PT, P1 ;  /* 0x000000ff0300720c */ /* 0x000fe20003f21110 */
[C---:B--2---:R-:W-:Y:S01]  /*07b0*/  FMUL.FTZ R19, R13.reuse, UR8 ;  /* 0x000000080d137c20 */ /* 0x044fe20008410000 */
[----:B------:R-:W-:Y:S01]  /*07c0*/  FMUL.FTZ R17, R13, UR9 ;  /* 0x000000090d117c20 */ /* 0x000fe20008410000 */
[C---:B------:R-:W-:Y:S01]  /*07d0*/  FMUL.FTZ R23, R15.reuse, UR8 ;  /* 0x000000080f177c20 */ /* 0x040fe20008410000 */
[----:B------:R-:W-:Y:S01]  /*07e0*/  FMUL.FTZ R21, R15, UR9 ;  /* 0x000000090f157c20 */ /* 0x000fe20008410000 */
[C---:B------:R-:W-:Y:S01]  /*07f0*/  FFMA.FTZ R13, R12.reuse, UR9, R19 ;  /* 0x000000090c0d7c23 */ /* 0x040fe20008010013 */
[----:B------:R-:W-:Y:S01]  /*0800*/  FFMA.FTZ R12, R12, UR8, -R17 ;  /* 0x000000080c0c7c23 */ /* 0x000fe20008010811 */
[C---:B------:R-:W-:Y:S01]  /*0810*/  FFMA.FTZ R15, R14.reuse, UR9, R23 ;  /* 0x000000090e0f7c23 */ /* 0x040fe20008010017 */
[C---:B---3--:R-:W-:Y:S01]  /*0820*/  FMUL.FTZ R19, R5.reuse, UR8 ;  /* 0x0000000805137c20 */ /* 0x048fe20008410000 */
[----:B------:R-:W-:Y:S01]  /*0830*/  FFMA.FTZ R14, R14, UR8, -R21 ;  /* 0x000000080e0e7c23 */ /* 0x000fe20008010815 */
[----:B------:R-:W-:Y:S01]  /*0840*/  FMUL.FTZ R17, R5, UR9 ;  /* 0x0000000905117c20 */ /* 0x000fe20008410000 */
[C---:B------:R-:W-:Y:S01]  /*0850*/  FMUL.FTZ R23, R7.reuse, UR8 ;  /* 0x0000000807177c20 */ /* 0x040fe20008410000 */
[----:B------:R-:W-:Y:S01]  /*0860*/  FMUL.FTZ R21, R7, UR9 ;  /* 0x0000000907157c20 */ /* 0x000fe20008410000 */
[C---:B------:R-:W-:Y:S01]  /*0870*/  FFMA.FTZ R5, R4.reuse, UR9, R19 ;  /* 0x0000000904057c23 */ /* 0x040fe20008010013 */
[----:B------:R-:W-:Y:S01]  /*0880*/  FFMA.FTZ R4, R4, UR8, -R17 ;  /* 0x0000000804047c23 */ /* 0x000fe20008010811 */
[C---:B------:R-:W-:Y:S01]  /*0890*/  FFMA.FTZ R7, R6.reuse, UR9, R23 ;  /* 0x0000000906077c23 */ /* 0x040fe20008010017 */
[----:B------:R-:W-:Y:S01]  /*08a0*/  FFMA.FTZ R6, R6, UR8, -R21 ;  /* 0x0000000806067c23 */ /* 0x000fe20008010815 */
[----:B------:R-:W-:Y:S01]  /*08b0*/  IMAD.SHL.U32 R17, R16, 0x4, RZ ;  /* 0x0000000410117824 */ /* 0x000fe200078e00ff */
[----:B------:R0:W-:Y:S04]  /*08c0*/  STG.E.128 desc[UR4][R8.64], R12 ;  /* 0x0000000c08007986 */ /* 0x0001e8000c101d04 */
[----:B------:R0:W-:Y:S01]  /*08d0*/  STG.E.128 desc[UR4][R8.64+0x10], R4 ;  /* 0x0000100408007986 */ /* 0x0001e2000c101d04 */
[----:B------:R-:W-:-:S02]  /*08e0*/  ISETP.GE.U32.AND P0, PT, R17, R0, PT ;  /* 0x000000001100720c */ /* 0x000fc40003f06070 */
[----:B------:R-:W-:-:S04]  /*08f0*/  SHF.L.U64.HI R17, R16, 0x2, R3 ;  /* 0x0000000210117819 */ /* 0x000fc80000010203 */
[----:B------:R-:W-:-:S13]  /*0900*/  ISETP.GE.AND.EX P0, PT, R17, R2, PT, P0 ;  /* 0x000000021100720c */ /* 0x000fda0003f06300 */
[----:B0-----:R-:W-:Y:S05]  /*0910*/  @!P0 BRA P1, `(.L_x_5169) ;  /* 0xfffffffc00848947 */ /* 0x001fea000083ffff */
[----:B------:R-:W-:Y:S05]  /*0920*/  EXIT ;  /* 0x000000000000794d */ /* 0x000fea0003800000 */
.L_x_5170:
        /* <DEDUP_REMOVED lines=13> */
.L_x_5419:


//--------------------- .text._ZN2at6native57_GLOBAL__N__f3eca4a2_24_ForeachBinaryOpScalar_cu_86b9896c25multi_tensor_apply_kernelINS1_18TensorListMetadataILi1EEENS1_21BinaryOpScalarFunctorIN3c107complexIdEELi1ELi1ELi0EEEJSt10multipliesIS8_ES8_EEEvT_T0_DpT1_ --------------------------
	.section	.text._ZN2at6native57_GLOBAL__N__f3eca4a2_24_ForeachBinaryOpScalar_cu_86b9896c25multi_tensor_apply_kernelINS1_18TensorListMetadataILi1EEENS1_21BinaryOpScalarFunctorIN3c107complexIdEELi1ELi1ELi0EEEJSt10multipliesIS8_ES8_EEEvT_T0_DpT1_,"ax",@progbits
	.align	128
.text._ZN2at6native57_GLOBAL__N__f3eca4a2_24_ForeachBinaryOpScalar_cu_86b9896c25multi_tensor_apply_kernelINS1_18TensorListMetadataILi1EEENS1_21BinaryOpScalarFunctorIN3c107complexIdEELi1ELi1ELi0EEEJSt10multipliesIS8_ES8_EEEvT_T0_DpT1_:
        .type           _ZN2at6native57_GLOBAL__N__f3eca4a2_24_ForeachBinaryOpScalar_cu_86b9896c25multi_tensor_apply_kernelINS1_18TensorListMetadataILi1EEENS1_21BinaryOpScalarFunctorIN3c107complexIdEELi1ELi1ELi0EEEJSt10multipliesIS8_ES8_EEEvT_T0_DpT1_,@function
        .size           _ZN2at6native57_GLOBAL__N__f3eca4a2_24_ForeachBinaryOpScalar_cu_86b9896c25multi_tensor_apply_kernelINS1_18TensorListMetadataILi1EEENS1_21BinaryOpScalarFunctorIN3c107complexIdEELi1ELi1ELi0EEEJSt10multipliesIS8_ES8_EEEvT_T0_DpT1_,(.L_x_5420 - _ZN2at6native57_GLOBAL__N__f3eca4a2_24_ForeachBinaryOpScalar_cu_86b9896c25multi_tensor_apply_kernelINS1_18TensorListMetadataILi1EEENS1_21BinaryOpScalarFunctorIN3c107complexIdEELi1ELi1ELi0EEEJSt10multipliesIS8_ES8_EEEvT_T0_DpT1_)
        .other          _ZN2at6native57_GLOBAL__N__f3eca4a2_24_ForeachBinaryOpScalar_cu_86b9896c25multi_tensor_apply_kernelINS1_18TensorListMetadataILi1EEENS1_21BinaryOpScalarFunctorIN3c107complexIdEELi1ELi1ELi0EEEJSt10multipliesIS8_ES8_EEEvT_T0_DpT1_,@"STO_CUDA_ENTRY STV_DEFAULT"
_ZN2at6native57_GLOBAL__N__f3eca4a2_24_ForeachBinaryOpScalar_cu_86b9896c25multi_tensor_apply_kernelINS1_18TensorListMetadataILi1EEENS1_21BinaryOpScalarFunctorIN3c107complexIdEELi1ELi1ELi0EEEJSt10multipliesIS8_ES8_EEEvT_T0_DpT1_:
        /* <DEDUP_REMOVED lines=29> */
.L_x_5172:
        /* <DEDUP_REMOVED lines=86> */
.L_x_5171:
        /* <DEDUP_REMOVED lines=10> */
.L_x_5173:
        /* <DEDUP_REMOVED lines=17> */
[----:B------:R-:W-:-:S04]  /*08e0*/  DMUL R24, R18, UR14 ;  /* 0x0000000e12187c28 */ /* 0x000fc80008000000 */
[C---:B------:R-:W-:Y:S02]  /*08f0*/  DFMA R14, R12.reuse, UR14, R14 ;  /* 0x0000000e0c0e7c2b */ /* 0x040fe4000800000e */
[----:B------:R-:W-:Y:S02]  /*0900*/  DFMA R12, R12, UR16, -R26 ;  /* 0x000000100c0c7c2b */ /* 0x000fe4000800081a */
[----:B------:R-:W-:Y:S02]  /*0910*/  DFMA R18, R16, UR14, R22 ;  /* 0x0000000e10127c2b */ /* 0x000fe40008000016 */
[----:B----4-:R-:W-:Y:S02]  /*0920*/  DMUL R26, R6, UR14 ;  /* 0x0000000e061a7c28 */ /* 0x010fe40008000000 */
[----:B------:R-:W-:Y:S01]  /*0930*/  DFMA R16, R16, UR16, -R24 ;  /* 0x0000001010107c2b */ /* 0x000fe20008000818 */
[----:B------:R0:W-:Y:S01]  /*0940*/  STG.E.128 desc[UR10][R20.64], R12 ;  /* 0x0000000c14007986 */ /* 0x0001e2000c101d0a */
[----:B------:R-:W-:-:S02]  /*0950*/  DMUL R6, R6, UR16 ;  /* 0x0000001006067c28 */ /* 0x000fc40008000000 */
[C---:B-----5:R-:W-:Y:S02]  /*0960*/  DMUL R22, R10.reuse, UR16 ;  /* 0x000000100a167c28 */ /* 0x060fe40008000000 */
[----:B------:R-:W-:Y:S01]  /*0970*/  DMUL R24, R10, UR14 ;  /* 0x0000000e0a187c28 */ /* 0x000fe20008000000 */
[----:B------:R0:W-:Y:S03]  /*0980*/  STG.E.128 desc[UR10][R20.64+0x10], R16 ;  /* 0x0000101014007986 */ /* 0x0001e6000c101d0a */
[----:B------:R-:W-:Y:S02]  /*0990*/  DFMA R6, R4, UR14, R6 ;  /* 0x0000000e04067c2b */ /* 0x000fe40008000006 */
[----:B------:R-:W-:Y:S02]  /*09a0*/  DFMA R10, R8, UR14, R22 ;  /* 0x0000000e080a7c2b */ /* 0x000fe40008000016 */
[----:B------:R-:W-:-:S02]  /*09b0*/  DFMA R4, R4, UR16, -R26 ;  /* 0x0000001004047c2b */ /* 0x000fc4000800081a */
[----:B------:R-:W-:-:S05]  /*09c0*/  DFMA R8, R8, UR16, -R24 ;  /* 0x0000001008087c2b */ /* 0x000fca0008000818 */
[----:B------:R0:W-:Y:S04]  /*09d0*/  STG.E.128 desc[UR10][R20.64+0x20], R4 ;  /* 0x0000200414007986 */ /* 0x0001e8000c101d0a */
[----:B------:R0:W-:Y:S01]  /*09e0*/  STG.E.128 desc[UR10][R20.64+0x30], R8 ;  /* 0x0000300814007986 */ /* 0x0001e2000c101d0a */
[----:B------:R-:W-:Y:S05]  /*09f0*/  @!P0 BRA P1, `(.L_x_5173) ;  /* 0xfffffffc00748947 */ /* 0x000fea000083ffff */
[----:B------:R-:W-:Y:S05]  /*0a00*/  EXIT ;  /* 0x000000000000794d */ /* 0x000fea0003800000 */
.L_x_5174:
        /* <DEDUP_REMOVED lines=15> */
.L_x_5420:


//--------------------- .text._ZN2at6native57_GLOBAL__N__f3eca4a2_24_ForeachBinaryOpScalar_cu_86b9896c25multi_tensor_apply_kernelINS1_18TensorListMetadataILi1EEENS1_21BinaryOpScalarFunctorIfLi1ELi1ELi0EEEJSt10multipliesIfEfEEEvT_T0_DpT1_ --------------------------
	.section	.text._ZN2at6native57_GLOBAL__N__f3eca4a2_24_ForeachBinaryOpScalar_cu_86b9896c25multi_tensor_apply_kernelINS1_18TensorListMetadataILi1EEENS1_21BinaryOpScalarFunctorIfLi1ELi1ELi0EEEJSt10multipliesIfEfEEEvT_T0_DpT1_,"ax",@progbits
	.align	128
.text._ZN2at6native57_GLOBAL__N__f3eca4a2_24_ForeachBinaryOpScalar_cu_86b9896c25multi_tensor_apply_kernelINS1_18TensorListMetadataILi1EEENS1_21BinaryOpScalarFunctorIfLi1ELi1ELi0EEEJSt10multipliesIfEfEEEvT_T0_DpT1_:
        .type           _ZN2at6native57_GLOBAL__N__f3eca4a2_24_ForeachBinaryOpScalar_cu_86b9896c25multi_tensor_apply_kernelINS1_18TensorListMetadataILi1EEENS1_21BinaryOpScalarFunctorIfLi1ELi1ELi0EEEJSt10multipliesIfEfEEEvT_T0_DpT1_,@function
        .size           _ZN2at6native57_GLOBAL__N__f3eca4a2_24_ForeachBinaryOpScalar_cu_86b9896c25multi_tensor_apply_kernelINS1_18TensorListMetadataILi1EEENS1_21BinaryOpScalarFunctorIfLi1ELi1ELi0EEEJSt10multipliesIfEfEEEvT_T0_DpT1_,(.L_x_5421 - _ZN2at6native57_GLOBAL__N__f3eca4a2_24_ForeachBinaryOpScalar_cu_86b9896c25multi_tensor_apply_kernelINS1_18TensorListMetadataILi1EEENS1_21BinaryOpScalarFunctorIfLi1ELi1ELi0EEEJSt10multipliesIfEfEEEvT_T0_DpT1_)
        .other          _ZN2at6native57_GLOBAL__N__f3eca4a2_24_ForeachBinaryOpScalar_cu_86b9896c25multi_tensor_apply_kernelINS1_18TensorListMetadataILi1EEENS1_21BinaryOpScalarFunctorIfLi1ELi1ELi0EEEJSt10multipliesIfEfEEEvT_T0_DpT1_,@"STO_CUDA_ENTRY STV_DEFAULT"
_ZN2at6native57_GLOBAL__N__f3eca4a2_24_ForeachBinaryOpScalar_cu_86b9896c25multi_tensor_apply_kernelINS1_18TensorListMetadataILi1EEENS1_21BinaryOpScalarFunctorIfLi1ELi1ELi0EEEJSt10multipliesIfEfEEEvT_T0_DpT1_:
        /* <DEDUP_REMOVED lines=24> */
.L_x_5176:
        /* <DEDUP_REMOVED lines=45> */
[----:B--2---:R-:W-:Y:S01]  /*0450*/  @P1 FMUL.FTZ R23, R20, R23 ;  /* 0x0000001714171220 */ /* 0x004fe20000410000 */
[----:B-1----:R-:W-:Y:S01]  /*0460*/  @P3 FMUL.FTZ R21, R18, R21 ;  /* 0x0000001512153220 */ /* 0x002fe20000410000 */
[----:B0-----:R-:W-:-:S04]  /*0470*/  @P0 FMUL.FTZ R15, R15, R22 ;  /* 0x000000160f0f0220 */ /* 0x001fc80000410000 */
[----:B------:R2:W-:Y:S01]  /*0480*/  @P3 STG.E desc[UR4][R10.64], R21 ;  /* 0x000000150a003986 */ /* 0x0005e2000c101904 */
[----:B---3--:R-:W-:-:S03]  /*0490*/  @P2 FMUL.FTZ R19, R19, R24 ;  /* 0x0000001813132220 */ /* 0x008fc60000410000 */
        /* <DEDUP_REMOVED lines=9> */
.L_x_5175:
        /* <DEDUP_REMOVED lines=9> */
.L_x_5177:
        /* <DEDUP_REMOVED lines=18> */
.L_x_5178:
        /* <DEDUP_REMOVED lines=10> */
.L_x_5421:


//--------------------- .text._ZN2at6native57_GLOBAL__N__f3eca4a2_24_ForeachBinaryOpScalar_cu_86b9896c25multi_tensor_apply_kernelINS1_18TensorListMetadataILi1EEENS1_21BinaryOpScalarFunctorIdLi1ELi1ELi0EEEJSt10multipliesIdEdEEEvT_T0_DpT1_ --------------------------
	.section	.text._ZN2at6native57_GLOBAL__N__f3eca4a2_24_ForeachBinaryOpScalar_cu_86b9896c25multi_tensor_apply_kernelINS1_18TensorListMetadataILi1EEENS1_21BinaryOpScalarFunctorIdLi1ELi1ELi0EEEJSt10multipliesIdEdEEEvT_T0_DpT1_,"ax",@progbits
	.align	128
.text._ZN2at6native57_GLOBAL__N__f3eca4a2_24_ForeachBinaryOpScalar_cu_86b9896c25multi_tensor_apply_kernelINS1_18TensorListMetadataILi1EEENS1_21BinaryOpScalarFunctorIdLi1ELi1ELi0EEEJSt10multipliesIdEdEEEvT_T0_DpT1_:
        .type           _ZN2at6native57_GLOBAL__N__f3eca4a2_24_ForeachBinaryOpScalar_cu_86b9896c25multi_tensor_apply_kernelINS1_18TensorListMetadataILi1EEENS1_21BinaryOpScalarFunctorIdLi1ELi1ELi0EEEJSt10multipliesIdEdEEEvT_T0_DpT1_,@function
        .size           _ZN2at6native57_GLOBAL__N__f3eca4a2_24_ForeachBinaryOpScalar_cu_86b9896c25multi_tensor_apply_kernelINS1_18TensorListMetadataILi1EEENS1_21BinaryOpScalarFunctorIdLi1ELi1ELi0EEEJSt10multipliesIdEdEEEvT_T0_DpT1_,(.L_x_5422 - _ZN2at6native57_GLOBAL__N__f3eca4a2_24_ForeachBinaryOpScalar_cu_86b9896c25multi_tensor_apply_kernelINS1_18TensorListMetadataILi1EEENS1_21BinaryOpScalarFunctorIdLi1ELi1ELi0EEEJSt10multipliesIdEdEEEvT_T0_DpT1_)
        .other          _ZN2at6native57_GLOBAL__N__f3eca4a2_24_ForeachBinaryOpScalar_cu_86b9896c25multi_tensor_apply_kernelINS1_18TensorListMetadataILi1EEENS1_21BinaryOpScalarFunctorIdLi1ELi1ELi0EEEJSt10multipliesIdEdEEEvT_T0_DpT1_,@"STO_CUDA_ENTRY STV_DEFAULT"
_ZN2at6native57_GLOBAL__N__f3eca4a2_24_ForeachBinaryOpScalar_cu_86b9896c25multi_tensor_apply_kernelINS1_18TensorListMetadataILi1EEENS1_21BinaryOpScalarFunctorIdLi1ELi1ELi0EEEJSt10multipliesIdEdEEEvT_T0_DpT1_:
        /* <DEDUP_REMOVED lines=24> */
.L_x_5180:
        /* <DEDUP_REMOVED lines=43> */
[----:B--2---:R-:W-:Y:S01]  /*0430*/  @P0 DMUL R18, R20, R18 ;  /* 0x0000001214120228 */ /* 0x004fe20000000000 */
[----:B------:R-:W3:Y:S06]  /*0440*/  @P1 LDC.64 R20, c[0x0][0xf40] ;  /* 0x0003d000ff141b82 */ /* 0x000eec0000000a00 */
[----:B------:R2:W-:Y:S01]  /*0450*/  @P0 STG.E.64 desc[UR4][R8.64], R18 ;  /* 0x0000001208000986 */ /* 0x0005e2000c101b04 */
[----:B------:R-:W-:-:S04]  /*0460*/  ISETP.GE.U32.AND P0, PT, R26, 0x10000, PT ;  /* 0x000100001a00780c */ /* 0x000fc80003f06070 */
[----:B------:R-:W-:Y:S01]  /*0470*/  ISETP.GE.U32.AND.EX P0, PT, R27, RZ, PT, P0 ;  /* 0x000000ff1b00720c */ /* 0x000fe20003f06100 */
[----:B---3--:R-:W-:Y:S01]  /*0480*/  @P1 DMUL R20, R22, R20 ;  /* 0x0000001416141228 */ /* 0x008fe20000000000 */
[----:B------:R-:W4:Y:S06]  /*0490*/  @P2 LDC.64 R22, c[0x0][0xf40] ;  /* 0x0003d000ff162b82 */ /* 0x000f2c0000000a00 */
[----:B------:R2:W-:Y:S01]  /*04a0*/  @P1 STG.E.64 desc[UR4][R10.64], R20 ;  /* 0x000000140a001986 */ /* 0x0005e2000c101b04 */
[----:B------:R-:W-:-:S04]  /*04b0*/  ISETP.LT.U32.AND P1, PT, R26, R0, PT ;  /* 0x000000001a00720c */ /* 0x000fc80003f21070 */
[----:B------:R-:W-:Y:S01]  /*04c0*/  ISETP.LT.AND.EX P1, PT, R27, R2, PT, P1 ;  /* 0x000000021b00720c */ /* 0x000fe20003f21310 */
[----:B----4-:R-:W-:Y:S01]  /*04d0*/  @P2 DMUL R22, R24, R22 ;  /* 0x0000001618162228 */ /* 0x010fe20000000000 */
[----:B------:R-:W5:Y:S06]  /*04e0*/  @P3 LDC.64 R24, c[0x0][0xf40] ;  /* 0x0003d000ff183b82 */ /* 0x000f6c0000000a00 */
[----:B------:R2:W-:Y:S01]  /*04f0*/  @P2 STG.E.64 desc[UR4][R12.64], R22 ;  /* 0x000000160c002986 */ /* 0x0005e2000c101b04 */
[----:B-----5:R-:W-:-:S07]  /*0500*/  @P3 DMUL R16, R16, R24 ;  /* 0x0000001810103228 */ /* 0x020fce0000000000 */
[----:B------:R2:W-:Y:S01]  /*0510*/  @P3 STG.E.64 desc[UR4][R14.64], R16 ;  /* 0x000000100e003986 */ /* 0x0005e2000c101b04 */
[----:B------:R-:W-:Y:S05]  /*0520*/  @!P0 BRA P1, `(.L_x_5180) ;  /* 0xfffffffc00148947 */ /* 0x000fea000083ffff */
[----:B------:R-:W-:Y:S05]  /*0530*/  EXIT ;  /* 0x000000000000794d */ /* 0x000fea0003800000 */
.L_x_5179:
        /* <DEDUP_REMOVED lines=9> */
.L_x_5181:
        /* <DEDUP_REMOVED lines=20> */
.L_x_5182:
        /* <DEDUP_REMOVED lines=15> */
.L_x_5422:


//--------------------- .text._ZN2at6native57_GLOBAL__N__f3eca4a2_24_ForeachBinaryOpScalar_cu_86b9896c25multi_tensor_apply_kernelINS1_18TensorListMetadataILi1EEENS1_21BinaryOpScalarFunctorIsLi1ELi1ELi0EEEJSt10multipliesIsEsEEEvT_T0_DpT1_ --------------------------
	.section	.text._ZN2at6native57_GLOBAL__N__f3eca4a2_24_ForeachBinaryOpScalar_cu_86b9896c25multi_tensor_apply_kernelINS1_18TensorListMetadataILi1EEENS1_21BinaryOpScalarFunctorIsLi1ELi1ELi0EEEJSt10multipliesIsEsEEEvT_T0_DpT1_,"ax",@progbits
	.align	128
.text._ZN2at6native57_GLOBAL__N__f3eca4a2_24_ForeachBinaryOpScalar_cu_86b9896c25multi_tensor_apply_kernelINS1_18TensorListMetadataILi1EEENS1_21BinaryOpScalarFunctorIsLi1ELi1ELi0EEEJSt10multipliesIsEsEEEvT_T0_DpT1_:
        .type           _ZN2at6native57_GLOBAL__N__f3eca4a2_24_ForeachBinaryOpScalar_cu_86b9896c25multi_tensor_apply_kernelINS1_18TensorListMetadataILi1EEENS1_21BinaryOpScalarFunctorIsLi1ELi1ELi0EEEJSt10multipliesIsEsEEEvT_T0_DpT1_,@function
        .size           _ZN2at6native57_GLOBAL__N__f3eca4a2_24_ForeachBinaryOpScalar_cu_86b9896c25multi_tensor_apply_kernelINS1_18TensorListMetadataILi1EEENS1_21BinaryOpScalarFunctorIsLi1ELi1ELi0EEEJSt10multipliesIsEsEEEvT_T0_DpT1_,(.L_x_5423 - _ZN2at6native57_GLOBAL__N__f3eca4a2_24_ForeachBinaryOpScalar_cu_86b9896c25multi_tensor_apply_kernelINS1_18TensorListMetadataILi1EEENS1_21BinaryOpScalarFunctorIsLi1ELi1ELi0EEEJSt10multipliesIsEsEEEvT_T0_DpT1_)
        .other          _ZN2at6native57_GLOBAL__N__f3eca4a2_24_ForeachBinaryOpScalar_cu_86b9896c25multi_tensor_apply_kernelINS1_18TensorListMetadataILi1EEENS1_21BinaryOpScalarFunctorIsLi1ELi1ELi0EEEJSt10multipliesIsEsEEEvT_T0_DpT1_,@"STO_CUDA_ENTRY STV_DEFAULT"
_ZN2at6native57_GLOBAL__N__f3eca4a2_24_ForeachBinaryOpScalar_cu_86b9896c25multi_tensor_apply_kernelINS1_18TensorListMetadataILi1EEENS1_21BinaryOpScalarFunctorIsLi1ELi1ELi0EEEJSt10multipliesIsEsEEEvT_T0_DpT1_:
        /* <DEDUP_REMOVED lines=24> */
.L_x_5184:
[----:B0-----:R-:W-:Y:S01]  /*0180*/  IADD3 R7, P3, R13, R16, RZ ;  /* 0x000000100d077210 */ /* 0x001fe20007f7e0ff */
[C---:B-1----:R-:W-:Y:S01]  /*0190*/  IMAD R4, R14.reuse, 0x3, RZ ;  /* 0x000000030e047824 */ /* 0x042fe200078e02ff */
[----:B------:R-:W-:Y:S02]  /*01a0*/  PRMT R23, RZ, 0x7610, R23 ;  /* 0x00007610ff177816 */ /* 0x000fe40000000017 */
        /* <DEDUP_REMOVED lines=8> */
[----:B------:R-:W-:Y:S02]  /*0230*/  IADD3 R9, P6, R4, R7, RZ ;  /* 0x0000000704097210 */ /* 0x000fe40007fde0ff */
[----:B------:R-:W-:Y:S02]  /*0240*/  ISETP.GE.U32.AND P5, PT, R11, 0x10000, PT ;  /* 0x000100000b00780c */ /* 0x000fe40003fa6070 */
[----:B------:R-:W-:Y:S02]  /*0250*/  ISETP.GE.U32.AND.EX P2, PT, R19, RZ, PT, P2 ;  /* 0x000000ff1300720c */ /* 0x000fe40003f46120 */
[----:B------:R-:W-:Y:S02]  /*0260*/  LEA.HI.X R7, R7, R3, R19, 0x1, P3 ;  /* 0x0000000307077211 */ /* 0x000fe400018f0c13 */
[----:B------:R-:W-:Y:S02]  /*0270*/  ISETP.GE.U32.AND P4, PT, R5, 0x10000, PT ;  /* 0x000100000500780c */ /* 0x000fe40003f86070 */
[----:B------:R-:W-:-:S02]  /*0280*/  LEA R10, P3, R11, R2, 0x1 ;  /* 0x000000020b0a7211 */ /* 0x000fc400078608ff */
[----:B------:R-:W-:Y:S02]  /*0290*/  ISETP.LT.U32.AND P0, PT, R11, R0, PT ;  /* 0x000000000b00720c */ /* 0x000fe40003f01070 */
[----:B------:R-:W-:Y:S01]  /*02a0*/  ISETP.LT.AND.EX P1, PT, R19, R12, !P2, P1 ;  /* 0x0000000c1300720c */ /* 0x000fe20005721310 */
[----:B------:R-:W-:Y:S01]  /*02b0*/  IMAD.X R19, RZ, RZ, R19, P6 ;  /* 0x000000ffff137224 */ /* 0x000fe200030e0613 */
[----:B------:R-:W-:Y:S02]  /*02c0*/  ISETP.GE.U32.AND.EX P5, PT, R15, RZ, PT, P5 ;  /* 0x000000ff0f00720c */ /* 0x000fe40003fa6150 */
[----:B------:R-:W-:Y:S02]  /*02d0*/  ISETP.LT.U32.AND P2, PT, R5, R0, PT ;  /* 0x000000000500720c */ /* 0x000fe40003f41070 */
[----:B------:R-:W-:Y:S02]  /*02e0*/  LEA.HI.X R11, R11, R3, R15, 0x1, P3 ;  /* 0x000000030b0b7211 */ /* 0x000fe400018f0c0f */
[----:B------:R-:W-:-:S02]  /*02f0*/  ISETP.GE.U32.AND.EX P4, PT, R21, RZ, PT, P4 ;  /* 0x000000ff1500720c */ /* 0x000fc40003f86140 */
[----:B------:R-:W-:Y:S02]  /*0300*/  ISETP.GE.U32.AND P3, PT, R9, 0x10000, PT ;  /* 0x000100000900780c */ /* 0x000fe40003f66070 */
[-C--:B------:R-:W-:Y:S02]  /*0310*/  ISETP.LT.AND.EX P0, PT, R15, R12.reuse, !P5, P0 ;  /* 0x0000000c0f00720c */ /* 0x080fe40006f01300 */
[----:B------:R-:W-:Y:S02]  /*0320*/  ISETP.LT.AND.EX P2, PT, R21, R12, !P4, P2 ;  /* 0x0000000c1500720c */ /* 0x000fe40006741320 */
[----:B------:R-:W-:Y:S02]  /*0330*/  ISETP.LT.U32.AND P5, PT, R9, R0, PT ;  /* 0x000000000900720c */ /* 0x000fe40003fa1070 */
[----:B------:R-:W-:Y:S02]  /*0340*/  ISETP.GE.U32.AND.EX P3, PT, R19, RZ, PT, P3 ;  /* 0x000000ff1300720c */ /* 0x000fe40003f66130 */
[----:B------:R-:W-:-:S02]  /*0350*/  LEA R4, P6, R5, R2, 0x1 ;  /* 0x0000000205047211 */ /* 0x000fc400078c08ff */
[----:B------:R-:W-:Y:S02]  /*0360*/  ISETP.LT.AND.EX P3, PT, R19, R12, !P3, P5 ;  /* 0x0000000c1300720c */ /* 0x000fe40005f61350 */
[----:B------:R-:W-:Y:S01]  /*0370*/  PRMT R24, RZ, 0x7610, R24 ;  /* 0x00007610ff187816 */ /* 0x000fe20000000018 */
[----:B------:R-:W2:Y:S01]  /*0380*/  @P0 LDG.E.U16 R23, desc[UR6][R10.64] ;  /* 0x000000060a170981 */ /* 0x000ea2000c1e1500 */
[----:B------:R-:W-:Y:S02]  /*0390*/  LEA.HI.X R5, R5, R3, R21, 0x1, P6 ;  /* 0x0000000305057211 */ /* 0x000fe400030f0c15 */
[----:B------:R-:W-:Y:S02]  /*03a0*/  LEA R8, P4, R9, R2, 0x1 ;  /* 0x0000000209087211 */ /* 0x000fe400078808ff */
[----:B------:R-:W-:Y:S01]  /*03b0*/  PRMT R15, RZ, 0x7610, R15 ;  /* 0x00007610ff0f7816 */ /* 0x000fe2000000000f */
[----:B------:R-:W3:Y:S01]  /*03c0*/  @P2 LDG.E.U16 R24, desc[UR6][R4.64] ;  /* 0x0000000604182981 */ /* 0x000ee2000c1e1500 */
[----:B------:R-:W-:-:S02]  /*03d0*/  PRMT R22, RZ, 0x7610, R22 ;  /* 0x00007610ff167816 */ /* 0x000fc40000000016 */
[----:B------:R-:W-:Y:S02]  /*03e0*/  LEA.HI.X R9, R9, R3, R19, 0x1, P4 ;  /* 0x0000000309097211 */ /* 0x000fe400020f0c13 */
[----:B------:R-:W4:Y:S04]  /*03f0*/  @P1 LDG.E.U16 R15, desc[UR6][R6.64] ;  /* 0x00000006060f1981 */ /* 0x000f28000c1e1500 */
[----:B------:R-:W5:Y:S01]  /*0400*/  @P3 LDG.E.U16 R22, desc[UR6][R8.64] ;  /* 0x0000000608163981 */ /* 0x000f62000c1e1500 */
[----:B------:R-:W0:Y:S08]  /*0410*/  @P3 LDC.U16 R19, c[0x0][0xf3a] ;  /* 0x0003ce80ff133b82 */ /* 0x000e300000000400 */
[----:B------:R-:W1:Y:S08]  /*0420*/  @P1 LDC.U16 R18, c[0x0][0xf3a] ;  /* 0x0003ce80ff121b82 */ /* 0x000e700000000400 */
[----:B------:R-:W3:Y:S08]  /*0430*/  @P0 LDC.U16 R21, c[0x0][0xf3a] ;  /* 0x0003ce80ff150b82 */ /* 0x000ef00000000400 */
[----:B------:R-:W4:Y:S01]  /*0440*/  @P2 LDC.U16 R20, c[0x0][0xf3a] ;  /* 0x0003ce80ff142b82 */ /* 0x000f220000000400 */
[----:B0-----:R-:W-:-:S02]  /*0450*/  @P3 PRMT R26, R19, 0x9910, RZ ;  /* 0x00009910131a3816 */ /* 0x001fc400000000ff */
[----:B-1----:R-:W-:Y:S01]  /*0460*/  @P1 PRMT R18, R18, 0x9910, RZ ;  /* 0x0000991012121816 */ /* 0x002fe200000000ff */
[----:B------:R-:W-:Y:S01]  /*0470*/  IMAD.WIDE.U32 R16, R14, 0x4, R16 ;  /* 0x000000040e107825 */ /* 0x000fe200078e0010 */
[----:B--2---:R-:W-:Y:S02]  /*0480*/  @P0 PRMT R23, R23, 0x9910, RZ ;  /* 0x0000991017170816 */ /* 0x004fe400000000ff */
[----:B---3--:R-:W-:-:S03]  /*0490*/  @P2 PRMT R25, R24, 0x9910, RZ ;  /* 0x0000991018192816 */ /* 0x008fc600000000ff */
[----:B------:R-:W-:Y:S01]  /*04a0*/  @P0 IMAD.MOV.U32 R19, RZ, RZ, R23 ;  /* 0x000000ffff130224 */ /* 0x000fe200078e0017 */
[----:B------:R-:W-:Y:S02]  /*04b0*/  @P0 PRMT R24, R21, 0x9910, RZ ;  /* 0x0000991015180816 */ /* 0x000fe400000000ff */
[----:B----4-:R-:W-:Y:S02]  /*04c0*/  @P1 PRMT R15, R15, 0x9910, RZ ;  /* 0x000099100f0f1816 */ /* 0x010fe400000000ff */
[----:B------:R-:W-:Y:S01]  /*04d0*/  @P2 PRMT R21, R20, 0x9910, RZ ;  /* 0x0000991014152816 */ /* 0x000fe200000000ff */
[----:B------:R-:W-:Y:S01]  /*04e0*/  @P2 IMAD.MOV.U32 R20, RZ, RZ, R25 ;  /* 0x000000ffff142224 */ /* 0x000fe200078e0019 */
[----:B-----5:R-:W-:Y:S01]  /*04f0*/  @P3 PRMT R22, R22, 0x9910, RZ ;  /* 0x0000991016163816 */ /* 0x020fe200000000ff */
[----:B------:R-:W-:Y:S02]  /*0500*/  @P3 IMAD.MOV.U32 R23, RZ, RZ, R26 ;  /* 0x000000ffff173224 */ /* 0x000fe400078e001a */
[----:B------:R-:W-:-:S02]  /*0510*/  @P1 IMAD R15, R18, R15, RZ ;  /* 0x0000000f120f1224 */ /* 0x000fc400078e02ff */
[----:B------:R-:W-:Y:S02]  /*0520*/  @P0 IMAD R19, R24, R19, RZ ;  /* 0x0000001318130224 */ /* 0x000fe400078e02ff */
[----:B------:R-:W-:Y:S02]  /*0530*/  @P2 IMAD R21, R21, R20, RZ ;  /* 0x0000001415152224 */ /* 0x000fe400078e02ff */
[----:B------:R-:W-:Y:S01]  /*0540*/  @P3 IMAD R23, R23, R22, RZ ;  /* 0x0000001617173224 */ /* 0x000fe200078e02ff */
[----:B------:R2:W-:Y:S01]  /*0550*/  @P1 STG.E.U16 desc[UR6][R6.64], R15 ;  /* 0x0000000f06001986 */ /* 0x0005e2000c101506 */
[----:B------:R-:W-:-:S03]  /*0560*/  ISETP.LT.U32.AND P1, PT, R16, R0, PT ;  /* 0x000000001000720c */ /* 0x000fc60003f21070 */
[----:B------:R2:W-:Y:S01]  /*0570*/  @P0 STG.E.U16 desc[UR6][R10.64], R19 ;  /* 0x000000130a000986 */ /* 0x0005e2000c101506 */
[----:B------:R-:W-:-:S03]  /*0580*/  ISETP.GE.U32.AND P0, PT, R16, 0x10000, PT ;  /* 0x000100001000780c */ /* 0x000fc60003f06070 */
[----:B------:R2:W-:Y:S04]  /*0590*/  @P2 STG.E.U16 desc[UR6][R4.64], R21 ;  /* 0x0000001504002986 */ /* 0x0005e8000c101506 */
[----:B------:R2:W-:Y:S01]  /*05a0*/  @P3 STG.E.U16 desc[UR6][R8.64], R23 ;  /* 0x0000001708003986 */ /* 0x0005e2000c101506 */
[C---:B------:R-:W-:Y:S02]  /*05b0*/  ISETP.GE.U32.AND.EX P0, PT, R17.reuse, RZ, PT, P0 ;  /* 0x000000ff1100720c */ /* 0x040fe40003f06100 */
[----:B------:R-:W-:-:S13]  /*05c0*/  ISETP.LT.AND.EX P1, PT, R17, R12, PT, P1 ;  /* 0x0000000c1100720c */ /* 0x000fda0003f21310 */
[----:B--2---:R-:W-:Y:S05]  /*05d0*/  @!P0 BRA P1, `(.L_x_5184) ;  /* 0xfffffff800e88947 */ /* 0x004fea000083ffff */
[----:B------:R-:W-:Y:S05]  /*05e0*/  EXIT ;  /* 0x000000000000794d */ /* 0x000fea0003800000 */
.L_x_5183:
        /* <DEDUP_REMOVED lines=10> */
.L_x_5185:
[----:B------:R-:W-:-:S04]  /*0690*/  LEA R4, P0, R11, R2, 0x3 ;  /* 0x000000020b047211 */ /* 0x000fc800078018ff */
[----:B------:R-:W-:-:S05]  /*06a0*/  LEA.HI.X R5, R11, R3, R10, 0x3, P0 ;  /* 0x000000030b057211 */ /* 0x000fca00000f1c0a */
[----:B------:R-:W2:Y:S01]  /*06b0*/  LDG.E.64 R6, desc[UR6][R4.64] ;  /* 0x0000000604067981 */ /* 0x000ea2000c1e1b00 */
[----:B------:R-:W-:-:S04]  /*06c0*/  IADD3 R11, P0, R11, UR5, RZ ;  /* 0x000000050b0b7c10 */ /* 0x000fc8000ff1e0ff */
[----:B------:R-:W-:Y:S01]  /*06d0*/  ISETP.LT.U32.AND P1, PT, R11, 0x4000, PT ;  /* 0x000040000b00780c */ /* 0x000fe20003f21070 */
[----:B------:R-:W-:-:S05]  /*06e0*/  IMAD.X R10, RZ, RZ, R10, P0 ;  /* 0x000000ffff0a7224 */ /* 0x000fca00000e060a */
[----:B------:R-:W-:Y:S02]  /*06f0*/  ISETP.LT.U32.AND.EX P1, PT, R10, RZ, PT, P1 ;  /* 0x000000ff0a00720c */ /* 0x000fe40003f21110 */
[C---:B--2---:R-:W-:Y:S02]  /*0700*/  PRMT R8, R7.reuse, 0xbb32, RZ ;  /* 0x0000bb3207087816 */ /* 0x044fe400000000ff */
[C---:B------:R-:W-:Y:S02]  /*0710*/  PRMT R9, R6.reuse, 0xbb32, RZ ;  /* 0x0000bb3206097816 */ /* 0x040fe400000000ff */
[----:B------:R-:W-:Y:S01]  /*0720*/  PRMT R13, R6, 0x9910, RZ ;  /* 0x00009910060d7816 */ /* 0x000fe200000000ff */
[----:B------:R-:W-:Y:S01]  /*0730*/  IMAD.MOV.U32 R6, RZ, RZ, R8 ;  /* 0x000000ffff067224 */ /* 0x000fe200078e0008 */
[----:B------:R-:W-:Y:S01]  /*0740*/  PRMT R7, R7, 0x9910, RZ ;  /* 0x0000991007077816 */ /* 0x000fe200000000ff */
[----:B------:R-:W-:Y:S02]  /*0750*/  IMAD.MOV.U32 R8, RZ, RZ, R9 ;  /* 0x000000ffff087224 */ /* 0x000fe400078e0009 */
[----:B------:R-:W-:-:S02]  /*0760*/  IMAD.MOV.U32 R9, RZ, RZ, R13 ;  /* 0x000000ffff097224 */ /* 0x000fc400078e000d */
[----:B------:R-:W-:Y:S02]  /*0770*/  IMAD R6, R6, UR4, RZ ;  /* 0x0000000406067c24 */ /* 0x000fe4000f8e02ff */
[----:B------:R-:W-:Y:S02]  /*0780*/  IMAD R7, R7, UR4, RZ ;  /* 0x0000000407077c24 */ /* 0x000fe4000f8e02ff */
[----:B------:R-:W-:Y:S02]  /*0790*/  IMAD R8, R8, UR4, RZ ;  /* 0x0000000408087c24 */ /* 0x000fe4000f8e02ff */
[----:B------:R-:W-:Y:S01]  /*07a0*/  IMAD R9, R9, UR4, RZ ;  /* 0x0000000409097c24 */ /* 0x000fe2000f8e02ff */
[----:B------:R-:W-:-:S04]  /*07b0*/  PRMT R7, R7, 0x5410, R6 ;  /* 0x0000541007077816 */ /* 0x000fc80000000006 */
        /* <DEDUP_REMOVED lines=8> */
.L_x_5186:
        /* <DEDUP_REMOVED lines=12> */
.L_x_5423:


//--------------------- .text._ZN2at6native57_GLOBAL__N__f3eca4a2_24_ForeachBinaryOpScalar_cu_86b9896c25multi_tensor_apply_kernelINS1_18TensorListMetadataILi1EEENS1_21BinaryOpScalarFunctorIlLi1ELi1ELi0EEEJSt10multipliesIlElEEEvT_T0_DpT1_ --------------------------
	.section	.text._ZN2at6native57_GLOBAL__N__f3eca4a2_24_ForeachBinaryOpScalar_cu_86b9896c25multi_tensor_apply_kernelINS1_18TensorListMetadataILi1EEENS1_21BinaryOpScalarFunctorIlLi1ELi1ELi0EEEJSt10multipliesIlElEEEvT_T0_DpT1_,"ax",@progbits
	.align	128
.text._ZN2at6native57_GLOBAL__N__f3eca4a2_24_ForeachBinaryOpScalar_cu_86b9896c25multi_tensor_apply_kernelINS1_18TensorListMetadataILi1EEENS1_21BinaryOpScalarFunctorIlLi1ELi1ELi0EEEJSt10multipliesIlElEEEvT_T0_DpT1_:
        .type           _ZN2at6native57_GLOBAL__N__f3eca4a2_24_ForeachBinaryOpScalar_cu_86b9896c25multi_tensor_apply_kernelINS1_18TensorListMetadataILi1EEENS1_21BinaryOpScalarFunctorIlLi1ELi1ELi0EEEJSt10multipliesIlElEEEvT_T0_DpT1_,@function
        .size           _ZN2at6native57_GLOBAL__N__f3eca4a2_24_ForeachBinaryOpScalar_cu_86b9896c25multi_tensor_apply_kernelINS1_18TensorListMetadataILi1EEENS1_21BinaryOpScalarFunctorIlLi1ELi1ELi0EEEJSt10multipliesIlElEEEvT_T0_DpT1_,(.L_x_5424 - _ZN2at6native57_GLOBAL__N__f3eca4a2_24_ForeachBinaryOpScalar_cu_86b9896c25multi_tensor_apply_kernelINS1_18TensorListMetadataILi1EEENS1_21BinaryOpScalarFunctorIlLi1ELi1ELi0EEEJSt10multipliesIlElEEEvT_T0_DpT1_)
        .other          _ZN2at6native57_GLOBAL__N__f3eca4a2_24_ForeachBinaryOpScalar_cu_86b9896c25multi_tensor_apply_kernelINS1_18TensorListMetadataILi1EEENS1_21BinaryOpScalarFunctorIlLi1ELi1ELi0EEEJSt10multipliesIlElEEEvT_T0_DpT1_,@"STO_CUDA_ENTRY STV_DEFAULT"
_ZN2at6native57_GLOBAL__N__f3eca4a2_24_ForeachBinaryOpScalar_cu_86b9896c25multi_tensor_apply_kernelINS1_18TensorListMetadataILi1EEENS1_21BinaryOpScalarFunctorIlLi1ELi1ELi0EEEJSt10multipliesIlElEEEvT_T0_DpT1_:
        /* <DEDUP_REMOVED lines=25> */
.L_x_5188:
[----:B0-2---:R-:W-:Y:S02]  /*0190*/  IADD3 R15, P1, R3, R26, RZ ;  /* 0x0000001a030f7210 */ /* 0x005fe40007f3e0ff */
        /* <DEDUP_REMOVED lines=9> */
[C---:B-1----:R-:W-:Y:S01]  /*0230*/  IADD3 R9, P2, R4.reuse, R15, RZ ;  /* 0x0000000f04097210 */ /* 0x042fe20007f5e0ff */
[----:B------:R-:W2:Y:S01]  /*0240*/  @P0 LDC.64 R20, c[0x0][0xf40] ;  /* 0x0003d000ff140b82 */ /* 0x000ea20000000a00 */
[----:B------:R-:W-:Y:S02]  /*0250*/  IMAD R12, R4, 0x3, RZ ;  /* 0x00000003040c7824 */ /* 0x000fe400078e02ff */
[C---:B------:R-:W-:Y:S01]  /*0260*/  ISETP.GE.U32.AND P1, PT, R9.reuse, 0x10000, PT ;  /* 0x000100000900780c */ /* 0x040fe20003f26070 */
[----:B------:R-:W-:Y:S01]  /*0270*/  IMAD.X R11, RZ, RZ, R17, P2 ;  /* 0x000000ffff0b7224 */ /* 0x000fe200010e0611 */
[----:B------:R-:W-:-:S04]  /*0280*/  ISETP.LT.U32.AND P2, PT, R9, R0, PT ;  /* 0x000000000900720c */ /* 0x000fc80003f41070 */
[----:B------:R-:W-:-:S04]  /*0290*/  ISETP.GE.U32.AND.EX P1, PT, R11, RZ, PT, P1 ;  /* 0x000000ff0b00720c */ /* 0x000fc80003f26110 */
[----:B------:R-:W-:Y:S02]  /*02a0*/  ISETP.LT.AND.EX P1, PT, R11, R2, !P1, P2 ;  /* 0x000000020b00720c */ /* 0x000fe40004f21320 */
[----:B------:R-:W-:-:S04]  /*02b0*/  LEA R8, P2, R9, R6, 0x3 ;  /* 0x0000000609087211 */ /* 0x000fc800078418ff */
[----:B------:R-:W-:Y:S02]  /*02c0*/  LEA.HI.X R9, R9, R7, R11, 0x3, P2 ;  /* 0x0000000709097211 */ /* 0x000fe400010f1c0b */
[----:B------:R-:W-:Y:S02]  /*02d0*/  CS2R R10, SRZ ;  /* 0x00000000000a7805 */ /* 0x000fe4000001ff00 */
[----:B------:R-:W-:-:S04]  /*02e0*/  LEA R13, P2, R4, R15, 0x1 ;  /* 0x0000000f040d7211 */ /* 0x000fc800078408ff */
[C---:B------:R-:W-:Y:S01]  /*02f0*/  ISETP.GE.U32.AND P5, PT, R13.reuse, 0x10000, PT ;  /* 0x000100000d00780c */ /* 0x040fe20003fa6070 */
[----:B------:R-:W-:Y:S01]  /*0300*/  IMAD.X R19, RZ, RZ, R17, P2 ;  /* 0x000000ffff137224 */ /* 0x000fe200010e0611 */
[----:B------:R-:W-:Y:S01]  /*0310*/  IADD3 R15, P2, R12, R15, RZ ;  /* 0x0000000f0c0f7210 */ /* 0x000fe20007f5e0ff */
[----:B------:R-:W3:Y:S01]  /*0320*/  @P1 LDG.E.64 R10, desc[UR4][R8.64] ;  /* 0x00000004080a1981 */ /* 0x000ee2000c1e1b00 */
[----:B------:R-:W-:Y:S02]  /*0330*/  ISETP.LT.U32.AND P4, PT, R13, R0, PT ;  /* 0x000000000d00720c */ /* 0x000fe40003f81070 */
[----:B------:R-:W-:Y:S02]  /*0340*/  ISETP.GE.U32.AND.EX P5, PT, R19, RZ, PT, P5 ;  /* 0x000000ff1300720c */ /* 0x000fe40003fa6150 */
[----:B------:R-:W-:Y:S02]  /*0350*/  IADD3.X R17, RZ, R17, RZ, P2, !PT ;  /* 0x00000011ff117210 */ /* 0x000fe400017fe4ff */
[----:B------:R-:W-:-:S02]  /*0360*/  ISETP.GE.U32.AND P3, PT, R15, 0x10000, PT ;  /* 0x000100000f00780c */ /* 0x000fc40003f66070 */
[----:B------:R-:W-:Y:S02]  /*0370*/  ISETP.LT.U32.AND P2, PT, R15, R0, PT ;  /* 0x000000000f00720c */ /* 0x000fe40003f41070 */
[----:B------:R-:W-:Y:S02]  /*0380*/  ISETP.LT.AND.EX P4, PT, R19, R2, !P5, P4 ;  /* 0x000000021300720c */ /* 0x000fe40006f81340 */
[----:B------:R-:W-:Y:S02]  /*0390*/  ISETP.GE.U32.AND.EX P3, PT, R17, RZ, PT, P3 ;  /* 0x000000ff1100720c */ /* 0x000fe40003f66130 */
[-C--:B------:R-:W-:Y:S02]  /*03a0*/  LEA R14, P5, R15, R6.reuse, 0x3 ;  /* 0x000000060f0e7211 */ /* 0x080fe400078a18ff */
[----:B------:R-:W-:Y:S02]  /*03b0*/  LEA R12, P6, R13, R6, 0x3 ;  /* 0x000000060d0c7211 */ /* 0x000fe400078c18ff */
[----:B------:R-:W-:-:S02]  /*03c0*/  ISETP.LT.AND.EX P2, PT, R17, R2, !P3, P2 ;  /* 0x000000021100720c */ /* 0x000fc40005f41320 */
[-C--:B------:R-:W-:Y:S02]  /*03d0*/  LEA.HI.X R15, R15, R7.reuse, R17, 0x3, P5 ;  /* 0x000000070f0f7211 */ /* 0x080fe400028f1c11 */
[----:B------:R-:W-:Y:S02]  /*03e0*/  CS2R R16, SRZ ;  /* 0x0000000000107805 */ /* 0x000fe4000001ff00 */
[----:B------:R-:W-:-:S05]  /*03f0*/  LEA.HI.X R13, R13, R7, R19, 0x3, P6 ;  /* 0x000000070d0d7211 */ /* 0x000fca00030f1c13 */
[----:B------:R-:W4:Y:S02]  /*0400*/  @P4 LDG.E.64 R16, desc[UR4][R12.64] ;  /* 0x000000040c104981 */ /* 0x000f24000c1e1b00 */
[----:B------:R-:W0:Y:S01]  /*0410*/  @P2 LDC.64 R24, c[0x0][0xf40] ;  /* 0x0003d000ff182b82 */ /* 0x000e220000000a00 */
[----:B--2---:R-:W-:-:S04]  /*0420*/  @P0 IMAD R18, R23, R20, RZ ;  /* 0x0000001417120224 */ /* 0x004fc800078e02ff */
[----:B------:R-:W-:Y:S01]  /*0430*/  @P0 IMAD R21, R22, R21, R18 ;  /* 0x0000001516150224 */ /* 0x000fe200078e0212 */
[----:B------:R-:W-:-:S06]  /*0440*/  CS2R R18, SRZ ;  /* 0x0000000000127805 */ /* 0x000fcc000001ff00 */
[----:B------:R-:W0:Y:S01]  /*0450*/  @P2 LDG.E.64 R18, desc[UR4][R14.64] ;  /* 0x000000040e122981 */ /* 0x000e22000c1e1b00 */
[----:B------:R-:W-:-:S04]  /*0460*/  @P0 IMAD.WIDE.U32 R22, R22, R20, RZ ;  /* 0x0000001416160225 */ /* 0x000fc800078e00ff */
[----:B------:R-:W-:Y:S02]  /*0470*/  @P0 IMAD.IADD R23, R23, 0x1, R21 ;  /* 0x0000000117170824 */ /* 0x000fe400078e0215 */
[----:B------:R-:W3:Y:S03]  /*0480*/  @P1 LDC.64 R20, c[0x0][0xf40] ;  /* 0x0003d000ff141b82 */ /* 0x000ee60000000a00 */
[----:B------:R1:W-:Y:S05]  /*0490*/  @P0 STG.E.64 desc[UR4][R28.64], R22 ;  /* 0x000000161c000986 */ /* 0x0003ea000c101b04 */
[----:B-1----:R-:W4:Y:S01]  /*04a0*/  @P4 LDC.64 R22, c[0x0][0xf40] ;  /* 0x0003d000ff164b82 */ /* 0x002f220000000a00 */
[----:B---3--:R-:W-:-:S04]  /*04b0*/  @P1 IMAD R11, R11, R20, RZ ;  /* 0x000000140b0b1224 */ /* 0x008fc800078e02ff */
[C---:B------:R-:W-:Y:S02]  /*04c0*/  @P1 IMAD R21, R10.reuse, R21, R11 ;  /* 0x000000150a151224 */ /* 0x040fe400078e020b */
[----:B------:R-:W-:-:S04]  /*04d0*/  @P1 IMAD.WIDE.U32 R10, R10, R20, RZ ;  /* 0x000000140a0a1225 */ /* 0x000fc800078e00ff */
[----:B----4-:R-:W-:-:S04]  /*04e0*/  @P4 IMAD R27, R17, R22, RZ ;  /* 0x00000016111b4224 */ /* 0x010fc800078e02ff */
[C---:B------:R-:W-:Y:S02]  /*04f0*/  @P4 IMAD R27, R16.reuse, R23, R27 ;  /* 0x00000017101b4224 */ /* 0x040fe400078e021b */
[----:B------:R-:W-:-:S04]  /*0500*/  @P4 IMAD.WIDE.U32 R16, R16, R22, RZ ;  /* 0x0000001610104225 */ /* 0x000fc800078e00ff */
[----:B------:R-:W-:Y:S02]  /*0510*/  @P4 IMAD.IADD R17, R17, 0x1, R27 ;  /* 0x0000000111114824 */ /* 0x000fe400078e021b */
[----:B------:R-:W-:Y:S02]  /*0520*/  IMAD.MOV.U32 R27, RZ, RZ, R5 ;  /* 0x000000ffff1b7224 */ /* 0x000fe400078e0005 */
[----:B------:R-:W-:Y:S02]  /*0530*/  @P1 IMAD.IADD R11, R11, 0x1, R21 ;  /* 0x000000010b0b1824 */ /* 0x000fe400078e0215 */
[----:B------:R-:W-:-:S03]  /*0540*/  IMAD.WIDE.U32 R26, R4, 0x4, R26 ;  /* 0x00000004041a7825 */ /* 0x000fc600078e001a */
[----:B------:R2:W-:Y:S01]  /*0550*/  @P1 STG.E.64 desc[UR4][R8.64], R10 ;  /* 0x0000000a08001986 */ /* 0x0005e2000c101b04 */
[----:B------:R-:W-:-:S03]  /*0560*/  ISETP.GE.U32.AND P0, PT, R26, 0x10000, PT ;  /* 0x000100001a00780c */ /* 0x000fc60003f06070 */
[----:B------:R2:W-:Y:S01]  /*0570*/  @P4 STG.E.64 desc[UR4][R12.64], R16 ;  /* 0x000000100c004986 */ /* 0x0005e2000c101b04 */
[----:B------:R-:W-:Y:S02]  /*0580*/  ISETP.LT.U32.AND P1, PT, R26, R0, PT ;  /* 0x000000001a00720c */ /* 0x000fe40003f21070 */
[C---:B------:R-:W-:Y:S02]  /*0590*/  ISETP.GE.U32.AND.EX P0, PT, R27.reuse, RZ, PT, P0 ;  /* 0x000000ff1b00720c */ /* 0x040fe40003f06100 */
[----:B------:R-:W-:Y:S01]  /*05a0*/  ISETP.LT.AND.EX P1, PT, R27, R2, PT, P1 ;  /* 0x000000021b00720c */ /* 0x000fe20003f21310 */
[----:B------:R-:W-:Y:S02]  /*05b0*/  IMAD.MOV.U32 R5, RZ, RZ, R27 ;  /* 0x000000ffff057224 */ /* 0x000fe400078e001b */
[----:B0-----:R-:W-:-:S04]  /*05c0*/  @P2 IMAD R19, R19, R24, RZ ;  /* 0x0000001813132224 */ /* 0x001fc800078e02ff */
[C---:B------:R-:W-:Y:S02]  /*05d0*/  @P2 IMAD R25, R18.reuse, R25, R19 ;  /* 0x0000001912192224 */ /* 0x040fe400078e0213 */
[----:B------:R-:W-:-:S04]  /*05e0*/  @P2 IMAD.WIDE.U32 R18, R18, R24, RZ ;  /* 0x0000001812122225 */ /* 0x000fc800078e00ff */
[----:B------:R-:W-:-:S05]  /*05f0*/  @P2 IMAD.IADD R19, R19, 0x1, R25 ;  /* 0x0000000113132824 */ /* 0x000fca00078e0219 */
[----:B------:R2:W-:Y:S01]  /*0600*/  @P2 STG.E.64 desc[UR4][R14.64], R18 ;  /* 0x000000120e002986 */ /* 0x0005e2000c101b04 */
[----:B------:R-:W-:Y:S05]  /*0610*/  @!P0 BRA P1, `(.L_x_5188) ;  /* 0xfffffff800dc8947 */ /* 0x000fea000083ffff */
[----:B------:R-:W-:Y:S05]  /*0620*/  EXIT ;  /* 0x000000000000794d */ /* 0x000fea0003800000 */
.L_x_5187:
[----:B------:R-:W0:Y:S02]  /*0630*/  S2R R16, SR_TID.X ;  /* 0x0000000000107919 */ /* 0x000e240000002100 */
[----:B0-----:R-:W-:-:S03]  /*0640*/  IMAD.WIDE.U32 R4, R16, 0x4, RZ ;  /* 0x0000000410047825 */ /* 0x001fc600078e00ff */
[----:B------:R-:W-:-:S04]  /*0650*/  ISETP.GE.U32.AND P0, PT, R4, R0, PT ;  /* 0x000000000400720c */ /* 0x000fc80003f06070 */
[----:B------:R-:W-:-:S04]  /*0660*/  ISETP.GE.AND.EX P0, PT, R5, R2, PT, P0 ;  /* 0x000000020500720c */ /* 0x000fc80003f06300 */
[----:B------:R-:W-:-:S13]  /*0670*/  ISETP.GT.U32.OR P0, PT, R16, 0x3fff, P0 ;  /* 0x00003fff1000780c */ /* 0x000fda0000704470 */
[----:B------:R-:W-:Y:S05]  /*0680*/  @P0 EXIT ;  /* 0x000000000000094d */ /* 0x000fea0003800000 */
[----:B------:R-:W-:Y:S01]  /*0690*/  HFMA2.MMA R3, -RZ, RZ, 0, 0 ;  /* 0x00000000ff037435 */ /* 0x000fe200000001ff */
[----:B------:R-:W-:Y:S01]  /*06a0*/  ULDC UR6, c[0x0][0x0] ;  /* 0x0000000000067ab9 */ /* 0x000fe20000000800 */
[----:B------:R-:W-:-:S09]  /*06b0*/  ULDC.64 UR8, c[0x0][0xf40] ;  /* 0x0003d00000087ab9 */ /* 0x000fd20000000a00 */
.L_x_5189:
        /* <DEDUP_REMOVED lines=8> */
[----:B--2---:R-:W-:Y:S02]  /*0740*/  IMAD R11, R11, UR8, RZ ;  /* 0x000000080b0b7c24 */ /* 0x004fe4000f8e02ff */
[----:B------:R-:W-:Y:S02]  /*0750*/  IMAD R9, R9, UR8, RZ ;  /* 0x0000000809097c24 */ /* 0x000fe4000f8e02ff */
[C---:B------:R-:W-:Y:S02]  /*0760*/  IMAD R17, R10.reuse, UR9, R11 ;  /* 0x000000090a117c24 */ /* 0x040fe4000f8e020b */
[----:B------:R-:W-:-:S04]  /*0770*/  IMAD.WIDE.U32 R10, R10, UR8, RZ ;  /* 0x000000080a0a7c25 */ /* 0x000fc8000f8e00ff */
[----:B---3--:R-:W-:Y:S02]  /*0780*/  IMAD R15, R15, UR8, RZ ;  /* 0x000000080f0f7c24 */ /* 0x008fe4000f8e02ff */
[----:B------:R-:W-:Y:S02]  /*0790*/  IMAD R13, R13, UR8, RZ ;  /* 0x000000080d0d7c24 */ /* 0x000fe4000f8e02ff */
[C---:B------:R-:W-:Y:S02]  /*07a0*/  IMAD R19, R8.reuse, UR9, R9 ;  /* 0x0000000908137c24 */ /* 0x040fe4000f8e0209 */
[----:B------:R-:W-:-:S04]  /*07b0*/  IMAD.WIDE.U32 R8, R8, UR8, RZ ;  /* 0x0000000808087c25 */ /* 0x000fc8000f8e00ff */
[----:B------:R-:W-:Y:S02]  /*07c0*/  IMAD.IADD R11, R11, 0x1, R17 ;  /* 0x000000010b0b7824 */ /* 0x000fe400078e0211 */
[----:B------:R-:W-:Y:S02]  /*07d0*/  IMAD R21, R14, UR9, R15 ;  /* 0x000000090e157c24 */ /* 0x000fe4000f8e020f */
[----:B------:R-:W-:Y:S02]  /*07e0*/  IMAD R17, R12, UR9, R13 ;  /* 0x000000090c117c24 */ /* 0x000fe4000f8e020d */
[----:B------:R-:W-:-:S04]  /*07f0*/  IMAD.WIDE.U32 R14, R14, UR8, RZ ;  /* 0x000000080e0e7c25 */ /* 0x000fc8000f8e00ff */
[----:B------:R-:W-:-:S04]  /*0800*/  IMAD.WIDE.U32 R12, R12, UR8, RZ ;  /* 0x000000080c0c7c25 */ /* 0x000fc8000f8e00ff */
[----:B------:R-:W-:Y:S02]  /*0810*/  IMAD.IADD R9, R9, 0x1, R19 ;  /* 0x0000000109097824 */ /* 0x000fe400078e0213 */
[----:B------:R-:W-:Y:S02]  /*0820*/  IMAD.IADD R15, R15, 0x1, R21 ;  /* 0x000000010f0f7824 */ /* 0x000fe400078e0215 */
[----:B------:R-:W-:Y:S01]  /*0830*/  IMAD.IADD R13, R13, 0x1, R17 ;  /* 0x000000010d0d7824 */ /* 0x000fe200078e0211 */
[----:B------:R0:W-:Y:S03]  /*0840*/  STG.E.128 desc[UR4][R4.64], R8 ;  /* 0x0000000804007986 */ /* 0x0001e6000c101d04 */
[----:B0-----:R-:W-:Y:S01]  /*0850*/  IMAD.MOV.U32 R9, RZ, RZ, R13 ;  /* 0x000000ffff097224 */ /* 0x001fe200078e000d */
[----:B------:R-:W-:Y:S01]  /*0860*/  MOV R11, R15 ;  /* 0x0000000f000b7202 */ /* 0x000fe20000000f00 */
[----:B------:R-:W-:-:S02]  /*0870*/  IMAD.MOV.U32 R10, RZ, RZ, R14 ;  /* 0x000000ffff0a7224 */ /* 0x000fc400078e000e */
        /* <DEDUP_REMOVED lines=8> */
.L_x_5190:
        /* <DEDUP_REMOVED lines=16> */
.L_x_5424:


//--------------------- .text._ZN2at6native57_GLOBAL__N__f3eca4a2_24_ForeachBinaryOpScalar_cu_86b9896c25multi_tensor_apply_kernelINS1_18TensorListMetadataILi1EEENS1_21BinaryOpScalarFunctorIiLi1ELi1ELi0EEEJSt10multipliesIiEiEEEvT_T0_DpT1_ --------------------------
	.section	.text._ZN2at6native57_GLOBAL__N__f3eca4a2_24_ForeachBinaryOpScalar_cu_86b9896c25multi_tensor_apply_kernelINS1_18TensorListMetadataILi1EEENS1_21BinaryOpScalarFunctorIiLi1ELi1ELi0EEEJSt10multipliesIiEiEEEvT_T0_DpT1_,"ax",@progbits
	.align	128
.text._ZN2at6native57_GLOBAL__N__f3eca4a2_24_ForeachBinaryOpScalar_cu_86b9896c25multi_tensor_apply_kernelINS1_18TensorListMetadataILi1EEENS1_21BinaryOpScalarFunctorIiLi1ELi1ELi0EEEJSt10multipliesIiEiEEEvT_T0_DpT1_:
        .type           _ZN2at6native57_GLOBAL__N__f3eca4a2_24_ForeachBinaryOpScalar_cu_86b9896c25multi_tensor_apply_kernelINS1_18TensorListMetadataILi1EEENS1_21BinaryOpScalarFunctorIiLi1ELi1ELi0EEEJSt10multipliesIiEiEEEvT_T0_DpT1_,@function
        .size           _ZN2at6native57_GLOBAL__N__f3eca4a2_24_ForeachBinaryOpScalar_cu_86b9896c25multi_tensor_apply_kernelINS1_18TensorListMetadataILi1EEENS1_21BinaryOpScalarFunctorIiLi1ELi1ELi0EEEJSt10multipliesIiEiEEEvT_T0_DpT1_,(.L_x_5425 - _ZN2at6native57_GLOBAL__N__f3eca4a2_24_ForeachBinaryOpScalar_cu_86b9896c25multi_tensor_apply_kernelINS1_18TensorListMetadataILi1EEENS1_21BinaryOpScalarFunctorIiLi1ELi1ELi0EEEJSt10multipliesIiEiEEEvT_T0_DpT1_)
        .other          _ZN2at6native57_GLOBAL__N__f3eca4a2_24_ForeachBinaryOpScalar_cu_86b9896c25multi_tensor_apply_kernelINS1_18TensorListMetadataILi1EEENS1_21BinaryOpScalarFunctorIiLi1ELi1ELi0EEEJSt10multipliesIiEiEEEvT_T0_DpT1_,@"STO_CUDA_ENTRY STV_DEFAULT"
_ZN2at6native57_GLOBAL__N__f3eca4a2_24_ForeachBinaryOpScalar_cu_86b9896c25multi_tensor_apply_kernelINS1_18TensorListMetadataILi1EEENS1_21BinaryOpScalarFunctorIiLi1ELi1ELi0EEEJSt10multipliesIiEiEEEvT_T0_DpT1_:
        /* <DEDUP_REMOVED lines=24> */
.L_x_5192:
        /* <DEDUP_REMOVED lines=45> */
[----:B--2---:R-:W-:Y:S02]  /*0450*/  @P1 IMAD R23, R20, R23, RZ ;  /* 0x0000001714171224 */ /* 0x004fe400078e02ff */
[----:B-1----:R-:W-:Y:S02]  /*0460*/  @P3 IMAD R21, R18, R21, RZ ;  /* 0x0000001512153224 */ /* 0x002fe400078e02ff */
[----:B0-----:R-:W-:-:S03]  /*0470*/  @P0 IMAD R15, R15, R22, RZ ;  /* 0x000000160f0f0224 */ /* 0x001fc600078e02ff */
[----:B------:R2:W-:Y:S01]  /*0480*/  @P3 STG.E desc[UR4][R10.64], R21 ;  /* 0x000000150a003986 */ /* 0x0005e2000c101904 */
[----:B---3--:R-:W-:-:S03]  /*0490*/  @P2 IMAD R19, R19, R24, RZ ;  /* 0x0000001813132224 */ /* 0x008fc600078e02ff */
        /* <DEDUP_REMOVED lines=9> */
.L_x_5191:
        /* <DEDUP_REMOVED lines=9> */
.L_x_5193:
        /* <DEDUP_REMOVED lines=18> */
.L_x_5194:
        /* <DEDUP_REMOVED lines=10> */
.L_x_5425:


//--------------------- .text._ZN2at6native57_GLOBAL__N__f3eca4a2_24_ForeachBinaryOpScalar_cu_86b9896c25multi_tensor_apply_kernelINS1_18TensorListMetadataILi1EEENS1_21BinaryOpScalarFunctorIaLi1ELi1ELi0EEEJSt10multipliesIaEaEEEvT_T0_DpT1_ --------------------------
	.section	.text._ZN2at6native57_GLOBAL__N__f3eca4a2_24_ForeachBinaryOpScalar_cu_86b9896c25multi_tensor_apply_kernelINS1_18TensorListMetadataILi1EEENS1_21BinaryOpScalarFunctorIaLi1ELi1ELi0EEEJSt10multipliesIaEaEEEvT_T0_DpT1_,"ax",@progbits
	.align	128
.text._ZN2at6native57_GLOBAL__N__f3eca4a2_24_ForeachBinaryOpScalar_cu_86b9896c25multi_tensor_apply_kernelINS1_18TensorListMetadataILi1EEENS1_21BinaryOpScalarFunctorIaLi1ELi1ELi0EEEJSt10multipliesIaEaEEEvT_T0_DpT1_:
        .type           _ZN2at6native57_GLOBAL__N__f3eca4a2_24_ForeachBinaryOpScalar_cu_86b9896c25multi_tensor_apply_kernelINS1_18TensorListMetadataILi1EEENS1_21BinaryOpScalarFunctorIaLi1ELi1ELi0EEEJSt10multipliesIaEaEEEvT_T0_DpT1_,@function
        .size           _ZN2at6native57_GLOBAL__N__f3eca4a2_24_ForeachBinaryOpScalar_cu_86b9896c25multi_tensor_apply_kernelINS1_18TensorListMetadataILi1EEENS1_21BinaryOpScalarFunctorIaLi1ELi1ELi0EEEJSt10multipliesIaEaEEEvT_T0_DpT1_,(.L_x_5426 - _ZN2at6native57_GLOBAL__N__f3eca4a2_24_ForeachBinaryOpScalar_cu_86b9896c25multi_tensor_apply_kernelINS1_18TensorListMetadataILi1EEENS1_21BinaryOpScalarFunctorIaLi1ELi1ELi0EEEJSt10multipliesIaEaEEEvT_T0_DpT1_)
        .other          _ZN2at6native57_GLOBAL__N__f3eca4a2_24_ForeachBinaryOpScalar_cu_86b9896c25multi_tensor_apply_kernelINS1_18TensorListMetadataILi1EEENS1_21BinaryOpScalarFunctorIaLi1ELi1ELi0EEEJSt10multipliesIaEaEEEvT_T0_DpT1_,@"STO_CUDA_ENTRY STV_DEFAULT"
_ZN2at6native57_GLOBAL__N__f3eca4a2_24_ForeachBinaryOpScalar_cu_86b9896c25multi_tensor_apply_kernelINS1_18TensorListMetadataILi1EEENS1_21BinaryOpScalarFunctorIaLi1ELi1ELi0EEEJSt10multipliesIaEaEEEvT_T0_DpT1_:
        /* <DEDUP_REMOVED lines=23> */
.L_x_5196:
        /* <DEDUP_REMOVED lines=11> */
[C---:B------:R-:W-:Y:S02]  /*0220*/  ISETP.GE.U32.AND P2, PT, R8.reuse, 0x10000, PT ;  /* 0x000100000800780c */ /* 0x040fe40003f46070 */
[----:B------:R-:W-:Y:S01]  /*0230*/  ISETP.GE.U32.AND.EX P4, PT, R21, RZ, PT, P4 ;  /* 0x000000ff1500720c */ /* 0x000fe20003f86140 */
[----:B------:R-:W-:Y:S01]  /*0240*/  IMAD.X R7, RZ, RZ, R21, P5 ;  /* 0x000000ffff077224 */ /* 0x000fe200028e0615 */
[----:B------:R-:W-:Y:S02]  /*0250*/  ISETP.LT.U32.AND P1, PT, R8, R0, PT ;  /* 0x000000000800720c */ /* 0x000fe40003f21070 */
[----:B------:R-:W-:Y:S02]  /*0260*/  ISETP.GE.U32.AND.EX P2, PT, R5, RZ, PT, P2 ;  /* 0x000000ff0500720c */ /* 0x000fe40003f46120 */
[----:B------:R-:W-:-:S02]  /*0270*/  ISETP.LT.AND.EX P0, PT, R21, R12, !P4, P0 ;  /* 0x0000000c1500720c */ /* 0x000fc40006701300 */
[----:B------:R-:W-:Y:S02]  /*0280*/  ISETP.GE.U32.AND P4, PT, R2, 0x10000, PT ;  /* 0x000100000200780c */ /* 0x000fe40003f86070 */
[----:B------:R-:W-:Y:S02]  /*0290*/  ISETP.GE.U32.AND P3, PT, R6, 0x10000, PT ;  /* 0x000100000600780c */ /* 0x000fe40003f66070 */
[----:B------:R-:W-:Y:S02]  /*02a0*/  IADD3 R8, P6, R8, R11, RZ ;  /* 0x0000000b08087210 */ /* 0x000fe40007fde0ff */
[C---:B------:R-:W-:Y:S02]  /*02b0*/  ISETP.LT.AND.EX P1, PT, R5.reuse, R12, !P2, P1 ;  /* 0x0000000c0500720c */ /* 0x040fe40005721310 */
[----:B------:R-:W-:Y:S01]  /*02c0*/  ISETP.LT.U32.AND P2, PT, R2, R0, PT ;  /* 0x000000000200720c */ /* 0x000fe20003f41070 */
[----:B------:R-:W-:Y:S01]  /*02d0*/  IMAD.X R9, R5, 0x1, R10, P6 ;  /* 0x0000000105097824 */ /* 0x000fe200030e060a */
[----:B------:R-:W-:-:S02]  /*02e0*/  ISETP.GE.U32.AND.EX P5, PT, R3, RZ, PT, P4 ;  /* 0x000000ff0300720c */ /* 0x000fc40003fa6140 */
[----:B------:R-:W-:Y:S02]  /*02f0*/  ISETP.LT.U32.AND P4, PT, R6, R0, PT ;  /* 0x000000000600720c */ /* 0x000fe40003f81070 */
[----:B------:R-:W-:Y:S02]  /*0300*/  ISETP.GE.U32.AND.EX P3, PT, R7, RZ, PT, P3 ;  /* 0x000000ff0700720c */ /* 0x000fe40003f66130 */
[-C--:B------:R-:W-:Y:S02]  /*0310*/  ISETP.LT.AND.EX P2, PT, R3, R12.reuse, !P5, P2 ;  /* 0x0000000c0300720c */ /* 0x080fe40006f41320 */
[-C--:B------:R-:W-:Y:S01]  /*0320*/  IADD3 R4, P6, R19, R11.reuse, RZ ;  /* 0x0000000b13047210 */ /* 0x080fe20007fde0ff */
[----:B------:R-:W2:Y:S01]  /*0330*/  @P1 LDG.E.U8 R15, desc[UR6][R8.64] ;  /* 0x00000006080f1981 */ /* 0x000ea2000c1e1100 */
[----:B------:R-:W-:Y:S02]  /*0340*/  ISETP.LT.AND.EX P3, PT, R7, R12, !P3, P4 ;  /* 0x0000000c0700720c */ /* 0x000fe40005f61340 */
[-C--:B------:R-:W-:Y:S01]  /*0350*/  IADD3 R2, P5, R2, R11.reuse, RZ ;  /* 0x0000000b02027210 */ /* 0x080fe20007fbe0ff */
[----:B------:R-:W-:Y:S01]  /*0360*/  IMAD.X R5, R21, 0x1, R10, P6 ;  /* 0x0000000115057824 */ /* 0x000fe200030e060a */
[----:B------:R-:W-:-:S02]  /*0370*/  IADD3 R6, P4, R6, R11, RZ ;  /* 0x0000000b06067210 */ /* 0x000fc40007f9e0ff */
[----:B------:R-:W-:Y:S01]  /*0380*/  PRMT R21, RZ, 0x7610, R21 ;  /* 0x00007610ff157816 */ /* 0x000fe20000000015 */
[----:B------:R-:W-:Y:S01]  /*0390*/  IMAD.X R3, R3, 0x1, R10, P5 ;  /* 0x0000000103037824 */ /* 0x000fe200028e060a */
[----:B------:R-:W-:Y:S01]  /*03a0*/  PRMT R24, RZ, 0x7610, R24 ;  /* 0x00007610ff187816 */ /* 0x000fe20000000018 */
[----:B------:R-:W-:Y:S01]  /*03b0*/  IMAD.X R7, R7, 0x1, R10, P4 ;  /* 0x0000000107077824 */ /* 0x000fe200020e060a */
[----:B------:R-:W-:Y:S02]  /*03c0*/  PRMT R18, RZ, 0x7610, R18 ;  /* 0x00007610ff127816 */ /* 0x000fe40000000012 */
[----:B------:R-:W3:Y:S04]  /*03d0*/  @P2 LDG.E.U8 R21, desc[UR6][R2.64] ;  /* 0x0000000602152981 */ /* 0x000ee8000c1e1100 */
[----:B------:R-:W4:Y:S04]  /*03e0*/  @P3 LDG.E.U8 R24, desc[UR6][R6.64] ;  /* 0x0000000606183981 */ /* 0x000f28000c1e1100 */
[----:B------:R-:W5:Y:S01]  /*03f0*/  @P0 LDG.E.U8 R18, desc[UR6][R4.64] ;  /* 0x0000000604120981 */ /* 0x000f62000c1e1100 */
[----:B------:R-:W0:Y:S08]  /*0400*/  @P0 LDC.S8 R19, c[0x0][0xf3a] ;  /* 0x0003ce80ff130b82 */ /* 0x000e300000000200 */
[----:B------:R-:W1:Y:S08]  /*0410*/  @P1 LDC.S8 R23, c[0x0][0xf3a] ;  /* 0x0003ce80ff171b82 */ /* 0x000e700000000200 */
[----:B------:R-:W1:Y:S08]  /*0420*/  @P2 LDC.S8 R22, c[0x0][0xf3a] ;  /* 0x0003ce80ff162b82 */ /* 0x000e700000000200 */
[----:B------:R-:W1:Y:S01]  /*0430*/  @P3 LDC.S8 R20, c[0x0][0xf3a] ;  /* 0x0003ce80ff143b82 */ /* 0x000e620000000200 */
[----:B------:R-:W-:Y:S01]  /*0440*/  IMAD.WIDE.U32 R16, R14, 0x4, R16 ;  /* 0x000000040e107825 */ /* 0x000fe200078e0010 */
[----:B--2---:R-:W-:-:S02]  /*0450*/  @P1 PRMT R15, R15, 0x9910, RZ ;  /* 0x000099100f0f1816 */ /* 0x004fc400000000ff */
[----:B---3--:R-:W-:Y:S02]  /*0460*/  @P2 PRMT R21, R21, 0x9910, RZ ;  /* 0x0000991015152816 */ /* 0x008fe400000000ff */
[----:B----4-:R-:W-:Y:S01]  /*0470*/  @P3 PRMT R25, R24, 0x9910, RZ ;  /* 0x0000991018193816 */ /* 0x010fe200000000ff */
[----:B------:R-:W-:Y:S01]  /*0480*/  @P1 IMAD.MOV.U32 R24, RZ, RZ, R15 ;  /* 0x000000ffff181224 */ /* 0x000fe200078e000f */
[----:B-----5:R-:W-:Y:S01]  /*0490*/  @P0 PRMT R18, R18, 0x9910, RZ ;  /* 0x0000991012120816 */ /* 0x020fe200000000ff */
[----:B------:R-:W-:Y:S02]  /*04a0*/  @P2 IMAD.MOV.U32 R15, RZ, RZ, R21 ;  /* 0x000000ffff0f2224 */ /* 0x000fe400078e0015 */
[----:B------:R-:W-:Y:S02]  /*04b0*/  @P3 IMAD.MOV.U32 R21, RZ, RZ, R25 ;  /* 0x000000ffff153224 */ /* 0x000fe400078e0019 */
[----:B0-----:R-:W-:Y:S02]  /*04c0*/  @P0 IMAD R19, R19, R18, RZ ;  /* 0x0000001213130224 */ /* 0x001fe400078e02ff */
[----:B-1----:R-:W-:-:S02]  /*04d0*/  @P1 IMAD R23, R23, R24, RZ ;  /* 0x0000001817171224 */ /* 0x002fc400078e02ff */
[----:B------:R-:W-:Y:S02]  /*04e0*/  @P2 IMAD R15, R22, R15, RZ ;  /* 0x0000000f160f2224 */ /* 0x000fe400078e02ff */
[----:B------:R-:W-:Y:S01]  /*04f0*/  @P3 IMAD R21, R20, R21, RZ ;  /* 0x0000001514153224 */ /* 0x000fe200078e02ff */
        /* <DEDUP_REMOVED lines=10> */
.L_x_5195:
        /* <DEDUP_REMOVED lines=9> */
.L_x_5197:
        /* <DEDUP_REMOVED lines=8> */
[C---:B------:R-:W-:Y:S02]  /*06b0*/  LOP3.LUT R7, R4.reuse, 0xff, RZ, 0xc0, !PT ;  /* 0x000000ff04077812 */ /* 0x040fe400078ec0ff */
[C---:B------:R-:W-:Y:S02]  /*06c0*/  PRMT R5, R4.reuse, 0x7772, RZ ;  /* 0x0000777204057816 */ /* 0x040fe400000000ff */
[----:B------:R-:W-:Y:S01]  /*06d0*/  PRMT R8, R4, 0x7773, RZ ;  /* 0x0000777304087816 */ /* 0x000fe200000000ff */
[----:B------:R-:W-:Y:S02]  /*06e0*/  IMAD R7, R7, UR4, RZ ;  /* 0x0000000407077c24 */ /* 0x000fe4000f8e02ff */
[----:B------:R-:W-:-:S02]  /*06f0*/  IMAD R4, R6, UR4, RZ ;  /* 0x0000000406047c24 */ /* 0x000fc4000f8e02ff */
[----:B------:R-:W-:Y:S02]  /*0700*/  IMAD.MOV.U32 R6, RZ, RZ, R8 ;  /* 0x000000ffff067224 */ /* 0x000fe400078e0008 */
[----:B------:R-:W-:Y:S01]  /*0710*/  IMAD R5, R5, UR4, RZ ;  /* 0x0000000405057c24 */ /* 0x000fe2000f8e02ff */
[----:B------:R-:W-:Y:S01]  /*0720*/  PRMT R8, R4, 0x7604, R7 ;  /* 0x0000760404087816 */ /* 0x000fe20000000007 */
[----:B------:R-:W-:Y:S02]  /*0730*/  IMAD R4, R6, UR4, RZ ;  /* 0x0000000406047c24 */ /* 0x000fe4000f8e02ff */
[----:B------:R-:W-:Y:S01]  /*0740*/  IMAD.SHL.U32 R7, R9, 0x4, RZ ;  /* 0x0000000409077824 */ /* 0x000fe200078e00ff */
[----:B------:R-:W-:-:S04]  /*0750*/  PRMT R5, R5, 0x7054, R8 ;  /* 0x0000705405057816 */ /* 0x000fc80000000008 */
[----:B------:R-:W-:Y:S02]  /*0760*/  PRMT R5, R4, 0x654, R5 ;  /* 0x0000065404057816 */ /* 0x000fe40000000005 */
[----:B------:R-:W-:Y:S02]  /*0770*/  ISETP.GE.U32.AND P0, PT, R7, R0, PT ;  /* 0x000000000700720c */ /* 0x000fe40003f06070 */
[----:B------:R-:W-:Y:S01]  /*0780*/  SHF.L.U64.HI R7, R9, 0x2, R14 ;  /* 0x0000000209077819 */ /* 0x000fe2000001020e */
[----:B------:R0:W-:Y:S03]  /*0790*/  STG.E desc[UR6][R2.64], R5 ;  /* 0x0000000502007986 */ /* 0x0001e6000c101906 */
[----:B------:R-:W-:-:S13]  /*07a0*/  ISETP.GE.AND.EX P0, PT, R7, R12, PT, P0 ;  /* 0x0000000c0700720c */ /* 0x000fda0003f06300 */
[----:B0-----:R-:W-:Y:S05]  /*07b0*/  @!P0 BRA P1, `(.L_x_5197) ;  /* 0xfffffffc009c8947 */ /* 0x001fea000083ffff */
[----:B------:R-:W-:Y:S05]  /*07c0*/  EXIT ;  /* 0x000000000000794d */ /* 0x000fea0003800000 */
.L_x_5198:
        /* <DEDUP_REMOVED lines=11> */
.L_x_5426:


//--------------------- .text._ZN2at6native57_GLOBAL__N__f3eca4a2_24_ForeachBinaryOpScalar_cu_86b9896c25multi_tensor_apply_kernelINS1_18TensorListMetadataILi1EEENS1_21BinaryOpScalarFunctorIhLi1ELi1ELi0EEEJSt10multipliesIhEhEEEvT_T0_DpT1_ --------------------------
	.section	.text._ZN2at6native57_GLOBAL__N__f3eca4a2_24_ForeachBinaryOpScalar_cu_86b9896c25multi_tensor_apply_kernelINS1_18TensorListMetadataILi1EEENS1_21BinaryOpScalarFunctorIhLi1ELi1ELi0EEEJSt10multipliesIhEhEEEvT_T0_DpT1_,"ax",@progbits
	.align	128
.text._ZN2at6native57_GLOBAL__N__f3eca4a2_24_ForeachBinaryOpScalar_cu_86b9896c25multi_tensor_apply_kernelINS1_18TensorListMetadataILi1EEENS1_21BinaryOpScalarFunctorIhLi1ELi1ELi0EEEJSt10multipliesIhEhEEEvT_T0_DpT1_:
        .type           _ZN2at6native57_GLOBAL__N__f3eca4a2_24_ForeachBinaryOpScalar_cu_86b9896c25multi_tensor_apply_kernelINS1_18TensorListMetadataILi1EEENS1_21BinaryOpScalarFunctorIhLi1ELi1ELi0EEEJSt10multipliesIhEhEEEvT_T0_DpT1_,@function
        .size           _ZN2at6native57_GLOBAL__N__f3eca4a2_24_ForeachBinaryOpScalar_cu_86b9896c25multi_tensor_apply_kernelINS1_18TensorListMetadataILi1EEENS1_21BinaryOpScalarFunctorIhLi1ELi1ELi0EEEJSt10multipliesIhEhEEEvT_T0_DpT1_,(.L_x_5427 - _ZN2at6native57_GLOBAL__N__f3eca4a2_24_ForeachBinaryOpScalar_cu_86b9896c25multi_tensor_apply_kernelINS1_18TensorListMetadataILi1EEENS1_21BinaryOpScalarFunctorIhLi1ELi1ELi0EEEJSt10multipliesIhEhEEEvT_T0_DpT1_)
        .other          _ZN2at6native57_GLOBAL__N__f3eca4a2_24_ForeachBinaryOpScalar_cu_86b9896c25multi_tensor_apply_kernelINS1_18TensorListMetadataILi1EEENS1_21BinaryOpScalarFunctorIhLi1ELi1ELi0EEEJSt10multipliesIhEhEEEvT_T0_DpT1_,@"STO_CUDA_ENTRY STV_DEFAULT"
_ZN2at6native57_GLOBAL__N__f3eca4a2_24_ForeachBinaryOpScalar_cu_86b9896c25multi_tensor_apply_kernelINS1_18TensorListMetadataILi1EEENS1_21BinaryOpScalarFunctorIhLi1ELi1ELi0EEEJSt10multipliesIhEhEEEvT_T0_DpT1_:
        /* <DEDUP_REMOVED lines=24> */
.L_x_5200:
        /* <DEDUP_REMOVED lines=8> */
[----:B------:R-:W-:-:S02]  /*0200*/  IADD3 R8, P5, R3, R2, RZ ;  /* 0x0000000203087210 */ /* 0x000fc40007fbe0ff */
[----:B------:R-:W-:Y:S02]  /*0210*/  LEA R6, P1, R15, R2, 0x1 ;  /* 0x000000020f067211 */ /* 0x000fe400078208ff */
[----:B------:R-:W-:Y:S02]  /*0220*/  IADD3 R2, P2, R2, R11, RZ ;  /* 0x0000000b02027210 */ /* 0x000fe40007f5e0ff */
[C---:B------:R-:W-:Y:S01]  /*0230*/  ISETP.GE.U32.AND.EX P3, PT, R9.reuse, RZ, PT, P3 ;  /* 0x000000ff0900720c */ /* 0x040fe20003f66130 */
[--C-:B------:R-:W-:Y:S01]  /*0240*/  IMAD.X R7, RZ, RZ, R9.reuse, P1 ;  /* 0x000000ffff077224 */ /* 0x100fe200008e0609 */
[C---:B------:R-:W-:Y:S01]  /*0250*/  ISETP.GE.U32.AND P4, PT, R4.reuse, 0x10000, PT ;  /* 0x000100000400780c */ /* 0x040fe20003f86070 */
[C---:B------:R-:W-:Y:S01]  /*0260*/  IMAD.X R3, R9.reuse, 0x1, R10, P2 ;  /* 0x0000000109037824 */ /* 0x040fe200010e060a */
[----:B------:R-:W-:Y:S01]  /*0270*/  ISETP.LT.AND.EX P0, PT, R9, R13, !P3, P0 ;  /* 0x0000000d0900720c */ /* 0x000fe20005f01300 */
[----:B------:R-:W-:Y:S01]  /*0280*/  IMAD.X R9, RZ, RZ, R9, P5 ;  /* 0x000000ffff097224 */ /* 0x000fe200028e0609 */
[----:B------:R-:W-:-:S02]  /*0290*/  ISETP.LT.U32.AND P3, PT, R4, R0, PT ;  /* 0x000000000400720c */ /* 0x000fc40003f61070 */
[----:B------:R-:W-:Y:S02]  /*02a0*/  ISETP.GE.U32.AND P1, PT, R6, 0x10000, PT ;  /* 0x000100000600780c */ /* 0x000fe40003f26070 */
[C---:B------:R-:W-:Y:S02]  /*02b0*/  ISETP.GE.U32.AND.EX P4, PT, R5.reuse, RZ, PT, P4 ;  /* 0x000000ff0500720c */ /* 0x040fe40003f86140 */
[----:B------:R-:W-:Y:S02]  /*02c0*/  ISETP.GE.U32.AND P5, PT, R8, 0x10000, PT ;  /* 0x000100000800780c */ /* 0x000fe40003fa6070 */
[----:B------:R-:W-:Y:S02]  /*02d0*/  ISETP.LT.U32.AND P2, PT, R6, R0, PT ;  /* 0x000000000600720c */ /* 0x000fe40003f41070 */
[----:B------:R-:W-:Y:S01]  /*02e0*/  ISETP.LT.AND.EX P3, PT, R5, R13, !P4, P3 ;  /* 0x0000000d0500720c */ /* 0x000fe20006761330 */
[----:B------:R-:W2:Y:S01]  /*02f0*/  @P0 LDG.E.U8 R18, desc[UR4][R2.64] ;  /* 0x0000000402120981 */ /* 0x000ea2000c1e1100 */
[----:B------:R-:W-:-:S02]  /*0300*/  ISETP.GE.U32.AND.EX P1, PT, R7, RZ, PT, P1 ;  /* 0x000000ff0700720c */ /* 0x000fc40003f26110 */
[----:B------:R-:W-:Y:S02]  /*0310*/  ISETP.LT.U32.AND P4, PT, R8, R0, PT ;  /* 0x000000000800720c */ /* 0x000fe40003f81070 */
[----:B------:R-:W-:Y:S02]  /*0320*/  ISETP.GE.U32.AND.EX P5, PT, R9, RZ, PT, P5 ;  /* 0x000000ff0900720c */ /* 0x000fe40003fa6150 */
[----:B------:R-:W-:Y:S02]  /*0330*/  ISETP.LT.AND.EX P1, PT, R7, R13, !P1, P2 ;  /* 0x0000000d0700720c */ /* 0x000fe40004f21320 */
[----:B------:R-:W-:Y:S02]  /*0340*/  IADD3 R4, P6, R4, R11, RZ ;  /* 0x0000000b04047210 */ /* 0x000fe40007fde0ff */
[----:B------:R-:W-:Y:S02]  /*0350*/  ISETP.LT.AND.EX P4, PT, R9, R13, !P5, P4 ;  /* 0x0000000d0900720c */ /* 0x000fe40006f81340 */
[----:B------:R-:W-:-:S02]  /*0360*/  IADD3 R6, P2, R6, R11, RZ ;  /* 0x0000000b06067210 */ /* 0x000fc40007f5e0ff */
[----:B------:R-:W-:Y:S01]  /*0370*/  IADD3 R8, P5, R8, R11, RZ ;  /* 0x0000000b08087210 */ /* 0x000fe20007fbe0ff */
[----:B------:R-:W-:Y:S01]  /*0380*/  IMAD.X R5, R5, 0x1, R10, P6 ;  /* 0x0000000105057824 */ /* 0x000fe200030e060a */
        /* <DEDUP_REMOVED lines=8> */
[----:B------:R-:W-:-:S02]  /*0410*/  @P0 PRMT R19, R12, 0x9910, RZ ;  /* 0x000099100c130816 */ /* 0x000fc400000000ff */
[C---:B------:R-:W-:Y:S02]  /*0420*/  @P3 PRMT R24, R12.reuse, 0x9910, RZ ;  /* 0x000099100c183816 */ /* 0x040fe400000000ff */
[C---:B------:R-:W-:Y:S02]  /*0430*/  @P1 PRMT R25, R12.reuse, 0x9910, RZ ;  /* 0x000099100c191816 */ /* 0x040fe400000000ff */
[----:B------:R-:W-:Y:S01]  /*0440*/  @P4 PRMT R23, R12, 0x9910, RZ ;  /* 0x000099100c174816 */ /* 0x000fe200000000ff */
[----:B------:R-:W-:Y:S01]  /*0450*/  IMAD.WIDE.U32 R16, R15, 0x4, R16 ;  /* 0x000000040f107825 */ /* 0x000fe200078e0010 */
[----:B--2---:R-:W-:-:S05]  /*0460*/  @P0 PRMT R18, R18, 0x9910, RZ ;  /* 0x0000991012120816 */ /* 0x004fca00000000ff */
[----:B------:R-:W-:Y:S02]  /*0470*/  @P0 IMAD R19, R19, R18, RZ ;  /* 0x0000001213130224 */ /* 0x000fe400078e02ff */
[----:B------:R-:W-:Y:S01]  /*0480*/  @P3 IMAD.MOV.U32 R18, RZ, RZ, R24 ;  /* 0x000000ffff123224 */ /* 0x000fe200078e0018 */
[----:B---3--:R-:W-:Y:S01]  /*0490*/  @P3 PRMT R24, R20, 0x9910, RZ ;  /* 0x0000991014183816 */ /* 0x008fe200000000ff */
[----:B------:R-:W-:Y:S01]  /*04a0*/  @P1 IMAD.MOV.U32 R20, RZ, RZ, R25 ;  /* 0x000000ffff141224 */ /* 0x000fe200078e0019 */
[----:B----4-:R-:W-:-:S03]  /*04b0*/  @P1 PRMT R25, R21, 0x9910, RZ ;  /* 0x0000991015191816 */ /* 0x010fc600000000ff */
[----:B------:R-:W-:Y:S01]  /*04c0*/  @P3 IMAD.MOV.U32 R21, RZ, RZ, R24 ;  /* 0x000000ffff153224 */ /* 0x000fe200078e0018 */
[----:B-----5:R-:W-:Y:S01]  /*04d0*/  @P4 PRMT R26, R22, 0x9910, RZ ;  /* 0x00009910161a4816 */ /* 0x020fe200000000ff */
[----:B------:R-:W-:Y:S02]  /*04e0*/  @P4 IMAD.MOV.U32 R22, RZ, RZ, R23 ;  /* 0x000000ffff164224 */ /* 0x000fe400078e0017 */
[----:B------:R-:W-:Y:S02]  /*04f0*/  @P1 IMAD.MOV.U32 R23, RZ, RZ, R25 ;  /* 0x000000ffff171224 */ /* 0x000fe400078e0019 */
[----:B------:R-:W-:Y:S02]  /*0500*/  @P4 IMAD.MOV.U32 R25, RZ, RZ, R26 ;  /* 0x000000ffff194224 */ /* 0x000fe400078e001a */
[----:B------:R-:W-:Y:S02]  /*0510*/  @P3 IMAD R21, R18, R21, RZ ;  /* 0x0000001512153224 */ /* 0x000fe400078e02ff */
[----:B------:R-:W-:-:S02]  /*0520*/  @P1 IMAD R23, R20, R23, RZ ;  /* 0x0000001714171224 */ /* 0x000fc400078e02ff */
[----:B------:R-:W-:Y:S01]  /*0530*/  @P4 IMAD R25, R22, R25, RZ ;  /* 0x0000001916194224 */ /* 0x000fe200078e02ff */
[----:B------:R2:W-:Y:S01]  /*0540*/  @P0 STG.E.U8 desc[UR4][R2.64], R19 ;  /* 0x0000001302000986 */ /* 0x0005e2000c101104 */
[----:B------:R-:W-:-:S03]  /*0550*/  ISETP.GE.U32.AND P0, PT, R16, 0x10000, PT ;  /* 0x000100001000780c */ /* 0x000fc60003f06070 */
[----:B------:R2:W-:Y:S04]  /*0560*/  @P3 STG.E.U8 desc[UR4][R4.64], R21 ;  /* 0x0000001504003986 */ /* 0x0005e8000c101104 */
[----:B------:R2:W-:Y:S01]  /*0570*/  @P1 STG.E.U8 desc[UR4][R6.64], R23 ;  /* 0x0000001706001986 */ /* 0x0005e2000c101104 */
[----:B------:R-:W-:-:S03]  /*0580*/  ISETP.LT.U32.AND P1, PT, R16, R0, PT ;  /* 0x000000001000720c */ /* 0x000fc60003f21070 */
[----:B------:R2:W-:Y:S01]  /*0590*/  @P4 STG.E.U8 desc[UR4][R8.64], R25 ;  /* 0x0000001908004986 */ /* 0x0005e2000c101104 */
[C---:B------:R-:W-:Y:S02]  /*05a0*/  ISETP.GE.U32.AND.EX P0, PT, R17.reuse, RZ, PT, P0 ;  /* 0x000000ff1100720c */ /* 0x040fe40003f06100 */
[----:B------:R-:W-:-:S13]  /*05b0*/  ISETP.LT.AND.EX P1, PT, R17, R13, PT, P1 ;  /* 0x0000000d1100720c */ /* 0x000fda0003f21310 */
[----:B--2---:R-:W-:Y:S05]  /*05c0*/  @!P0 BRA P1, `(.L_x_5200) ;  /* 0xfffffff800ec8947 */ /* 0x004fea000083ffff */
[----:B------:R-:W-:Y:S05]  /*05d0*/  EXIT ;  /* 0x000000000000794d */ /* 0x000fea0003800000 */
.L_x_5199:
        /* <DEDUP_REMOVED lines=9> */
.L_x_5201:
        /* <DEDUP_REMOVED lines=11> */
[C---:B------:R-:W-:Y:S02]  /*0720*/  IMAD R7, R14.reuse, R7, RZ ;  /* 0x000000070e077224 */ /* 0x040fe400078e02ff */
[----:B------:R-:W-:-:S02]  /*0730*/  IMAD R4, R14, R6, RZ ;  /* 0x000000060e047224 */ /* 0x000fc400078e02ff */
[----:B------:R-:W-:Y:S02]  /*0740*/  IMAD.MOV.U32 R6, RZ, RZ, R8 ;  /* 0x000000ffff067224 */ /* 0x000fe400078e0008 */
[----:B------:R-:W-:Y:S01]  /*0750*/  IMAD R5, R14, R5, RZ ;  /* 0x000000050e057224 */ /* 0x000fe200078e02ff */
[----:B------:R-:W-:Y:S01]  /*0760*/  PRMT R8, R4, 0x7604, R7 ;  /* 0x0000760404087816 */ /* 0x000fe20000000007 */
[----:B------:R-:W-:Y:S02]  /*0770*/  IMAD R4, R14, R6, RZ ;  /* 0x000000060e047224 */ /* 0x000fe400078e02ff */
        /* <DEDUP_REMOVED lines=9> */
.L_x_5202:
        /* <DEDUP_REMOVED lines=15> */
.L_x_5427:


//--------------------- .text._ZN2at6native57_GLOBAL__N__f3eca4a2_24_ForeachBinaryOpScalar_cu_86b9896c25multi_tensor_apply_kernelINS1_18TensorListMetadataILi2EEENS1_21BinaryOpScalarFunctorIN3c108BFloat16ELi2ELi1ELi1EEEJSt4plusIfEfEEEvT_T0_DpT1_ --------------------------
	.section	.text._ZN2at6native57_GLOBAL__N__f3eca4a2_24_ForeachBinaryOpScalar_cu_86b9896c25multi_tensor_apply_kernelINS1_18TensorListMetadataILi2EEENS1_21BinaryOpScalarFunctorIN3c108BFloat16ELi2ELi1ELi1EEEJSt4plusIfEfEEEvT_T0_DpT1_,"ax",@progbits
	.align	128
.text._ZN2at6native57_GLOBAL__N__f3eca4a2_24_ForeachBinaryOpScalar_cu_86b9896c25multi_tensor_apply_kernelINS1_18TensorListMetadataILi2EEENS1_21BinaryOpScalarFunctorIN3c108BFloat16ELi2ELi1ELi1EEEJSt4plusIfEfEEEvT_T0_DpT1_:
        .type           _ZN2at6native57_GLOBAL__N__f3eca4a2_24_ForeachBinaryOpScalar_cu_86b9896c25multi_tensor_apply_kernelINS1_18TensorListMetadataILi2EEENS1_21BinaryOpScalarFunctorIN3c108BFloat16ELi2ELi1ELi1EEEJSt4plusIfEfEEEvT_T0_DpT1_,@function
        .size           _ZN2at6native57_GLOBAL__N__f3eca4a2_24_ForeachBinaryOpScalar_cu_86b9896c25multi_tensor_apply_kernelINS1_18TensorListMetadataILi2EEENS1_21BinaryOpScalarFunctorIN3c108BFloat16ELi2ELi1ELi1EEEJSt4plusIfEfEEEvT_T0_DpT1_,(.L_x_5428 - _ZN2at6native57_GLOBAL__N__f3eca4a2_24_ForeachBinaryOpScalar_cu_86b9896c25multi_tensor_apply_kernelINS1_18TensorListMetadataILi2EEENS1_21BinaryOpScalarFunctorIN3c108BFloat16ELi2ELi1ELi1EEEJSt4plusIfEfEEEvT_T0_DpT1_)
        .other          _ZN2at6native57_GLOBAL__N__f3eca4a2_24_ForeachBinaryOpScalar_cu_86b9896c25multi_tensor_apply_kernelINS1_18TensorListMetadataILi2EEENS1_21BinaryOpScalarFunctorIN3c108BFloat16ELi2ELi1ELi1EEEJSt4plusIfEfEEEvT_T0_DpT1_,@"STO_CUDA_ENTRY STV_DEFAULT"
_ZN2at6native57_GLOBAL__N__f3eca4a2_24_ForeachBinaryOpScalar_cu_86b9896c25multi_tensor_apply_kernelINS1_18TensorListMetadataILi2EEENS1_21BinaryOpScalarFunctorIN3c108BFloat16ELi2ELi1ELi1EEEJSt4plusIfEfEEEvT_T0_DpT1_:
        /* <DEDUP_REMOVED lines=28> */
.L_x_5204:
        /* <DEDUP_REMOVED lines=54> */
[----:B------:R-:W-:Y:S02]  /*0520*/  FADD.FTZ R8, R8, UR6 ;  /* 0x0000000608087e21 */ /* 0x000fe40008010000 */
[----:B------:R-:W-:-:S03]  /*0530*/  FADD.FTZ R24, R24, UR6 ;  /* 0x0000000618187e21 */ /* 0x000fc60008010000 */
[----:B------:R-:W-:Y:S01]  /*0540*/  F2FP.BF16.F32.PACK_AB R8, RZ, R8 ;  /* 0x00000008ff08723e */ /* 0x000fe200000010ff */
[----:B----4-:R-:W-:Y:S02]  /*0550*/  IMAD.U32 R22, R22, 0x10000, RZ ;  /* 0x0001000016167824 */ /* 0x010fe400078e00ff */
[----:B-----5:R-:W-:Y:S02]  /*0560*/  IMAD.U32 R26, R26, 0x10000, RZ ;  /* 0x000100001a1a7824 */ /* 0x020fe400078e00ff */
[----:B------:R-:W-:Y:S02]  /*0570*/  FADD.FTZ R22, R22, UR6 ;  /* 0x0000000616167e21 */ /* 0x000fe40008010000 */
[----:B------:R-:W-:Y:S01]  /*0580*/  FADD.FTZ R26, R26, UR6 ;  /* 0x000000061a1a7e21 */ /* 0x000fe20008010000 */
        /* <DEDUP_REMOVED lines=13> */
.L_x_5203:
        /* <DEDUP_REMOVED lines=9> */
.L_x_5205:
        /* <DEDUP_REMOVED lines=12> */
[----:B------:R-:W-:Y:S01]  /*07b0*/  FADD.FTZ R7, R7, UR7 ;  /* 0x0000000707077e21 */ /* 0x000fe20008010000 */
[----:B------:R-:W-:Y:S01]  /*07c0*/  FADD.FTZ R10, R10, UR7 ;  /* 0x000000070a0a7e21 */ /* 0x000fe20008010000 */
[----:B------:R-:W-:Y:S01]  /*07d0*/  FADD.FTZ R11, R11, UR7 ;  /* 0x000000070b0b7e21 */ /* 0x000fe20008010000 */
[----:B------:R-:W-:Y:S01]  /*07e0*/  FADD.FTZ R8, R5, UR7 ;  /* 0x0000000705087e21 */ /* 0x000fe20008010000 */
        /* <DEDUP_REMOVED lines=14> */
.L_x_5206:
        /* <DEDUP_REMOVED lines=11> */
.L_x_5428:


//--------------------- .text._ZN2at6native57_GLOBAL__N__f3eca4a2_24_ForeachBinaryOpScalar_cu_86b9896c25multi_tensor_apply_kernelINS1_18TensorListMetadataILi2EEENS1_21BinaryOpScalarFunctorIN3c104HalfELi2ELi1ELi1EEEJSt4plusIfEfEEEvT_T0_DpT1_ --------------------------
	.section	.text._ZN2at6native57_GLOBAL__N__f3eca4a2_24_ForeachBinaryOpScalar_cu_86b9896c25multi_tensor_apply_kernelINS1_18TensorListMetadataILi2EEENS1_21BinaryOpScalarFunctorIN3c104HalfELi2ELi1ELi1EEEJSt4plusIfEfEEEvT_T0_DpT1_,"ax",@progbits
	.align	128
.text._ZN2at6native57_GLOBAL__N__f3eca4a2_24_ForeachBinaryOpScalar_cu_86b9896c25multi_tensor_apply_kernelINS1_18TensorListMetadataILi2EEENS1_21BinaryOpScalarFunctorIN3c104HalfELi2ELi1ELi1EEEJSt4plusIfEfEEEvT_T0_DpT1_:
        .type           _ZN2at6native57_GLOBAL__N__f3eca4a2_24_ForeachBinaryOpScalar_cu_86b9896c25multi_tensor_apply_kernelINS1_18TensorListMetadataILi2EEENS1_21BinaryOpScalarFunctorIN3c104HalfELi2ELi1ELi1EEEJSt4plusIfEfEEEvT_T0_DpT1_,@function
        .size           _ZN2at6native57_GLOBAL__N__f3eca4a2_24_ForeachBinaryOpScalar_cu_86b9896c25multi_tensor_apply_kernelINS1_18TensorListMetadataILi2EEENS1_21BinaryOpScalarFunctorIN3c104HalfELi2ELi1ELi1EEEJSt4plusIfEfEEEvT_T0_DpT1_,(.L_x_5429 - _ZN2at6native57_GLOBAL__N__f3eca4a2_24_ForeachBinaryOpScalar_cu_86b9896c25multi_tensor_apply_kernelINS1_18TensorListMetadataILi2EEENS1_21BinaryOpScalarFunctorIN3c104HalfELi2ELi1ELi1EEEJSt4plusIfEfEEEvT_T0_DpT1_)
        .other          _ZN2at6native57_GLOBAL__N__f3eca4a2_24_ForeachBinaryOpScalar_cu_86b9896c25multi_tensor_apply_kernelINS1_18TensorListMetadataILi2EEENS1_21BinaryOpScalarFunctorIN3c104HalfELi2ELi1ELi1EEEJSt4plusIfEfEEEvT_T0_DpT1_,@"STO_CUDA_ENTRY STV_DEFAULT"
_ZN2at6native57_GLOBAL__N__f3eca4a2_24_ForeachBinaryOpScalar_cu_86b9896c25multi_tensor_apply_kernelINS1_18TensorListMetadataILi2EEENS1_21BinaryOpScalarFunctorIN3c104HalfELi2ELi1ELi1EEEJSt4plusIfEfEEEvT_T0_DpT1_:
        /* <DEDUP_REMOVED lines=28> */
.L_x_5208:
        /* <DEDUP_REMOVED lines=54> */
[----:B------:R-:W-:Y:S02]  /*0520*/  FADD.FTZ R8, R8, UR6 ;  /* 0x0000000608087e21 */ /* 0x000fe40008010000 */
[----:B------:R-:W-:Y:S01]  /*0530*/  FADD.FTZ R24, R24, UR6 ;  /* 0x0000000618187e21 */ /* 0x000fe20008010000 */
[----:B----4-:R-:W-:Y:S02]  /*0540*/  HADD2.F32 R22, -RZ, R22.H0_H0 ;  /* 0x20000016ff167230 */ /* 0x010fe40000004100 */
[----:B-----5:R-:W-:-:S03]  /*0550*/  HADD2.F32 R26, -RZ, R26.H0_H0 ;  /* 0x2000001aff1a7230 */ /* 0x020fc60000004100 */
[----:B------:R-:W-:Y:S01]  /*0560*/  FADD.FTZ R22, R22, UR6 ;  /* 0x0000000616167e21 */ /* 0x000fe20008010000 */
[----:B------:R-:W-:Y:S01]  /*0570*/  F2FP.F16.F32.PACK_AB R8, RZ, R8 ;  /* 0x00000008ff08723e */ /* 0x000fe200000000ff */
[----:B------:R-:W-:Y:S01]  /*0580*/  FADD.FTZ R26, R26, UR6 ;  /* 0x000000061a1a7e21 */ /* 0x000fe20008010000 */
        /* <DEDUP_REMOVED lines=13> */
.L_x_5207:
        /* <DEDUP_REMOVED lines=9> */
.L_x_5209:
        /* <DEDUP_REMOVED lines=9> */
[----:B------:R-:W-:Y:S01]  /*0780*/  FADD.FTZ R8, R5, UR7 ;  /* 0x0000000705087e21 */ /* 0x000fe20008010000 */
[----:B------:R-:W-:Y:S02]  /*0790*/  HADD2.F32 R10, -RZ, R7.H1_H1 ;  /* 0x30000007ff0a7230 */ /* 0x000fe40000004100 */
[----:B------:R-:W-:Y:S01]  /*07a0*/  FADD.FTZ R3, R3, UR7 ;  /* 0x0000000703037e21 */ /* 0x000fe20008010000 */
[----:B------:R-:W-:-:S02]  /*07b0*/  IMAD.X R5, R15, 0x1, R17, P0 ;  /* 0x000000010f057824 */ /* 0x000fc400000e0611 */
[----:B------:R-:W-:Y:S01]  /*07c0*/  FADD.FTZ R9, R9, UR7 ;  /* 0x0000000709097e21 */ /* 0x000fe20008010000 */
[----:B------:R-:W-:Y:S01]  /*07d0*/  IADD3 R16, P0, R16, UR6, RZ ;  /* 0x0000000610107c10 */ /* 0x000fe2000ff1e0ff */
[----:B------:R-:W-:Y:S01]  /*07e0*/  FADD.FTZ R10, R10, UR7 ;  /* 0x000000070a0a7e21 */ /* 0x000fe20008010000 */
        /* <DEDUP_REMOVED lines=12> */
.L_x_5210:
        /* <DEDUP_REMOVED lines=13> */
.L_x_5429:


//--------------------- .text._ZN2at6native57_GLOBAL__N__f3eca4a2_24_ForeachBinaryOpScalar_cu_86b9896c25multi_tensor_apply_kernelINS1_18TensorListMetadataILi2EEENS1_21BinaryOpScalarFunctorIbLi2ELi1ELi1EEEJSt4plusIbEbEEEvT_T0_DpT1_ --------------------------
	.section	.text._ZN2at6native57_GLOBAL__N__f3eca4a2_24_ForeachBinaryOpScalar_cu_86b9896c25multi_tensor_apply_kernelINS1_18TensorListMetadataILi2EEENS1_21BinaryOpScalarFunctorIbLi2ELi1ELi1EEEJSt4plusIbEbEEEvT_T0_DpT1_,"ax",@progbits
	.align	128
.text._ZN2at6native57_GLOBAL__N__f3eca4a2_24_ForeachBinaryOpScalar_cu_86b9896c25multi_tensor_apply_kernelINS1_18TensorListMetadataILi2EEENS1_21BinaryOpScalarFunctorIbLi2ELi1ELi1EEEJSt4plusIbEbEEEvT_T0_DpT1_:
        .type           _ZN2at6native57_GLOBAL__N__f3eca4a2_24_ForeachBinaryOpScalar_cu_86b9896c25multi_tensor_apply_kernelINS1_18TensorListMetadataILi2EEENS1_21BinaryOpScalarFunctorIbLi2ELi1ELi1EEEJSt4plusIbEbEEEvT_T0_DpT1_,@function
        .size           _ZN2at6native57_GLOBAL__N__f3eca4a2_24_ForeachBinaryOpScalar_cu_86b9896c25multi_tensor_apply_kernelINS1_18TensorListMetadataILi2EEENS1_21BinaryOpScalarFunctorIbLi2ELi1ELi1EEEJSt4plusIbEbEEEvT_T0_DpT1_,(.L_x_5430 - _ZN2at6native57_GLOBAL__N__f3eca4a2_24_ForeachBinaryOpScalar_cu_86b9896c25multi_tensor_apply_kernelINS1_18TensorListMetadataILi2EEENS1_21BinaryOpScalarFunctorIbLi2ELi1ELi1EEEJSt4plusIbEbEEEvT_T0_DpT1_)
        .other          _ZN2at6native57_GLOBAL__N__f3eca4a2_24_ForeachBinaryOpScalar_cu_86b9896c25multi_tensor_apply_kernelINS1_18TensorListMetadataILi2EEENS1_21BinaryOpScalarFunctorIbLi2ELi1ELi1EEEJSt4plusIbEbEEEvT_T0_DpT1_,@"STO_CUDA_ENTRY STV_DEFAULT"
_ZN2at6native57_GLOBAL__N__f3eca4a2_24_ForeachBinaryOpScalar_cu_86b9896c25multi_tensor_apply_kernelINS1_18TensorListMetadataILi2EEENS1_21BinaryOpScalarFunctorIbLi2ELi1ELi1EEEJSt4plusIbEbEEEvT_T0_DpT1_:
        /* <DEDUP_REMOVED lines=27> */
.L_x_5212:
[----:B0-----:R-:W-:Y:S01]  /*01b0*/  IADD3 R24, P1, R17, R20, RZ ;  /* 0x0000001411187210 */ /* 0x001fe20007f3e0ff */
        /* <DEDUP_REMOVED lines=29> */
[----:B------:R-:W-:Y:S02]  /*0390*/  @P2 IADD3 R4, P4, R27, R0, RZ ;  /* 0x000000001b042210 */ /* 0x000fe40007f9e0ff */
[----:B------:R-:W2:Y:S01]  /*03a0*/  @P0 LDG.E.U8 R28, desc[UR6][R6.64] ;  /* 0x00000006061c0981 */ /* 0x000ea2000c1e1100 */
[----:B------:R-:W-:-:S02]  /*03b0*/  @P1 IMAD.X R3, R29, 0x1, R14, P5 ;  /* 0x000000011d031824 */ /* 0x000fc400028e060e */
[----:B------:R-:W-:Y:S01]  /*03c0*/  @P2 IMAD.X R5, R19, 0x1, R14, P4 ;  /* 0x0000000113052824 */ /* 0x000fe200020e060e */
[----:B------:R-:W-:Y:S02]  /*03d0*/  PRMT R26, RZ, 0x7610, R26 ;  /* 0x00007610ff1a7816 */ /* 0x000fe4000000001a */
[----:B------:R-:W-:Y:S01]  /*03e0*/  @P3 IADD3 R8, P4, R25, R0, RZ ;  /* 0x0000000019083210 */ /* 0x000fe20007f9e0ff */
[----:B------:R0:W3:Y:S04]  /*03f0*/  @P1 LDG.E.U8 R10, desc[UR6][R2.64] ;  /* 0x00000006020a1981 */ /* 0x0000e8000c1e1100 */
[----:B------:R-:W-:Y:S01]  /*0400*/  @P3 IMAD.X R9, R23, 0x1, R14, P4 ;  /* 0x0000000117093824 */ /* 0x000fe200020e060e */
[----:B------:R-:W4:Y:S01]  /*0410*/  @P2 LDG.E.U8 R26, desc[UR6][R4.64] ;  /* 0x00000006041a2981 */ /* 0x000f22000c1e1100 */
[----:B0-----:R-:W-:-:S06]  /*0420*/  PRMT R2, RZ, 0x7610, R2 ;  /* 0x00007610ff027816 */ /* 0x001fcc0000000002 */
[----:B------:R0:W5:Y:S01]  /*0430*/  @P3 LDG.E.U8 R2, desc[UR6][R8.64] ;  /* 0x0000000608023981 */ /* 0x000162000c1e1100 */
[----:B------:R-:W-:Y:S02]  /*0440*/  ULDC.S8 UR4, c[0x0][0xe5a] ;  /* 0x0003968000047ab9 */ /* 0x000fe40000000200 */
[----:B------:R-:W-:-:S04]  /*0450*/  UISETP.NE.AND UP0, UPT, UR4, URZ, UPT ;  /* 0x0000003f0400728c */ /* 0x000fc8000bf05270 */
[----:B------:R-:W-:Y:S01]  /*0460*/  USEL UR4, URZ, 0xffffffff, !UP0 ;  /* 0xffffffff3f047887 */ /* 0x000fe2000c000000 */
[----:B------:R-:W-:Y:S01]  /*0470*/  IMAD.WIDE.U32 R20, R18, 0x4, R20 ;  /* 0x0000000412147825 */ /* 0x000fe200078e0014 */
[----:B--2---:R-:W-:-:S04]  /*0480*/  @P0 LOP3.LUT P4, RZ, R28, 0xff, RZ, 0xc0, !PT ;  /* 0x000000ff1cff0812 */ /* 0x004fc8000788c0ff */
[----:B------:R-:W-:Y:S02]  /*0490*/  @P0 SEL R3, RZ, 0x1, !P4 ;  /* 0x00000001ff030807 */ /* 0x000fe40006000000 */
[----:B---3--:R-:W-:Y:S02]  /*04a0*/  LOP3.LUT P5, RZ, R10, 0xff, RZ, 0xc0, !PT ;  /* 0x000000ff0aff7812 */ /* 0x008fe400078ac0ff */
[----:B------:R-:W-:Y:S02]  /*04b0*/  @P0 IADD3 R10, P4, R24, R13, RZ ;  /* 0x0000000d180a0210 */ /* 0x000fe40007f9e0ff */
[----:B------:R-:W-:Y:S02]  /*04c0*/  @P0 ISETP.NE.AND P6, PT, R3, UR4, PT ;  /* 0x0000000403000c0c */ /* 0x000fe4000bfc5270 */
[----:B------:R-:W-:Y:S02]  /*04d0*/  SEL R3, RZ, 0x1, !P5 ;  /* 0x00000001ff037807 */ /* 0x000fe40006800000 */
[----:B----4-:R-:W-:Y:S01]  /*04e0*/  LOP3.LUT P5, RZ, R26, 0xff, RZ, 0xc0, !PT ;  /* 0x000000ff1aff7812 */ /* 0x010fe200078ac0ff */
[----:B------:R-:W-:Y:S01]  /*04f0*/  @P0 IMAD.X R11, R11, 0x1, R15, P4 ;  /* 0x000000010b0b0824 */ /* 0x000fe200020e060f */
[----:B0-----:R-:W-:-:S02]  /*0500*/  @P0 SEL R9, RZ, 0x1, !P6 ;  /* 0x00000001ff090807 */ /* 0x001fc40007000000 */
[----:B------:R-:W-:Y:S02]  /*0510*/  ISETP.NE.AND P4, PT, R3, UR4, PT ;  /* 0x0000000403007c0c */ /* 0x000fe4000bf85270 */
[----:B------:R-:W-:Y:S02]  /*0520*/  SEL R3, RZ, 0x1, !P5 ;  /* 0x00000001ff037807 */ /* 0x000fe40006800000 */
[----:B-----5:R-:W-:Y:S02]  /*0530*/  LOP3.LUT P6, RZ, R2, 0xff, RZ, 0xc0, !PT ;  /* 0x000000ff02ff7812 */ /* 0x020fe400078cc0ff */
[-C--:B------:R-:W-:Y:S01]  /*0540*/  @P1 IADD3 R2, P5, R22, R13.reuse, RZ ;  /* 0x0000000d16021210 */ /* 0x080fe20007fbe0ff */
[----:B------:R0:W-:Y:S01]  /*0550*/  @P0 STG.E.U8 desc[UR6][R10.64], R9 ;  /* 0x000000090a000986 */ /* 0x0001e2000c101106 */
[----:B------:R-:W-:Y:S02]  /*0560*/  SEL R5, RZ, 0x1, !P6 ;  /* 0x00000001ff057807 */ /* 0x000fe40007000000 */
[----:B------:R-:W-:-:S02]  /*0570*/  @P2 IADD3 R4, P6, R27, R13, RZ ;  /* 0x0000000d1b042210 */ /* 0x000fc40007fde0ff */
[----:B------:R-:W-:Y:S01]  /*0580*/  ISETP.NE.AND P0, PT, R3, UR4, PT ;  /* 0x0000000403007c0c */ /* 0x000fe2000bf05270 */
[--C-:B------:R-:W-:Y:S01]  /*0590*/  @P1 IMAD.X R3, R29, 0x1, R15.reuse, P5 ;  /* 0x000000011d031824 */ /* 0x100fe200028e060f */
[----:B------:R-:W-:Y:S02]  /*05a0*/  @P1 SEL R27, RZ, 0x1, !P4 ;  /* 0x00000001ff1b1807 */ /* 0x000fe40006000000 */
[----:B------:R-:W-:Y:S02]  /*05b0*/  @P3 IADD3 R6, P4, R25, R13, RZ ;  /* 0x0000000d19063210 */ /* 0x000fe40007f9e0ff */
[----:B------:R-:W-:Y:S01]  /*05c0*/  ISETP.NE.AND P5, PT, R5, UR4, PT ;  /* 0x0000000405007c0c */ /* 0x000fe2000bfa5270 */
[--C-:B------:R-:W-:Y:S01]  /*05d0*/  @P2 IMAD.X R5, R19, 0x1, R15.reuse, P6 ;  /* 0x0000000113052824 */ /* 0x100fe200030e060f */
[----:B------:R-:W-:Y:S01]  /*05e0*/  SEL R19, RZ, 0x1, !P0 ;  /* 0x00000001ff137807 */ /* 0x000fe20004000000 */
[----:B------:R-:W-:Y:S01]  /*05f0*/  @P3 IMAD.X R7, R23, 0x1, R15, P4 ;  /* 0x0000000117073824 */ /* 0x000fe200020e060f */
[----:B0-----:R-:W-:Y:S01]  /*0600*/  SEL R9, RZ, 0x1, !P5 ;  /* 0x00000001ff097807 */ /* 0x001fe20006800000 */
[----:B------:R2:W-:Y:S01]  /*0610*/  @P1 STG.E.U8 desc[UR6][R2.64], R27 ;  /* 0x0000001b02001986 */ /* 0x0005e2000c101106 */
[----:B------:R-:W-:-:S03]  /*0620*/  ISETP.GE.U32.AND P0, PT, R20, 0x10000, PT ;  /* 0x000100001400780c */ /* 0x000fc60003f06070 */
[----:B------:R2:W-:Y:S01]  /*0630*/  @P2 STG.E.U8 desc[UR6][R4.64], R19 ;  /* 0x0000001304002986 */ /* 0x0005e2000c101106 */
[----:B------:R-:W-:-:S03]  /*0640*/  ISETP.LT.U32.AND P1, PT, R20, R12, PT ;  /* 0x0000000c1400720c */ /* 0x000fc60003f21070 */
[----:B------:R2:W-:Y:S01]  /*0650*/  @P3 STG.E.U8 desc[UR6][R6.64], R9 ;  /* 0x0000000906003986 */ /* 0x0005e2000c101106 */
[C---:B------:R-:W-:Y:S02]  /*0660*/  ISETP.GE.U32.AND.EX P0, PT, R21.reuse, RZ, PT, P0 ;  /* 0x000000ff1500720c */ /* 0x040fe40003f06100 */
[----:B------:R-:W-:-:S13]  /*0670*/  ISETP.LT.AND.EX P1, PT, R21, R16, PT, P1 ;  /* 0x000000101500720c */ /* 0x000fda0003f21310 */
[----:B--2---:R-:W-:Y:S05]  /*0680*/  @!P0 BRA P1, `(.L_x_5212) ;  /* 0xfffffff800c88947 */ /* 0x004fea000083ffff */
[----:B------:R-:W-:Y:S05]  /*0690*/  EXIT ;  /* 0x000000000000794d */ /* 0x000fea0003800000 */
.L_x_5211:
[----:B------:R-:W0:Y:S02]  /*06a0*/  S2R R4, SR_TID.X ;  /* 0x0000000000047919 */ /* 0x000e240000002100 */
[----:B0-----:R-:W-:-:S03]  /*06b0*/  IMAD.WIDE.U32 R2, R4, 0x4, RZ ;  /* 0x0000000404027825 */ /* 0x001fc600078e00ff */
[----:B------:R-:W-:-:S04]  /*06c0*/  ISETP.GE.U32.AND P0, PT, R2, R12, PT ;  /* 0x0000000c0200720c */ /* 0x000fc80003f06070 */
[----:B------:R-:W-:-:S04]  /*06d0*/  ISETP.GE.AND.EX P0, PT, R3, R16, PT, P0 ;  /* 0x000000100300720c */ /* 0x000fc80003f06300 */
[----:B------:R-:W-:-:S13]  /*06e0*/  ISETP.GT.U32.OR P0, PT, R4, 0x3fff, P0 ;  /* 0x00003fff0400780c */ /* 0x000fda0000704470 */
[----:B------:R-:W-:Y:S05]  /*06f0*/  @P0 EXIT ;  /* 0x000000000000094d */ /* 0x000fea0003800000 */
[----:B------:R-:W-:Y:S01]  /*0700*/  ULDC.S8 UR4, c[0x0][0xe5a] ;  /* 0x0003968000047ab9 */ /* 0x000fe20000000200 */
[----:B------:R-:W-:Y:S01]  /*0710*/  IMAD.MOV.U32 R3, RZ, RZ, R4 ;  /* 0x000000ffff037224 */ /* 0x000fe200078e0004 */
[----:B------:R-:W-:Y:S01]  /*0720*/  UISETP.NE.AND UP0, UPT, UR4, URZ, UPT ;  /* 0x0000003f0400728c */ /* 0x000fe2000bf05270 */
[----:B------:R-:W-:Y:S02]  /*0730*/  IMAD.MOV.U32 R2, RZ, RZ, RZ ;  /* 0x000000ffff027224 */ /* 0x000fe400078e00ff */
[----:B------:R-:W-:Y:S01]  /*0740*/  ULDC UR4, c[0x0][0x0] ;  /* 0x0000000000047ab9 */ /* 0x000fe20000000800 */
[----:B------:R-:W-:-:S12]  /*0750*/  USEL UR5, URZ, 0xffffffff, !UP0 ;  /* 0xffffffff3f057887 */ /* 0x000fd8000c000000 */
.L_x_5213:
        /* <DEDUP_REMOVED lines=8> */
[----:B------:R-:W-:Y:S02]  /*07e0*/  ISETP.NE.AND P0, PT, R6, RZ, PT ;  /* 0x000000ff0600720c */ /* 0x000fe40003f05270 */
[----:B------:R-:W-:-:S02]  /*07f0*/  ISETP.NE.AND P1, PT, R7, RZ, PT ;  /* 0x000000ff0700720c */ /* 0x000fc40003f25270 */
[----:B------:R-:W-:Y:S02]  /*0800*/  PRMT R6, R4, 0x7773, RZ ;  /* 0x0000777304067816 */ /* 0x000fe400000000ff */
[----:B------:R-:W-:Y:S02]  /*0810*/  ISETP.NE.AND P2, PT, R8, RZ, PT ;  /* 0x000000ff0800720c */ /* 0x000fe40003f45270 */
[----:B------:R-:W-:Y:S02]  /*0820*/  SEL R7, RZ, 0x1, !P0 ;  /* 0x00000001ff077807 */ /* 0x000fe40004000000 */
[----:B------:R-:W-:Y:S02]  /*0830*/  SEL R8, RZ, 0x1, !P1 ;  /* 0x00000001ff087807 */ /* 0x000fe40004800000 */
[----:B------:R-:W-:Y:S02]  /*0840*/  ISETP.NE.AND P3, PT, R6, RZ, PT ;  /* 0x000000ff0600720c */ /* 0x000fe40003f65270 */
[----:B------:R-:W-:-:S02]  /*0850*/  SEL R9, RZ, 0x1, !P2 ;  /* 0x00000001ff097807 */ /* 0x000fc40005000000 */
[----:B------:R-:W-:Y:S02]  /*0860*/  ISETP.NE.AND P0, PT, R7, UR5, PT ;  /* 0x0000000507007c0c */ /* 0x000fe4000bf05270 */
[----:B------:R-:W-:Y:S02]  /*0870*/  ISETP.NE.AND P1, PT, R8, UR5, PT ;  /* 0x0000000508007c0c */ /* 0x000fe4000bf25270 */
[----:B------:R-:W-:Y:S02]  /*0880*/  SEL R6, RZ, 0x1, !P3 ;  /* 0x00000001ff067807 */ /* 0x000fe40005800000 */
[----:B------:R-:W-:Y:S02]  /*0890*/  ISETP.NE.AND P2, PT, R9, UR5, PT ;  /* 0x0000000509007c0c */ /* 0x000fe4000bf45270 */
[----:B------:R-:W-:Y:S02]  /*08a0*/  SEL R4, RZ, 0x1, !P0 ;  /* 0x00000001ff047807 */ /* 0x000fe40004000000 */
[----:B------:R-:W-:-:S02]  /*08b0*/  SEL R5, RZ, 0x1, !P1 ;  /* 0x00000001ff057807 */ /* 0x000fc40004800000 */
[----:B------:R-:W-:Y:S02]  /*08c0*/  ISETP.NE.AND P0, PT, R6, UR5, PT ;  /* 0x0000000506007c0c */ /* 0x000fe4000bf05270 */
[----:B------:R-:W-:Y:S02]  /*08d0*/  SEL R6, RZ, 0x1, !P2 ;  /* 0x00000001ff067807 */ /* 0x000fe40005000000 */
[----:B------:R-:W-:Y:S02]  /*08e0*/  PRMT R5, R5, 0x7604, R4 ;  /* 0x0000760405057816 */ /* 0x000fe40000000004 */
[----:B------:R-:W-:Y:S02]  /*08f0*/  SEL R7, RZ, 0x1, !P0 ;  /* 0x00000001ff077807 */ /* 0x000fe40004000000 */
[----:B------:R-:W-:Y:S02]  /*0900*/  IADD3 R4, P1, R10, R13, RZ ;  /* 0x0000000d0a047210 */ /* 0x000fe40007f3e0ff */
[----:B------:R-:W-:-:S02]  /*0910*/  IADD3 R3, P0, R3, UR4, RZ ;  /* 0x0000000403037c10 */ /* 0x000fc4000ff1e0ff */
        /* <DEDUP_REMOVED lines=13> */
.L_x_5214:
        /* <DEDUP_REMOVED lines=9> */
.L_x_5430:


//--------------------- .text._ZN2at6native57_GLOBAL__N__f3eca4a2_24_ForeachBinaryOpScalar_cu_86b9896c25multi_tensor_apply_kernelINS1_18TensorListMetadataILi2EEENS1_21BinaryOpScalarFunctorIN3c107complexIfEELi2ELi1ELi1EEEJSt4plusIS8_ES8_EEEvT_T0_DpT1_ --------------------------
	.section	.text._ZN2at6native57_GLOBAL__N__f3eca4a2_24_ForeachBinaryOpScalar_cu_86b9896c25multi_tensor_apply_kernelINS1_18TensorListMetadataILi2EEENS1_21BinaryOpScalarFunctorIN3c107complexIfEELi2ELi1ELi1EEEJSt4plusIS8_ES8_EEEvT_T0_DpT1_,"ax",@progbits
	.align	128
.text._ZN2at6native57_GLOBAL__N__f3eca4a2_24_ForeachBinaryOpScalar_cu_86b9896c25multi_tensor_apply_kernelINS1_18TensorListMetadataILi2EEENS1_21BinaryOpScalarFunctorIN3c107complexIfEELi2ELi1ELi1EEEJSt4plusIS8_ES8_EEEvT_T0_DpT1_:
        .type           _ZN2at6native57_GLOBAL__N__f3eca4a2_24_ForeachBinaryOpScalar_cu_86b9896c25multi_tensor_apply_kernelINS1_18TensorListMetadataILi2EEENS1_21BinaryOpScalarFunctorIN3c107complexIfEELi2ELi1ELi1EEEJSt4plusIS8_ES8_EEEvT_T0_DpT1_,@function
        .size           _ZN2at6native57_GLOBAL__N__f3eca4a2_24_ForeachBinaryOpScalar_cu_86b9896c25multi_tensor_apply_kernelINS1_18TensorListMetadataILi2EEENS1_21BinaryOpScalarFunctorIN3c107complexIfEELi2ELi1ELi1EEEJSt4plusIS8_ES8_EEEvT_T0_DpT1_,(.L_x_5431 - _ZN2at6native57_GLOBAL__N__f3eca4a2_24_ForeachBinaryOpScalar_cu_86b9896c25multi_tensor_apply_kernelINS1_18TensorListMetadataILi2EEENS1_21BinaryOpScalarFunctorIN3c107complexIfEELi2ELi1ELi1EEEJSt4plusIS8_ES8_EEEvT_T0_DpT1_)
        .other          _ZN2at6native57_GLOBAL__N__f3eca4a2_24_ForeachBinaryOpScalar_cu_86b9896c25multi_tensor_apply_kernelINS1_18TensorListMetadataILi2EEENS1_21BinaryOpScalarFunctorIN3c107complexIfEELi2ELi1ELi1EEEJSt4plusIS8_ES8_EEEvT_T0_DpT1_,@"STO_CUDA_ENTRY STV_DEFAULT"
_ZN2at6native57_GLOBAL__N__f3eca4a2_24_ForeachBinaryOpScalar_cu_86b9896c25multi_tensor_apply_kernelINS1_18TensorListMetadataILi2EEENS1_21BinaryOpScalarFunctorIN3c107complexIfEELi2ELi1ELi1EEEJSt4plusIS8_ES8_EEEvT_T0_DpT1_:
        /* <DEDUP_REMOVED lines=29> */
.L_x_5216:
        /* <DEDUP_REMOVED lines=46> */
[----:B--2---:R-:W-:Y:S01]  /*04b0*/  @P0 FADD.FTZ R19, R19, R21 ;  /* 0x0000001513130221 */ /* 0x004fe20000010000 */
[----:B------:R-:W-:-:S06]  /*04c0*/  @P0 FADD.FTZ R18, R18, R20 ;  /* 0x0000001412120221 */ /* 0x000fcc0000010000 */
[----:B------:R-:W5:Y:S01]  /*04d0*/  @P4 LDC.64 R20, c[0x0][0xe60] ;  /* 0x00039800ff144b82 */ /* 0x000f620000000a00 */
[----:B------:R2:W-:Y:S01]  /*04e0*/  @P0 STG.E.64 desc[UR10][R28.64], R18 ;  /* 0x000000121c000986 */ /* 0x0005e2000c101b0a */
[----:B---3--:R-:W-:Y:S01]  /*04f0*/  @P1 FADD.FTZ R12, R16, R12 ;  /* 0x0000000c100c1221 */ /* 0x008fe20000010000 */
[----:B------:R-:W-:Y:S01]  /*0500*/  @P1 LEA R16, P5, R4, UR8, 0x3 ;  /* 0x0000000804101c11 */ /* 0x000fe2000f8a18ff */
[----:B------:R-:W-:-:S03]  /*0510*/  @P1 FADD.FTZ R13, R17, R13 ;  /* 0x0000000d110d1221 */ /* 0x000fc60000010000 */
        /* <DEDUP_REMOVED lines=8> */
[----:B----4-:R-:W-:Y:S01]  /*05a0*/  @P2 FADD.FTZ R9, R15, R9 ;  /* 0x000000090f092221 */ /* 0x010fe20000010000 */
[----:B------:R-:W-:Y:S01]  /*05b0*/  @P2 FADD.FTZ R8, R14, R8 ;  /* 0x000000080e082221 */ /* 0x000fe20000010000 */
[----:B-----5:R-:W-:Y:S01]  /*05c0*/  @P4 FADD.FTZ R11, R11, R21 ;  /* 0x000000150b0b4221 */ /* 0x020fe20000010000 */
[----:B------:R-:W-:Y:S01]  /*05d0*/  @P4 FADD.FTZ R10, R10, R20 ;  /* 0x000000140a0a4221 */ /* 0x000fe20000010000 */
        /* <DEDUP_REMOVED lines=11> */
.L_x_5215:
        /* <DEDUP_REMOVED lines=9> */
.L_x_5217:
        /* <DEDUP_REMOVED lines=16> */
[----:B--2---:R-:W-:Y:S01]  /*0820*/  FADD.FTZ R7, R7, UR15 ;  /* 0x0000000f07077e21 */ /* 0x004fe20008010000 */
[----:B------:R-:W-:Y:S01]  /*0830*/  FADD.FTZ R6, R6, UR14 ;  /* 0x0000000e06067e21 */ /* 0x000fe20008010000 */
[----:B------:R-:W-:Y:S01]  /*0840*/  FADD.FTZ R5, R5, UR15 ;  /* 0x0000000f05057e21 */ /* 0x000fe20008010000 */
[----:B------:R-:W-:Y:S01]  /*0850*/  FADD.FTZ R4, R4, UR14 ;  /* 0x0000000e04047e21 */ /* 0x000fe20008010000 */
[----:B---3--:R-:W-:Y:S01]  /*0860*/  FADD.FTZ R11, R11, UR15 ;  /* 0x0000000f0b0b7e21 */ /* 0x008fe20008010000 */
[----:B------:R-:W-:Y:S01]  /*0870*/  FADD.FTZ R10, R10, UR14 ;  /* 0x0000000e0a0a7e21 */ /* 0x000fe20008010000 */
[----:B------:R-:W-:Y:S01]  /*0880*/  FADD.FTZ R9, R9, UR15 ;  /* 0x0000000f09097e21 */ /* 0x000fe20008010000 */
[----:B------:R-:W-:Y:S01]  /*0890*/  FADD.FTZ R8, R8, UR14 ;  /* 0x0000000e08087e21 */ /* 0x000fe20008010000 */
[----:B------:R0:W-:Y:S04]  /*08a0*/  STG.E.128 desc[UR10][R12.64], R4 ;  /* 0x000000040c007986 */ /* 0x0001e8000c101d0a */
[----:B------:R0:W-:Y:S01]  /*08b0*/  STG.E.128 desc[UR10][R12.64+0x10], R8 ;  /* 0x000010080c007986 */ /* 0x0001e2000c101d0a */
[----:B------:R-:W-:Y:S05]  /*08c0*/  @!P0 BRA P1, `(.L_x_5217) ;  /* 0xfffffffc00948947 */ /* 0x000fea000083ffff */
[----:B------:R-:W-:Y:S05]  /*08d0*/  EXIT ;  /* 0x000000000000794d */ /* 0x000fea0003800000 */
.L_x_5218:
        /* <DEDUP_REMOVED lines=10> */
.L_x_5431:


//--------------------- .text._ZN2at6native57_GLOBAL__N__f3eca4a2_24_ForeachBinaryOpScalar_cu_86b9896c25multi_tensor_apply_kernelINS1_18TensorListMetadataILi2EEENS1_21BinaryOpScalarFunctorIN3c107complexIdEELi2ELi1ELi1EEEJSt4plusIS8_ES8_EEEvT_T0_DpT1_ --------------------------
	.section	.text._ZN2at6native57_GLOBAL__N__f3eca4a2_24_ForeachBinaryOpScalar_cu_86b9896c25multi_tensor_apply_kernelINS1_18TensorListMetadataILi2EEENS1_21BinaryOpScalarFunctorIN3c107complexIdEELi2ELi1ELi1EEEJSt4plusIS8_ES8_EEEvT_T0_DpT1_,"ax",@progbits
	.align	128
.text._ZN2at6native57_GLOBAL__N__f3eca4a2_24_ForeachBinaryOpScalar_cu_86b9896c25multi_tensor_apply_kernelINS1_18TensorListMetadataILi2EEENS1_21BinaryOpScalarFunctorIN3c107complexIdEELi2ELi1ELi1EEEJSt4plusIS8_ES8_EEEvT_T0_DpT1_:
        .type           _ZN2at6native57_GLOBAL__N__f3eca4a2_24_ForeachBinaryOpScalar_cu_86b9896c25multi_tensor_apply_kernelINS1_18TensorListMetadataILi2EEENS1_21BinaryOpScalarFunctorIN3c107complexIdEELi2ELi1ELi1EEEJSt4plusIS8_ES8_EEEvT_T0_DpT1_,@function
        .size           _ZN2at6native57_GLOBAL__N__f3eca4a2_24_ForeachBinaryOpScalar_cu_86b9896c25multi_tensor_apply_kernelINS1_18TensorListMetadataILi2EEENS1_21BinaryOpScalarFunctorIN3c107complexIdEELi2ELi1ELi1EEEJSt4plusIS8_ES8_EEEvT_T0_DpT1_,(.L_x_5432 - _ZN2at6native57_GLOBAL__N__f3eca4a2_24_ForeachBinaryOpScalar_cu_86b9896c25multi_tensor_apply_kernelINS1_18TensorListMetadataILi2EEENS1_21BinaryOpScalarFunctorIN3c107complexIdEELi2ELi1ELi1EEEJSt4plusIS8_ES8_EEEvT_T0_DpT1_)
        .other          _ZN2at6native57_GLOBAL__N__f3eca4a2_24_ForeachBinaryOpScalar_cu_86b9896c25multi_tensor_apply_kernelINS1_18TensorListMetadataILi2EEENS1_21BinaryOpScalarFunctorIN3c107complexIdEELi2ELi1ELi1EEEJSt4plusIS8_ES8_EEEvT_T0_DpT1_,@"STO_CUDA_ENTRY STV_DEFAULT"
_ZN2at6native57_GLOBAL__N__f3eca4a2_24_ForeachBinaryOpScalar_cu_86b9896c25multi_tensor_apply_kernelINS1_18TensorListMetadataILi2EEENS1_21BinaryOpScalarFunctorIN3c107complexIdEELi2ELi1ELi1EEEJSt4plusIS8_ES8_EEEvT_T0_DpT1_:
        /* <DEDUP_REMOVED lines=29> */
.L_x_5220:
        /* <DEDUP_REMOVED lines=48> */
[----:B--2---:R-:W-:Y:S01]  /*04d0*/  @P0 DADD R12, R12, R16 ;  /* 0x000000000c0c0229 */ /* 0x004fe20000000010 */
[----:B------:R-:W-:Y:S01]  /*04e0*/  CS2R R16, SRZ ;  /* 0x0000000000107805 */ /* 0x000fe2000001ff00 */
[----:B0-----:R-:W-:Y:S01]  /*04f0*/  @P0 DADD R14, R14, R24 ;  /* 0x000000000e0e0229 */ /* 0x001fe20000000018 */
        /* <DEDUP_REMOVED lines=13> */
[----:B---3--:R-:W-:Y:S02]  /*05d0*/  @P1 DADD R10, R10, R28 ;  /* 0x000000000a0a1229 */ /* 0x008fe4000000001c */
[----:B-----5:R-:W-:-:S05]  /*05e0*/  @P2 DADD R6, R6, R24 ;  /* 0x0000000006062229 */ /* 0x020fca0000000018 */
[----:B------:R-:W1:Y:S08]  /*05f0*/  @P2 LDC.64 R28, c[0x0][0xe60] ;  /* 0x00039800ff1c2b82 */ /* 0x000e700000000a00 */
[----:B------:R-:W3:Y:S01]  /*0600*/  @P3 LDC.64 R24, c[0x0][0xe60] ;  /* 0x00039800ff183b82 */ /* 0x000ee20000000a00 */
[----:B0-----:R-:W-:Y:S01]  /*0610*/  @P1 DADD R8, R8, R12 ;  /* 0x0000000008081229 */ /* 0x001fe2000000000c */
        /* <DEDUP_REMOVED lines=9> */
[----:B-1----:R-:W-:-:S07]  /*06b0*/  @P2 DADD R4, R4, R28 ;  /* 0x0000000004042229 */ /* 0x002fce000000001c */
[----:B------:R4:W-:Y:S01]  /*06c0*/  @P2 STG.E.128 desc[UR12][R12.64], R4 ;  /* 0x000000040c002986 */ /* 0x0009e2000c101d0c */
[----:B--2---:R-:W-:Y:S02]  /*06d0*/  @P3 DADD R18, R18, R26 ;  /* 0x0000000012123229 */ /* 0x004fe4000000001a */
[----:B---3--:R-:W-:-:S07]  /*06e0*/  @P3 DADD R16, R16, R24 ;  /* 0x0000000010103229 */ /* 0x008fce0000000018 */
[----:B------:R4:W-:Y:S01]  /*06f0*/  @P3 STG.E.128 desc[UR12][R20.64], R16 ;  /* 0x0000001014003986 */ /* 0x0009e2000c101d0c */
[----:B------:R-:W-:Y:S05]  /*0700*/  @!P1 BRA P0, `(.L_x_5220) ;  /* 0xfffffff800b09947 */ /* 0x000fea000003ffff */
[----:B------:R-:W-:Y:S05]  /*0710*/  EXIT ;  /* 0x000000000000794d */ /* 0x000fea0003800000 */
.L_x_5219:
        /* <DEDUP_REMOVED lines=10> */
.L_x_5221:
        /* <DEDUP_REMOVED lines=18> */
[----:B--2---:R-:W-:Y:S02]  /*08e0*/  DADD R10, R10, UR16 ;  /* 0x000000100a0a7e29 */ /* 0x004fe40008000000 */
[----:B------:R-:W-:Y:S02]  /*08f0*/  DADD R8, R8, UR18 ;  /* 0x0000001208087e29 */ /* 0x000fe40008000000 */
[----:B---3--:R-:W-:-:S02]  /*0900*/  DADD R18, R18, UR16 ;  /* 0x0000001012127e29 */ /* 0x008fc40008000000 */
[----:B------:R-:W-:Y:S02]  /*0910*/  DADD R16, R16, UR18 ;  /* 0x0000001210107e29 */ /* 0x000fe40008000000 */
[----:B----4-:R-:W-:Y:S01]  /*0920*/  DADD R14, R14, UR16 ;  /* 0x000000100e0e7e29 */ /* 0x010fe20008000000 */
[----:B------:R0:W-:Y:S01]  /*0930*/  STG.E.128 desc[UR12][R20.64], R8 ;  /* 0x0000000814007986 */ /* 0x0001e2000c101d0c */
[----:B------:R-:W-:Y:S02]  /*0940*/  DADD R12, R12, UR18 ;  /* 0x000000120c0c7e29 */ /* 0x000fe40008000000 */
[----:B-----5:R-:W-:Y:S01]  /*0950*/  DADD R6, R6, UR16 ;  /* 0x0000001006067e29 */ /* 0x020fe20008000000 */
[----:B------:R0:W-:Y:S01]  /*0960*/  STG.E.128 desc[UR12][R20.64+0x10], R16 ;  /* 0x0000101014007986 */ /* 0x0001e2000c101d0c */
[----:B------:R-:W-:-:S03]  /*0970*/  DADD R4, R4, UR18 ;  /* 0x0000001204047e29 */ /* 0x000fc60008000000 */
[----:B------:R0:W-:Y:S04]  /*0980*/  STG.E.128 desc[UR12][R20.64+0x20], R12 ;  /* 0x0000200c14007986 */ /* 0x0001e8000c101d0c */
[----:B------:R0:W-:Y:S01]  /*0990*/  STG.E.128 desc[UR12][R20.64+0x30], R4 ;  /* 0x0000300414007986 */ /* 0x0001e2000c101d0c */
[----:B------:R-:W-:Y:S05]  /*09a0*/  @!P0 BRA P1, `(.L_x_5221) ;  /* 0xfffffffc00848947 */ /* 0x000fea000083ffff */
[----:B------:R-:W-:Y:S05]  /*09b0*/  EXIT ;  /* 0x000000000000794d */ /* 0x000fea0003800000 */
.L_x_5222:
        /* <DEDUP_REMOVED lines=12> */
.L_x_5432:


//--------------------- .text._ZN2at6native57_GLOBAL__N__f3eca4a2_24_ForeachBinaryOpScalar_cu_86b9896c25multi_tensor_apply_kernelINS1_18TensorListMetadataILi2EEENS1_21BinaryOpScalarFunctorIfLi2ELi1ELi1EEEJSt4plusIfEfEEEvT_T0_DpT1_ --------------------------
	.section	.text._ZN2at6native57_GLOBAL__N__f3eca4a2_24_ForeachBinaryOpScalar_cu_86b9896c25multi_tensor_apply_kernelINS1_18TensorListMetadataILi2EEENS1_21BinaryOpScalarFunctorIfLi2ELi1ELi1EEEJSt4plusIfEfEEEvT_T0_DpT1_,"ax",@progbits
	.align	128
.text._ZN2at6native57_GLOBAL__N__f3eca4a2_24_ForeachBinaryOpScalar_cu_86b9896c25multi_tensor_apply_kernelINS1_18TensorListMetadataILi2EEENS1_21BinaryOpScalarFunctorIfLi2ELi1ELi1EEEJSt4plusIfEfEEEvT_T0_DpT1_:
        .type           _ZN2at6native57_GLOBAL__N__f3eca4a2_24_ForeachBinaryOpScalar_cu_86b9896c25multi_tensor_apply_kernelINS1_18TensorListMetadataILi2EEENS1_21BinaryOpScalarFunctorIfLi2ELi1ELi1EEEJSt4plusIfEfEEEvT_T0_DpT1_,@function
        .size           _ZN2at6native57_GLOBAL__N__f3eca4a2_24_ForeachBinaryOpScalar_cu_86b9896c25multi_tensor_apply_kernelINS1_18TensorListMetadataILi2EEENS1_21BinaryOpScalarFunctorIfLi2ELi1ELi1EEEJSt4plusIfEfEEEvT_T0_DpT1_,(.L_x_5433 - _ZN2at6native57_GLOBAL__N__f3eca4a2_24_ForeachBinaryOpScalar_cu_86b9896c25multi_tensor_apply_kernelINS1_18TensorListMetadataILi2EEENS1_21BinaryOpScalarFunctorIfLi2ELi1ELi1EEEJSt4plusIfEfEEEvT_T0_DpT1_)
        .other          _ZN2at6native57_GLOBAL__N__f3eca4a2_24_ForeachBinaryOpScalar_cu_86b9896c25multi_tensor_apply_kernelINS1_18TensorListMetadataILi2EEENS1_21BinaryOpScalarFunctorIfLi2ELi1ELi1EEEJSt4plusIfEfEEEvT_T0_DpT1_,@"STO_CUDA_ENTRY STV_DEFAULT"
_ZN2at6native57_GLOBAL__N__f3eca4a2_24_ForeachBinaryOpScalar_cu_86b9896c25multi_tensor_apply_kernelINS1_18TensorListMetadataILi2EEENS1_21BinaryOpScalarFunctorIfLi2ELi1ELi1EEEJSt4plusIfEfEEEvT_T0_DpT1_:
        /* <DEDUP_REMOVED lines=27> */
.L_x_5224:
        /* <DEDUP_REMOVED lines=52> */
[----:B--2---:R-:W-:Y:S01]  /*04f0*/  @P3 FADD.FTZ R29, R20, R29 ;  /* 0x0000001d141d3221 */ /* 0x004fe20000010000 */
[----:B---3--:R-:W-:Y:S01]  /*0500*/  @P2 FADD.FTZ R21, R24, R7 ;  /* 0x0000000718152221 */ /* 0x008fe20000010000 */
[----:B------:R-:W-:-:S03]  /*0510*/  IMAD.MOV.U32 R7, RZ, RZ, R5 ;  /* 0x000000ffff077224 */ /* 0x000fc600078e0005 */
[----:B------:R2:W-:Y:S01]  /*0520*/  @P3 STG.E desc[UR4][R14.64], R29 ;  /* 0x0000001d0e003986 */ /* 0x0005e2000c101904 */
[----:B------:R-:W-:-:S03]  /*0530*/  IMAD.WIDE.U32 R6, R4, 0x4, R6 ;  /* 0x0000000404067825 */ /* 0x000fc600078e0006 */
[----:B------:R2:W-:Y:S01]  /*0540*/  @P2 STG.E desc[UR4][R16.64], R21 ;  /* 0x0000001510002986 */ /* 0x0005e2000c101904 */
[----:B----4-:R-:W-:Y:S01]  /*0550*/  @P1 FADD.FTZ R23, R26, R23 ;  /* 0x000000171a171221 */ /* 0x010fe20000010000 */
[----:B-----5:R-:W-:-:S04]  /*0560*/  @P0 FADD.FTZ R27, R27, R28 ;  /* 0x0000001c1b1b0221 */ /* 0x020fc80000010000 */
        /* <DEDUP_REMOVED lines=9> */
.L_x_5223:
        /* <DEDUP_REMOVED lines=9> */
.L_x_5225:
        /* <DEDUP_REMOVED lines=15> */
[----:B--2---:R-:W-:Y:S01]  /*0780*/  FADD.FTZ R7, R7, UR7 ;  /* 0x0000000707077e21 */ /* 0x004fe20008010000 */
[----:B------:R-:W-:Y:S01]  /*0790*/  FADD.FTZ R6, R6, UR7 ;  /* 0x0000000706067e21 */ /* 0x000fe20008010000 */
[----:B------:R-:W-:Y:S01]  /*07a0*/  FADD.FTZ R5, R5, UR7 ;  /* 0x0000000705057e21 */ /* 0x000fe20008010000 */
[----:B------:R-:W-:-:S05]  /*07b0*/  FADD.FTZ R4, R4, UR7 ;  /* 0x0000000704047e21 */ /* 0x000fca0008010000 */
[----:B------:R0:W-:Y:S04]  /*07c0*/  STG.E.128 desc[UR4][R14.64], R4 ;  /* 0x000000040e007986 */ /* 0x0001e8000c101d04 */
[----:B------:R-:W-:Y:S05]  /*07d0*/  @!P0 BRA P1, `(.L_x_5225) ;  /* 0xfffffffc00ac8947 */ /* 0x000fea000083ffff */
[----:B------:R-:W-:Y:S05]  /*07e0*/  EXIT ;  /* 0x000000000000794d */ /* 0x000fea0003800000 */
.L_x_5226:
        /* <DEDUP_REMOVED lines=9> */
.L_x_5433:


//--------------------- .text._ZN2at6native57_GLOBAL__N__f3eca4a2_24_ForeachBinaryOpScalar_cu_86b9896c25multi_tensor_apply_kernelINS1_18TensorListMetadataILi2EEENS1_21BinaryOpScalarFunctorIdLi2ELi1ELi1EEEJSt4plusIdEdEEEvT_T0_DpT1_ --------------------------
	.section	.text._ZN2at6native57_GLOBAL__N__f3eca4a2_24_ForeachBinaryOpScalar_cu_86b9896c25multi_tensor_apply_kernelINS1_18TensorListMetadataILi2EEENS1_21BinaryOpScalarFunctorIdLi2ELi1ELi1EEEJSt4plusIdEdEEEvT_T0_DpT1_,"ax",@progbits
	.align	128
.text._ZN2at6native57_GLOBAL__N__f3eca4a2_24_ForeachBinaryOpScalar_cu_86b9896c25multi_tensor_apply_kernelINS1_18TensorListMetadataILi2EEENS1_21BinaryOpScalarFunctorIdLi2ELi1ELi1EEEJSt4plusIdEdEEEvT_T0_DpT1_:
        .type           _ZN2at6native57_GLOBAL__N__f3eca4a2_24_ForeachBinaryOpScalar_cu_86b9896c25multi_tensor_apply_kernelINS1_18TensorListMetadataILi2EEENS1_21BinaryOpScalarFunctorIdLi2ELi1ELi1EEEJSt4plusIdEdEEEvT_T0_DpT1_,@function
        .size           _ZN2at6native57_GLOBAL__N__f3eca4a2_24_ForeachBinaryOpScalar_cu_86b9896c25multi_tensor_apply_kernelINS1_18TensorListMetadataILi2EEENS1_21BinaryOpScalarFunctorIdLi2ELi1ELi1EEEJSt4plusIdEdEEEvT_T0_DpT1_,(.L_x_5434 - _ZN2at6native57_GLOBAL__N__f3eca4a2_24_ForeachBinaryOpScalar_cu_86b9896c25multi_tensor_apply_kernelINS1_18TensorListMetadataILi2EEENS1_21BinaryOpScalarFunctorIdLi2ELi1ELi1EEEJSt4plusIdEdEEEvT_T0_DpT1_)
        .other          _ZN2at6native57_GLOBAL__N__f3eca4a2_24_ForeachBinaryOpScalar_cu_86b9896c25multi_tensor_apply_kernelINS1_18TensorListMetadataILi2EEENS1_21BinaryOpScalarFunctorIdLi2ELi1ELi1EEEJSt4plusIdEdEEEvT_T0_DpT1_,@"STO_CUDA_ENTRY STV_DEFAULT"
_ZN2at6native57_GLOBAL__N__f3eca4a2_24_ForeachBinaryOpScalar_cu_86b9896c25multi_tensor_apply_kernelINS1_18TensorListMetadataILi2EEENS1_21BinaryOpScalarFunctorIdLi2ELi1ELi1EEEJSt4plusIdEdEEEvT_T0_DpT1_:
        /* <DEDUP_REMOVED lines=28> */
.L_x_5228:
        /* <DEDUP_REMOVED lines=47> */
[----:B--2---:R-:W-:-:S07]  /*04b0*/  @P2 DADD R12, R14, R12 ;  /* 0x000000000e0c2229 */ /* 0x004fce000000000c */
[----:B------:R-:W4:Y:S01]  /*04c0*/  @P3 LDC.64 R14, c[0x0][0xe60] ;  /* 0x00039800ff0e3b82 */ /* 0x000f220000000a00 */
[----:B---3--:R-:W-:Y:S01]  /*04d0*/  @P1 DADD R18, R20, R18 ;  /* 0x0000000014121229 */ /* 0x008fe20000000012 */
[----:B------:R-:W-:-:S04]  /*04e0*/  @P2 LEA R20, P4, R5, UR8, 0x3 ;  /* 0x0000000805142c11 */ /* 0x000fc8000f8818ff */
[----:B------:R-:W-:Y:S02]  /*04f0*/  @P2 LEA.HI.X R21, R5, UR9, R4, 0x3, P4 ;  /* 0x0000000905152c11 */ /* 0x000fe4000a0f1c04 */
[C---:B------:R-:W-:Y:S01]  /*0500*/  @P3 LEA R26, P4, R24.reuse, UR8, 0x3 ;  /* 0x00000008181a3c11 */ /* 0x040fe2000f8818ff */
[----:B----4-:R-:W-:Y:S01]  /*0510*/  @P3 DADD R8, R8, R14 ;  /* 0x0000000008083229 */ /* 0x010fe2000000000e */
[C---:B------:R-:W-:Y:S01]  /*0520*/  @P0 LEA R4, P5, R25.reuse, UR8, 0x3 ;  /* 0x0000000819040c11 */ /* 0x040fe2000f8a18ff */
[----:B------:R2:W-:Y:S01]  /*0530*/  @P2 STG.E.64 desc[UR10][R20.64], R12 ;  /* 0x0000000c14002986 */ /* 0x0005e2000c101b0a */
[----:B-----5:R-:W-:Y:S01]  /*0540*/  @P0 DADD R10, R10, R16 ;  /* 0x000000000a0a0229 */ /* 0x020fe20000000010 */
        /* <DEDUP_REMOVED lines=11> */
.L_x_5227:
        /* <DEDUP_REMOVED lines=9> */
.L_x_5229:
        /* <DEDUP_REMOVED lines=19> */
[----:B------:R-:W-:-:S03]  /*07c0*/  DADD R8, R8, UR14 ;  /* 0x0000000e08087e29 */ /* 0x000fc60008000000 */
[----:B------:R0:W-:Y:S04]  /*07d0*/  STG.E.128 desc[UR10][R12.64], R4 ;  /* 0x000000040c007986 */ /* 0x0001e8000c101d0a */
[----:B------:R0:W-:Y:S01]  /*07e0*/  STG.E.128 desc[UR10][R12.64+0x10], R8 ;  /* 0x000010080c007986 */ /* 0x0001e2000c101d0a */
[----:B------:R-:W-:Y:S05]  /*07f0*/  @!P0 BRA P1, `(.L_x_5229) ;  /* 0xfffffffc00a48947 */ /* 0x000fea000083ffff */
[----:B------:R-:W-:Y:S05]  /*0800*/  EXIT ;  /* 0x000000000000794d */ /* 0x000fea0003800000 */
.L_x_5230:
        /* <DEDUP_REMOVED lines=15> */
.L_x_5434:


//--------------------- .text._ZN2at6native57_GLOBAL__N__f3eca4a2_24_ForeachBinaryOpScalar_cu_86b9896c25multi_tensor_apply_kernelINS1_18TensorListMetadataILi2EEENS1_21BinaryOpScalarFunctorIsLi2ELi1ELi1EEEJSt4plusIsEsEEEvT_T0_DpT1_ --------------------------
	.section	.text._ZN2at6native57_GLOBAL__N__f3eca4a2_24_ForeachBinaryOpScalar_cu_86b9896c25multi_tensor_apply_kernelINS1_18TensorListMetadataILi2EEENS1_21BinaryOpScalarFunctorIsLi2ELi1ELi1EEEJSt4plusIsEsEEEvT_T0_DpT1_,"ax",@progbits
	.align	128
.text._ZN2at6native57_GLOBAL__N__f3eca4a2_24_ForeachBinaryOpScalar_cu_86b9896c25multi_tensor_apply_kernelINS1_18TensorListMetadataILi2EEENS1_21BinaryOpScalarFunctorIsLi2ELi1ELi1EEEJSt4plusIsEsEEEvT_T0_DpT1_:
        .type           _ZN2at6native57_GLOBAL__N__f3eca4a2_24_ForeachBinaryOpScalar_cu_86b9896c25multi_tensor_apply_kernelINS1_18TensorListMetadataILi2EEENS1_21BinaryOpScalarFunctorIsLi2ELi1ELi1EEEJSt4plusIsEsEEEvT_T0_DpT1_,@function
        .size           _ZN2at6native57_GLOBAL__N__f3eca4a2_24_ForeachBinaryOpScalar_cu_86b9896c25multi_tensor_apply_kernelINS1_18TensorListMetadataILi2EEENS1_21BinaryOpScalarFunctorIsLi2ELi1ELi1EEEJSt4plusIsEsEEEvT_T0_DpT1_,(.L_x_5435 - _ZN2at6native57_GLOBAL__N__f3eca4a2_24_ForeachBinaryOpScalar_cu_86b9896c25multi_tensor_apply_kernelINS1_18TensorListMetadataILi2EEENS1_21BinaryOpScalarFunctorIsLi2ELi1ELi1EEEJSt4plusIsEsEEEvT_T0_DpT1_)
        .other          _ZN2at6native57_GLOBAL__N__f3eca4a2_24_ForeachBinaryOpScalar_cu_86b9896c25multi_tensor_apply_kernelINS1_18TensorListMetadataILi2EEENS1_21BinaryOpScalarFunctorIsLi2ELi1ELi1EEEJSt4plusIsEsEEEvT_T0_DpT1_,@"STO_CUDA_ENTRY STV_DEFAULT"
_ZN2at6native57_GLOBAL__N__f3eca4a2_24_ForeachBinaryOpScalar_cu_86b9896c25multi_tensor_apply_kernelINS1_18TensorListMetadataILi2EEENS1_21BinaryOpScalarFunctorIsLi2ELi1ELi1EEEJSt4plusIsEsEEEvT_T0_DpT1_:
        /* <DEDUP_REMOVED lines=27> */
.L_x_5232:
[----:B0-----:R-:W-:Y:S01]  /*01b0*/  IADD3 R17, P1, R3, R8, RZ ;  /* 0x0000000803117210 */ /* 0x001fe20007f3e0ff */
[C---:B-1----:R-:W-:Y:S01]  /*01c0*/  IMAD R14, R4.reuse, 0x3, RZ ;  /* 0x00000003040e7824 */ /* 0x042fe200078e02ff */
[----:B------:R-:W-:Y:S02]  /*01d0*/  PRMT R24, RZ, 0x7610, R24 ;  /* 0x00007610ff187816 */ /* 0x000fe40000000018 */
[C---:B------:R-:W-:Y:S01]  /*01e0*/  ISETP.GE.U32.AND P0, PT, R17.reuse, 0x10000, PT ;  /* 0x000100001100780c */ /* 0x040fe20003f06070 */
[----:B------:R-:W-:Y:S01]  /*01f0*/  IMAD.X R15, RZ, RZ, R9, P1 ;  /* 0x000000ffff0f7224 */ /* 0x000fe200008e0609 */
[CC--:B------:R-:W-:Y:S02]  /*0200*/  IADD3 R6, P1, R4.reuse, R17.reuse, RZ ;  /* 0x0000001104067210 */ /* 0x0c0fe40007f3e0ff */
[----:B------:R-:W-:Y:S02]  /*0210*/  ISETP.LT.U32.AND P2, PT, R17, R0, PT ;  /* 0x000000001100720c */ /* 0x000fe40003f41070 */
[----:B------:R-:W-:Y:S01]  /*0220*/  ISETP.GE.U32.AND.EX P0, PT, R15, RZ, PT, P0 ;  /* 0x000000ff0f00720c */ /* 0x000fe20003f06100 */
[----:B------:R-:W-:Y:S01]  /*0230*/  IMAD.X R5, RZ, RZ, R15, P1 ;  /* 0x000000ffff057224 */ /* 0x000fe200008e060f */
[----:B------:R-:W-:-:S02]  /*0240*/  LEA R25, P4, R4, R17, 0x1 ;  /* 0x0000001104197211 */ /* 0x000fc400078808ff */
[C---:B------:R-:W-:Y:S02]  /*0250*/  ISETP.GE.U32.AND P3, PT, R6.reuse, 0x10000, PT ;  /* 0x000100000600780c */ /* 0x040fe40003f66070 */
[----:B------:R-:W-:Y:S01]  /*0260*/  ISETP.LT.AND.EX P0, PT, R15, R2, !P0, P2 ;  /* 0x000000020f00720c */ /* 0x000fe20004701320 */
[----:B------:R-:W-:Y:S01]  /*0270*/  IMAD.X R19, RZ, RZ, R15, P4 ;  /* 0x000000ffff137224 */ /* 0x000fe200020e060f */
[----:B------:R-:W-:Y:S02]  /*0280*/  ISETP.GE.U32.AND P2, PT, R25, 0x10000, PT ;  /* 0x000100001900780c */ /* 0x000fe40003f46070 */
[----:B------:R-:W-:Y:S02]  /*0290*/  ISETP.LT.U32.AND P1, PT, R6, R0, PT ;  /* 0x000000000600720c */ /* 0x000fe40003f21070 */
[----:B------:R-:W-:Y:S02]  /*02a0*/  ISETP.GE.U32.AND.EX P3, PT, R5, RZ, PT, P3 ;  /* 0x000000ff0500720c */ /* 0x000fe40003f66130 */
[----:B------:R-:W-:-:S02]  /*02b0*/  IADD3 R21, P5, R14, R17, RZ ;  /* 0x000000110e157210 */ /* 0x000fc40007fbe0ff */
[----:B------:R-:W-:Y:S02]  /*02c0*/  ISETP.LT.U32.AND P4, PT, R25, R0, PT ;  /* 0x000000001900720c */ /* 0x000fe40003f81070 */
[----:B------:R-:W-:Y:S01]  /*02d0*/  ISETP.GE.U32.AND.EX P2, PT, R19, RZ, PT, P2 ;  /* 0x000000ff1300720c */ /* 0x000fe20003f46120 */
[----:B------:R-:W-:Y:S01]  /*02e0*/  IMAD.X R23, RZ, RZ, R15, P5 ;  /* 0x000000ffff177224 */ /* 0x000fe200028e060f */
[-C--:B------:R-:W-:Y:S02]  /*02f0*/  ISETP.LT.AND.EX P1, PT, R5, R2.reuse, !P3, P1 ;  /* 0x000000020500720c */ /* 0x080fe40005f21310 */
[----:B------:R-:W-:Y:S02]  /*0300*/  ISETP.GE.U32.AND P3, PT, R21, 0x10000, PT ;  /* 0x000100001500780c */ /* 0x000fe40003f66070 */
[----:B------:R-:W-:Y:S02]  /*0310*/  ISETP.LT.AND.EX P2, PT, R19, R2, !P2, P4 ;  /* 0x000000021300720c */ /* 0x000fe40005741340 */
[----:B------:R-:W-:-:S02]  /*0320*/  @P0 LEA R26, P5, R17, R10, 0x1 ;  /* 0x0000000a111a0211 */ /* 0x000fc400078a08ff */
[----:B------:R-:W-:Y:S02]  /*0330*/  ISETP.LT.U32.AND P4, PT, R21, R0, PT ;  /* 0x000000001500720c */ /* 0x000fe40003f81070 */
[----:B------:R-:W-:Y:S02]  /*0340*/  ISETP.GE.U32.AND.EX P3, PT, R23, RZ, PT, P3 ;  /* 0x000000ff1700720c */ /* 0x000fe40003f66130 */
[----:B------:R-:W-:Y:S02]  /*0350*/  @P0 LEA.HI.X R27, R17, R11, R15, 0x1, P5 ;  /* 0x0000000b111b0211 */ /* 0x000fe400028f0c0f */
[----:B------:R-:W-:Y:S02]  /*0360*/  ISETP.LT.AND.EX P4, PT, R23, R2, !P3, P4 ;  /* 0x000000021700720c */ /* 0x000fe40005f81340 */
[----:B------:R-:W-:Y:S01]  /*0370*/  @P1 LEA R28, P5, R6, R10, 0x1 ;  /* 0x0000000a061c1211 */ /* 0x000fe200078a08ff */
[----:B------:R0:W2:Y:S01]  /*0380*/  @P0 LDG.E.U16 R24, desc[UR6][R26.64] ;  /* 0x000000061a180981 */ /* 0x0000a2000c1e1500 */
[----:B------:R-:W-:-:S02]  /*0390*/  PRMT R22, RZ, 0x7610, R22 ;  /* 0x00007610ff167816 */ /* 0x000fc40000000016 */
[----:B------:R-:W-:Y:S02]  /*03a0*/  @P1 LEA.HI.X R29, R6, R11, R5, 0x1, P5 ;  /* 0x0000000b061d1211 */ /* 0x000fe400028f0c05 */
[----:B------:R-:W-:-:S03]  /*03b0*/  PRMT R7, RZ, 0x7610, R7 ;  /* 0x00007610ff077816 */ /* 0x000fc60000000007 */
[----:B------:R1:W3:Y:S01]  /*03c0*/  @P1 LDG.E.U16 R22, desc[UR6][R28.64] ;  /* 0x000000061c161981 */ /* 0x0002e2000c1e1500 */
[----:B0-----:R-:W-:-:S04]  /*03d0*/  @P2 LEA R26, P3, R25, R10, 0x1 ;  /* 0x0000000a191a2211 */ /* 0x001fc800078608ff */
[----:B------:R-:W-:Y:S02]  /*03e0*/  @P2 LEA.HI.X R27, R25, R11, R19, 0x1, P3 ;  /* 0x0000000b191b2211 */ /* 0x000fe400018f0c13 */
[----:B-1----:R-:W-:-:S03]  /*03f0*/  @P4 LEA R28, P3, R21, R10, 0x1 ;  /* 0x0000000a151c4211 */ /* 0x002fc600078608ff */
[----:B------:R0:W4:Y:S01]  /*0400*/  @P2 LDG.E.U16 R7, desc[UR6][R26.64] ;  /* 0x000000061a072981 */ /* 0x000122000c1e1500 */
[----:B------:R-:W-:Y:S02]  /*0410*/  @P4 LEA.HI.X R29, R21, R11, R23, 0x1, P3 ;  /* 0x0000000b151d4211 */ /* 0x000fe400018f0c17 */
[----:B0-----:R-:W-:-:S06]  /*0420*/  PRMT R26, RZ, 0x7610, R26 ;  /* 0x00007610ff1a7816 */ /* 0x001fcc000000001a */
[----:B------:R-:W5:Y:S01]  /*0430*/  @P4 LDG.E.U16 R26, desc[UR6][R28.64] ;  /* 0x000000061c1a4981 */ /* 0x000f62000c1e1500 */
[-C--:B------:R-:W-:Y:S02]  /*0440*/  @P0 LEA R14, P5, R17, R12.reuse, 0x1 ;  /* 0x0000000c110e0211 */ /* 0x080fe400078a08ff */
[CC--:B------:R-:W-:Y:S02]  /*0450*/  @P1 LEA R16, P3, R6.reuse, R12.reuse, 0x1 ;  /* 0x0000000c06101211 */ /* 0x0c0fe400078608ff */
[-C--:B------:R-:W-:Y:S02]  /*0460*/  @P4 LEA R20, P6, R21, R12.reuse, 0x1 ;  /* 0x0000000c15144211 */ /* 0x080fe400078c08ff */
[-C--:B------:R-:W-:Y:S02]  /*0470*/  @P0 LEA.HI.X R15, R17, R13.reuse, R15, 0x1, P5 ;  /* 0x0000000d110f0211 */ /* 0x080fe400028f0c0f */
[----:B------:R-:W-:Y:S02]  /*0480*/  @P2 LEA R18, P5, R25, R12, 0x1 ;  /* 0x0000000c19122211 */ /* 0x000fe400078a08ff */
[----:B------:R-:W-:-:S02]  /*0490*/  @P1 LEA.HI.X R17, R6, R13, R5, 0x1, P3 ;  /* 0x0000000d06111211 */ /* 0x000fc400018f0c05 */
[-C--:B------:R-:W-:Y:S02]  /*04a0*/  @P4 LEA.HI.X R21, R21, R13.reuse, R23, 0x1, P6 ;  /* 0x0000000d15154211 */ /* 0x080fe400030f0c17 */
[----:B------:R-:W-:Y:S01]  /*04b0*/  @P2 LEA.HI.X R19, R25, R13, R19, 0x1, P5 ;  /* 0x0000000d19132211 */ /* 0x000fe200028f0c13 */
[----:B------:R-:W-:-:S04]  /*04c0*/  IMAD.WIDE.U32 R8, R4, 0x4, R8 ;  /* 0x0000000404087825 */ /* 0x000fc800078e0008 */
[----:B--2---:R-:W-:Y:S02]  /*04d0*/  @P0 VIADD R5, R24, UR4 ;  /* 0x0000000418050c36 */ /* 0x004fe40008000000 */
[----:B---3--:R-:W-:-:S03]  /*04e0*/  @P1 VIADD R23, R22, UR4 ;  /* 0x0000000416171c36 */ /* 0x008fc60008000000 */
[----:B------:R2:W-:Y:S01]  /*04f0*/  @P0 STG.E.U16 desc[UR6][R14.64], R5 ;  /* 0x000000050e000986 */ /* 0x0005e2000c101506 */
[----:B------:R-:W-:-:S03]  /*0500*/  ISETP.GE.U32.AND P0, PT, R8, 0x10000, PT ;  /* 0x000100000800780c */ /* 0x000fc60003f06070 */
[----:B------:R2:W-:Y:S01]  /*0510*/  @P1 STG.E.U16 desc[UR6][R16.64], R23 ;  /* 0x0000001710001986 */ /* 0x0005e2000c101506 */
[----:B----4-:R-:W-:Y:S01]  /*0520*/  @P2 VIADD R7, R7, UR4 ;  /* 0x0000000407072c36 */ /* 0x010fe20008000000 */
[----:B------:R-:W-:-:S04]  /*0530*/  ISETP.LT.U32.AND P1, PT, R8, R0, PT ;  /* 0x000000000800720c */ /* 0x000fc80003f21070 */
[----:B------:R2:W-:Y:S01]  /*0540*/  @P2 STG.E.U16 desc[UR6][R18.64], R7 ;  /* 0x0000000712002986 */ /* 0x0005e2000c101506 */
[----:B------:R-:W-:Y:S01]  /*0550*/  ISETP.GE.U32.AND.EX P0, PT, R9, RZ, PT, P0 ;  /* 0x000000ff0900720c */ /* 0x000fe20003f06100 */
[----:B-----5:R-:W-:-:S05]  /*0560*/  @P4 VIADD R25, R26, UR4 ;  /* 0x000000041a194c36 */ /* 0x020fca0008000000 */
[----:B------:R2:W-:Y:S01]  /*0570*/  @P4 STG.E.U16 desc[UR6][R20.64], R25 ;  /* 0x0000001914004986 */ /* 0x0005e2000c101506 */
[----:B------:R-:W-:-:S13]  /*0580*/  ISETP.LT.AND.EX P1, PT, R9, R2, PT, P1 ;  /* 0x000000020900720c */ /* 0x000fda0003f21310 */
[----:B--2---:R-:W-:Y:S05]  /*0590*/  @!P0 BRA P1, `(.L_x_5232) ;  /* 0xfffffffc00048947 */ /* 0x004fea000083ffff */
[----:B------:R-:W-:Y:S05]  /*05a0*/  EXIT ;  /* 0x000000000000794d */ /* 0x000fea0003800000 */
.L_x_5231:
        /* <DEDUP_REMOVED lines=8> */
.L_x_5233:
        /* <DEDUP_REMOVED lines=26> */
.L_x_5234:
        /* <DEDUP_REMOVED lines=11> */
.L_x_5435:


//--------------------- .text._ZN2at6native57_GLOBAL__N__f3eca4a2_24_ForeachBinaryOpScalar_cu_86b9896c25multi_tensor_apply_kernelINS1_18TensorListMetadataILi2EEENS1_21BinaryOpScalarFunctorIlLi2ELi1ELi1EEEJSt4plusIlElEEEvT_T0_DpT1_ --------------------------
	.section	.text._ZN2at6native57_GLOBAL__N__f3eca4a2_24_ForeachBinaryOpScalar_cu_86b9896c25multi_tensor_apply_kernelINS1_18TensorListMetadataILi2EEENS1_21BinaryOpScalarFunctorIlLi2ELi1ELi1EEEJSt4plusIlElEEEvT_T0_DpT1_,"ax",@progbits
	.align	128
.text._ZN2at6native57_GLOBAL__N__f3eca4a2_24_ForeachBinaryOpScalar_cu_86b9896c25multi_tensor_apply_kernelINS1_18TensorListMetadataILi2EEENS1_21BinaryOpScalarFunctorIlLi2ELi1ELi1EEEJSt4plusIlElEEEvT_T0_DpT1_:
        .type           _ZN2at6native57_GLOBAL__N__f3eca4a2_24_ForeachBinaryOpScalar_cu_86b9896c25multi_tensor_apply_kernelINS1_18TensorListMetadataILi2EEENS1_21BinaryOpScalarFunctorIlLi2ELi1ELi1EEEJSt4plusIlElEEEvT_T0_DpT1_,@function
        .size           _ZN2at6native57_GLOBAL__N__f3eca4a2_24_ForeachBinaryOpScalar_cu_86b9896c25multi_tensor_apply_kernelINS1_18TensorListMetadataILi2EEENS1_21BinaryOpScalarFunctorIlLi2ELi1ELi1EEEJSt4plusIlElEEEvT_T0_DpT1_,(.L_x_5436 - _ZN2at6native57_GLOBAL__N__f3eca4a2_24_ForeachBinaryOpScalar_cu_86b9896c25multi_tensor_apply_kernelINS1_18TensorListMetadataILi2EEENS1_21BinaryOpScalarFunctorIlLi2ELi1ELi1EEEJSt4plusIlElEEEvT_T0_DpT1_)
        .other          _ZN2at6native57_GLOBAL__N__f3eca4a2_24_ForeachBinaryOpScalar_cu_86b9896c25multi_tensor_apply_kernelINS1_18TensorListMetadataILi2EEENS1_21BinaryOpScalarFunctorIlLi2ELi1ELi1EEEJSt4plusIlElEEEvT_T0_DpT1_,@"STO_CUDA_ENTRY STV_DEFAULT"
_ZN2at6native57_GLOBAL__N__f3eca4a2_24_ForeachBinaryOpScalar_cu_86b9896c25multi_tensor_apply_kernelINS1_18TensorListMetadataILi2EEENS1_21BinaryOpScalarFunctorIlLi2ELi1ELi1EEEJSt4plusIlElEEEvT_T0_DpT1_:
        /* <DEDUP_REMOVED lines=28> */
.L_x_5236:
        /* <DEDUP_REMOVED lines=45> */
[----:B0-----:R-:W-:-:S05]  /*0490*/  @P0 IADD3 R14, P4, R16, R14, RZ ;  /* 0x0000000e100e0210 */ /* 0x001fca0007f9e0ff */
[----:B------:R-:W-:Y:S02]  /*04a0*/  @P0 IMAD.X R15, R17, 0x1, R15, P4 ;  /* 0x00000001110f0824 */ /* 0x000fe400020e060f */
[----:B------:R-:W4:Y:S01]  /*04b0*/  @P3 LDC.64 R16, c[0x0][0xe60] ;  /* 0x00039800ff103b82 */ /* 0x000f220000000a00 */
[----:B---3--:R-:W-:Y:S02]  /*04c0*/  @P1 IADD3 R12, P4, R26, R12, RZ ;  /* 0x0000000c1a0c1210 */ /* 0x008fe40007f9e0ff */
[----:B------:R-:W-:-:S03]  /*04d0*/  @P1 LEA R26, P5, R21, UR8, 0x3 ;  /* 0x00000008151a1c11 */ /* 0x000fc6000f8a18ff */
[----:B------:R-:W-:Y:S01]  /*04e0*/  @P1 IMAD.X R13, R27, 0x1, R13, P4 ;  /* 0x000000011b0d1824 */ /* 0x000fe200020e060d */
[----:B-1----:R-:W-:Y:S02]  /*04f0*/  @P0 LEA R28, P4, R23, UR8, 0x3 ;  /* 0x00000008171c0c11 */ /* 0x002fe4000f8818ff */
[----:B------:R-:W-:Y:S02]  /*0500*/  @P1 LEA.HI.X R27, R21, UR9, R22, 0x3, P5 ;  /* 0x00000009151b1c11 */ /* 0x000fe4000a8f1c16 */
[----:B------:R-:W-:Y:S02]  /*0510*/  @P0 LEA.HI.X R29, R23, UR9, R24, 0x3, P4 ;  /* 0x00000009171d0c11 */ /* 0x000fe4000a0f1c18 */
[C---:B------:R-:W-:Y:S02]  /*0520*/  @P3 LEA R24, P4, R6.reuse, UR8, 0x3 ;  /* 0x0000000806183c11 */ /* 0x040fe4000f8818ff */
[----:B------:R-:W-:Y:S01]  /*0530*/  @P2 LEA R22, P5, R7, UR8, 0x3 ;  /* 0x0000000807162c11 */ /* 0x000fe2000f8a18ff */
[----:B------:R3:W-:Y:S01]  /*0540*/  @P0 STG.E.64 desc[UR10][R28.64], R14 ;  /* 0x0000000e1c000986 */ /* 0x0007e2000c101b0a */
[----:B------:R-:W-:-:S02]  /*0550*/  @P3 LEA.HI.X R25, R6, UR9, R3, 0x3, P4 ;  /* 0x0000000906193c11 */ /* 0x000fc4000a0f1c03 */
[----:B----4-:R-:W-:Y:S01]  /*0560*/  @P3 IADD3 R16, P4, R8, R16, RZ ;  /* 0x0000001008103210 */ /* 0x010fe20007f9e0ff */
[----:B------:R3:W-:Y:S01]  /*0570*/  @P1 STG.E.64 desc[UR10][R26.64], R12 ;  /* 0x0000000c1a001986 */ /* 0x0007e2000c101b0a */
[----:B------:R-:W-:Y:S02]  /*0580*/  @P2 LEA.HI.X R23, R7, UR9, R20, 0x3, P5 ;  /* 0x0000000907172c11 */ /* 0x000fe4000a8f1c14 */
[----:B------:R-:W-:Y:S01]  /*0590*/  ISETP.LT.U32.AND P1, PT, R4, UR12, PT ;  /* 0x0000000c04007c0c */ /* 0x000fe2000bf21070 */
[----:B------:R-:W-:-:S03]  /*05a0*/  @P3 IMAD.X R17, R9, 0x1, R17, P4 ;  /* 0x0000000109113824 */ /* 0x000fc600020e0611 */
[----:B------:R-:W-:Y:S02]  /*05b0*/  ISETP.LT.AND.EX P1, PT, R5, UR4, PT, P1 ;  /* 0x0000000405007c0c */ /* 0x000fe4000bf21310 */
[----:B--2---:R-:W-:Y:S01]  /*05c0*/  @P2 IADD3 R18, P0, R10, R18, RZ ;  /* 0x000000120a122210 */ /* 0x004fe20007f1e0ff */
[----:B------:R3:W-:Y:S04]  /*05d0*/  @P3 STG.E.64 desc[UR10][R24.64], R16 ;  /* 0x0000001018003986 */ /* 0x0007e8000c101b0a */
[----:B------:R-:W-:Y:S01]  /*05e0*/  @P2 IMAD.X R19, R11, 0x1, R19, P0 ;  /* 0x000000010b132824 */ /* 0x000fe200000e0613 */
[----:B------:R-:W-:-:S04]  /*05f0*/  ISETP.GE.U32.AND P0, PT, R4, 0x10000, PT ;  /* 0x000100000400780c */ /* 0x000fc80003f06070 */
[----:B------:R3:W-:Y:S01]  /*0600*/  @P2 STG.E.64 desc[UR10][R22.64], R18 ;  /* 0x0000001216002986 */ /* 0x0007e2000c101b0a */
[----:B------:R-:W-:-:S13]  /*0610*/  ISETP.GE.U32.AND.EX P0, PT, R5, RZ, PT, P0 ;  /* 0x000000ff0500720c */ /* 0x000fda0003f06100 */
[----:B---3--:R-:W-:Y:S05]  /*0620*/  @!P0 BRA P1, `(.L_x_5236) ;  /* 0xfffffff800e48947 */ /* 0x008fea000083ffff */
[----:B------:R-:W-:Y:S05]  /*0630*/  EXIT ;  /* 0x000000000000794d */ /* 0x000fea0003800000 */
.L_x_5235:
        /* <DEDUP_REMOVED lines=9> */
.L_x_5237:
        /* <DEDUP_REMOVED lines=8> */
[----:B--2---:R-:W-:Y:S02]  /*0750*/  IADD3 R6, P0, R6, UR14, RZ ;  /* 0x0000000e06067c10 */ /* 0x004fe4000ff1e0ff */
[----:B------:R-:W-:Y:S02]  /*0760*/  IADD3 R4, P1, R4, UR14, RZ ;  /* 0x0000000e04047c10 */ /* 0x000fe4000ff3e0ff */
[----:B---3--:R-:W-:Y:S02]  /*0770*/  IADD3 R10, P2, R10, UR14, RZ ;  /* 0x0000000e0a0a7c10 */ /* 0x008fe4000ff5e0ff */
[----:B------:R-:W-:Y:S02]  /*0780*/  IADD3 R8, P3, R8, UR14, RZ ;  /* 0x0000000e08087c10 */ /* 0x000fe4000ff7e0ff */
[----:B------:R-:W-:-:S02]  /*0790*/  IADD3.X R7, R7, UR15, RZ, P0, !PT ;  /* 0x0000000f07077c10 */ /* 0x000fc400087fe4ff */
[----:B------:R-:W-:Y:S02]  /*07a0*/  IADD3.X R5, R5, UR15, RZ, P1, !PT ;  /* 0x0000000f05057c10 */ /* 0x000fe40008ffe4ff */
[----:B------:R-:W-:Y:S02]  /*07b0*/  IADD3.X R11, R11, UR15, RZ, P2, !PT ;  /* 0x0000000f0b0b7c10 */ /* 0x000fe400097fe4ff */
[----:B------:R-:W-:Y:S01]  /*07c0*/  IADD3.X R9, R9, UR15, RZ, P3, !PT ;  /* 0x0000000f09097c10 */ /* 0x000fe20009ffe4ff */
        /* <DEDUP_REMOVED lines=16> */
.L_x_5238:
        /* <DEDUP_REMOVED lines=11> */
.L_x_5436:


//--------------------- .text._ZN2at6native57_GLOBAL__N__f3eca4a2_24_ForeachBinaryOpScalar_cu_86b9896c25multi_tensor_apply_kernelINS1_18TensorListMetadataILi2EEENS1_21BinaryOpScalarFunctorIiLi2ELi1ELi1EEEJSt4plusIiEiEEEvT_T0_DpT1_ --------------------------
	.section	.text._ZN2at6native57_GLOBAL__N__f3eca4a2_24_ForeachBinaryOpScalar_cu_86b9896c25multi_tensor_apply_kernelINS1_18TensorListMetadataILi2EEENS1_21BinaryOpScalarFunctorIiLi2ELi1ELi1EEEJSt4plusIiEiEEEvT_T0_DpT1_,"ax",@progbits
	.align	128
.text._ZN2at6native57_GLOBAL__N__f3eca4a2_24_ForeachBinaryOpScalar_cu_86b9896c25multi_tensor_apply_kernelINS1_18TensorListMetadataILi2EEENS1_21BinaryOpScalarFunctorIiLi2ELi1ELi1EEEJSt4plusIiEiEEEvT_T0_DpT1_:
        .type           _ZN2at6native57_GLOBAL__N__f3eca4a2_24_ForeachBinaryOpScalar_cu_86b9896c25multi_tensor_apply_kernelINS1_18TensorListMetadataILi2EEENS1_21BinaryOpScalarFunctorIiLi2ELi1ELi1EEEJSt4plusIiEiEEEvT_T0_DpT1_,@function
        .size           _ZN2at6native57_GLOBAL__N__f3eca4a2_24_ForeachBinaryOpScalar_cu_86b9896c25multi_tensor_apply_kernelINS1_18TensorListMetadataILi2EEENS1_21BinaryOpScalarFunctorIiLi2ELi1ELi1EEEJSt4plusIiEiEEEvT_T0_DpT1_,(.L_x_5437 - _ZN2at6native57_GLOBAL__N__f3eca4a2_24_ForeachBinaryOpScalar_cu_86b9896c25multi_tensor_apply_kernelINS1_18TensorListMetadataILi2EEENS1_21BinaryOpScalarFunctorIiLi2ELi1ELi1EEEJSt4plusIiEiEEEvT_T0_DpT1_)
        .other          _ZN2at6native57_GLOBAL__N__f3eca4a2_24_ForeachBinaryOpScalar_cu_86b9896c25multi_tensor_apply_kernelINS1_18TensorListMetadataILi2EEENS1_21BinaryOpScalarFunctorIiLi2ELi1ELi1EEEJSt4plusIiEiEEEvT_T0_DpT1_,@"STO_CUDA_ENTRY STV_DEFAULT"
_ZN2at6native57_GLOBAL__N__f3eca4a2_24_ForeachBinaryOpScalar_cu_86b9896c25multi_tensor_apply_kernelINS1_18TensorListMetadataILi2EEENS1_21BinaryOpScalarFunctorIiLi2ELi1ELi1EEEJSt4plusIiEiEEEvT_T0_DpT1_:
        /* <DEDUP_REMOVED lines=27> */
.L_x_5240:
        /* <DEDUP_REMOVED lines=52> */
[----:B--2---:R-:W-:Y:S02]  /*04f0*/  @P3 IMAD.IADD R29, R20, 0x1, R29 ;  /* 0x00000001141d3824 */ /* 0x004fe400078e021d */
[----:B---3--:R-:W-:Y:S02]  /*0500*/  @P2 IMAD.IADD R21, R24, 0x1, R7 ;  /* 0x0000000118152824 */ /* 0x008fe400078e0207 */
[----:B------:R-:W-:Y:S01]  /*0510*/  IMAD.MOV.U32 R7, RZ, RZ, R5 ;  /* 0x000000ffff077224 */ /* 0x000fe200078e0005 */
[----:B------:R2:W-:Y:S01]  /*0520*/  @P3 STG.E desc[UR4][R14.64], R29 ;  /* 0x0000001d0e003986 */ /* 0x0005e2000c101904 */
[----:B------:R-:W-:-:S03]  /*0530*/  IMAD.WIDE.U32 R6, R4, 0x4, R6 ;  /* 0x0000000404067825 */ /* 0x000fc600078e0006 */
[----:B------:R2:W-:Y:S01]  /*0540*/  @P2 STG.E desc[UR4][R16.64], R21 ;  /* 0x0000001510002986 */ /* 0x0005e2000c101904 */
[----:B----4-:R-:W-:Y:S02]  /*0550*/  @P1 IMAD.IADD R23, R26, 0x1, R23 ;  /* 0x000000011a171824 */ /* 0x010fe400078e0217 */
[----:B-----5:R-:W-:-:S03]  /*0560*/  @P0 IMAD.IADD R27, R27, 0x1, R28 ;  /* 0x000000011b1b0824 */ /* 0x020fc600078e021c */
        /* <DEDUP_REMOVED lines=9> */
.L_x_5239:
        /* <DEDUP_REMOVED lines=9> */
.L_x_5241:
        /* <DEDUP_REMOVED lines=15> */
[----:B--2---:R-:W-:Y:S02]  /*0780*/  VIADD R7, R7, UR7 ;  /* 0x0000000707077c36 */ /* 0x004fe40008000000 */
[----:B------:R-:W-:Y:S02]  /*0790*/  VIADD R6, R6, UR7 ;  /* 0x0000000706067c36 */ /* 0x000fe40008000000 */
[----:B------:R-:W-:-:S02]  /*07a0*/  VIADD R5, R5, UR7 ;  /* 0x0000000705057c36 */ /* 0x000fc40008000000 */
[----:B------:R-:W-:-:S05]  /*07b0*/  VIADD R4, R4, UR7 ;  /* 0x0000000704047c36 */ /* 0x000fca0008000000 */
[----:B------:R0:W-:Y:S01]  /*07c0*/  STG.E.128 desc[UR4][R14.64], R4 ;  /* 0x000000040e007986 */ /* 0x0001e2000c101d04 */
[----:B------:R-:W-:Y:S05]  /*07d0*/  @!P0 BRA P1, `(.L_x_5241) ;  /* 0xfffffffc00ac8947 */ /* 0x000fea000083ffff */
[----:B------:R-:W-:Y:S05]  /*07e0*/  EXIT ;  /* 0x000000000000794d */ /* 0x000fea0003800000 */
.L_x_5242:
        /* <DEDUP_REMOVED lines=9> */
.L_x_5437:


//--------------------- .text._ZN2at6native57_GLOBAL__N__f3eca4a2_24_ForeachBinaryOpScalar_cu_86b9896c25multi_tensor_apply_kernelINS1_18TensorListMetadataILi2EEENS1_21BinaryOpScalarFunctorIaLi2ELi1ELi1EEEJSt4plusIaEaEEEvT_T0_DpT1_ --------------------------
	.section	.text._ZN2at6native57_GLOBAL__N__f3eca4a2_24_ForeachBinaryOpScalar_cu_86b9896c25multi_tensor_apply_kernelINS1_18TensorListMetadataILi2EEENS1_21BinaryOpScalarFunctorIaLi2ELi1ELi1EEEJSt4plusIaEaEEEvT_T0_DpT1_,"ax",@progbits
	.align	128
.text._ZN2at6native57_GLOBAL__N__f3eca4a2_24_ForeachBinaryOpScalar_cu_86b9896c25multi_tensor_apply_kernelINS1_18TensorListMetadataILi2EEENS1_21BinaryOpScalarFunctorIaLi2ELi1ELi1EEEJSt4plusIaEaEEEvT_T0_DpT1_:
        .type           _ZN2at6native57_GLOBAL__N__f3eca4a2_24_ForeachBinaryOpScalar_cu_86b9896c25multi_tensor_apply_kernelINS1_18TensorListMetadataILi2EEENS1_21BinaryOpScalarFunctorIaLi2ELi1ELi1EEEJSt4plusIaEaEEEvT_T0_DpT1_,@function
        .size           _ZN2at6native57_GLOBAL__N__f3eca4a2_24_ForeachBinaryOpScalar_cu_86b9896c25multi_tensor_apply_kernelINS1_18TensorListMetadataILi2EEENS1_21BinaryOpScalarFunctorIaLi2ELi1ELi1EEEJSt4plusIaEaEEEvT_T0_DpT1_,(.L_x_5438 - _ZN2at6native57_GLOBAL__N__f3eca4a2_24_ForeachBinaryOpScalar_cu_86b9896c25multi_tensor_apply_kernelINS1_18TensorListMetadataILi2EEENS1_21BinaryOpScalarFunctorIaLi2ELi1ELi1EEEJSt4plusIaEaEEEvT_T0_DpT1_)
        .other          _ZN2at6native57_GLOBAL__N__f3eca4a2_24_ForeachBinaryOpScalar_cu_86b9896c25multi_tensor_apply_kernelINS1_18TensorListMetadataILi2EEENS1_21BinaryOpScalarFunctorIaLi2ELi1ELi1EEEJSt4plusIaEaEEEvT_T0_DpT1_,@"STO_CUDA_ENTRY STV_DEFAULT"
_ZN2at6native57_GLOBAL__N__f3eca4a2_24_ForeachBinaryOpScalar_cu_86b9896c25multi_tensor_apply_kernelINS1_18TensorListMetadataILi2EEENS1_21BinaryOpScalarFunctorIaLi2ELi1ELi1EEEJSt4plusIaEaEEEvT_T0_DpT1_:
        /* <DEDUP_REMOVED lines=30> */
.L_x_5244:
        /* <DEDUP_REMOVED lines=31> */
[----:B------:R-:W-:Y:S01]  /*03d0*/  PRMT R26, RZ, 0x7610, R26 ;  /* 0x00007610ff1a7816 */ /* 0x000fe2000000001a */
[--C-:B------:R-:W-:Y:S01]  /*03e0*/  @P3 IMAD.X R17, R11, 0x1, R4.reuse, P5 ;  /* 0x000000010b113824 */ /* 0x100fe200028e0604 */
[----:B------:R-:W2:Y:S01]  /*03f0*/  @P2 LDG.E.U8 R12, desc[UR6][R28.64] ;  /* 0x000000061c0c2981 */ /* 0x000ea2000c1e1100 */
[--C-:B------:R-:W-:Y:S02]  /*0400*/  @P1 IMAD.X R15, R9, 0x1, R4.reuse, P4 ;  /* 0x00000001090f1824 */ /* 0x100fe400020e0604 */
[----:B------:R-:W-:Y:S01]  /*0410*/  @P0 IADD3 R18, P4, R27, R0, RZ ;  /* 0x000000001b120210 */ /* 0x000fe20007f9e0ff */
[----:B------:R-:W3:Y:S04]  /*0420*/  @P3 LDG.E.U8 R24, desc[UR6][R16.64] ;  /* 0x0000000610183981 */ /* 0x000ee8000c1e1100 */
[----:B------:R0:W4:Y:S01]  /*0430*/  @P1 LDG.E.U8 R26, desc[UR6][R14.64] ;  /* 0x000000060e1a1981 */ /* 0x000122000c1e1100 */
[----:B------:R-:W-:Y:S01]  /*0440*/  @P0 IMAD.X R19, R25, 0x1, R4, P4 ;  /* 0x0000000119130824 */ /* 0x000fe200020e0604 */
[----:B0-----:R-:W-:-:S06]  /*0450*/  PRMT R14, RZ, 0x7610, R14 ;  /* 0x00007610ff0e7816 */ /* 0x001fcc000000000e */
[----:B------:R-:W5:Y:S01]  /*0460*/  @P0 LDG.E.U8 R14, desc[UR6][R18.64] ;  /* 0x00000006120e0981 */ /* 0x000f62000c1e1100 */
[-C--:B------:R-:W-:Y:S02]  /*0470*/  @P2 IADD3 R20, P5, R20, R3.reuse, RZ ;  /* 0x0000000314142210 */ /* 0x080fe40007fbe0ff */
[----:B------:R-:W-:-:S03]  /*0480*/  @P3 IADD3 R22, P4, R22, R3, RZ ;  /* 0x0000000316163210 */ /* 0x000fc60007f9e0ff */
[--C-:B------:R-:W-:Y:S01]  /*0490*/  @P2 IMAD.X R21, R21, 0x1, R5.reuse, P5 ;  /* 0x0000000115152824 */ /* 0x100fe200028e0605 */
[----:B------:R-:W-:Y:S01]  /*04a0*/  @P1 IADD3 R16, P5, R23, R3, RZ ;  /* 0x0000000317101210 */ /* 0x000fe20007fbe0ff */
[----:B------:R-:W-:Y:S02]  /*04b0*/  @P3 IMAD.X R23, R11, 0x1, R5, P4 ;  /* 0x000000010b173824 */ /* 0x000fe400020e0605 */
[----:B------:R-:W-:Y:S02]  /*04c0*/  IMAD.MOV.U32 R11, RZ, RZ, R13 ;  /* 0x000000ffff0b7224 */ /* 0x000fe400078e000d */
[----:B------:R-:W-:Y:S02]  /*04d0*/  @P1 IMAD.X R17, R9, 0x1, R5, P5 ;  /* 0x0000000109111824 */ /* 0x000fe400028e0605 */
[----:B------:R-:W-:-:S04]  /*04e0*/  IMAD.WIDE.U32 R10, R8, 0x4, R10 ;  /* 0x00000004080a7825 */ /* 0x000fc800078e000a */
[----:B------:R-:W-:Y:S02]  /*04f0*/  IMAD.MOV.U32 R13, RZ, RZ, R11 ;  /* 0x000000ffff0d7224 */ /* 0x000fe400078e000b */
[----:B--2---:R-:W-:Y:S02]  /*0500*/  @P2 VIADD R29, R12, UR4 ;  /* 0x000000040c1d2c36 */ /* 0x004fe40008000000 */
[----:B---3--:R-:W-:-:S03]  /*0510*/  @P3 VIADD R15, R24, UR4 ;  /* 0x00000004180f3c36 */ /* 0x008fc60008000000 */
[----:B------:R2:W-:Y:S01]  /*0520*/  @P2 STG.E.U8 desc[UR6][R20.64], R29 ;  /* 0x0000001d14002986 */ /* 0x0005e2000c101106 */
[----:B------:R-:W-:Y:S01]  /*0530*/  @P0 IADD3 R24, P2, R27, R3, RZ ;  /* 0x000000031b180210 */ /* 0x000fe20007f5e0ff */
[----:B----4-:R-:W-:Y:S02]  /*0540*/  @P1 VIADD R9, R26, UR4 ;  /* 0x000000041a091c36 */ /* 0x010fe40008000000 */
[----:B------:R2:W-:Y:S02]  /*0550*/  @P3 STG.E.U8 desc[UR6][R22.64], R15 ;  /* 0x0000000f16003986 */ /* 0x0005e4000c101106 */
[----:B------:R-:W-:Y:S02]  /*0560*/  @P0 IMAD.X R25, R25, 0x1, R5, P2 ;  /* 0x0000000119190824 */ /* 0x000fe400010e0605 */
[----:B------:R2:W-:Y:S01]  /*0570*/  @P1 STG.E.U8 desc[UR6][R16.64], R9 ;  /* 0x0000000910001986 */ /* 0x0005e2000c101106 */
[----:B------:R-:W-:-:S04]  /*0580*/  ISETP.LT.U32.AND P1, PT, R10, R2, PT ;  /* 0x000000020a00720c */ /* 0x000fc80003f21070 */
[----:B------:R-:W-:Y:S01]  /*0590*/  ISETP.LT.AND.EX P1, PT, R11, R6, PT, P1 ;  /* 0x000000060b00720c */ /* 0x000fe20003f21310 */
[----:B-----5:R-:W-:-:S05]  /*05a0*/  @P0 VIADD R19, R14, UR4 ;  /* 0x000000040e130c36 */ /* 0x020fca0008000000 */
[----:B------:R2:W-:Y:S01]  /*05b0*/  @P0 STG.E.U8 desc[UR6][R24.64], R19 ;  /* 0x0000001318000986 */ /* 0x0005e2000c101106 */
[----:B------:R-:W-:-:S04]  /*05c0*/  ISETP.GE.U32.AND P0, PT, R10, 0x10000, PT ;  /* 0x000100000a00780c */ /* 0x000fc80003f06070 */
[----:B------:R-:W-:-:S13]  /*05d0*/  ISETP.GE.U32.AND.EX P0, PT, R11, RZ, PT, P0 ;  /* 0x000000ff0b00720c */ /* 0x000fda0003f06100 */
[----:B--2---:R-:W-:Y:S05]  /*05e0*/  @!P0 BRA P1, `(.L_x_5244) ;  /* 0xfffffff800fc8947 */ /* 0x004fea000083ffff */
[----:B------:R-:W-:Y:S05]  /*05f0*/  EXIT ;  /* 0x000000000000794d */ /* 0x000fea0003800000 */
.L_x_5243:
        /* <DEDUP_REMOVED lines=8> */
.L_x_5245:
[C---:B------:R-:W-:Y:S01]  /*0680*/  IMAD.SHL.U32 R14, R16.reuse, 0x4, RZ ;  /* 0x00000004100e7824 */ /* 0x040fe200078e00ff */
[----:B------:R-:W-:-:S04]  /*0690*/  SHF.L.U64.HI R15, R16, 0x2, R17 ;  /* 0x00000002100f7819 */ /* 0x000fc80000010211 */
[----:B------:R-:W-:-:S05]  /*06a0*/  IADD3 R10, P0, R14, R0, RZ ;  /* 0x000000000e0a7210 */ /* 0x000fca0007f1e0ff */
[----:B------:R-:W-:-:S05]  /*06b0*/  IMAD.X R11, R15, 0x1, R4, P0 ;  /* 0x000000010f0b7824 */ /* 0x000fca00000e0604 */
[----:B------:R-:W2:Y:S02]  /*06c0*/  LDG.E R10, desc[UR6][R10.64] ;  /* 0x000000060a0a7981 */ /* 0x000ea4000c1e1900 */
[C---:B--2---:R-:W-:Y:S02]  /*06d0*/  PRMT R7, R10.reuse, 0x7770, RZ ;  /* 0x000077700a077816 */ /* 0x044fe400000000ff */
[C---:B------:R-:W-:Y:S02]  /*06e0*/  PRMT R8, R10.reuse, 0x7771, RZ ;  /* 0x000077710a087816 */ /* 0x040fe400000000ff */
[C---:B------:R-:W-:Y:S01]  /*06f0*/  PRMT R9, R10.reuse, 0x7772, RZ ;  /* 0x000077720a097816 */ /* 0x040fe200000000ff */
[----:B------:R-:W-:Y:S01]  /*0700*/  VIADD R13, R7, UR4 ;  /* 0x00000004070d7c36 */ /* 0x000fe20008000000 */
[----:B------:R-:W-:Y:S01]  /*0710*/  PRMT R7, R10, 0x7773, RZ ;  /* 0x000077730a077816 */ /* 0x000fe200000000ff */
[----:B------:R-:W-:Y:S02]  /*0720*/  VIADD R8, R8, UR4 ;  /* 0x0000000408087c36 */ /* 0x000fe40008000000 */
[----:B------:R-:W-:-:S02]  /*0730*/  VIADD R9, R9, UR4 ;  /* 0x0000000409097c36 */ /* 0x000fc40008000000 */
[----:B------:R-:W-:Y:S01]  /*0740*/  VIADD R7, R7, UR4 ;  /* 0x0000000407077c36 */ /* 0x000fe20008000000 */
        /* <DEDUP_REMOVED lines=16> */
.L_x_5246:
        /* <DEDUP_REMOVED lines=11> */
.L_x_5438:


//--------------------- .text._ZN2at6native57_GLOBAL__N__f3eca4a2_24_ForeachBinaryOpScalar_cu_86b9896c25multi_tensor_apply_kernelINS1_18TensorListMetadataILi2EEENS1_21BinaryOpScalarFunctorIhLi2ELi1ELi1EEEJSt4plusIhEhEEEvT_T0_DpT1_ --------------------------
	.section	.text._ZN2at6native57_GLOBAL__N__f3eca4a2_24_ForeachBinaryOpScalar_cu_86b9896c25multi_tensor_apply_kernelINS1_18TensorListMetadataILi2EEENS1_21BinaryOpScalarFunctorIhLi2ELi1ELi1EEEJSt4plusIhEhEEEvT_T0_DpT1_,"ax",@progbits
	.align	128
.text._ZN2at6native57_GLOBAL__N__f3eca4a2_24_ForeachBinaryOpScalar_cu_86b9896c25multi_tensor_apply_kernelINS1_18TensorListMetadataILi2EEENS1_21BinaryOpScalarFunctorIhLi2ELi1ELi1EEEJSt4plusIhEhEEEvT_T0_DpT1_:
        .type           _ZN2at6native57_GLOBAL__N__f3eca4a2_24_ForeachBinaryOpScalar_cu_86b9896c25multi_tensor_apply_kernelINS1_18TensorListMetadataILi2EEENS1_21BinaryOpScalarFunctorIhLi2ELi1ELi1EEEJSt4plusIhEhEEEvT_T0_DpT1_,@function
        .size           _ZN2at6native57_GLOBAL__N__f3eca4a2_24_ForeachBinaryOpScalar_cu_86b9896c25multi_tensor_apply_kernelINS1_18TensorListMetadataILi2EEENS1_21BinaryOpScalarFunctorIhLi2ELi1ELi1EEEJSt4plusIhEhEEEvT_T0_DpT1_,(.L_x_5439 - _ZN2at6native57_GLOBAL__N__f3eca4a2_24_ForeachBinaryOpScalar_cu_86b9896c25multi_tensor_apply_kernelINS1_18TensorListMetadataILi2EEENS1_21BinaryOpScalarFunctorIhLi2ELi1ELi1EEEJSt4plusIhEhEEEvT_T0_DpT1_)
        .other          _ZN2at6native57_GLOBAL__N__f3eca4a2_24_ForeachBinaryOpScalar_cu_86b9896c25multi_tensor_apply_kernelINS1_18TensorListMetadataILi2EEENS1_21BinaryOpScalarFunctorIhLi2ELi1ELi1EEEJSt4plusIhEhEEEvT_T0_DpT1_,@"STO_CUDA_ENTRY STV_DEFAULT"
_ZN2at6native57_GLOBAL__N__f3eca4a2_24_ForeachBinaryOpScalar_cu_86b9896c25multi_tensor_apply_kernelINS1_18TensorListMetadataILi2EEENS1_21BinaryOpScalarFunctorIhLi2ELi1ELi1EEEJSt4plusIhEhEEEvT_T0_DpT1_:
        /* <DEDUP_REMOVED lines=29> */
.L_x_5248:
        /* <DEDUP_REMOVED lines=66> */
.L_x_5247:
        /* <DEDUP_REMOVED lines=8> */
.L_x_5249:
        /* <DEDUP_REMOVED lines=29> */
.L_x_5250:
        /* <DEDUP_REMOVED lines=12> */
.L_x_5439:


//--------------------- .text._ZN2at6native57_GLOBAL__N__f3eca4a2_24_ForeachBinaryOpScalar_cu_86b9896c25multi_tensor_apply_kernelINS1_18TensorListMetadataILi1EEENS1_21BinaryOpScalarFunctorIN3c108BFloat16ELi1ELi1ELi0EEEJSt4plusIfEfEEEvT_T0_DpT1_ --------------------------
	.section	.text._ZN2at6native57_GLOBAL__N__f3eca4a2_24_ForeachBinaryOpScalar_cu_86b9896c25multi_tensor_apply_kernelINS1_18TensorListMetadataILi1EEENS1_21BinaryOpScalarFunctorIN3c108BFloat16ELi1ELi1ELi0EEEJSt4plusIfEfEEEvT_T0_DpT1_,"ax",@progbits
	.align	128
.text._ZN2at6native57_GLOBAL__N__f3eca4a2_24_ForeachBinaryOpScalar_cu_86b9896c25multi_tensor_apply_kernelINS1_18TensorListMetadataILi1EEENS1_21BinaryOpScalarFunctorIN3c108BFloat16ELi1ELi1ELi0EEEJSt4plusIfEfEEEvT_T0_DpT1_:
        .type           _ZN2at6native57_GLOBAL__N__f3eca4a2_24_ForeachBinaryOpScalar_cu_86b9896c25multi_tensor_apply_kernelINS1_18TensorListMetadataILi1EEENS1_21BinaryOpScalarFunctorIN3c108BFloat16ELi1ELi1ELi0EEEJSt4plusIfEfEEEvT_T0_DpT1_,@function
        .size           _ZN2at6native57_GLOBAL__N__f3eca4a2_24_ForeachBinaryOpScalar_cu_86b9896c25multi_tensor_apply_kernelINS1_18TensorListMetadataILi1EEENS1_21BinaryOpScalarFunctorIN3c108BFloat16ELi1ELi1ELi0EEEJSt4plusIfEfEEEvT_T0_DpT1_,(.L_x_5440 - _ZN2at6native57_GLOBAL__N__f3eca4a2_24_ForeachBinaryOpScalar_cu_86b9896c25multi_tensor_apply_kernelINS1_18TensorListMetadataILi1EEENS1_21BinaryOpScalarFunctorIN3c108BFloat16ELi1ELi1ELi0EEEJSt4plusIfEfEEEvT_T0_DpT1_)
        .other          _ZN2at6native57_GLOBAL__N__f3eca4a2_24_ForeachBinaryOpScalar_cu_86b9896c25multi_tensor_apply_kernelINS1_18TensorListMetadataILi1EEENS1_21BinaryOpScalarFunctorIN3c108BFloat16ELi1ELi1ELi0EEEJSt4plusIfEfEEEvT_T0_DpT1_,@"STO_CUDA_ENTRY STV_DEFAULT"
_ZN2at6native57_GLOBAL__N__f3eca4a2_24_ForeachBinaryOpScalar_cu_86b9896c25multi_tensor_apply_kernelINS1_18TensorListMetadataILi1EEENS1_21BinaryOpScalarFunctorIN3c108BFloat16ELi1ELi1ELi0EEEJSt4plusIfEfEEEvT_T0_DpT1_:
        /* <DEDUP_REMOVED lines=25> */
.L_x_5252:
        /* <DEDUP_REMOVED lines=43> */
[----:B------:R-:W-:-:S05]  /*0440*/  FADD.FTZ R18, R18, UR6 ;  /* 0x0000000612127e21 */ /* 0x000fca0008010000 */
[----:B------:R-:W-:Y:S01]  /*0450*/  F2FP.BF16.F32.PACK_AB R18, RZ, R18 ;  /* 0x00000012ff12723e */ /* 0x000fe200000010ff */
[----:B---3--:R-:W-:Y:S02]  /*0460*/  IMAD.U32 R15, R15, 0x10000, RZ ;  /* 0x000100000f0f7824 */ /* 0x008fe400078e00ff */
[----:B----4-:R-:W-:Y:S02]  /*0470*/  IMAD.U32 R19, R19, 0x10000, RZ ;  /* 0x0001000013137824 */ /* 0x010fe400078e00ff */
[----:B------:R-:W-:Y:S01]  /*0480*/  FADD.FTZ R15, R15, UR6 ;  /* 0x000000060f0f7e21 */ /* 0x000fe20008010000 */
[----:B-----5:R-:W-:Y:S02]  /*0490*/  IMAD.U32 R20, R20, 0x10000, RZ ;  /* 0x0001000014147824 */ /* 0x020fe400078e00ff */
[----:B------:R-:W-:Y:S02]  /*04a0*/  FADD.FTZ R19, R19, UR6 ;  /* 0x0000000613137e21 */ /* 0x000fe40008010000 */
[----:B------:R-:W-:Y:S01]  /*04b0*/  F2FP.BF16.F32.PACK_AB R15, RZ, R15 ;  /* 0x0000000fff0f723e */ /* 0x000fe200000010ff */
[----:B------:R-:W-:-:S02]  /*04c0*/  FADD.FTZ R20, R20, UR6 ;  /* 0x0000000614147e21 */ /* 0x000fc40008010000 */
        /* <DEDUP_REMOVED lines=12> */
.L_x_5251:
        /* <DEDUP_REMOVED lines=9> */
.L_x_5253:
        /* <DEDUP_REMOVED lines=12> */
[----:B------:R-:W-:Y:S01]  /*06e0*/  FADD.FTZ R8, R8, UR7 ;  /* 0x0000000708087e21 */ /* 0x000fe20008010000 */
[----:B------:R-:W-:-:S02]  /*06f0*/  IMAD.U32 R10, R7, 0x10000, RZ ;  /* 0x00010000070a7824 */ /* 0x000fc400078e00ff */
[----:B------:R-:W-:Y:S01]  /*0700*/  FADD.FTZ R9, R9, UR7 ;  /* 0x0000000709097e21 */ /* 0x000fe20008010000 */
[----:B------:R-:W-:Y:S01]  /*0710*/  FADD.FTZ R7, R6, UR7 ;  /* 0x0000000706077e21 */ /* 0x000fe20008010000 */
[----:B------:R-:W-:-:S04]  /*0720*/  FADD.FTZ R10, R10, UR7 ;  /* 0x000000070a0a7e21 */ /* 0x000fc80008010000 */
        /* <DEDUP_REMOVED lines=9> */
.L_x_5254:
        /* <DEDUP_REMOVED lines=12> */
.L_x_5440:


//--------------------- .text._ZN2at6native57_GLOBAL__N__f3eca4a2_24_ForeachBinaryOpScalar_cu_86b9896c25multi_tensor_apply_kernelINS1_18TensorListMetadataILi1EEENS1_21BinaryOpScalarFunctorIN3c104HalfELi1ELi1ELi0EEEJSt4plusIfEfEEEvT_T0_DpT1_ --------------------------
	.section	.text._ZN2at6native57_GLOBAL__N__f3eca4a2_24_ForeachBinaryOpScalar_cu_86b9896c25multi_tensor_apply_kernelINS1_18TensorListMetadataILi1EEENS1_21BinaryOpScalarFunctorIN3c104HalfELi1ELi1ELi0EEEJSt4plusIfEfEEEvT_T0_DpT1_,"ax",@progbits
	.align	128
.text._ZN2at6native57_GLOBAL__N__f3eca4a2_24_ForeachBinaryOpScalar_cu_86b9896c25multi_tensor_apply_kernelINS1_18TensorListMetadataILi1EEENS1_21BinaryOpScalarFunctorIN3c104HalfELi1ELi1ELi0EEEJSt4plusIfEfEEEvT_T0_DpT1_:
        .type           _ZN2at6native57_GLOBAL__N__f3eca4a2_24_ForeachBinaryOpScalar_cu_86b9896c25multi_tensor_apply_kernelINS1_18TensorListMetadataILi1EEENS1_21BinaryOpScalarFunctorIN3c104HalfELi1ELi1ELi0EEEJSt4plusIfEfEEEvT_T0_DpT1_,@function
        .size           _ZN2at6native57_GLOBAL__N__f3eca4a2_24_ForeachBinaryOpScalar_cu_86b9896c25multi_tensor_apply_kernelINS1_18TensorListMetadataILi1EEENS1_21BinaryOpScalarFunctorIN3c104HalfELi1ELi1ELi0EEEJSt4plusIfEfEEEvT_T0_DpT1_,(.L_x_5441 - _ZN2at6native57_GLOBAL__N__f3eca4a2_24_ForeachBinaryOpScalar_cu_86b9896c25multi_tensor_apply_kernelINS1_18TensorListMetadataILi1EEENS1_21BinaryOpScalarFunctorIN3c104HalfELi1ELi1ELi0EEEJSt4plusIfEfEEEvT_T0_DpT1_)
        .other          _ZN2at6native57_GLOBAL__N__f3eca4a2_24_ForeachBinaryOpScalar_cu_86b9896c25multi_tensor_apply_kernelINS1_18TensorListMetadataILi1EEENS1_21BinaryOpScalarFunctorIN3c104HalfELi1ELi1ELi0EEEJSt4plusIfEfEEEvT_T0_DpT1_,@"STO_CUDA_ENTRY STV_DEFAULT"
_ZN2at6native57_GLOBAL__N__f3eca4a2_24_ForeachBinaryOpScalar_cu_86b9896c25multi_tensor_apply_kernelINS1_18TensorListMetadataILi1EEENS1_21BinaryOpScalarFunctorIN3c104HalfELi1ELi1ELi0EEEJSt4plusIfEfEEEvT_T0_DpT1_:
        /* <DEDUP_REMOVED lines=25> */
.L_x_5256:
        /* <DEDUP_REMOVED lines=43> */
[----:B------:R-:W-:-:S05]  /*0440*/  FADD.FTZ R18, R18, UR6 ;  /* 0x0000000612127e21 */ /* 0x000fca0008010000 */
[----:B------:R-:W-:Y:S01]  /*0450*/  F2FP.F16.F32.PACK_AB R18, RZ, R18 ;  /* 0x00000012ff12723e */ /* 0x000fe200000000ff */
[----:B---3--:R-:W-:Y:S02]  /*0460*/  HADD2.F32 R15, -RZ, R15.H0_H0 ;  /* 0x2000000fff0f7230 */ /* 0x008fe40000004100 */
[----:B----4-:R-:W-:-:S03]  /*0470*/  HADD2.F32 R19, -RZ, R19.H0_H0 ;  /* 0x20000013ff137230 */ /* 0x010fc60000004100 */
[----:B------:R-:W-:Y:S01]  /*0480*/  FADD.FTZ R15, R15, UR6 ;  /* 0x000000060f0f7e21 */ /* 0x000fe20008010000 */
[----:B-----5:R-:W-:Y:S02]  /*0490*/  HADD2.F32 R20, -RZ, R20.H0_H0 ;  /* 0x20000014ff147230 */ /* 0x020fe40000004100 */
[----:B------:R-:W-:Y:S02]  /*04a0*/  FADD.FTZ R19, R19, UR6 ;  /* 0x0000000613137e21 */ /* 0x000fe40008010000 */
[----:B------:R-:W-:Y:S01]  /*04b0*/  F2FP.F16.F32.PACK_AB R15, RZ, R15 ;  /* 0x0000000fff0f723e */ /* 0x000fe200000000ff */
[----:B------:R-:W-:Y:S02]  /*04c0*/  FADD.FTZ R20, R20, UR6 ;  /* 0x0000000614147e21 */ /* 0x000fe40008010000 */
        /* <DEDUP_REMOVED lines=12> */
.L_x_5255:
        /* <DEDUP_REMOVED lines=9> */
.L_x_5257:
        /* <DEDUP_REMOVED lines=10> */
[----:B------:R-:W-:Y:S01]  /*06c0*/  FADD.FTZ R6, R6, UR7 ;  /* 0x0000000706067e21 */ /* 0x000fe20008010000 */
[----:B------:R-:W-:Y:S02]  /*06d0*/  HADD2.F32 R9, -RZ, R9.H1_H1 ;  /* 0x30000009ff097230 */ /* 0x000fe40000004100 */
[----:B------:R-:W-:Y:S01]  /*06e0*/  FADD.FTZ R7, R7, UR7 ;  /* 0x0000000707077e21 */ /* 0x000fe20008010000 */
[----:B------:R-:W-:-:S02]  /*06f0*/  FADD.FTZ R8, R8, UR7 ;  /* 0x0000000708087e21 */ /* 0x000fc40008010000 */
[----:B------:R-:W-:Y:S02]  /*0700*/  FADD.FTZ R9, R9, UR7 ;  /* 0x0000000709097e21 */ /* 0x000fe40008010000 */
        /* <DEDUP_REMOVED lines=9> */
.L_x_5258:
        /* <DEDUP_REMOVED lines=14> */
.L_x_5441:


//--------------------- .text._ZN2at6native57_GLOBAL__N__f3eca4a2_24_ForeachBinaryOpScalar_cu_86b9896c25multi_tensor_apply_kernelINS1_18TensorListMetadataILi1EEENS1_21BinaryOpScalarFunctorIbLi1ELi1ELi0EEEJSt4plusIbEbEEEvT_T0_DpT1_ --------------------------
	.section	.text._ZN2at6native57_GLOBAL__N__f3eca4a2_24_ForeachBinaryOpScalar_cu_86b9896c25multi_tensor_apply_kernelINS1_18TensorListMetadataILi1EEENS1_21BinaryOpScalarFunctorIbLi1ELi1ELi0EEEJSt4plusIbEbEEEvT_T0_DpT1_,"ax",@progbits
	.align	128
.text._ZN2at6native57_GLOBAL__N__f3eca4a2_24_ForeachBinaryOpScalar_cu_86b9896c25multi_tensor_apply_kernelINS1_18TensorListMetadataILi1EEENS1_21BinaryOpScalarFunctorIbLi1ELi1ELi0EEEJSt4plusIbEbEEEvT_T0_DpT1_:
        .type           _ZN2at6native57_GLOBAL__N__f3eca4a2_24_ForeachBinaryOpScalar_cu_86b9896c25multi_tensor_apply_kernelINS1_18TensorListMetadataILi1EEENS1_21BinaryOpScalarFunctorIbLi1ELi1ELi0EEEJSt4plusIbEbEEEvT_T0_DpT1_,@function
        .size           _ZN2at6native57_GLOBAL__N__f3eca4a2_24_ForeachBinaryOpScalar_cu_86b9896c25multi_tensor_apply_kernelINS1_18TensorListMetadataILi1EEENS1_21BinaryOpScalarFunctorIbLi1ELi1ELi0EEEJSt4plusIbEbEEEvT_T0_DpT1_,(.L_x_5442 - _ZN2at6native57_GLOBAL__N__f3eca4a2_24_ForeachBinaryOpScalar_cu_86b9896c25multi_tensor_apply_kernelINS1_18TensorListMetadataILi1EEENS1_21BinaryOpScalarFunctorIbLi1ELi1ELi0EEEJSt4plusIbEbEEEvT_T0_DpT1_)
        .other          _ZN2at6native57_GLOBAL__N__f3eca4a2_24_ForeachBinaryOpScalar_cu_86b9896c25multi_tensor_apply_kernelINS1_18TensorListMetadataILi1EEENS1_21BinaryOpScalarFunctorIbLi1ELi1ELi0EEEJSt4plusIbEbEEEvT_T0_DpT1_,@"STO_CUDA_ENTRY STV_DEFAULT"
_ZN2at6native57_GLOBAL__N__f3eca4a2_24_ForeachBinaryOpScalar_cu_86b9896c25multi_tensor_apply_kernelINS1_18TensorListMetadataILi1EEENS1_21BinaryOpScalarFunctorIbLi1ELi1ELi0EEEJSt4plusIbEbEEEvT_T0_DpT1_:
        /* <DEDUP_REMOVED lines=23> */
.L_x_5260:
[----:B0-----:R-:W-:Y:S01]  /*0170*/  IADD3 R9, P2, R13, R16, RZ ;  /* 0x000000100d097210 */ /* 0x001fe20007f5e0ff */
[C---:B-1----:R-:W-:Y:S01]  /*0180*/  IMAD R6, R14.reuse, 0x3, RZ ;  /* 0x000000030e067824 */ /* 0x042fe200078e02ff */
[----:B------:R-:W-:Y:S02]  /*0190*/  PRMT R20, RZ, 0x7610, R20 ;  /* 0x00007610ff147816 */ /* 0x000fe40000000014 */
[CC--:B------:R-:W-:Y:S01]  /*01a0*/  IADD3 R10, P3, R14.reuse, R9.reuse, RZ ;  /* 0x000000090e0a7210 */ /* 0x0c0fe20007f7e0ff */
[----:B------:R-:W-:Y:S01]  /*01b0*/  IMAD.X R19, RZ, RZ, R17, P2 ;  /* 0x000000ffff137224 */ /* 0x000fe200010e0611 */
[-C--:B------:R-:W-:Y:S02]  /*01c0*/  LEA R4, P2, R14, R9.reuse, 0x1 ;  /* 0x000000090e047211 */ /* 0x080fe400078408ff */
[C---:B------:R-:W-:Y:S01]  /*01d0*/  ISETP.GE.U32.AND P0, PT, R9.reuse, 0x10000, PT ;  /* 0x000100000900780c */ /* 0x040fe20003f06070 */
[--C-:B------:R-:W-:Y:S01]  /*01e0*/  IMAD.X R11, RZ, RZ, R19.reuse, P3 ;  /* 0x000000ffff0b7224 */ /* 0x100fe200018e0613 */
[----:B------:R-:W-:Y:S01]  /*01f0*/  IADD3 R6, P6, R6, R9, RZ ;  /* 0x0000000906067210 */ /* 0x000fe20007fde0ff */
[----:B------:R-:W-:Y:S01]  /*0200*/  IMAD.X R5, RZ, RZ, R19, P2 ;  /* 0x000000ffff057224 */ /* 0x000fe200010e0613 */
[----:B------:R-:W-:-:S02]  /*0210*/  ISETP.LT.U32.AND P1, PT, R9, R3, PT ;  /* 0x000000030900720c */ /* 0x000fc40003f21070 */
[C---:B------:R-:W-:Y:S01]  /*0220*/  ISETP.GE.U32.AND.EX P0, PT, R19.reuse, RZ, PT, P0 ;  /* 0x000000ff1300720c */ /* 0x040fe20003f06100 */
[----:B------:R-:W-:Y:S01]  /*0230*/  IMAD.X R7, RZ, RZ, R19, P6 ;  /* 0x000000ffff077224 */ /* 0x000fe200030e0613 */
[----:B------:R-:W-:Y:S02]  /*0240*/  ISETP.GE.U32.AND P5, PT, R10, 0x10000, PT ;  /* 0x000100000a00780c */ /* 0x000fe40003fa6070 */
[----:B------:R-:W-:Y:S02]  /*0250*/  ISETP.GE.U32.AND P3, PT, R4, 0x10000, PT ;  /* 0x000100000400780c */ /* 0x000fe40003f66070 */
[----:B------:R-:W-:Y:S02]  /*0260*/  ISETP.LT.U32.AND P4, PT, R10, R3, PT ;  /* 0x000000030a00720c */ /* 0x000fe40003f81070 */
[----:B------:R-:W-:Y:S02]  /*0270*/  ISETP.LT.AND.EX P1, PT, R19, R12, !P0, P1 ;  /* 0x0000000c1300720c */ /* 0x000fe40004721310 */
[----:B------:R-:W-:-:S02]  /*0280*/  ISETP.GE.U32.AND.EX P5, PT, R11, RZ, PT, P5 ;  /* 0x000000ff0b00720c */ /* 0x000fc40003fa6150 */
[-C--:B------:R-:W-:Y:S02]  /*0290*/  ISETP.LT.U32.AND P0, PT, R4, R3.reuse, PT ;  /* 0x000000030400720c */ /* 0x080fe40003f01070 */
[C---:B------:R-:W-:Y:S02]  /*02a0*/  ISETP.GE.U32.AND P2, PT, R6.reuse, 0x10000, PT ;  /* 0x000100000600780c */ /* 0x040fe40003f46070 */
[----:B------:R-:W-:Y:S02]  /*02b0*/  ISETP.GE.U32.AND.EX P3, PT, R5, RZ, PT, P3 ;  /* 0x000000ff0500720c */ /* 0x000fe40003f66130 */
[----:B------:R-:W-:Y:S02]  /*02c0*/  ISETP.LT.AND.EX P4, PT, R11, R12, !P5, P4 ;  /* 0x0000000c0b00720c */ /* 0x000fe40006f81340 */
[----:B------:R-:W-:Y:S02]  /*02d0*/  IADD3 R8, P6, R9, R0, RZ ;  /* 0x0000000009087210 */ /* 0x000fe40007fde0ff */
[----:B------:R-:W-:-:S02]  /*02e0*/  ISETP.LT.U32.AND P5, PT, R6, R3, PT ;  /* 0x000000030600720c */ /* 0x000fc40003fa1070 */
[----:B------:R-:W-:Y:S01]  /*02f0*/  ISETP.GE.U32.AND.EX P2, PT, R7, RZ, PT, P2 ;  /* 0x000000ff0700720c */ /* 0x000fe20003f46120 */
[--C-:B------:R-:W-:Y:S01]  /*0300*/  IMAD.X R9, R19, 0x1, R2.reuse, P6 ;  /* 0x0000000113097824 */ /* 0x100fe200030e0602 */
[----:B------:R-:W-:Y:S02]  /*0310*/  ISETP.LT.AND.EX P0, PT, R5, R12, !P3, P0 ;  /* 0x0000000c0500720c */ /* 0x000fe40005f01300 */
[----:B------:R-:W-:Y:S02]  /*0320*/  IADD3 R10, P3, R10, R0, RZ ;  /* 0x000000000a0a7210 */ /* 0x000fe40007f7e0ff */
[----:B------:R-:W-:Y:S01]  /*0330*/  ISETP.LT.AND.EX P2, PT, R7, R12, !P2, P5 ;  /* 0x0000000c0700720c */ /* 0x000fe20005741350 */
[----:B------:R-:W2:Y:S01]  /*0340*/  @P1 LDG.E.U8 R20, desc[UR6][R8.64] ;  /* 0x0000000608141981 */ /* 0x000ea2000c1e1100 */
[-C--:B------:R-:W-:Y:S01]  /*0350*/  IADD3 R4, P6, R4, R0.reuse, RZ ;  /* 0x0000000004047210 */ /* 0x080fe20007fde0ff */
[----:B------:R-:W-:Y:S01]  /*0360*/  IMAD.X R11, R11, 0x1, R2, P3 ;  /* 0x000000010b0b7824 */ /* 0x000fe200018e0602 */
        /* <DEDUP_REMOVED lines=9> */
[----:B------:R-:W-:-:S02]  /*0400*/  ULDC.S8 UR4, c[0x0][0xf3a] ;  /* 0x0003ce8000047ab9 */ /* 0x000fc40000000200 */
[----:B------:R-:W-:-:S04]  /*0410*/  UISETP.NE.AND UP0, UPT, UR4, URZ, UPT ;  /* 0x0000003f0400728c */ /* 0x000fc8000bf05270 */
[----:B------:R-:W-:Y:S01]  /*0420*/  USEL UR4, URZ, 0xffffffff, !UP0 ;  /* 0xffffffff3f047887 */ /* 0x000fe2000c000000 */
[----:B------:R-:W-:Y:S01]  /*0430*/  IMAD.WIDE.U32 R16, R14, 0x4, R16 ;  /* 0x000000040e107825 */ /* 0x000fe200078e0010 */
[----:B--2---:R-:W-:Y:S02]  /*0440*/  @P1 LOP3.LUT P3, RZ, R20, 0xff, RZ, 0xc0, !PT ;  /* 0x000000ff14ff1812 */ /* 0x004fe4000786c0ff */
[----:B---3--:R-:W-:Y:S02]  /*0450*/  LOP3.LUT P6, RZ, R18, 0xff, RZ, 0xc0, !PT ;  /* 0x000000ff12ff7812 */ /* 0x008fe400078cc0ff */
[----:B------:R-:W-:Y:S02]  /*0460*/  @P1 SEL R18, RZ, 0x1, !P3 ;  /* 0x00000001ff121807 */ /* 0x000fe40005800000 */
[----:B----4-:R-:W-:Y:S02]  /*0470*/  LOP3.LUT P3, RZ, R15, 0xff, RZ, 0xc0, !PT ;  /* 0x000000ff0fff7812 */ /* 0x010fe4000786c0ff */
[----:B------:R-:W-:-:S02]  /*0480*/  SEL R15, RZ, 0x1, !P6 ;  /* 0x00000001ff0f7807 */ /* 0x000fc40007000000 */
[----:B-----5:R-:W-:Y:S02]  /*0490*/  LOP3.LUT P5, RZ, R19, 0xff, RZ, 0xc0, !PT ;  /* 0x000000ff13ff7812 */ /* 0x020fe400078ac0ff */
[----:B------:R-:W-:Y:S02]  /*04a0*/  @P1 ISETP.NE.AND P6, PT, R18, UR4, PT ;  /* 0x0000000412001c0c */ /* 0x000fe4000bfc5270 */
[----:B------:R-:W-:Y:S02]  /*04b0*/  SEL R19, RZ, 0x1, !P3 ;  /* 0x00000001ff137807 */ /* 0x000fe40005800000 */
[----:B------:R-:W-:Y:S02]  /*04c0*/  SEL R18, RZ, 0x1, !P5 ;  /* 0x00000001ff127807 */ /* 0x000fe40006800000 */
[----:B------:R-:W-:Y:S02]  /*04d0*/  ISETP.NE.AND P3, PT, R15, UR4, PT ;  /* 0x000000040f007c0c */ /* 0x000fe4000bf65270 */
[----:B------:R-:W-:-:S02]  /*04e0*/  @P1 SEL R15, RZ, 0x1, !P6 ;  /* 0x00000001ff0f1807 */ /* 0x000fc40007000000 */
[----:B------:R-:W-:Y:S02]  /*04f0*/  ISETP.NE.AND P6, PT, R19, UR4, PT ;  /* 0x0000000413007c0c */ /* 0x000fe4000bfc5270 */
[----:B------:R-:W-:Y:S02]  /*0500*/  ISETP.NE.AND P5, PT, R18, UR4, PT ;  /* 0x0000000412007c0c */ /* 0x000fe4000bfa5270 */
[----:B------:R-:W-:Y:S02]  /*0510*/  @P4 SEL R19, RZ, 0x1, !P3 ;  /* 0x00000001ff134807 */ /* 0x000fe40005800000 */
[----:B------:R-:W-:Y:S02]  /*0520*/  SEL R23, RZ, 0x1, !P6 ;  /* 0x00000001ff177807 */ /* 0x000fe40007000000 */
[----:B------:R-:W-:Y:S01]  /*0530*/  SEL R21, RZ, 0x1, !P5 ;  /* 0x00000001ff157807 */ /* 0x000fe20006800000 */
[----:B------:R2:W-:Y:S01]  /*0540*/  @P1 STG.E.U8 desc[UR6][R8.64], R15 ;  /* 0x0000000f08001986 */ /* 0x0005e2000c101106 */
[----:B------:R-:W-:-:S03]  /*0550*/  ISETP.LT.U32.AND P1, PT, R16, R3, PT ;  /* 0x000000031000720c */ /* 0x000fc60003f21070 */
[----:B------:R2:W-:Y:S04]  /*0560*/  @P4 STG.E.U8 desc[UR6][R10.64], R19 ;  /* 0x000000130a004986 */ /* 0x0005e8000c101106 */
[----:B------:R2:W-:Y:S01]  /*0570*/  @P0 STG.E.U8 desc[UR6][R4.64], R23 ;  /* 0x0000001704000986 */ /* 0x0005e2000c101106 */
[----:B------:R-:W-:-:S03]  /*0580*/  ISETP.GE.U32.AND P0, PT, R16, 0x10000, PT ;  /* 0x000100001000780c */ /* 0x000fc60003f06070 */
[----:B------:R2:W-:Y:S01]  /*0590*/  @P2 STG.E.U8 desc[UR6][R6.64], R21 ;  /* 0x0000001506002986 */ /* 0x0005e2000c101106 */
[C---:B------:R-:W-:Y:S02]  /*05a0*/  ISETP.GE.U32.AND.EX P0, PT, R17.reuse, RZ, PT, P0 ;  /* 0x000000ff1100720c */ /* 0x040fe40003f06100 */
[----:B------:R-:W-:-:S13]  /*05b0*/  ISETP.LT.AND.EX P1, PT, R17, R12, PT, P1 ;  /* 0x0000000c1100720c */ /* 0x000fda0003f21310 */
[----:B--2---:R-:W-:Y:S05]  /*05c0*/  @!P0 BRA P1, `(.L_x_5260) ;  /* 0xfffffff800e88947 */ /* 0x004fea000083ffff */
[----:B------:R-:W-:Y:S05]  /*05d0*/  EXIT ;  /* 0x000000000000794d */ /* 0x000fea0003800000 */
.L_x_5259:
        /* <DEDUP_REMOVED lines=8> */
[----:B------:R-:W-:-:S03]  /*0660*/  UISETP.NE.AND UP0, UPT, UR4, URZ, UPT ;  /* 0x0000003f0400728c */ /* 0x000fc6000bf05270 */
[----:B------:R-:W-:Y:S01]  /*0670*/  ULDC UR4, c[0x0][0x0] ;  /* 0x0000000000047ab9 */ /* 0x000fe20000000800 */
[----:B------:R-:W-:-:S12]  /*0680*/  USEL UR5, URZ, 0xffffffff, !UP0 ;  /* 0xffffffff3f057887 */ /* 0x000fd8000c000000 */
.L_x_5261:
[----:B------:R-:W-:-:S04]  /*0690*/  LEA R4, P0, R11, R0, 0x2 ;  /* 0x000000000b047211 */ /* 0x000fc800078010ff */
[----:B------:R-:W-:-:S05]  /*06a0*/  LEA.HI.X R5, R11, R2, R10, 0x2, P0 ;  /* 0x000000020b057211 */ /* 0x000fca00000f140a */
[----:B------:R-:W2:Y:S02]  /*06b0*/  LDG.E R9, desc[UR6][R4.64] ;  /* 0x0000000604097981 */ /* 0x000ea4000c1e1900 */
[C---:B--2---:R-:W-:Y:S02]  /*06c0*/  PRMT R6, R9.reuse, 0x7770, RZ ;  /* 0x0000777009067816 */ /* 0x044fe400000000ff */
[C---:B------:R-:W-:Y:S02]  /*06d0*/  PRMT R7, R9.reuse, 0x7771, RZ ;  /* 0x0000777109077816 */ /* 0x040fe400000000ff */
[----:B------:R-:W-:Y:S02]  /*06e0*/  PRMT R8, R9, 0x7772, RZ ;  /* 0x0000777209087816 */ /* 0x000fe400000000ff */
[----:B------:R-:W-:Y:S02]  /*06f0*/  ISETP.NE.AND P0, PT, R6, RZ, PT ;  /* 0x000000ff0600720c */ /* 0x000fe40003f05270 */
[----:B------:R-:W-:-:S02]  /*0700*/  ISETP.NE.AND P1, PT, R7, RZ, PT ;  /* 0x000000ff0700720c */ /* 0x000fc40003f25270 */
[----:B------:R-:W-:Y:S02]  /*0710*/  ISETP.NE.AND P2, PT, R8, RZ, PT ;  /* 0x000000ff0800720c */ /* 0x000fe40003f45270 */
[----:B------:R-:W-:Y:S02]  /*0720*/  PRMT R6, R9, 0x7773, RZ ;  /* 0x0000777309067816 */ /* 0x000fe400000000ff */
        /* <DEDUP_REMOVED lines=14> */
[----:B------:R-:W-:Y:S02]  /*0810*/  PRMT R7, R8, 0x7054, R7 ;  /* 0x0000705408077816 */ /* 0x000fe40000000007 */
[----:B------:R-:W-:-:S02]  /*0820*/  IADD3 R11, P0, R11, UR4, RZ ;  /* 0x000000040b0b7c10 */ /* 0x000fc4000ff1e0ff */
[----:B------:R-:W-:Y:S02]  /*0830*/  PRMT R7, R6, 0x654, R7 ;  /* 0x0000065406077816 */ /* 0x000fe40000000007 */
[C---:B------:R-:W-:Y:S01]  /*0840*/  ISETP.LT.U32.AND P1, PT, R11.reuse, 0x4000, PT ;  /* 0x000040000b00780c */ /* 0x040fe20003f21070 */
[C---:B------:R-:W-:Y:S02]  /*0850*/  IMAD.SHL.U32 R6, R11.reuse, 0x4, RZ ;  /* 0x000000040b067824 */ /* 0x040fe400078e00ff */
[----:B------:R-:W-:Y:S01]  /*0860*/  IMAD.X R10, RZ, RZ, R10, P0 ;  /* 0x000000ffff0a7224 */ /* 0x000fe200000e060a */
[----:B------:R0:W-:Y:S02]  /*0870*/  STG.E desc[UR6][R4.64], R7 ;  /* 0x0000000704007986 */ /* 0x0001e4000c101906 */
[----:B------:R-:W-:Y:S02]  /*0880*/  ISETP.GE.U32.AND P0, PT, R6, R3, PT ;  /* 0x000000030600720c */ /* 0x000fe40003f06070 */
[----:B------:R-:W-:-:S02]  /*0890*/  SHF.L.U64.HI R9, R11, 0x2, R10 ;  /* 0x000000020b097819 */ /* 0x000fc4000001020a */
[----:B------:R-:W-:Y:S02]  /*08a0*/  ISETP.LT.U32.AND.EX P1, PT, R10, RZ, PT, P1 ;  /* 0x000000ff0a00720c */ /* 0x000fe40003f21110 */
[----:B------:R-:W-:-:S13]  /*08b0*/  ISETP.GE.AND.EX P0, PT, R9, R12, PT, P0 ;  /* 0x0000000c0900720c */ /* 0x000fda0003f06300 */
[----:B0-----:R-:W-:Y:S05]  /*08c0*/  @!P0 BRA P1, `(.L_x_5261) ;  /* 0xfffffffc00708947 */ /* 0x001fea000083ffff */
[----:B------:R-:W-:Y:S05]  /*08d0*/  EXIT ;  /* 0x000000000000794d */ /* 0x000fea0003800000 */
.L_x_5262:
        /* <DEDUP_REMOVED lines=10> */
.L_x_5442:


//--------------------- .text._ZN2at6native57_GLOBAL__N__f3eca4a2_24_ForeachBinaryOpScalar_cu_86b9896c25multi_tensor_apply_kernelINS1_18TensorListMetadataILi1EEENS1_21BinaryOpScalarFunctorIN3c107complexIfEELi1ELi1ELi0EEEJSt4plusIS8_ES8_EEEvT_T0_DpT1_ --------------------------
	.section	.text._ZN2at6native57_GLOBAL__N__f3eca4a2_24_ForeachBinaryOpScalar_cu_86b9896c25multi_tensor_apply_kernelINS1_18TensorListMetadataILi1EEENS1_21BinaryOpScalarFunctorIN3c107complexIfEELi1ELi1ELi0EEEJSt4plusIS8_ES8_EEEvT_T0_DpT1_,"ax",@progbits
	.align	128
.text._ZN2at6native57_GLOBAL__N__f3eca4a2_24_ForeachBinaryOpScalar_cu_86b9896c25multi_tensor_apply_kernelINS1_18TensorListMetadataILi1EEENS1_21BinaryOpScalarFunctorIN3c107complexIfEELi1ELi1ELi0EEEJSt4plusIS8_ES8_EEEvT_T0_DpT1_:
        .type           _ZN2at6native57_GLOBAL__N__f3eca4a2_24_ForeachBinaryOpScalar_cu_86b9896c25multi_tensor_apply_kernelINS1_18TensorListMetadataILi1EEENS1_21BinaryOpScalarFunctorIN3c107complexIfEELi1ELi1ELi0EEEJSt4plusIS8_ES8_EEEvT_T0_DpT1_,@function
        .size           _ZN2at6native57_GLOBAL__N__f3eca4a2_24_ForeachBinaryOpScalar_cu_86b9896c25multi_tensor_apply_kernelINS1_18TensorListMetadataILi1EEENS1_21BinaryOpScalarFunctorIN3c107complexIfEELi1ELi1ELi0EEEJSt4plusIS8_ES8_EEEvT_T0_DpT1_,(.L_x_5443 - _ZN2at6native57_GLOBAL__N__f3eca4a2_24_ForeachBinaryOpScalar_cu_86b9896c25multi_tensor_apply_kernelINS1_18TensorListMetadataILi1EEENS1_21BinaryOpScalarFunctorIN3c107complexIfEELi1ELi1ELi0EEEJSt4plusIS8_ES8_EEEvT_T0_DpT1_)
        .other          _ZN2at6native57_GLOBAL__N__f3eca4a2_24_ForeachBinaryOpScalar_cu_86b9896c25multi_tensor_apply_kernelINS1_18TensorListMetadataILi1EEENS1_21BinaryOpScalarFunctorIN3c107complexIfEELi1ELi1ELi0EEEJSt4plusIS8_ES8_EEEvT_T0_DpT1_,@"STO_CUDA_ENTRY STV_DEFAULT"
_ZN2at6native57_GLOBAL__N__f3eca4a2_24_ForeachBinaryOpScalar_cu_86b9896c25multi_tensor_apply_kernelINS1_18TensorListMetadataILi1EEENS1_21BinaryOpScalarFunctorIN3c107complexIfEELi1ELi1ELi0EEEJSt4plusIS8_ES8_EEEvT_T0_DpT1_:
        /* <DEDUP_REMOVED lines=25> */
.L_x_5264:
        /* <DEDUP_REMOVED lines=42> */
[----:B--2---:R-:W-:Y:S01]  /*0430*/  @P0 FADD.FTZ R23, R17, R19 ;  /* 0x0000001311170221 */ /* 0x004fe20000010000 */
[----:B------:R-:W-:Y:S02]  /*0440*/  IMAD.IADD R17, R27, 0x1, R24 ;  /* 0x000000011b117824 */ /* 0x000fe400078e0218 */
[----:B------:R-:W-:-:S03]  /*0450*/  @P0 FADD.FTZ R22, R16, R18 ;  /* 0x0000001210160221 */ /* 0x000fc60000010000 */
[----:B------:R-:W-:-:S04]  /*0460*/  @P0 LEA R18, P2, R17, R28, 0x3 ;  /* 0x0000001c11120211 */ /* 0x000fc800078418ff */
[----:B------:R-:W-:Y:S02]  /*0470*/  @P0 LEA.HI.X R19, R17, R29, R21, 0x3, P2 ;  /* 0x0000001d11130211 */ /* 0x000fe400010f1c15 */
[----:B------:R-:W3:Y:S03]  /*0480*/  @P1 LDC.64 R16, c[0x0][0xf40] ;  /* 0x0003d000ff101b82 */ /* 0x000ee60000000a00 */
[----:B------:R0:W-:Y:S05]  /*0490*/  @P0 STG.E.64 desc[UR4][R18.64], R22 ;  /* 0x0000001612000986 */ /* 0x0001ea000c101b04 */
[----:B------:R-:W5:Y:S08]  /*04a0*/  @P4 LDC.64 R20, c[0x0][0xf40] ;  /* 0x0003d000ff144b82 */ /* 0x000f700000000a00 */
[----:B0-----:R-:W4:Y:S01]  /*04b0*/  @P3 LDC.64 R18, c[0x0][0xf40] ;  /* 0x0003d000ff123b82 */ /* 0x001f220000000a00 */
[----:B---3--:R-:W-:Y:S01]  /*04c0*/  @P1 FADD.FTZ R10, R10, R16 ;  /* 0x000000100a0a1221 */ /* 0x008fe20000010000 */
[----:B------:R-:W-:Y:S01]  /*04d0*/  @P1 LEA R16, P0, R5, R28, 0x3 ;  /* 0x0000001c05101211 */ /* 0x000fe200078018ff */
[----:B------:R-:W-:-:S03]  /*04e0*/  @P1 FADD.FTZ R11, R11, R17 ;  /* 0x000000110b0b1221 */ /* 0x000fc60000010000 */
        /* <DEDUP_REMOVED lines=8> */
[----:B----4-:R-:W-:Y:S01]  /*0570*/  @P3 FADD.FTZ R13, R13, R19 ;  /* 0x000000130d0d3221 */ /* 0x010fe20000010000 */
[----:B------:R-:W-:Y:S01]  /*0580*/  @P3 FADD.FTZ R12, R12, R18 ;  /* 0x000000120c0c3221 */ /* 0x000fe20000010000 */
[----:B------:R-:W-:-:S04]  /*0590*/  IMAD.WIDE.U32 R6, R25, 0x4, R6 ;  /* 0x0000000419067825 */ /* 0x000fc800078e0006 */
[----:B-----5:R-:W-:Y:S01]  /*05a0*/  @P4 FADD.FTZ R15, R15, R21 ;  /* 0x000000150f0f4221 */ /* 0x020fe20000010000 */
[----:B------:R-:W-:Y:S01]  /*05b0*/  @P4 FADD.FTZ R14, R14, R20 ;  /* 0x000000140e0e4221 */ /* 0x000fe20000010000 */
        /* <DEDUP_REMOVED lines=10> */
.L_x_5263:
        /* <DEDUP_REMOVED lines=9> */
.L_x_5265:
        /* <DEDUP_REMOVED lines=24> */
.L_x_5266:
        /* <DEDUP_REMOVED lines=9> */
.L_x_5443:


//--------------------- .text._ZN2at6native57_GLOBAL__N__f3eca4a2_24_ForeachBinaryOpScalar_cu_86b9896c25multi_tensor_apply_kernelINS1_18TensorListMetadataILi1EEENS1_21BinaryOpScalarFunctorIN3c107complexIdEELi1ELi1ELi0EEEJSt4plusIS8_ES8_EEEvT_T0_DpT1_ --------------------------
	.section	.text._ZN2at6native57_GLOBAL__N__f3eca4a2_24_ForeachBinaryOpScalar_cu_86b9896c25multi_tensor_apply_kernelINS1_18TensorListMetadataILi1EEENS1_21BinaryOpScalarFunctorIN3c107complexIdEELi1ELi1ELi0EEEJSt4plusIS8_ES8_EEEvT_T0_DpT1_,"ax",@progbits
	.align	128
.text._ZN2at6native57_GLOBAL__N__f3eca4a2_24_ForeachBinaryOpScalar_cu_86b9896c25multi_tensor_apply_kernelINS1_18TensorListMetadataILi1EEENS1_21BinaryOpScalarFunctorIN3c107complexIdEELi1ELi1ELi0EEEJSt4plusIS8_ES8_EEEvT_T0_DpT1_:
        .type           _ZN2at6native57_GLOBAL__N__f3eca4a2_24_ForeachBinaryOpScalar_cu_86b9896c25multi_tensor_apply_kernelINS1_18TensorListMetadataILi1EEENS1_21BinaryOpScalarFunctorIN3c107complexIdEELi1ELi1ELi0EEEJSt4plusIS8_ES8_EEEvT_T0_DpT1_,@function
        .size           _ZN2at6native57_GLOBAL__N__f3eca4a2_24_ForeachBinaryOpScalar_cu_86b9896c25multi_tensor_apply_kernelINS1_18TensorListMetadataILi1EEENS1_21BinaryOpScalarFunctorIN3c107complexIdEELi1ELi1ELi0EEEJSt4plusIS8_ES8_EEEvT_T0_DpT1_,(.L_x_5444 - _ZN2at6native57_GLOBAL__N__f3eca4a2_24_ForeachBinaryOpScalar_cu_86b9896c25multi_tensor_apply_kernelINS1_18TensorListMetadataILi1EEENS1_21BinaryOpScalarFunctorIN3c107complexIdEELi1ELi1ELi0EEEJSt4plusIS8_ES8_EEEvT_T0_DpT1_)
        .other          _ZN2at6native57_GLOBAL__N__f3eca4a2_24_ForeachBinaryOpScalar_cu_86b9896c25multi_tensor_apply_kernelINS1_18TensorListMetadataILi1EEENS1_21BinaryOpScalarFunctorIN3c107complexIdEELi1ELi1ELi0EEEJSt4plusIS8_ES8_EEEvT_T0_DpT1_,@"STO_CUDA_ENTRY STV_DEFAULT"
_ZN2at6native57_GLOBAL__N__f3eca4a2_24_ForeachBinaryOpScalar_cu_86b9896c25multi_tensor_apply_kernelINS1_18TensorListMetadataILi1EEENS1_21BinaryOpScalarFunctorIN3c107complexIdEELi1ELi1ELi0EEEJSt4plusIS8_ES8_EEEvT_T0_DpT1_:
        /* <DEDUP_REMOVED lines=27> */
.L_x_5268:
        /* <DEDUP_REMOVED lines=54> */
[----:B--2---:R-:W-:-:S07]  /*0510*/  @P0 DADD R18, R18, R26 ;  /* 0x0000000012120229 */ /* 0x004fce000000001a */
[----:B------:R-:W0:Y:S02]  /*0520*/  @P0 LDC.64 R26, c[0x0][0xf40] ;  /* 0x0003d000ff1a0b82 */ /* 0x000e240000000a00 */
[----:B0-----:R-:W-:-:S06]  /*0530*/  @P0 DADD R16, R16, R26 ;  /* 0x0000000010100229 */ /* 0x001fcc000000001a */
[----:B------:R-:W0:Y:S01]  /*0540*/  @P2 LDC.64 R26, c[0x0][0xf40] ;  /* 0x0003d000ff1a2b82 */ /* 0x000e220000000a00 */
[----:B------:R1:W-:Y:S01]  /*0550*/  @P0 STG.E.128 desc[UR10][R22.64], R16 ;  /* 0x0000001016000986 */ /* 0x0003e2000c101d0a */
[----:B---3--:R-:W-:-:S06]  /*0560*/  @P1 DADD R10, R10, R24 ;  /* 0x000000000a0a1229 */ /* 0x008fcc0000000018 */
[----:B------:R-:W5:Y:S08]  /*0570*/  @P3 LDC.64 R24, c[0x0][0xf48] ;  /* 0x0003d200ff183b82 */ /* 0x000f700000000a00 */
[----:B-1----:R-:W1:Y:S01]  /*0580*/  @P1 LDC.64 R16, c[0x0][0xf40] ;  /* 0x0003d000ff101b82 */ /* 0x002e620000000a00 */
[----:B----4-:R-:W-:-:S07]  /*0590*/  @P2 DADD R6, R6, R28 ;  /* 0x0000000006062229 */ /* 0x010fce000000001c */
[----:B------:R-:W2:Y:S01]  /*05a0*/  @P3 LDC.64 R22, c[0x0][0xf40] ;  /* 0x0003d000ff163b82 */ /* 0x000ea20000000a00 */
[----:B------:R-:W-:Y:S01]  /*05b0*/  VIADD R28, R21, UR4 ;  /* 0x00000004151c7c36 */ /* 0x000fe20008000000 */
[----:B0-----:R-:W-:Y:S01]  /*05c0*/  @P2 DADD R4, R4, R26 ;  /* 0x0000000004042229 */ /* 0x001fe2000000001a */
[----:B------:R-:W-:-:S04]  /*05d0*/  IMAD.U32 R27, RZ, RZ, UR7 ;  /* 0x00000007ff1b7e24 */ /* 0x000fc8000f8e00ff */
[----:B------:R-:W-:Y:S01]  /*05e0*/  IMAD R27, R27, 0x2, R28 ;  /* 0x000000021b1b7824 */ /* 0x000fe200078e021c */
[----:B-1----:R-:W-:Y:S01]  /*05f0*/  @P1 DADD R8, R8, R16 ;  /* 0x0000000008081229 */ /* 0x002fe20000000010 */
[----:B------:R-:W-:-:S03]  /*0600*/  VIADD R17, R28, UR7 ;  /* 0x000000071c117c36 */ /* 0x000fc60008000000 */
[----:B------:R-:W-:Y:S02]  /*0610*/  @P2 LEA R16, P4, R27, UR8, 0x4 ;  /* 0x000000081b102c11 */ /* 0x000fe4000f8820ff */
[----:B------:R-:W-:Y:S01]  /*0620*/  @P1 LEA R18, P0, R17, UR8, 0x4 ;  /* 0x0000000811121c11 */ /* 0x000fe2000f8020ff */
[----:B------:R-:W-:-:S03]  /*0630*/  UIMAD.WIDE.U32 UR4, UR7, 0x4, UR4 ;  /* 0x00000004070478a5 */ /* 0x000fc6000f8e0004 */
[----:B------:R-:W-:Y:S02]  /*0640*/  @P1 LEA.HI.X R19, R17, UR9, R20, 0x4, P0 ;  /* 0x0000000911131c11 */ /* 0x000fe400080f2414 */
[----:B------:R-:W-:Y:S01]  /*0650*/  @P3 LEA R26, P0, R3, UR8, 0x4 ;  /* 0x00000008031a3c11 */ /* 0x000fe2000f8020ff */
[----:B-----5:R-:W-:Y:S01]  /*0660*/  @P3 DADD R14, R14, R24 ;  /* 0x000000000e0e3229 */ /* 0x020fe20000000018 */
[----:B------:R-:W-:Y:S01]  /*0670*/  @P2 LEA.HI.X R17, R27, UR9, R2, 0x4, P4 ;  /* 0x000000091b112c11 */ /* 0x000fe2000a0f2402 */
[----:B--2---:R-:W-:Y:S01]  /*0680*/  @P3 DADD R12, R12, R22 ;  /* 0x000000000c0c3229 */ /* 0x004fe20000000016 */
        /* <DEDUP_REMOVED lines=14> */
.L_x_5267:
        /* <DEDUP_REMOVED lines=10> */
.L_x_5269:
        /* <DEDUP_REMOVED lines=28> */
.L_x_5270:
        /* <DEDUP_REMOVED lines=11> */
.L_x_5444:


//--------------------- .text._ZN2at6native57_GLOBAL__N__f3eca4a2_24_ForeachBinaryOpScalar_cu_86b9896c25multi_tensor_apply_kernelINS1_18TensorListMetadataILi1EEENS1_21BinaryOpScalarFunctorIfLi1ELi1ELi0EEEJSt4plusIfEfEEEvT_T0_DpT1_ --------------------------
	.section	.text._ZN2at6native57_GLOBAL__N__f3eca4a2_24_ForeachBinaryOpScalar_cu_86b9896c25multi_tensor_apply_kernelINS1_18TensorListMetadataILi1EEENS1_21BinaryOpScalarFunctorIfLi1ELi1ELi0EEEJSt4plusIfEfEEEvT_T0_DpT1_,"ax",@progbits
	.align	128
.text._ZN2at6native57_GLOBAL__N__f3eca4a2_24_ForeachBinaryOpScalar_cu_86b9896c25multi_tensor_apply_kernelINS1_18TensorListMetadataILi1EEENS1_21BinaryOpScalarFunctorIfLi1ELi1ELi0EEEJSt4plusIfEfEEEvT_T0_DpT1_:
        .type           _ZN2at6native57_GLOBAL__N__f3eca4a2_24_ForeachBinaryOpScalar_cu_86b9896c25multi_tensor_apply_kernelINS1_18TensorListMetadataILi1EEENS1_21BinaryOpScalarFunctorIfLi1ELi1ELi0EEEJSt4plusIfEfEEEvT_T0_DpT1_,@function
        .size           _ZN2at6native57_GLOBAL__N__f3eca4a2_24_ForeachBinaryOpScalar_cu_86b9896c25multi_tensor_apply_kernelINS1_18TensorListMetadataILi1EEENS1_21BinaryOpScalarFunctorIfLi1ELi1ELi0EEEJSt4plusIfEfEEEvT_T0_DpT1_,(.L_x_5445 - _ZN2at6native57_GLOBAL__N__f3eca4a2_24_ForeachBinaryOpScalar_cu_86b9896c25multi_tensor_apply_kernelINS1_18TensorListMetadataILi1EEENS1_21BinaryOpScalarFunctorIfLi1ELi1ELi0EEEJSt4plusIfEfEEEvT_T0_DpT1_)
        .other          _ZN2at6native57_GLOBAL__N__f3eca4a2_24_ForeachBinaryOpScalar_cu_86b9896c25multi_tensor_apply_kernelINS1_18TensorListMetadataILi1EEENS1_21BinaryOpScalarFunctorIfLi1ELi1ELi0EEEJSt4plusIfEfEEEvT_T0_DpT1_,@"STO_CUDA_ENTRY STV_DEFAULT"
_ZN2at6native57_GLOBAL__N__f3eca4a2_24_ForeachBinaryOpScalar_cu_86b9896c25multi_tensor_apply_kernelINS1_18TensorListMetadataILi1EEENS1_21BinaryOpScalarFunctorIfLi1ELi1ELi0EEEJSt4plusIfEfEEEvT_T0_DpT1_:
        /* <DEDUP_REMOVED lines=24> */
.L_x_5272:
        /* <DEDUP_REMOVED lines=45> */
[----:B--2---:R-:W-:Y:S01]  /*0450*/  @P1 FADD.FTZ R23, R20, R23 ;  /* 0x0000001714171221 */ /* 0x004fe20000010000 */
[----:B-1----:R-:W-:Y:S01]  /*0460*/  @P3 FADD.FTZ R21, R18, R21 ;  /* 0x0000001512153221 */ /* 0x002fe20000010000 */
[----:B0-----:R-:W-:-:S04]  /*0470*/  @P0 FADD.FTZ R15, R15, R22 ;  /* 0x000000160f0f0221 */ /* 0x001fc80000010000 */
[----:B------:R2:W-:Y:S01]  /*0480*/  @P3 STG.E desc[UR4][R10.64], R21 ;  /* 0x000000150a003986 */ /* 0x0005e2000c101904 */
[----:B---3--:R-:W-:-:S03]  /*0490*/  @P2 FADD.FTZ R19, R19, R24 ;  /* 0x0000001813132221 */ /* 0x008fc60000010000 */
        /* <DEDUP_REMOVED lines=9> */
.L_x_5271:
        /* <DEDUP_REMOVED lines=9> */
.L_x_5273:
        /* <DEDUP_REMOVED lines=18> */
.L_x_5274:
        /* <DEDUP_REMOVED lines=10> */
.L_x_5445:


//--------------------- .text._ZN2at6native57_GLOBAL__N__f3eca4a2_24_ForeachBinaryOpScalar_cu_86b9896c25multi_tensor_apply_kernelINS1_18TensorListMetadataILi1EEENS1_21BinaryOpScalarFunctorIdLi1ELi1ELi0EEEJSt4plusIdEdEEEvT_T0_DpT1_ --------------------------
	.section	.text._ZN2at6native57_GLOBAL__N__f3eca4a2_24_ForeachBinaryOpScalar_cu_86b9896c25multi_tensor_apply_kernelINS1_18TensorListMetadataILi1EEENS1_21BinaryOpScalarFunctorIdLi1ELi1ELi0EEEJSt4plusIdEdEEEvT_T0_DpT1_,"ax",@progbits
	.align	128
.text._ZN2at6native57_GLOBAL__N__f3eca4a2_24_ForeachBinaryOpScalar_cu_86b9896c25multi_tensor_apply_kernelINS1_18TensorListMetadataILi1EEENS1_21BinaryOpScalarFunctorIdLi1ELi1ELi0EEEJSt4plusIdEdEEEvT_T0_DpT1_:
        .type           _ZN2at6native57_GLOBAL__N__f3eca4a2_24_ForeachBinaryOpScalar_cu_86b9896c25multi_tensor_apply_kernelINS1_18TensorListMetadataILi1EEENS1_21BinaryOpScalarFunctorIdLi1ELi1ELi0EEEJSt4plusIdEdEEEvT_T0_DpT1_,@function
        .size           _ZN2at6native57_GLOBAL__N__f3eca4a2_24_ForeachBinaryOpScalar_cu_86b9896c25multi_tensor_apply_kernelINS1_18TensorListMetadataILi1EEENS1_21BinaryOpScalarFunctorIdLi1ELi1ELi0EEEJSt4plusIdEdEEEvT_T0_DpT1_,(.L_x_5446 - _ZN2at6native57_GLOBAL__N__f3eca4a2_24_ForeachBinaryOpScalar_cu_86b9896c25multi_tensor_apply_kernelINS1_18TensorListMetadataILi1EEENS1_21BinaryOpScalarFunctorIdLi1ELi1ELi0EEEJSt4plusIdEdEEEvT_T0_DpT1_)
        .other          _ZN2at6native57_GLOBAL__N__f3eca4a2_24_ForeachBinaryOpScalar_cu_86b9896c25multi_tensor_apply_kernelINS1_18TensorListMetadataILi1EEENS1_21BinaryOpScalarFunctorIdLi1ELi1ELi0EEEJSt4plusIdEdEEEvT_T0_DpT1_,@"STO_CUDA_ENTRY STV_DEFAULT"
_ZN2at6native57_GLOBAL__N__f3eca4a2_24_ForeachBinaryOpScalar_cu_86b9896c25multi_tensor_apply_kernelINS1_18TensorListMetadataILi1EEENS1_21BinaryOpScalarFunctorIdLi1ELi1ELi0EEEJSt4plusIdEdEEEvT_T0_DpT1_:
        /* <DEDUP_REMOVED lines=24> */
.L_x_5276:
        /* <DEDUP_REMOVED lines=43> */
[----:B--2---:R-:W-:Y:S01]  /*0430*/  @P0 DADD R18, R20, R18 ;  /* 0x0000000014120229 */ /* 0x004fe20000000012 */
[----:B------:R-:W3:Y:S06]  /*0440*/  @P1 LDC.64 R20, c[0x0][0xf40] ;  /* 0x0003d000ff141b82 */ /* 0x000eec0000000a00 */
[----:B------:R2:W-:Y:S01]  /*0450*/  @P0 STG.E.64 desc[UR4][R8.64], R18 ;  /* 0x0000001208000986 */ /* 0x0005e2000c101b04 */
[----:B------:R-:W-:-:S04]  /*0460*/  ISETP.GE.U32.AND P0, PT, R26, 0x10000, PT ;  /* 0x000100001a00780c */ /* 0x000fc80003f06070 */
[----:B------:R-:W-:Y:S01]  /*0470*/  ISETP.GE.U32.AND.EX P0, PT, R27, RZ, PT, P0 ;  /* 0x000000ff1b00720c */ /* 0x000fe20003f06100 */
[----:B---3--:R-:W-:Y:S01]  /*0480*/  @P1 DADD R20, R22, R20 ;  /* 0x0000000016141229 */ /* 0x008fe20000000014 */
[----:B------:R-:W4:Y:S06]  /*0490*/  @P2 LDC.64 R22, c[0x0][0xf40] ;  /* 0x0003d000ff162b82 */ /* 0x000f2c0000000a00 */
[----:B------:R2:W-:Y:S01]  /*04a0*/  @P1 STG.E.64 desc[UR4][R10.64], R20 ;  /* 0x000000140a001986 */ /* 0x0005e2000c101b04 */
[----:B------:R-:W-:-:S04]  /*04b0*/  ISETP.LT.U32.AND P1, PT, R26, R0, PT ;  /* 0x000000001a00720c */ /* 0x000fc80003f21070 */
[----:B------:R-:W-:Y:S01]  /*04c0*/  ISETP.LT.AND.EX P1, PT, R27, R2, PT, P1 ;  /* 0x000000021b00720c */ /* 0x000fe20003f21310 */
[----:B----4-:R-:W-:Y:S01]  /*04d0*/  @P2 DADD R22, R24, R22 ;  /* 0x0000000018162229 */ /* 0x010fe20000000016 */
[----:B------:R-:W5:Y:S06]  /*04e0*/  @P3 LDC.64 R24, c[0x0][0xf40] ;  /* 0x0003d000ff183b82 */ /* 0x000f6c0000000a00 */
[----:B------:R2:W-:Y:S01]  /*04f0*/  @P2 STG.E.64 desc[UR4][R12.64], R22 ;  /* 0x000000160c002986 */ /* 0x0005e2000c101b04 */
[----:B-----5:R-:W-:-:S07]  /*0500*/  @P3 DADD R16, R16, R24 ;  /* 0x0000000010103229 */ /* 0x020fce0000000018 */
[----:B------:R2:W-:Y:S01]  /*0510*/  @P3 STG.E.64 desc[UR4][R14.64], R16 ;  /* 0x000000100e003986 */ /* 0x0005e2000c101b04 */
[----:B------:R-:W-:Y:S05]  /*0520*/  @!P0 BRA P1, `(.L_x_5276) ;  /* 0xfffffffc00148947 */ /* 0x000fea000083ffff */
[----:B------:R-:W-:Y:S05]  /*0530*/  EXIT ;  /* 0x000000000000794d */ /* 0x000fea0003800000 */
.L_x_5275:
        /* <DEDUP_REMOVED lines=9> */
.L_x_5277:
        /* <DEDUP_REMOVED lines=20> */
.L_x_5278:
        /* <DEDUP_REMOVED lines=15> */
.L_x_5446:


//--------------------- .text._ZN2at6native57_GLOBAL__N__f3eca4a2_24_ForeachBinaryOpScalar_cu_86b9896c25multi_tensor_apply_kernelINS1_18TensorListMetadataILi1EEENS1_21BinaryOpScalarFunctorIsLi1ELi1ELi0EEEJSt4plusIsEsEEEvT_T0_DpT1_ --------------------------
	.section	.text._ZN2at6native57_GLOBAL__N__f3eca4a2_24_ForeachBinaryOpScalar_cu_86b9896c25multi_tensor_apply_kernelINS1_18TensorListMetadataILi1EEENS1_21BinaryOpScalarFunctorIsLi1ELi1ELi0EEEJSt4plusIsEsEEEvT_T0_DpT1_,"ax",@progbits
	.align	128
.text._ZN2at6native57_GLOBAL__N__f3eca4a2_24_ForeachBinaryOpScalar_cu_86b9896c25multi_tensor_apply_kernelINS1_18TensorListMetadataILi1EEENS1_21BinaryOpScalarFunctorIsLi1ELi1ELi0EEEJSt4plusIsEsEEEvT_T0_DpT1_:
        .type           _ZN2at6native57_GLOBAL__N__f3eca4a2_24_ForeachBinaryOpScalar_cu_86b9896c25multi_tensor_apply_kernelINS1_18TensorListMetadataILi1EEENS1_21BinaryOpScalarFunctorIsLi1ELi1ELi0EEEJSt4plusIsEsEEEvT_T0_DpT1_,@function
        .size           _ZN2at6native57_GLOBAL__N__f3eca4a2_24_ForeachBinaryOpScalar_cu_86b9896c25multi_tensor_apply_kernelINS1_18TensorListMetadataILi1EEENS1_21BinaryOpScalarFunctorIsLi1ELi1ELi0EEEJSt4plusIsEsEEEvT_T0_DpT1_,(.L_x_5447 - _ZN2at6native57_GLOBAL__N__f3eca4a2_24_ForeachBinaryOpScalar_cu_86b9896c25multi_tensor_apply_kernelINS1_18TensorListMetadataILi1EEENS1_21BinaryOpScalarFunctorIsLi1ELi1ELi0EEEJSt4plusIsEsEEEvT_T0_DpT1_)
        .other          _ZN2at6native57_GLOBAL__N__f3eca4a2_24_ForeachBinaryOpScalar_cu_86b9896c25multi_tensor_apply_kernelINS1_18TensorListMetadataILi1EEENS1_21BinaryOpScalarFunctorIsLi1ELi1ELi0EEEJSt4plusIsEsEEEvT_T0_DpT1_,@"STO_CUDA_ENTRY STV_DEFAULT"
_ZN2at6native57_GLOBAL__N__f3eca4a2_24_ForeachBinaryOpScalar_cu_86b9896c25multi_tensor_apply_kernelINS1_18TensorListMetadataILi1EEENS1_21BinaryOpScalarFunctorIsLi1ELi1ELi0EEEJSt4plusIsEsEEEvT_T0_DpT1_:
        /* <DEDUP_REMOVED lines=25> */
.L_x_5280:
        /* <DEDUP_REMOVED lines=19> */
[----:B------:R-:W-:Y:S02]  /*02c0*/  ISETP.GE.U32.AND P2, PT, R19, 0x10000, PT ;  /* 0x000100001300780c */ /* 0x000fe40003f46070 */
        /* <DEDUP_REMOVED lines=12> */
[-C--:B------:R-:W-:Y:S02]  /*0390*/  LEA.HI.X R7, R7, R3.reuse, R15, 0x1, P6 ;  /* 0x0000000307077211 */ /* 0x080fe400030f0c0f */
[----:B------:R-:W-:Y:S02]  /*03a0*/  LEA.HI.X R9, R19, R3, R21, 0x1, P5 ;  /* 0x0000000313097211 */ /* 0x000fe400028f0c15 */
[----:B------:R-:W-:-:S02]  /*03b0*/  PRMT R15, RZ, 0x7610, R15 ;  /* 0x00007610ff0f7816 */ /* 0x000fc4000000000f */
[----:B------:R-:W-:Y:S01]  /*03c0*/  PRMT R20, RZ, 0x7610, R20 ;  /* 0x00007610ff147816 */ /* 0x000fe20000000014 */
[----:B------:R-:W2:Y:S01]  /*03d0*/  @P3 LDG.E.U16 R18, desc[UR6][R8.64] ;  /* 0x0000000608123981 */ /* 0x000ea2000c1e1500 */
[----:B------:R-:W-:-:S03]  /*03e0*/  PRMT R19, RZ, 0x7610, R19 ;  /* 0x00007610ff137816 */ /* 0x000fc60000000013 */
[----:B------:R-:W3:Y:S04]  /*03f0*/  @P0 LDG.E.U16 R15, desc[UR6][R10.64] ;  /* 0x000000060a0f0981 */ /* 0x000ee8000c1e1500 */
[----:B------:R-:W4:Y:S04]  /*0400*/  @P1 LDG.E.U16 R20, desc[UR6][R4.64] ;  /* 0x0000000604141981 */ /* 0x000f28000c1e1500 */
[----:B------:R-:W5:Y:S01]  /*0410*/  @P2 LDG.E.U16 R19, desc[UR6][R6.64] ;  /* 0x0000000606132981 */ /* 0x000f62000c1e1500 */
[----:B------:R-:W-:-:S04]  /*0420*/  IMAD.WIDE.U32 R16, R14, 0x4, R16 ;  /* 0x000000040e107825 */ /* 0x000fc800078e0010 */
[----:B--2---:R-:W-:Y:S02]  /*0430*/  @P3 VIADD R21, R18, UR4 ;  /* 0x0000000412153c36 */ /* 0x004fe40008000000 */
[----:B---3--:R-:W-:-:S03]  /*0440*/  @P0 VIADD R15, R15, UR4 ;  /* 0x000000040f0f0c36 */ /* 0x008fc60008000000 */
[----:B------:R2:W-:Y:S01]  /*0450*/  @P3 STG.E.U16 desc[UR6][R8.64], R21 ;  /* 0x0000001508003986 */ /* 0x0005e2000c101506 */
[----:B----4-:R-:W-:-:S03]  /*0460*/  @P1 VIADD R23, R20, UR4 ;  /* 0x0000000414171c36 */ /* 0x010fc60008000000 */
[----:B------:R2:W-:Y:S01]  /*0470*/  @P0 STG.E.U16 desc[UR6][R10.64], R15 ;  /* 0x0000000f0a000986 */ /* 0x0005e2000c101506 */
[----:B-----5:R-:W-:-:S03]  /*0480*/  @P2 VIADD R19, R19, UR4 ;  /* 0x0000000413132c36 */ /* 0x020fc60008000000 */
        /* <DEDUP_REMOVED lines=8> */
.L_x_5279:
        /* <DEDUP_REMOVED lines=8> */
.L_x_5281:
        /* <DEDUP_REMOVED lines=22> */
.L_x_5282:
        /* <DEDUP_REMOVED lines=9> */
.L_x_5447:


//--------------------- .text._ZN2at6native57_GLOBAL__N__f3eca4a2_24_ForeachBinaryOpScalar_cu_86b9896c25multi_tensor_apply_kernelINS1_18TensorListMetadataILi1EEENS1_21BinaryOpScalarFunctorIlLi1ELi1ELi0EEEJSt4plusIlElEEEvT_T0_DpT1_ --------------------------
	.section	.text._ZN2at6native57_GLOBAL__N__f3eca4a2_24_ForeachBinaryOpScalar_cu_86b9896c25multi_tensor_apply_kernelINS1_18TensorListMetadataILi1EEENS1_21BinaryOpScalarFunctorIlLi1ELi1ELi0EEEJSt4plusIlElEEEvT_T0_DpT1_,"ax",@progbits
	.align	128
.text._ZN2at6native57_GLOBAL__N__f3eca4a2_24_ForeachBinaryOpScalar_cu_86b9896c25multi_tensor_apply_kernelINS1_18TensorListMetadataILi1EEENS1_21BinaryOpScalarFunctorIlLi1ELi1ELi0EEEJSt4plusIlElEEEvT_T0_DpT1_:
        .type           _ZN2at6native57_GLOBAL__N__f3eca4a2_24_ForeachBinaryOpScalar_cu_86b9896c25multi_tensor_apply_kernelINS1_18TensorListMetadataILi1EEENS1_21BinaryOpScalarFunctorIlLi1ELi1ELi0EEEJSt4plusIlElEEEvT_T0_DpT1_,@function
        .size           _ZN2at6native57_GLOBAL__N__f3eca4a2_24_ForeachBinaryOpScalar_cu_86b9896c25multi_tensor_apply_kernelINS1_18TensorListMetadataILi1EEENS1_21BinaryOpScalarFunctorIlLi1ELi1ELi0EEEJSt4plusIlElEEEvT_T0_DpT1_,(.L_x_5448 - _ZN2at6native57_GLOBAL__N__f3eca4a2_24_ForeachBinaryOpScalar_cu_86b9896c25multi_tensor_apply_kernelINS1_18TensorListMetadataILi1EEENS1_21BinaryOpScalarFunctorIlLi1ELi1ELi0EEEJSt4plusIlElEEEvT_T0_DpT1_)
        .other          _ZN2at6native57_GLOBAL__N__f3eca4a2_24_ForeachBinaryOpScalar_cu_86b9896c25multi_tensor_apply_kernelINS1_18TensorListMetadataILi1EEENS1_21BinaryOpScalarFunctorIlLi1ELi1ELi0EEEJSt4plusIlElEEEvT_T0_DpT1_,@"STO_CUDA_ENTRY STV_DEFAULT"
_ZN2at6native57_GLOBAL__N__f3eca4a2_24_ForeachBinaryOpScalar_cu_86b9896c25multi_tensor_apply_kernelINS1_18TensorListMetadataILi1EEENS1_21BinaryOpScalarFunctorIlLi1ELi1ELi0EEEJSt4plusIlElEEEvT_T0_DpT1_:
        /* <DEDUP_REMOVED lines=25> */
.L_x_5284:
        /* <DEDUP_REMOVED lines=46> */
[----:B--2---:R-:W-:-:S05]  /*0470*/  @P1 IADD3 R22, P3, R22, R20, RZ ;  /* 0x0000001416161210 */ /* 0x004fca0007f7e0ff */
[----:B------:R-:W-:Y:S02]  /*0480*/  @P1 IMAD.X R23, R23, 0x1, R21, P3 ;  /* 0x0000000117171824 */ /* 0x000fe400018e0615 */
[----:B------:R-:W3:Y:S03]  /*0490*/  @P0 LDC.64 R20, c[0x0][0xf40] ;  /* 0x0003d000ff140b82 */ /* 0x000ee60000000a00 */
[----:B------:R1:W-:Y:S05]  /*04a0*/  @P1 STG.E.64 desc[UR4][R28.64], R22 ;  /* 0x000000161c001986 */ /* 0x0003ea000c101b04 */
[----:B-1----:R-:W4:Y:S01]  /*04b0*/  @P4 LDC.64 R22, c[0x0][0xf40] ;  /* 0x0003d000ff164b82 */ /* 0x002f220000000a00 */
[----:B---3--:R-:W-:-:S05]  /*04c0*/  @P0 IADD3 R20, P1, R14, R20, RZ ;  /* 0x000000140e140210 */ /* 0x008fca0007f3e0ff */
[----:B------:R-:W-:Y:S01]  /*04d0*/  @P0 IMAD.X R21, R15, 0x1, R21, P1 ;  /* 0x000000010f150824 */ /* 0x000fe200008e0615 */
[----:B----4-:R-:W-:Y:S02]  /*04e0*/  @P4 IADD3 R14, P1, R16, R22, RZ ;  /* 0x00000016100e4210 */ /* 0x010fe40007f3e0ff */
[----:B0-----:R-:W-:-:S03]  /*04f0*/  @P2 IADD3 R24, P3, R18, R24, RZ ;  /* 0x0000001812182210 */ /* 0x001fc60007f7e0ff */
[----:B------:R-:W-:Y:S02]  /*0500*/  @P4 IMAD.X R15, R17, 0x1, R23, P1 ;  /* 0x00000001110f4824 */ /* 0x000fe400008e0617 */
[----:B------:R-:W-:Y:S01]  /*0510*/  @P2 IMAD.X R25, R19, 0x1, R25, P3 ;  /* 0x0000000113192824 */ /* 0x000fe200018e0619 */
        /* <DEDUP_REMOVED lines=9> */
.L_x_5283:
        /* <DEDUP_REMOVED lines=9> */
.L_x_5285:
[----:B------:R-:W-:-:S04]  /*0640*/  LEA R4, P0, R3, R6, 0x5 ;  /* 0x0000000603047211 */ /* 0x000fc800078028ff */
[----:B------:R-:W-:-:S05]  /*0650*/  LEA.HI.X R5, R3, R7, R16, 0x5, P0 ;  /* 0x0000000703057211 */ /* 0x000fca00000f2c10 */
[----:B------:R-:W2:Y:S04]  /*0660*/  LDG.E.128 R8, desc[UR4][R4.64] ;  /* 0x0000000404087981 */ /* 0x000ea8000c1e1d00 */
[----:B------:R-:W3:Y:S01]  /*0670*/  LDG.E.128 R12, desc[UR4][R4.64+0x10] ;  /* 0x00001004040c7981 */ /* 0x000ee2000c1e1d00 */
[----:B--2---:R-:W-:Y:S02]  /*0680*/  IADD3 R10, P0, R10, UR8, RZ ;  /* 0x000000080a0a7c10 */ /* 0x004fe4000ff1e0ff */
[----:B------:R-:W-:Y:S02]  /*0690*/  IADD3 R8, P1, R8, UR8, RZ ;  /* 0x0000000808087c10 */ /* 0x000fe4000ff3e0ff */
[----:B------:R-:W-:Y:S02]  /*06a0*/  IADD3.X R11, R11, UR9, RZ, P0, !PT ;  /* 0x000000090b0b7c10 */ /* 0x000fe400087fe4ff */
[----:B---3--:R-:W-:-:S02]  /*06b0*/  IADD3 R12, P0, R12, UR8, RZ ;  /* 0x000000080c0c7c10 */ /* 0x008fc4000ff1e0ff */
[----:B------:R-:W-:Y:S02]  /*06c0*/  IADD3 R14, P2, R14, UR8, RZ ;  /* 0x000000080e0e7c10 */ /* 0x000fe4000ff5e0ff */
        /* <DEDUP_REMOVED lines=19> */
.L_x_5286:
        /* <DEDUP_REMOVED lines=16> */
.L_x_5448:


//--------------------- .text._ZN2at6native57_GLOBAL__N__f3eca4a2_24_ForeachBinaryOpScalar_cu_86b9896c25multi_tensor_apply_kernelINS1_18TensorListMetadataILi1EEENS1_21BinaryOpScalarFunctorIiLi1ELi1ELi0EEEJSt4plusIiEiEEEvT_T0_DpT1_ --------------------------
	.section	.text._ZN2at6native57_GLOBAL__N__f3eca4a2_24_ForeachBinaryOpScalar_cu_86b9896c25multi_tensor_apply_kernelINS1_18TensorListMetadataILi1EEENS1_21BinaryOpScalarFunctorIiLi1ELi1ELi0EEEJSt4plusIiEiEEEvT_T0_DpT1_,"ax",@progbits
	.align	128
.text._ZN2at6native57_GLOBAL__N__f3eca4a2_24_ForeachBinaryOpScalar_cu_86b9896c25multi_tensor_apply_kernelINS1_18TensorListMetadataILi1EEENS1_21BinaryOpScalarFunctorIiLi1ELi1ELi0EEEJSt4plusIiEiEEEvT_T0_DpT1_:
        .type           _ZN2at6native57_GLOBAL__N__f3eca4a2_24_ForeachBinaryOpScalar_cu_86b9896c25multi_tensor_apply_kernelINS1_18TensorListMetadataILi1EEENS1_21BinaryOpScalarFunctorIiLi1ELi1ELi0EEEJSt4plusIiEiEEEvT_T0_DpT1_,@function
        .size           _ZN2at6native57_GLOBAL__N__f3eca4a2_24_ForeachBinaryOpScalar_cu_86b9896c25multi_tensor_apply_kernelINS1_18TensorListMetadataILi1EEENS1_21BinaryOpScalarFunctorIiLi1ELi1ELi0EEEJSt4plusIiEiEEEvT_T0_DpT1_,(.L_x_5449 - _ZN2at6native57_GLOBAL__N__f3eca4a2_24_ForeachBinaryOpScalar_cu_86b9896c25multi_tensor_apply_kernelINS1_18TensorListMetadataILi1EEENS1_21BinaryOpScalarFunctorIiLi1ELi1ELi0EEEJSt4plusIiEiEEEvT_T0_DpT1_)
        .other          _ZN2at6native57_GLOBAL__N__f3eca4a2_24_ForeachBinaryOpScalar_cu_86b9896c25multi_tensor_apply_kernelINS1_18TensorListMetadataILi1EEENS1_21BinaryOpScalarFunctorIiLi1ELi1ELi0EEEJSt4plusIiEiEEEvT_T0_DpT1_,@"STO_CUDA_ENTRY STV_DEFAULT"
_ZN2at6native57_GLOBAL__N__f3eca4a2_24_ForeachBinaryOpScalar_cu_86b9896c25multi_tensor_apply_kernelINS1_18TensorListMetadataILi1EEENS1_21BinaryOpScalarFunctorIiLi1ELi1ELi0EEEJSt4plusIiEiEEEvT_T0_DpT1_:
        /* <DEDUP_REMOVED lines=24> */
.L_x_5288:
        /* <DEDUP_REMOVED lines=45> */
[----:B--2---:R-:W-:Y:S02]  /*0450*/  @P1 IMAD.IADD R23, R20, 0x1, R23 ;  /* 0x0000000114171824 */ /* 0x004fe400078e0217 */
[----:B-1----:R-:W-:Y:S02]  /*0460*/  @P3 IMAD.IADD R21, R18, 0x1, R21 ;  /* 0x0000000112153824 */ /* 0x002fe400078e0215 */
[----:B0-----:R-:W-:-:S03]  /*0470*/  @P0 IMAD.IADD R15, R15, 0x1, R22 ;  /* 0x000000010f0f0824 */ /* 0x001fc600078e0216 */
[----:B------:R2:W-:Y:S01]  /*0480*/  @P3 STG.E desc[UR4][R10.64], R21 ;  /* 0x000000150a003986 */ /* 0x0005e2000c101904 */
[----:B---3--:R-:W-:-:S03]  /*0490*/  @P2 IMAD.IADD R19, R19, 0x1, R24 ;  /* 0x0000000113132824 */ /* 0x008fc600078e0218 */
        /* <DEDUP_REMOVED lines=9> */
.L_x_5287:
        /* <DEDUP_REMOVED lines=9> */
.L_x_5289:
        /* <DEDUP_REMOVED lines=18> */
.L_x_5290:
        /* <DEDUP_REMOVED lines=10> */
.L_x_5449:


//--------------------- .text._ZN2at6native57_GLOBAL__N__f3eca4a2_24_ForeachBinaryOpScalar_cu_86b9896c25multi_tensor_apply_kernelINS1_18TensorListMetadataILi1EEENS1_21BinaryOpScalarFunctorIaLi1ELi1ELi0EEEJSt4plusIaEaEEEvT_T0_DpT1_ --------------------------
	.section	.text._ZN2at6native57_GLOBAL__N__f3eca4a2_24_ForeachBinaryOpScalar_cu_86b9896c25multi_tensor_apply_kernelINS1_18TensorListMetadataILi1EEENS1_21BinaryOpScalarFunctorIaLi1ELi1ELi0EEEJSt4plusIaEaEEEvT_T0_DpT1_,"ax",@progbits
	.align	128
.text._ZN2at6native57_GLOBAL__N__f3eca4a2_24_ForeachBinaryOpScalar_cu_86b9896c25multi_tensor_apply_kernelINS1_18TensorListMetadataILi1EEENS1_21BinaryOpScalarFunctorIaLi1ELi1ELi0EEEJSt4plusIaEaEEEvT_T0_DpT1_:
        .type           _ZN2at6native57_GLOBAL__N__f3eca4a2_24_ForeachBinaryOpScalar_cu_86b9896c25multi_tensor_apply_kernelINS1_18TensorListMetadataILi1EEENS1_21BinaryOpScalarFunctorIaLi1ELi1ELi0EEEJSt4plusIaEaEEEvT_T0_DpT1_,@function
        .size           _ZN2at6native57_GLOBAL__N__f3eca4a2_24_ForeachBinaryOpScalar_cu_86b9896c25multi_tensor_apply_kernelINS1_18TensorListMetadataILi1EEENS1_21BinaryOpScalarFunctorIaLi1ELi1ELi0EEEJSt4plusIaEaEEEvT_T0_DpT1_,(.L_x_5450 - _ZN2at6native57_GLOBAL__N__f3eca4a2_24_ForeachBinaryOpScalar_cu_86b9896c25multi_tensor_apply_kernelINS1_18TensorListMetadataILi1EEENS1_21BinaryOpScalarFunctorIaLi1ELi1ELi0EEEJSt4plusIaEaEEEvT_T0_DpT1_)
        .other          _ZN2at6native57_GLOBAL__N__f3eca4a2_24_ForeachBinaryOpScalar_cu_86b9896c25multi_tensor_apply_kernelINS1_18TensorListMetadataILi1EEENS1_21BinaryOpScalarFunctorIaLi1ELi1ELi0EEEJSt4plusIaEaEEEvT_T0_DpT1_,@"STO_CUDA_ENTRY STV_DEFAULT"
_ZN2at6native57_GLOBAL__N__f3eca4a2_24_ForeachBinaryOpScalar_cu_86b9896c25multi_tensor_apply_kernelINS1_18TensorListMetadataILi1EEENS1_21BinaryOpScalarFunctorIaLi1ELi1ELi0EEEJSt4plusIaEaEEEvT_T0_DpT1_:
        /* <DEDUP_REMOVED lines=25> */
.L_x_5292:
        /* <DEDUP_REMOVED lines=41> */
[----:B------:R-:W-:-:S04]  /*0420*/  IMAD.WIDE.U32 R16, R14, 0x4, R16 ;  /* 0x000000040e107825 */ /* 0x000fc800078e0010 */
[----:B--2---:R-:W-:-:S05]  /*0430*/  @P1 VIADD R19, R19, UR4 ;  /* 0x0000000413131c36 */ /* 0x004fca0008000000 */
[----:B------:R2:W-:Y:S01]  /*0440*/  @P1 STG.E.U8 desc[UR6][R8.64], R19 ;  /* 0x0000001308001986 */ /* 0x0005e2000c101106 */
[----:B---3--:R-:W-:Y:S02]  /*0450*/  @P4 VIADD R21, R18, UR4 ;  /* 0x0000000412154c36 */ /* 0x008fe40008000000 */
[----:B----4-:R-:W-:-:S03]  /*0460*/  @P0 VIADD R15, R15, UR4 ;  /* 0x000000040f0f0c36 */ /* 0x010fc60008000000 */
[----:B------:R2:W-:Y:S01]  /*0470*/  @P4 STG.E.U8 desc[UR6][R10.64], R21 ;  /* 0x000000150a004986 */ /* 0x0005e2000c101106 */
[----:B-----5:R-:W-:-:S03]  /*0480*/  @P2 VIADD R23, R20, UR4 ;  /* 0x0000000414172c36 */ /* 0x020fc60008000000 */
[----:B------:R2:W-:Y:S01]  /*0490*/  @P0 STG.E.U8 desc[UR6][R6.64], R15 ;  /* 0x0000000f06000986 */ /* 0x0005e2000c101106 */
[C---:B------:R-:W-:Y:S02]  /*04a0*/  ISETP.GE.U32.AND P0, PT, R16.reuse, 0x10000, PT ;  /* 0x000100001000780c */ /* 0x040fe40003f06070 */
[----:B------:R-:W-:Y:S01]  /*04b0*/  ISETP.LT.U32.AND P1, PT, R16, R3, PT ;  /* 0x000000031000720c */ /* 0x000fe20003f21070 */
[----:B------:R2:W-:Y:S01]  /*04c0*/  @P2 STG.E.U8 desc[UR6][R4.64], R23 ;  /* 0x0000001704002986 */ /* 0x0005e2000c101106 */
[C---:B------:R-:W-:Y:S02]  /*04d0*/  ISETP.GE.U32.AND.EX P0, PT, R17.reuse, RZ, PT, P0 ;  /* 0x000000ff1100720c */ /* 0x040fe40003f06100 */
[----:B------:R-:W-:-:S13]  /*04e0*/  ISETP.LT.AND.EX P1, PT, R17, R12, PT, P1 ;  /* 0x0000000c1100720c */ /* 0x000fda0003f21310 */
[----:B--2---:R-:W-:Y:S05]  /*04f0*/  @!P0 BRA P1, `(.L_x_5292) ;  /* 0xfffffffc00248947 */ /* 0x004fea000083ffff */
[----:B------:R-:W-:Y:S05]  /*0500*/  EXIT ;  /* 0x000000000000794d */ /* 0x000fea0003800000 */
.L_x_5291:
        /* <DEDUP_REMOVED lines=8> */
.L_x_5293:
        /* <DEDUP_REMOVED lines=10> */
[----:B------:R-:W-:Y:S01]  /*0630*/  VIADD R10, R6, UR4 ;  /* 0x00000004060a7c36 */ /* 0x000fe20008000000 */
[----:B------:R-:W-:Y:S01]  /*0640*/  PRMT R6, R9, 0x7773, RZ ;  /* 0x0000777309067816 */ /* 0x000fe200000000ff */
[----:B------:R-:W-:Y:S01]  /*0650*/  VIADD R7, R7, UR4 ;  /* 0x0000000407077c36 */ /* 0x000fe20008000000 */
[----:B------:R-:W-:Y:S01]  /*0660*/  SHF.L.U64.HI R9, R11, 0x2, R14 ;  /* 0x000000020b097819 */ /* 0x000fe2000001020e */
[----:B------:R-:W-:-:S02]  /*0670*/  VIADD R8, R8, UR4 ;  /* 0x0000000408087c36 */ /* 0x000fc40008000000 */
[----:B------:R-:W-:Y:S01]  /*0680*/  VIADD R6, R6, UR4 ;  /* 0x0000000406067c36 */ /* 0x000fe20008000000 */
[----:B------:R-:W-:-:S04]  /*0690*/  PRMT R7, R7, 0x7604, R10 ;  /* 0x0000760407077816 */ /* 0x000fc8000000000a */
[----:B------:R-:W-:-:S04]  /*06a0*/  PRMT R7, R8, 0x7054, R7 ;  /* 0x0000705408077816 */ /* 0x000fc80000000007 */
[----:B------:R-:W-:Y:S01]  /*06b0*/  PRMT R7, R6, 0x654, R7 ;  /* 0x0000065406077816 */ /* 0x000fe20000000007 */
[----:B------:R-:W-:-:S04]  /*06c0*/  IMAD.SHL.U32 R6, R11, 0x4, RZ ;  /* 0x000000040b067824 */ /* 0x000fc800078e00ff */
[----:B------:R0:W-:Y:S01]  /*06d0*/  STG.E desc[UR6][R4.64], R7 ;  /* 0x0000000704007986 */ /* 0x0001e2000c101906 */
[----:B------:R-:W-:-:S04]  /*06e0*/  ISETP.GE.U32.AND P0, PT, R6, R3, PT ;  /* 0x000000030600720c */ /* 0x000fc80003f06070 */
[----:B------:R-:W-:-:S13]  /*06f0*/  ISETP.GE.AND.EX P0, PT, R9, R12, PT, P0 ;  /* 0x0000000c0900720c */ /* 0x000fda0003f06300 */
[----:B0-----:R-:W-:Y:S05]  /*0700*/  @!P0 BRA P1, `(.L_x_5293) ;  /* 0xfffffffc00a08947 */ /* 0x001fea000083ffff */
[----:B------:R-:W-:Y:S05]  /*0710*/  EXIT ;  /* 0x000000000000794d */ /* 0x000fea0003800000 */
.L_x_5294:
        /* <DEDUP_REMOVED lines=14> */
.L_x_5450:


//--------------------- .text._ZN2at6native57_GLOBAL__N__f3eca4a2_24_ForeachBinaryOpScalar_cu_86b9896c25multi_tensor_apply_kernelINS1_18TensorListMetadataILi1EEENS1_21BinaryOpScalarFunctorIhLi1ELi1ELi0EEEJSt4plusIhEhEEEvT_T0_DpT1_ --------------------------
	.section	.text._ZN2at6native57_GLOBAL__N__f3eca4a2_24_ForeachBinaryOpScalar_cu_86b9896c25multi_tensor_apply_kernelINS1_18TensorListMetadataILi1EEENS1_21BinaryOpScalarFunctorIhLi1ELi1ELi0EEEJSt4plusIhEhEEEvT_T0_DpT1_,"ax",@progbits
	.align	128
.text._ZN2at6native57_GLOBAL__N__f3eca4a2_24_ForeachBinaryOpScalar_cu_86b9896c25multi_tensor_apply_kernelINS1_18TensorListMetadataILi1EEENS1_21BinaryOpScalarFunctorIhLi1ELi1ELi0EEEJSt4plusIhEhEEEvT_T0_DpT1_:
        .type           _ZN2at6native57_GLOBAL__N__f3eca4a2_24_ForeachBinaryOpScalar_cu_86b9896c25multi_tensor_apply_kernelINS1_18TensorListMetadataILi1EEENS1_21BinaryOpScalarFunctorIhLi1ELi1ELi0EEEJSt4plusIhEhEEEvT_T0_DpT1_,@function
        .size           _ZN2at6native57_GLOBAL__N__f3eca4a2_24_ForeachBinaryOpScalar_cu_86b9896c25multi_tensor_apply_kernelINS1_18TensorListMetadataILi1EEENS1_21BinaryOpScalarFunctorIhLi1ELi1ELi0EEEJSt4plusIhEhEEEvT_T0_DpT1_,(.L_x_5451 - _ZN2at6native57_GLOBAL__N__f3eca4a2_24_ForeachBinaryOpScalar_cu_86b9896c25multi_tensor_apply_kernelINS1_18TensorListMetadataILi1EEENS1_21BinaryOpScalarFunctorIhLi1ELi1ELi0EEEJSt4plusIhEhEEEvT_T0_DpT1_)
        .other          _ZN2at6native57_GLOBAL__N__f3eca4a2_24_ForeachBinaryOpScalar_cu_86b9896c25multi_tensor_apply_kernelINS1_18TensorListMetadataILi1EEENS1_21BinaryOpScalarFunctorIhLi1ELi1ELi0EEEJSt4plusIhEhEEEvT_T0_DpT1_,@"STO_CUDA_ENTRY STV_DEFAULT"
_ZN2at6native57_GLOBAL__N__f3eca4a2_24_ForeachBinaryOpScalar_cu_86b9896c25multi_tensor_apply_kernelINS1_18TensorListMetadataILi1EEENS1_21BinaryOpScalarFunctorIhLi1ELi1ELi0EEEJSt4plusIhEhEEEvT_T0_DpT1_:
        /* <DEDUP_REMOVED lines=24> */
.L_x_5296:
        /* <DEDUP_REMOVED lines=56> */
.L_x_5295:
        /* <DEDUP_REMOVED lines=8> */
.L_x_5297:
        /* <DEDUP_REMOVED lines=25> */
.L_x_5298:
        /* <DEDUP_REMOVED lines=15> */
.L_x_5451:


//--------------------- .nv.global.init           --------------------------
	.section	.nv.global.init,"aw",@progbits
	.align	16
.nv.global.init:
	.type		__cudart_sin_cos_coeffs,@object
	.size		__cudart_sin_cos_coeffs,(__cudart_i2opi_d - __cudart_sin_cos_coeffs)
__cudart_sin_cos_coeffs:
        /*0000*/ 	.byte	0x46, 0xd2, 0xb0, 0x2c, 0xf1, 0xe5, 0x5a, 0xbe, 0x92, 0xe3, 0xac, 0x69, 0xe3, 0x1d, 0xc7, 0x3e
        /*0010*/ 	.byte	0xa1, 0x62, 0xdb, 0x19, 0xa0, 0x01, 0x2a, 0xbf, 0x18, 0x08, 0x11, 0x11, 0x11, 0x11, 0x81, 0x3f
        /*0020*/ 	.byte	0x54, 0x55, 0x55, 0x55, 0x55, 0x55, 0xc5, 0xbf, 0x00, 0x00, 0x00, 0x00, 0x00, 0x00, 0x00, 0x00
        /*0030*/ 	.byte	0x00, 0x00, 0x00, 0x00, 0x00, 0x00, 0x00, 0x00, 0x64, 0x81, 0xfd, 0x20, 0x83, 0xff, 0xa8, 0xbd
        /*0040*/ 	.byte	0x28, 0x85, 0xef, 0xc1, 0xa7, 0xee, 0x21, 0x3e, 0xd9, 0xe6, 0x06, 0x8e, 0x4f, 0x7e, 0x92, 0xbe
        /*0050*/ 	.byte	0xe9, 0xbc, 0xdd, 0x19, 0xa0, 0x01, 0xfa, 0x3e, 0x47, 0x5d, 0xc1, 0x16, 0x6c, 0xc1, 0x56, 0xbf
        /*0060*/ 	.byte	0x51, 0x55, 0x55, 0x55, 0x55, 0x55, 0xa5, 0x3f, 0x00, 0x00, 0x00, 0x00, 0x00, 0x00, 0xe0, 0xbf
        /*0070*/ 	.byte	0x00, 0x00, 0x00, 0x00, 0x00, 0x00, 0xf0, 0x3f, 0x00, 0x00, 0x00, 0x00, 0x00, 0x00, 0x00, 0x00
	.type		__cudart_i2opi_d,@object
	.size		__cudart_i2opi_d,(.L_29 - __cudart_i2opi_d)
__cudart_i2opi_d:
        /* <DEDUP_REMOVED lines=9> */
.L_29:


//--------------------- .nv.shared.reserved.0     --------------------------
	.section	.nv.shared.reserved.0,"aw",@nobits
	.weak		__nv_reservedSMEM_offset_0_alias
	.size		__nv_reservedSMEM_offset_0_alias, 0, 0
	.other		__nv_reservedSMEM_offset_0_alias,@"STO_CUDA_RESERVED_SHARED STV_DEFAULT"
__nv_reservedSMEM_offset_0_alias:
	.zero		0


//--------------------- .nv.global                --------------------------
	.section	.nv.global,"aw",@nobits
.nv.global:
	.type		_ZN55_INTERNAL_f3eca4a2_24_ForeachBinaryOpScalar_cu_86b9896c4cuda3std3__48in_placeE,@object
	.size		_ZN55_INTERNAL_f3eca4a2_24_ForeachBinaryOpScalar_cu_86b9896c4cuda3std3__48in_placeE,(_ZN55_INTERNAL_f3eca4a2_24_ForeachBinaryOpScalar_cu_86b9896c4cuda3std6ranges3__45__cpo8distanceE - _ZN55_INTERNAL_f3eca4a2_24_ForeachBinaryOpScalar_cu_86b9896c4cuda3std3__48in_placeE)
_ZN55_INTERNAL_f3eca4a2_24_ForeachBinaryOpScalar_cu_86b9896c4cuda3std3__48in_placeE:
	.zero		1
	.type		_ZN55_INTERNAL_f3eca4a2_24_ForeachBinaryOpScalar_cu_86b9896c4cuda3std6ranges3__45__cpo8distanceE,@object
	.size		_ZN55_INTERNAL_f3eca4a2_24_ForeachBinaryOpScalar_cu_86b9896c4cuda3std6ranges3__45__cpo8distanceE,(_ZN55_INTERNAL_f3eca4a2_24_ForeachBinaryOpScalar_cu_86b9896c4cuda3std3__45__cpo6cbeginE - _ZN55_INTERNAL_f3eca4a2_24_ForeachBinaryOpScalar_cu_86b9896c4cuda3std6ranges3__45__cpo8distanceE)
_ZN55_INTERNAL_f3eca4a2_24_ForeachBinaryOpScalar_cu_86b9896c4cuda3std6ranges3__45__cpo8distanceE:
	.zero		1
	.type		_ZN55_INTERNAL_f3eca4a2_24_ForeachBinaryOpScalar_cu_86b9896c4cuda3std3__45__cpo6cbeginE,@object
	.size		_ZN55_INTERNAL_f3eca4a2_24_ForeachBinaryOpScalar_cu_86b9896c4cuda3std3__45__cpo6cbeginE,(_ZN55_INTERNAL_f3eca4a2_24_ForeachBinaryOpScalar_cu_86b9896c4cuda3std6ranges3__45__cpo7advanceE - _ZN55_INTERNAL_f3eca4a2_24_ForeachBinaryOpScalar_cu_86b9896c4cuda3std3__45__cpo6cbeginE)
_ZN55_INTERNAL_f3eca4a2_24_ForeachBinaryOpScalar_cu_86b9896c4cuda3std3__45__cpo6cbeginE:
	.zero		1
	.type		_ZN55_INTERNAL_f3eca4a2_24_ForeachBinaryOpScalar_cu_86b9896c4cuda3std6ranges3__45__cpo7advanceE,@object
	.size		_ZN55_INTERNAL_f3eca4a2_24_ForeachBinaryOpScalar_cu_86b9896c4cuda3std6ranges3__45__cpo7advanceE,(_ZN55_INTERNAL_f3eca4a2_24_ForeachBinaryOpScalar_cu_86b9896c4cuda3std3__45__cpo7crbeginE - _ZN55_INTERNAL_f3eca4a2_24_ForeachBinaryOpScalar_cu_86b9896c4cuda3std6ranges3__45__cpo7advanceE)
_ZN55_INTERNAL_f3eca4a2_24_ForeachBinaryOpScalar_cu_86b9896c4cuda3std6ranges3__45__cpo7advanceE:
	.zero		1
	.type		_ZN55_INTERNAL_f3eca4a2_24_ForeachBinaryOpScalar_cu_86b9896c4cuda3std3__45__cpo7crbeginE,@object
	.size		_ZN55_INTERNAL_f3eca4a2_24_ForeachBinaryOpScalar_cu_86b9896c4cuda3std3__45__cpo7crbeginE,(_ZN55_INTERNAL_f3eca4a2_24_ForeachBinaryOpScalar_cu_86b9896c4cuda3std6ranges3__45__cpo4dataE - _ZN55_INTERNAL_f3eca4a2_24_ForeachBinaryOpScalar_cu_86b9896c4cuda3std3__45__cpo7crbeginE)
_ZN55_INTERNAL_f3eca4a2_24_ForeachBinaryOpScalar_cu_86b9896c4cuda3std3__45__cpo7crbeginE:
	.zero		1
	.type		_ZN55_INTERNAL_f3eca4a2_24_ForeachBinaryOpScalar_cu_86b9896c4cuda3std6ranges3__45__cpo4dataE,@object
	.size		_ZN55_INTERNAL_f3eca4a2_24_ForeachBinaryOpScalar_cu_86b9896c4cuda3std6ranges3__45__cpo4dataE,(_ZN55_INTERNAL_f3eca4a2_24_ForeachBinaryOpScalar_cu_86b9896c4cuda3std6ranges3__45__cpo5beginE - _ZN55_INTERNAL_f3eca4a2_24_ForeachBinaryOpScalar_cu_86b9896c4cuda3std6ranges3__45__cpo4dataE)
_ZN55_INTERNAL_f3eca4a2_24_ForeachBinaryOpScalar_cu_86b9896c4cuda3std6ranges3__45__cpo4dataE:
	.zero		1
	.type		_ZN55_INTERNAL_f3eca4a2_24_ForeachBinaryOpScalar_cu_86b9896c4cuda3std6ranges3__45__cpo5beginE,@object
	.size		_ZN55_INTERNAL_f3eca4a2_24_ForeachBinaryOpScalar_cu_86b9896c4cuda3std6ranges3__45__cpo5beginE,(_ZN55_INTERNAL_f3eca4a2_24_ForeachBinaryOpScalar_cu_86b9896c4cuda3std3__457_GLOBAL__N__f3eca4a2_24_ForeachBinaryOpScalar_cu_86b9896c6ignoreE - _ZN55_INTERNAL_f3eca4a2_24_ForeachBinaryOpScalar_cu_86b9896c4cuda3std6ranges3__45__cpo5beginE)
_ZN55_INTERNAL_f3eca4a2_24_ForeachBinaryOpScalar_cu_86b9896c4cuda3std6ranges3__45__cpo5beginE:
	.zero		1
	.type		_ZN55_INTERNAL_f3eca4a2_24_ForeachBinaryOpScalar_cu_86b9896c4cuda3std3__457_GLOBAL__N__f3eca4a2_24_ForeachBinaryOpScalar_cu_86b9896c6ignoreE,@object
	.size		_ZN55_INTERNAL_f3eca4a2_24_ForeachBinaryOpScalar_cu_86b9896c4cuda3std3__457_GLOBAL__N__f3eca4a2_24_ForeachBinaryOpScalar_cu_86b9896c6ignoreE,(_ZN55_INTERNAL_f3eca4a2_24_ForeachBinaryOpScalar_cu_86b9896c4cuda3std6ranges3__45__cpo4sizeE - _ZN55_INTERNAL_f3eca4a2_24_ForeachBinaryOpScalar_cu_86b9896c4cuda3std3__457_GLOBAL__N__f3eca4a2_24_ForeachBinaryOpScalar_cu_86b9896c6ignoreE)
_ZN55_INTERNAL_f3eca4a2_24_ForeachBinaryOpScalar_cu_86b9896c4cuda3std3__457_GLOBAL__N__f3eca4a2_24_ForeachBinaryOpScalar_cu_86b9896c6ignoreE:
	.zero		1
	.type		_ZN55_INTERNAL_f3eca4a2_24_ForeachBinaryOpScalar_cu_86b9896c4cuda3std6ranges3__45__cpo4sizeE,@object
	.size		_ZN55_INTERNAL_f3eca4a2_24_ForeachBinaryOpScalar_cu_86b9896c4cuda3std6ranges3__45__cpo4sizeE,(_ZN55_INTERNAL_f3eca4a2_24_ForeachBinaryOpScalar_cu_86b9896c4cuda3std3__45__cpo5beginE - _ZN55_INTERNAL_f3eca4a2_24_ForeachBinaryOpScalar_cu_86b9896c4cuda3std6ranges3__45__cpo4sizeE)
_ZN55_INTERNAL_f3eca4a2_24_ForeachBinaryOpScalar_cu_86b9896c4cuda3std6ranges3__45__cpo4sizeE:
	.zero		1
	.type		_ZN55_INTERNAL_f3eca4a2_24_ForeachBinaryOpScalar_cu_86b9896c4cuda3std3__45__cpo5beginE,@object
	.size		_ZN55_INTERNAL_f3eca4a2_24_ForeachBinaryOpScalar_cu_86b9896c4cuda3std3__45__cpo5beginE,(_ZN55_INTERNAL_f3eca4a2_24_ForeachBinaryOpScalar_cu_86b9896c4cuda3std6ranges3__45__cpo6cbeginE - _ZN55_INTERNAL_f3eca4a2_24_ForeachBinaryOpScalar_cu_86b9896c4cuda3std3__45__cpo5beginE)
_ZN55_INTERNAL_f3eca4a2_24_ForeachBinaryOpScalar_cu_86b9896c4cuda3std3__45__cpo5beginE:
	.zero		1
	.type		_ZN55_INTERNAL_f3eca4a2_24_ForeachBinaryOpScalar_cu_86b9896c4cuda3std6ranges3__45__cpo6cbeginE,@object
	.size		_ZN55_INTERNAL_f3eca4a2_24_ForeachBinaryOpScalar_cu_86b9896c4cuda3std6ranges3__45__cpo6cbeginE,(_ZN55_INTERNAL_f3eca4a2_24_ForeachBinaryOpScalar_cu_86b9896c4cuda3std3__45__cpo6rbeginE - _ZN55_INTERNAL_f3eca4a2_24_ForeachBinaryOpScalar_cu_86b9896c4cuda3std6ranges3__45__cpo6cbeginE)
_ZN55_INTERNAL_f3eca4a2_24_ForeachBinaryOpScalar_cu_86b9896c4cuda3std6ranges3__45__cpo6cbeginE:
	.zero		1
	.type		_ZN55_INTERNAL_f3eca4a2_24_ForeachBinaryOpScalar_cu_86b9896c4cuda3std3__45__cpo6rbeginE,@object
	.size		_ZN55_INTERNAL_f3eca4a2_24_ForeachBinaryOpScalar_cu_86b9896c4cuda3std3__45__cpo6rbeginE,(_ZN55_INTERNAL_f3eca4a2_24_ForeachBinaryOpScalar_cu_86b9896c4cuda3std6ranges3__45__cpo4nextE - _ZN55_INTERNAL_f3eca4a2_24_ForeachBinaryOpScalar_cu_86b9896c4cuda3std3__45__cpo6rbeginE)
_ZN55_INTERNAL_f3eca4a2_24_ForeachBinaryOpScalar_cu_86b9896c4cuda3std3__45__cpo6rbeginE:
	.zero		1
	.type		_ZN55_INTERNAL_f3eca4a2_24_ForeachBinaryOpScalar_cu_86b9896c4cuda3std6ranges3__45__cpo4nextE,@object
	.size		_ZN55_INTERNAL_f3eca4a2_24_ForeachBinaryOpScalar_cu_86b9896c4cuda3std6ranges3__45__cpo4nextE,(_ZN55_INTERNAL_f3eca4a2_24_ForeachBinaryOpScalar_cu_86b9896c4cuda3std6ranges3__45__cpo4swapE - _ZN55_INTERNAL_f3eca4a2_24_ForeachBinaryOpScalar_cu_86b9896c4cuda3std6ranges3__45__cpo4nextE)
_ZN55_INTERNAL_f3eca4a2_24_ForeachBinaryOpScalar_cu_86b9896c4cuda3std6ranges3__45__cpo4nextE:
	.zero		1
	.type		_ZN55_INTERNAL_f3eca4a2_24_ForeachBinaryOpScalar_cu_86b9896c4cuda3std6ranges3__45__cpo4swapE,@object
	.size		_ZN55_INTERNAL_f3eca4a2_24_ForeachBinaryOpScalar_cu_86b9896c4cuda3std6ranges3__45__cpo4swapE,(_ZN55_INTERNAL_f3eca4a2_24_ForeachBinaryOpScalar_cu_86b9896c4cuda3std3__420unreachable_sentinelE - _ZN55_INTERNAL_f3eca4a2_24_ForeachBinaryOpScalar_cu_86b9896c4cuda3std6ranges3__45__cpo4swapE)
_ZN55_INTERNAL_f3eca4a2_24_ForeachBinaryOpScalar_cu_86b9896c4cuda3std6ranges3__45__cpo4swapE:
	.zero		1
	.type		_ZN55_INTERNAL_f3eca4a2_24_ForeachBinaryOpScalar_cu_86b9896c4cuda3std3__420unreachable_sentinelE,@object
	.size		_ZN55_INTERNAL_f3eca4a2_24_ForeachBinaryOpScalar_cu_86b9896c4cuda3std3__420unreachable_sentinelE,(_ZN55_INTERNAL_f3eca4a2_24_ForeachBinaryOpScalar_cu_86b9896c6thrust23THRUST_300001_SM_900_NS6system6detail10sequential3seqE - _ZN55_INTERNAL_f3eca4a2_24_ForeachBinaryOpScalar_cu_86b9896c4cuda3std3__420unreachable_sentinelE)
_ZN55_INTERNAL_f3eca4a2_24_ForeachBinaryOpScalar_cu_86b9896c4cuda3std3__420unreachable_sentinelE:
	.zero		1
	.type		_ZN55_INTERNAL_f3eca4a2_24_ForeachBinaryOpScalar_cu_86b9896c6thrust23THRUST_300001_SM_900_NS6system6detail10sequential3seqE,@object
	.size		_ZN55_INTERNAL_f3eca4a2_24_ForeachBinaryOpScalar_cu_86b9896c6thrust23THRUST_300001_SM_900_NS6system6detail10sequential3seqE,(_ZN55_INTERNAL_f3eca4a2_24_ForeachBinaryOpScalar_cu_86b9896c4cuda3std3__45__cpo4cendE - _ZN55_INTERNAL_f3eca4a2_24_ForeachBinaryOpScalar_cu_86b9896c6thrust23THRUST_300001_SM_900_NS6system6detail10sequential3seqE)
_ZN55_INTERNAL_f3eca4a2_24_ForeachBinaryOpScalar_cu_86b9896c6thrust23THRUST_300001_SM_900_NS6system6detail10sequential3seqE:
	.zero		1
	.type		_ZN55_INTERNAL_f3eca4a2_24_ForeachBinaryOpScalar_cu_86b9896c4cuda3std3__45__cpo4cendE,@object
	.size		_ZN55_INTERNAL_f3eca4a2_24_ForeachBinaryOpScalar_cu_86b9896c4cuda3std3__45__cpo4cendE,(_ZN55_INTERNAL_f3eca4a2_24_ForeachBinaryOpScalar_cu_86b9896c4cuda3std6ranges3__45__cpo9iter_swapE - _ZN55_INTERNAL_f3eca4a2_24_ForeachBinaryOpScalar_cu_86b9896c4cuda3std3__45__cpo4cendE)
_ZN55_INTERNAL_f3eca4a2_24_ForeachBinaryOpScalar_cu_86b9896c4cuda3std3__45__cpo4cendE:
	.zero		1
	.type		_ZN55_INTERNAL_f3eca4a2_24_ForeachBinaryOpScalar_cu_86b9896c4cuda3std6ranges3__45__cpo9iter_swapE,@object
	.size		_ZN55_INTERNAL_f3eca4a2_24_ForeachBinaryOpScalar_cu_86b9896c4cuda3std6ranges3__45__cpo9iter_swapE,(_ZN55_INTERNAL_f3eca4a2_24_ForeachBinaryOpScalar_cu_86b9896c4cuda3std3__45__cpo5crendE - _ZN55_INTERNAL_f3eca4a2_24_ForeachBinaryOpScalar_cu_86b9896c4cuda3std6ranges3__45__cpo9iter_swapE)
_ZN55_INTERNAL_f3eca4a2_24_ForeachBinaryOpScalar_cu_86b9896c4cuda3std6ranges3__45__cpo9iter_swapE:
	.zero		1
	.type		_ZN55_INTERNAL_f3eca4a2_24_ForeachBinaryOpScalar_cu_86b9896c4cuda3std3__45__cpo5crendE,@object
	.size		_ZN55_INTERNAL_f3eca4a2_24_ForeachBinaryOpScalar_cu_86b9896c4cuda3std3__45__cpo5crendE,(_ZN55_INTERNAL_f3eca4a2_24_ForeachBinaryOpScalar_cu_86b9896c4cuda3std6ranges3__45__cpo5cdataE - _ZN55_INTERNAL_f3eca4a2_24_ForeachBinaryOpScalar_cu_86b9896c4cuda3std3__45__cpo5crendE)
_ZN55_INTERNAL_f3eca4a2_24_ForeachBinaryOpScalar_cu_86b9896c4cuda3std3__45__cpo5crendE:
	.zero		1
	.type		_ZN55_INTERNAL_f3eca4a2_24_ForeachBinaryOpScalar_cu_86b9896c4cuda3std6ranges3__45__cpo5cdataE,@object
	.size		_ZN55_INTERNAL_f3eca4a2_24_ForeachBinaryOpScalar_cu_86b9896c4cuda3std6ranges3__45__cpo5cdataE,(_ZN55_INTERNAL_f3eca4a2_24_ForeachBinaryOpScalar_cu_86b9896c4cuda3std6ranges3__45__cpo3endE - _ZN55_INTERNAL_f3eca4a2_24_ForeachBinaryOpScalar_cu_86b9896c4cuda3std6ranges3__45__cpo5cdataE)
_ZN55_INTERNAL_f3eca4a2_24_ForeachBinaryOpScalar_cu_86b9896c4cuda3std6ranges3__45__cpo5cdataE:
	.zero		1
	.type		_ZN55_INTERNAL_f3eca4a2_24_ForeachBinaryOpScalar_cu_86b9896c4cuda3std6ranges3__45__cpo3endE,@object
	.size		_ZN55_INTERNAL_f3eca4a2_24_ForeachBinaryOpScalar_cu_86b9896c4cuda3std6ranges3__45__cpo3endE,(_ZN55_INTERNAL_f3eca4a2_24_ForeachBinaryOpScalar_cu_86b9896c4cuda3std3__419piecewise_constructE - _ZN55_INTERNAL_f3eca4a2_24_ForeachBinaryOpScalar_cu_86b9896c4cuda3std6ranges3__45__cpo3endE)
_ZN55_INTERNAL_f3eca4a2_24_ForeachBinaryOpScalar_cu_86b9896c4cuda3std6ranges3__45__cpo3endE:
	.zero		1
	.type		_ZN55_INTERNAL_f3eca4a2_24_ForeachBinaryOpScalar_cu_86b9896c4cuda3std3__419piecewise_constructE,@object
	.size		_ZN55_INTERNAL_f3eca4a2_24_ForeachBinaryOpScalar_cu_86b9896c4cuda3std3__419piecewise_constructE,(_ZN55_INTERNAL_f3eca4a2_24_ForeachBinaryOpScalar_cu_86b9896c4cuda3std6ranges3__45__cpo5ssizeE - _ZN55_INTERNAL_f3eca4a2_24_ForeachBinaryOpScalar_cu_86b9896c4cuda3std3__419piecewise_constructE)
_ZN55_INTERNAL_f3eca4a2_24_ForeachBinaryOpScalar_cu_86b9896c4cuda3std3__419piecewise_constructE:
	.zero		1
	.type		_ZN55_INTERNAL_f3eca4a2_24_ForeachBinaryOpScalar_cu_86b9896c4cuda3std6ranges3__45__cpo5ssizeE,@object
	.size		_ZN55_INTERNAL_f3eca4a2_24_ForeachBinaryOpScalar_cu_86b9896c4cuda3std6ranges3__45__cpo5ssizeE,(_ZN55_INTERNAL_f3eca4a2_24_ForeachBinaryOpScalar_cu_86b9896c4cuda3std3__45__cpo3endE - _ZN55_INTERNAL_f3eca4a2_24_ForeachBinaryOpScalar_cu_86b9896c4cuda3std6ranges3__45__cpo5ssizeE)
_ZN55_INTERNAL_f3eca4a2_24_ForeachBinaryOpScalar_cu_86b9896c4cuda3std6ranges3__45__cpo5ssizeE:
	.zero		1
	.type		_ZN55_INTERNAL_f3eca4a2_24_ForeachBinaryOpScalar_cu_86b9896c4cuda3std3__45__cpo3endE,@object
	.size		_ZN55_INTERNAL_f3eca4a2_24_ForeachBinaryOpScalar_cu_86b9896c4cuda3std3__45__cpo3endE,(_ZN55_INTERNAL_f3eca4a2_24_ForeachBinaryOpScalar_cu_86b9896c4cuda3std6ranges3__45__cpo4cendE - _ZN55_INTERNAL_f3eca4a2_24_ForeachBinaryOpScalar_cu_86b9896c4cuda3std3__45__cpo3endE)
_ZN55_INTERNAL_f3eca4a2_24_ForeachBinaryOpScalar_cu_86b9896c4cuda3std3__45__cpo3endE:
	.zero		1
	.type		_ZN55_INTERNAL_f3eca4a2_24_ForeachBinaryOpScalar_cu_86b9896c4cuda3std6ranges3__45__cpo4cendE,@object
	.size		_ZN55_INTERNAL_f3eca4a2_24_ForeachBinaryOpScalar_cu_86b9896c4cuda3std6ranges3__45__cpo4cendE,(_ZN55_INTERNAL_f3eca4a2_24_ForeachBinaryOpScalar_cu_86b9896c4cuda3std3__45__cpo4rendE - _ZN55_INTERNAL_f3eca4a2_24_ForeachBinaryOpScalar_cu_86b9896c4cuda3std6ranges3__45__cpo4cendE)
_ZN55_INTERNAL_f3eca4a2_24_ForeachBinaryOpScalar_cu_86b9896c4cuda3std6ranges3__45__cpo4cendE:
	.zero		1
	.type		_ZN55_INTERNAL_f3eca4a2_24_ForeachBinaryOpScalar_cu_86b9896c4cuda3std3__45__cpo4rendE,@object
	.size		_ZN55_INTERNAL_f3eca4a2_24_ForeachBinaryOpScalar_cu_86b9896c4cuda3std3__45__cpo4rendE,(_ZN55_INTERNAL_f3eca4a2_24_ForeachBinaryOpScalar_cu_86b9896c4cuda3std6ranges3__45__cpo4prevE - _ZN55_INTERNAL_f3eca4a2_24_ForeachBinaryOpScalar_cu_86b9896c4cuda3std3__45__cpo4rendE)
_ZN55_INTERNAL_f3eca4a2_24_ForeachBinaryOpScalar_cu_86b9896c4cuda3std3__45__cpo4rendE:
	.zero		1
	.type		_ZN55_INTERNAL_f3eca4a2_24_ForeachBinaryOpScalar_cu_86b9896c4cuda3std6ranges3__45__cpo4prevE,@object
	.size		_ZN55_INTERNAL_f3eca4a2_24_ForeachBinaryOpScalar_cu_86b9896c4cuda3std6ranges3__45__cpo4prevE,(_ZN55_INTERNAL_f3eca4a2_24_ForeachBinaryOpScalar_cu_86b9896c4cuda3std6ranges3__45__cpo9iter_moveE - _ZN55_INTERNAL_f3eca4a2_24_ForeachBinaryOpScalar_cu_86b9896c4cuda3std6ranges3__45__cpo4prevE)
_ZN55_INTERNAL_f3eca4a2_24_ForeachBinaryOpScalar_cu_86b9896c4cuda3std6ranges3__45__cpo4prevE:
	.zero		1
	.type		_ZN55_INTERNAL_f3eca4a2_24_ForeachBinaryOpScalar_cu_86b9896c4cuda3std6ranges3__45__cpo9iter_moveE,@object
	.size		_ZN55_INTERNAL_f3eca4a2_24_ForeachBinaryOpScalar_cu_86b9896c4cuda3std6ranges3__45__cpo9iter_moveE,(.L_13 - _ZN55_INTERNAL_f3eca4a2_24_ForeachBinaryOpScalar_cu_86b9896c4cuda3std6ranges3__45__cpo9iter_moveE)
_ZN55_INTERNAL_f3eca4a2_24_ForeachBinaryOpScalar_cu_86b9896c4cuda3std6ranges3__45__cpo9iter_moveE:
	.zero		1
.L_13:


//--------------------- .nv.constant0._ZN2at6native57_GLOBAL__N__f3eca4a2_24_ForeachBinaryOpScalar_cu_86b9896c25multi_tensor_apply_kernelINS1_18TensorListMetadataILi2EEENS1_21BinaryOpScalarFunctorIN3c108BFloat16ELi2ELi1ELi1EEEJNS0_7maximumIfEEfEEEvT_T0_DpT1_ --------------------------
	.section	.nv.constant0._ZN2at6native57_GLOBAL__N__f3eca4a2_24_ForeachBinaryOpScalar_cu_86b9896c25multi_tensor_apply_kernelINS1_18TensorListMetadataILi2EEENS1_21BinaryOpScalarFunctorIN3c108BFloat16ELi2ELi1ELi1EEEJNS0_7maximumIfEEfEEEvT_T0_DpT1_,"a",@progbits
	.sectionflags	@""
	.align	4
.nv.constant0._ZN2at6native57_GLOBAL__N__f3eca4a2_24_ForeachBinaryOpScalar_cu_86b9896c25multi_tensor_apply_kernelINS1_18TensorListMetadataILi2EEENS1_21BinaryOpScalarFunctorIN3c108BFloat16ELi2ELi1ELi1EEEJNS0_7maximumIfEEfEEEvT_T0_DpT1_:
	.zero		3680


//--------------------- .nv.constant0._ZN2at6native57_GLOBAL__N__f3eca4a2_24_ForeachBinaryOpScalar_cu_86b9896c25multi_tensor_apply_kernelINS1_18TensorListMetadataILi2EEENS1_21BinaryOpScalarFunctorIN3c104HalfELi2ELi1ELi1EEEJNS0_7maximumIfEEfEEEvT_T0_DpT1_ --------------------------
	.section	.nv.constant0._ZN2at6native57_GLOBAL__N__f3eca4a2_24_ForeachBinaryOpScalar_cu_86b9896c25multi_tensor_apply_kernelINS1_18TensorListMetadataILi2EEENS1_21BinaryOpScalarFunctorIN3c104HalfELi2ELi1ELi1EEEJNS0_7maximumIfEEfEEEvT_T0_DpT1_,"a",@progbits
	.sectionflags	@""
	.align	4
.nv.constant0._ZN2at6native57_GLOBAL__N__f3eca4a2_24_ForeachBinaryOpScalar_cu_86b9896c25multi_tensor_apply_kernelINS1_18TensorListMetadataILi2EEENS1_21BinaryOpScalarFunctorIN3c104HalfELi2ELi1ELi1EEEJNS0_7maximumIfEEfEEEvT_T0_DpT1_:
	.zero		3680


//--------------------- .nv.constant0._ZN2at6native57_GLOBAL__N__f3eca4a2_24_ForeachBinaryOpScalar_cu_86b9896c25multi_tensor_apply_kernelINS1_18TensorListMetadataILi2EEENS1_21BinaryOpScalarFunctorIfLi2ELi1ELi1EEEJNS0_7maximumIfEEfEEEvT_T0_DpT1_ --------------------------
	.section	.nv.constant0._ZN2at6native57_GLOBAL__N__f3eca4a2_24_ForeachBinaryOpScalar_cu_86b9896c25multi_tensor_apply_kernelINS1_18TensorListMetadataILi2EEENS1_21BinaryOpScalarFunctorIfLi2ELi1ELi1EEEJNS0_7maximumIfEEfEEEvT_T0_DpT1_,"a",@progbits
	.sectionflags	@""
	.align	4
.nv.constant0._ZN2at6native57_GLOBAL__N__f3eca4a2_24_ForeachBinaryOpScalar_cu_86b9896c25multi_tensor_apply_kernelINS1_18TensorListMetadataILi2EEENS1_21BinaryOpScalarFunctorIfLi2ELi1ELi1EEEJNS0_7maximumIfEEfEEEvT_T0_DpT1_:
	.zero		3680


//--------------------- .nv.constant0._ZN2at6native57_GLOBAL__N__f3eca4a2_24_ForeachBinaryOpScalar_cu_86b9896c25multi_tensor_apply_kernelINS1_18TensorListMetadataILi2EEENS1_21BinaryOpScalarFunctorIdLi2ELi1ELi1EEEJNS0_7maximumIdEEdEEEvT_T0_DpT1_ --------------------------
	.section	.nv.constant0._ZN2at6native57_GLOBAL__N__f3eca4a2_24_ForeachBinaryOpScalar_cu_86b9896c25multi_tensor_apply_kernelINS1_18TensorListMetadataILi2EEENS1_21BinaryOpScalarFunctorIdLi2ELi1ELi1EEEJNS0_7maximumIdEEdEEEvT_T0_DpT1_,"a",@progbits
	.sectionflags	@""
	.align	4
.nv.constant0._ZN2at6native57_GLOBAL__N__f3eca4a2_24_ForeachBinaryOpScalar_cu_86b9896c25multi_tensor_apply_kernelINS1_18TensorListMetadataILi2EEENS1_21BinaryOpScalarFunctorIdLi2ELi1ELi1EEEJNS0_7maximumIdEEdEEEvT_T0_DpT1_:
	.zero		3688


//--------------------- .nv.constant0._ZN2at6native57_GLOBAL__N__f3eca4a2_24_ForeachBinaryOpScalar_cu_86b9896c25multi_tensor_apply_kernelINS1_18TensorListMetadataILi2EEENS1_21BinaryOpScalarFunctorIsLi2ELi1ELi1EEEJNS0_7maximumIsEEsEEEvT_T0_DpT1_ --------------------------
	.section	.nv.constant0._ZN2at6native57_GLOBAL__N__f3eca4a2_24_ForeachBinaryOpScalar_cu_86b9896c25multi_tensor_apply_kernelINS1_18TensorListMetadataILi2EEENS1_21BinaryOpScalarFunctorIsLi2ELi1ELi1EEEJNS0_7maximumIsEEsEEEvT_T0_DpT1_,"a",@progbits
	.sectionflags	@""
	.align	4
.nv.constant0._ZN2at6native57_GLOBAL__N__f3eca4a2_24_ForeachBinaryOpScalar_cu_86b9896c25multi_tensor_apply_kernelINS1_18TensorListMetadataILi2EEENS1_21BinaryOpScalarFunctorIsLi2ELi1ELi1EEEJNS0_7maximumIsEEsEEEvT_T0_DpT1_:
	.zero		3676


//--------------------- .nv.constant0._ZN2at6native57_GLOBAL__N__f3eca4a2_24_ForeachBinaryOpScalar_cu_86b9896c25multi_tensor_apply_kernelINS1_18TensorListMetadataILi2EEENS1_21BinaryOpScalarFunctorIlLi2ELi1ELi1EEEJNS0_7maximumIlEElEEEvT_T0_DpT1_ --------------------------
	.section	.nv.constant0._ZN2at6native57_GLOBAL__N__f3eca4a2_24_ForeachBinaryOpScalar_cu_86b9896c25multi_tensor_apply_kernelINS1_18TensorListMetadataILi2EEENS1_21BinaryOpScalarFunctorIlLi2ELi1ELi1EEEJNS0_7maximumIlEElEEEvT_T0_DpT1_,"a",@progbits
	.sectionflags	@""
	.align	4
.nv.constant0._ZN2at6native57_GLOBAL__N__f3eca4a2_24_ForeachBinaryOpScalar_cu_86b9896c25multi_tensor_apply_kernelINS1_18TensorListMetadataILi2EEENS1_21BinaryOpScalarFunctorIlLi2ELi1ELi1EEEJNS0_7maximumIlEElEEEvT_T0_DpT1_:
	.zero		3688


//--------------------- .nv.constant0._ZN2at6native57_GLOBAL__N__f3eca4a2_24_ForeachBinaryOpScalar_cu_86b9896c25multi_tensor_apply_kernelINS1_18TensorListMetadataILi2EEENS1_21BinaryOpScalarFunctorIiLi2ELi1ELi1EEEJNS0_7maximumIiEEiEEEvT_T0_DpT1_ --------------------------
	.section	.nv.constant0._ZN2at6native57_GLOBAL__N__f3eca4a2_24_ForeachBinaryOpScalar_cu_86b9896c25multi_tensor_apply_kernelINS1_18TensorListMetadataILi2EEENS1_21BinaryOpScalarFunctorIiLi2ELi1ELi1EEEJNS0_7maximumIiEEiEEEvT_T0_DpT1_,"a",@progbits
	.sectionflags	@""
	.align	4
.nv.constant0._ZN2at6native57_GLOBAL__N__f3eca4a2_24_ForeachBinaryOpScalar_cu_86b9896c25multi_tensor_apply_kernelINS1_18TensorListMetadataILi2EEENS1_21BinaryOpScalarFunctorIiLi2ELi1ELi1EEEJNS0_7maximumIiEEiEEEvT_T0_DpT1_:
	.zero		3680


//--------------------- .nv.constant0._ZN2at6native57_GLOBAL__N__f3eca4a2_24_ForeachBinaryOpScalar_cu_86b9896c25multi_tensor_apply_kernelINS1_18TensorListMetadataILi2EEENS1_21BinaryOpScalarFunctorIaLi2ELi1ELi1EEEJNS0_7maximumIaEEaEEEvT_T0_DpT1_ --------------------------
	.section	.nv.constant0._ZN2at6native57_GLOBAL__N__f3eca4a2_24_ForeachBinaryOpScalar_cu_86b9896c25multi_tensor_apply_kernelINS1_18TensorListMetadataILi2EEENS1_21BinaryOpScalarFunctorIaLi2ELi1ELi1EEEJNS0_7maximumIaEEaEEEvT_T0_DpT1_,"a",@progbits
	.sectionflags	@""
	.align	4
.nv.constant0._ZN2at6native57_GLOBAL__N__f3eca4a2_24_ForeachBinaryOpScalar_cu_86b9896c25multi_tensor_apply_kernelINS1_18TensorListMetadataILi2EEENS1_21BinaryOpScalarFunctorIaLi2ELi1ELi1EEEJNS0_7maximumIaEEaEEEvT_T0_DpT1_:
	.zero		3675


//--------------------- .nv.constant0._ZN2at6native57_GLOBAL__N__f3eca4a2_24_ForeachBinaryOpScalar_cu_86b9896c25multi_tensor_apply_kernelINS1_18TensorListMetadataILi2EEENS1_21BinaryOpScalarFunctorIhLi2ELi1ELi1EEEJNS0_7maximumIhEEhEEEvT_T0_DpT1_ --------------------------
	.section	.nv.constant0._ZN2at6native57_GLOBAL__N__f3eca4a2_24_ForeachBinaryOpScalar_cu_86b9896c25multi_tensor_apply_kernelINS1_18TensorListMetadataILi2EEENS1_21BinaryOpScalarFunctorIhLi2ELi1ELi1EEEJNS0_7maximumIhEEhEEEvT_T0_DpT1_,"a",@progbits
	.sectionflags	@""
	.align	4
.nv.constant0._ZN2at6native57_GLOBAL__N__f3eca4a2_24_ForeachBinaryOpScalar_cu_86b9896c25multi_tensor_apply_kernelINS1_18TensorListMetadataILi2EEENS1_21BinaryOpScalarFunctorIhLi2ELi1ELi1EEEJNS0_7maximumIhEEhEEEvT_T0_DpT1_:
	.zero		3675


//--------------------- .nv.constant0._ZN2at6native57_GLOBAL__N__f3eca4a2_24_ForeachBinaryOpScalar_cu_86b9896c25multi_tensor_apply_kernelINS1_18TensorListMetadataILi1EEENS1_21BinaryOpScalarFunctorIN3c108BFloat16ELi1ELi1ELi0EEEJNS0_7maximumIfEEfEEEvT_T0_DpT1_ --------------------------
	.section	.nv.constant0._ZN2at6native57_GLOBAL__N__f3eca4a2_24_ForeachBinaryOpScalar_cu_86b9896c25multi_tensor_apply_kernelINS1_18TensorListMetadataILi1EEENS1_21BinaryOpScalarFunctorIN3c108BFloat16ELi1ELi1ELi0EEEJNS0_7maximumIfEEfEEEvT_T0_DpT1_,"a",@progbits
	.sectionflags	@""
	.align	4
.nv.constant0._ZN2at6native57_GLOBAL__N__f3eca4a2_24_ForeachBinaryOpScalar_cu_86b9896c25multi_tensor_apply_kernelINS1_18TensorListMetadataILi1EEENS1_21BinaryOpScalarFunctorIN3c108BFloat16ELi1ELi1ELi0EEEJNS0_7maximumIfEEfEEEvT_T0_DpT1_:
	.zero		3904


//--------------------- .nv.constant0._ZN2at6native57_GLOBAL__N__f3eca4a2_24_ForeachBinaryOpScalar_cu_86b9896c25multi_tensor_apply_kernelINS1_18TensorListMetadataILi1EEENS1_21BinaryOpScalarFunctorIN3c104HalfELi1ELi1ELi0EEEJNS0_7maximumIfEEfEEEvT_T0_DpT1_ --------------------------
	.section	.nv.constant0._ZN2at6native57_GLOBAL__N__f3eca4a2_24_ForeachBinaryOpScalar_cu_86b9896c25multi_tensor_apply_kernelINS1_18TensorListMetadataILi1EEENS1_21BinaryOpScalarFunctorIN3c104HalfELi1ELi1ELi0EEEJNS0_7maximumIfEEfEEEvT_T0_DpT1_,"a",@progbits
	.sectionflags	@""
	.align	4
.nv.constant0._ZN2at6native57_GLOBAL__N__f3eca4a2_24_ForeachBinaryOpScalar_cu_86b9896c25multi_tensor_apply_kernelINS1_18TensorListMetadataILi1EEENS1_21BinaryOpScalarFunctorIN3c104HalfELi1ELi1ELi0EEEJNS0_7maximumIfEEfEEEvT_T0_DpT1_:
	.zero		3904


//--------------------- .nv.constant0._ZN2at6native57_GLOBAL__N__f3eca4a2_24_ForeachBinaryOpScalar_cu_86b9896c25multi_tensor_apply_kernelINS1_18TensorListMetadataILi1EEENS1_21BinaryOpScalarFunctorIfLi1ELi1ELi0EEEJNS0_7maximumIfEEfEEEvT_T0_DpT1_ --------------------------
	.section	.nv.constant0._ZN2at6native57_GLOBAL__N__f3eca4a2_24_ForeachBinaryOpScalar_cu_86b9896c25multi_tensor_apply_kernelINS1_18TensorListMetadataILi1EEENS1_21BinaryOpScalarFunctorIfLi1ELi1ELi0EEEJNS0_7maximumIfEEfEEEvT_T0_DpT1_,"a",@progbits
	.sectionflags	@""
	.align	4
.nv.constant0._ZN2at6native57_GLOBAL__N__f3eca4a2_24_ForeachBinaryOpScalar_cu_86b9896c25multi_tensor_apply_kernelINS1_18TensorListMetadataILi1EEENS1_21BinaryOpScalarFunctorIfLi1ELi1ELi0EEEJNS0_7maximumIfEEfEEEvT_T0_DpT1_:
	.zero		3904


//--------------------- .nv.constant0._ZN2at6native57_GLOBAL__N__f3eca4a2_24_ForeachBinaryOpScalar_cu_86b9896c25multi_tensor_apply_kernelINS1_18TensorListMetadataILi1EEENS1_21BinaryOpScalarFunctorIdLi1ELi1ELi0EEEJNS0_7maximumIdEEdEEEvT_T0_DpT1_ --------------------------
	.section	.nv.constant0._ZN2at6native57_GLOBAL__N__f3eca4a2_24_ForeachBinaryOpScalar_cu_86b9896c25multi_tensor_apply_kernelINS1_18TensorListMetadataILi1EEENS1_21BinaryOpScalarFunctorIdLi1ELi1ELi0EEEJNS0_7maximumIdEEdEEEvT_T0_DpT1_,"a",@progbits
	.sectionflags	@""
	.align	4
.nv.constant0._ZN2at6native57_GLOBAL__N__f3eca4a2_24_ForeachBinaryOpScalar_cu_86b9896c25multi_tensor_apply_kernelINS1_18TensorListMetadataILi1EEENS1_21BinaryOpScalarFunctorIdLi1ELi1ELi0EEEJNS0_7maximumIdEEdEEEvT_T0_DpT1_:
	.zero		3912


//--------------------- .nv.constant0._ZN2at6native57_GLOBAL__N__f3eca4a2_24_ForeachBinaryOpScalar_cu_86b9896c25multi_tensor_apply_kernelINS1_18TensorListMetadataILi1EEENS1_21BinaryOpScalarFunctorIsLi1ELi1ELi0EEEJNS0_7maximumIsEEsEEEvT_T0_DpT1_ --------------------------
	.section	.nv.constant0._ZN2at6native57_GLOBAL__N__f3eca4a2_24_ForeachBinaryOpScalar_cu_86b9896c25multi_tensor_apply_kernelINS1_18TensorListMetadataILi1EEENS1_21BinaryOpScalarFunctorIsLi1ELi1ELi0EEEJNS0_7maximumIsEEsEEEvT_T0_DpT1_,"a",@progbits
	.sectionflags	@""
	.align	4
.nv.constant0._ZN2at6native57_GLOBAL__N__f3eca4a2_24_ForeachBinaryOpScalar_cu_86b9896c25multi_tensor_apply_kernelINS1_18TensorListMetadataILi1EEENS1_21BinaryOpScalarFunctorIsLi1ELi1ELi0EEEJNS0_7maximumIsEEsEEEvT_T0_DpT1_:
	.zero		3900


//--------------------- .nv.constant0._ZN2at6native57_GLOBAL__N__f3eca4a2_24_ForeachBinaryOpScalar_cu_86b9896c25multi_tensor_apply_kernelINS1_18TensorListMetadataILi1EEENS1_21BinaryOpScalarFunctorIlLi1ELi1ELi0EEEJNS0_7maximumIlEElEEEvT_T0_DpT1_ --------------------------
	.section	.nv.constant0._ZN2at6native57_GLOBAL__N__f3eca4a2_24_ForeachBinaryOpScalar_cu_86b9896c25multi_tensor_apply_kernelINS1_18TensorListMetadataILi1EEENS1_21BinaryOpScalarFunctorIlLi1ELi1ELi0EEEJNS0_7maximumIlEElEEEvT_T0_DpT1_,"a",@progbits
	.sectionflags	@""
	.align	4
.nv.constant0._ZN2at6native57_GLOBAL__N__f3eca4a2_24_ForeachBinaryOpScalar_cu_86b9896c25multi_tensor_apply_kernelINS1_18TensorListMetadataILi1EEENS1_21BinaryOpScalarFunctorIlLi1ELi1ELi0EEEJNS0_7maximumIlEElEEEvT_T0_DpT1_:
	.zero		3912


//--------------------- .nv.constant0._ZN2at6native57_GLOBAL__N__f3eca4a2_24_ForeachBinaryOpScalar_cu_86b9896c25multi_tensor_apply_kernelINS1_18TensorListMetadataILi1EEENS1_21BinaryOpScalarFunctorIiLi1ELi1ELi0EEEJNS0_7maximumIiEEiEEEvT_T0_DpT1_ --------------------------
	.section	.nv.constant0._ZN2at6native57_GLOBAL__N__f3eca4a2_24_ForeachBinaryOpScalar_cu_86b9896c25multi_tensor_apply_kernelINS1_18TensorListMetadataILi1EEENS1_21BinaryOpScalarFunctorIiLi1ELi1ELi0EEEJNS0_7maximumIiEEiEEEvT_T0_DpT1_,"a",@progbits
	.sectionflags	@""
	.align	4
.nv.constant0._ZN2at6native57_GLOBAL__N__f3eca4a2_24_ForeachBinaryOpScalar_cu_86b9896c25multi_tensor_apply_kernelINS1_18TensorListMetadataILi1EEENS1_21BinaryOpScalarFunctorIiLi1ELi1ELi0EEEJNS0_7maximumIiEEiEEEvT_T0_DpT1_:
	.zero		3904


//--------------------- .nv.constant0._ZN2at6native57_GLOBAL__N__f3eca4a2_24_ForeachBinaryOpScalar_cu_86b9896c25multi_tensor_apply_kernelINS1_18TensorListMetadataILi1EEENS1_21BinaryOpScalarFunctorIaLi1ELi1ELi0EEEJNS0_7maximumIaEEaEEEvT_T0_DpT1_ --------------------------
	.section	.nv.constant0._ZN2at6native57_GLOBAL__N__f3eca4a2_24_ForeachBinaryOpScalar_cu_86b9896c25multi_tensor_apply_kernelINS1_18TensorListMetadataILi1EEENS1_21BinaryOpScalarFunctorIaLi1ELi1ELi0EEEJNS0_7maximumIaEEaEEEvT_T0_DpT1_,"a",@progbits
	.sectionflags	@""
	.align	4
.nv.constant0._ZN2at6native57_GLOBAL__N__f3eca4a2_24_ForeachBinaryOpScalar_cu_86b9896c25multi_tensor_apply_kernelINS1_18TensorListMetadataILi1EEENS1_21BinaryOpScalarFunctorIaLi1ELi1ELi0EEEJNS0_7maximumIaEEaEEEvT_T0_DpT1_:
	.zero		3899


//--------------------- .nv.constant0._ZN2at6native57_GLOBAL__N__f3eca4a2_24_ForeachBinaryOpScalar_cu_86b9896c25multi_tensor_apply_kernelINS1_18TensorListMetadataILi1EEENS1_21BinaryOpScalarFunctorIhLi1ELi1ELi0EEEJNS0_7maximumIhEEhEEEvT_T0_DpT1_ --------------------------
	.section	.nv.constant0._ZN2at6native57_GLOBAL__N__f3eca4a2_24_ForeachBinaryOpScalar_cu_86b9896c25multi_tensor_apply_kernelINS1_18TensorListMetadataILi1EEENS1_21BinaryOpScalarFunctorIhLi1ELi1ELi0EEEJNS0_7maximumIhEEhEEEvT_T0_DpT1_,"a",@progbits
	.sectionflags	@""
	.align	4
.nv.constant0._ZN2at6native57_GLOBAL__N__f3eca4a2_24_ForeachBinaryOpScalar_cu_86b9896c25multi_tensor_apply_kernelINS1_18TensorListMetadataILi1EEENS1_21BinaryOpScalarFunctorIhLi1ELi1ELi0EEEJNS0_7maximumIhEEhEEEvT_T0_DpT1_:
	.zero		3899


//--------------------- .nv.constant0._ZN2at6native57_GLOBAL__N__f3eca4a2_24_ForeachBinaryOpScalar_cu_86b9896c25multi_tensor_apply_kernelINS1_18TensorListMetadataILi2EEENS1_21BinaryOpScalarFunctorIN3c108BFloat16ELi2ELi1ELi1EEEJNS0_7minimumIfEEfEEEvT_T0_DpT1_ --------------------------
	.section	.nv.constant0._ZN2at6native57_GLOBAL__N__f3eca4a2_24_ForeachBinaryOpScalar_cu_86b9896c25multi_tensor_apply_kernelINS1_18TensorListMetadataILi2EEENS1_21BinaryOpScalarFunctorIN3c108BFloat16ELi2ELi1ELi1EEEJNS0_7minimumIfEEfEEEvT_T0_DpT1_,"a",@progbits
	.sectionflags	@""
	.align	4
.nv.constant0._ZN2at6native57_GLOBAL__N__f3eca4a2_24_ForeachBinaryOpScalar_cu_86b9896c25multi_tensor_apply_kernelINS1_18TensorListMetadataILi2EEENS1_21BinaryOpScalarFunctorIN3c108BFloat16ELi2ELi1ELi1EEEJNS0_7minimumIfEEfEEEvT_T0_DpT1_:
	.zero		3680


//--------------------- .nv.constant0._ZN2at6native57_GLOBAL__N__f3eca4a2_24_ForeachBinaryOpScalar_cu_86b9896c25multi_tensor_apply_kernelINS1_18TensorListMetadataILi2EEENS1_21BinaryOpScalarFunctorIN3c104HalfELi2ELi1ELi1EEEJNS0_7minimumIfEEfEEEvT_T0_DpT1_ --------------------------
	.section	.nv.constant0._ZN2at6native57_GLOBAL__N__f3eca4a2_24_ForeachBinaryOpScalar_cu_86b9896c25multi_tensor_apply_kernelINS1_18TensorListMetadataILi2EEENS1_21BinaryOpScalarFunctorIN3c104HalfELi2ELi1ELi1EEEJNS0_7minimumIfEEfEEEvT_T0_DpT1_,"a",@progbits
	.sectionflags	@""
	.align	4
.nv.constant0._ZN2at6native57_GLOBAL__N__f3eca4a2_24_ForeachBinaryOpScalar_cu_86b9896c25multi_tensor_apply_kernelINS1_18TensorListMetadataILi2EEENS1_21BinaryOpScalarFunctorIN3c104HalfELi2ELi1ELi1EEEJNS0_7minimumIfEEfEEEvT_T0_DpT1_:
	.zero		3680


//--------------------- .nv.constant0._ZN2at6native57_GLOBAL__N__f3eca4a2_24_ForeachBinaryOpScalar_cu_86b9896c25multi_tensor_apply_kernelINS1_18TensorListMetadataILi2EEENS1_21BinaryOpScalarFunctorIfLi2ELi1ELi1EEEJNS0_7minimumIfEEfEEEvT_T0_DpT1_ --------------------------
	.section	.nv.constant0._ZN2at6native57_GLOBAL__N__f3eca4a2_24_ForeachBinaryOpScalar_cu_86b9896c25multi_tensor_apply_kernelINS1_18TensorListMetadataILi2EEENS1_21BinaryOpScalarFunctorIfLi2ELi1ELi1EEEJNS0_7minimumIfEEfEEEvT_T0_DpT1_,"a",@progbits
	.sectionflags	@""
	.align	4
.nv.constant0._ZN2at6native57_GLOBAL__N__f3eca4a2_24_ForeachBinaryOpScalar_cu_86b9896c25multi_tensor_apply_kernelINS1_18TensorListMetadataILi2EEENS1_21BinaryOpScalarFunctorIfLi2ELi1ELi1EEEJNS0_7minimumIfEEfEEEvT_T0_DpT1_:
	.zero		3680


//--------------------- .nv.constant0._ZN2at6native57_GLOBAL__N__f3eca4a2_24_ForeachBinaryOpScalar_cu_86b9896c25multi_tensor_apply_kernelINS1_18TensorListMetadataILi2EEENS1_21BinaryOpScalarFunctorIdLi2ELi1ELi1EEEJNS0_7minimumIdEEdEEEvT_T0_DpT1_ --------------------------
	.section	.nv.constant0._ZN2at6native57_GLOBAL__N__f3eca4a2_24_ForeachBinaryOpScalar_cu_86b9896c25multi_tensor_apply_kernelINS1_18TensorListMetadataILi2EEENS1_21BinaryOpScalarFunctorIdLi2ELi1ELi1EEEJNS0_7minimumIdEEdEEEvT_T0_DpT1_,"a",@progbits
	.sectionflags	@""
	.align	4
.nv.constant0._ZN2at6native57_GLOBAL__N__f3eca4a2_24_ForeachBinaryOpScalar_cu_86b9896c25multi_tensor_apply_kernelINS1_18TensorListMetadataILi2EEENS1_21BinaryOpScalarFunctorIdLi2ELi1ELi1EEEJNS0_7minimumIdEEdEEEvT_T0_DpT1_:
	.zero		3688


//--------------------- .nv.constant0._ZN2at6native57_GLOBAL__N__f3eca4a2_24_ForeachBinaryOpScalar_cu_86b9896c25multi_tensor_apply_kernelINS1_18TensorListMetadataILi2EEENS1_21BinaryOpScalarFunctorIsLi2ELi1ELi1EEEJNS0_7minimumIsEEsEEEvT_T0_DpT1_ --------------------------
	.section	.nv.constant0._ZN2at6native57_GLOBAL__N__f3eca4a2_24_ForeachBinaryOpScalar_cu_86b9896c25multi_tensor_apply_kernelINS1_18TensorListMetadataILi2EEENS1_21BinaryOpScalarFunctorIsLi2ELi1ELi1EEEJNS0_7minimumIsEEsEEEvT_T0_DpT1_,"a",@progbits
	.sectionflags	@""
	.align	4
.nv.constant0._ZN2at6native57_GLOBAL__N__f3eca4a2_24_ForeachBinaryOpScalar_cu_86b9896c25multi_tensor_apply_kernelINS1_18TensorListMetadataILi2EEENS1_21BinaryOpScalarFunctorIsLi2ELi1ELi1EEEJNS0_7minimumIsEEsEEEvT_T0_DpT1_:
	.zero		3676


//--------------------- .nv.constant0._ZN2at6native57_GLOBAL__N__f3eca4a2_24_ForeachBinaryOpScalar_cu_86b9896c25multi_tensor_apply_kernelINS1_18TensorListMetadataILi2EEENS1_21BinaryOpScalarFunctorIlLi2ELi1ELi1EEEJNS0_7minimumIlEElEEEvT_T0_DpT1_ --------------------------
	.section	.nv.constant0._ZN2at6native57_GLOBAL__N__f3eca4a2_24_ForeachBinaryOpScalar_cu_86b9896c25multi_tensor_apply_kernelINS1_18TensorListMetadataILi2EEENS1_21BinaryOpScalarFunctorIlLi2ELi1ELi1EEEJNS0_7minimumIlEElEEEvT_T0_DpT1_,"a",@progbits
	.sectionflags	@""
	.align	4
.nv.constant0._ZN2at6native57_GLOBAL__N__f3eca4a2_24_ForeachBinaryOpScalar_cu_86b9896c25multi_tensor_apply_kernelINS1_18TensorListMetadataILi2EEENS1_21BinaryOpScalarFunctorIlLi2ELi1ELi1EEEJNS0_7minimumIlEElEEEvT_T0_DpT1_:
	.zero		3688


//--------------------- .nv.constant0._ZN2at6native57_GLOBAL__N__f3eca4a2_24_ForeachBinaryOpScalar_cu_86b9896c25multi_tensor_apply_kernelINS1_18TensorListMetadataILi2EEENS1_21BinaryOpScalarFunctorIiLi2ELi1ELi1EEEJNS0_7minimumIiEEiEEEvT_T0_DpT1_ --------------------------
	.section	.nv.constant0._ZN2at6native57_GLOBAL__N__f3eca4a2_24_ForeachBinaryOpScalar_cu_86b9896c25multi_tensor_apply_kernelINS1_18TensorListMetadataILi2EEENS1_21BinaryOpScalarFunctorIiLi2ELi1ELi1EEEJNS0_7minimumIiEEiEEEvT_T0_DpT1_,"a",@progbits
	.sectionflags	@""
	.align	4
.nv.constant0._ZN2at6native57_GLOBAL__N__f3eca4a2_24_ForeachBinaryOpScalar_cu_86b9896c25multi_tensor_apply_kernelINS1_18TensorListMetadataILi2EEENS1_21BinaryOpScalarFunctorIiLi2ELi1ELi1EEEJNS0_7minimumIiEEiEEEvT_T0_DpT1_:
	.zero		3680


//--------------------- .nv.constant0._ZN2at6native57_GLOBAL__N__f3eca4a2_24_ForeachBinaryOpScalar_cu_86b9896c25multi_tensor_apply_kernelINS1_18TensorListMetadataILi2EEENS1_21BinaryOpScalarFunctorIaLi2ELi1ELi1EEEJNS0_7minimumIaEEaEEEvT_T0_DpT1_ --------------------------
	.section	.nv.constant0._ZN2at6native57_GLOBAL__N__f3eca4a2_24_ForeachBinaryOpScalar_cu_86b9896c25multi_tensor_apply_kernelINS1_18TensorListMetadataILi2EEENS1_21BinaryOpScalarFunctorIaLi2ELi1ELi1EEEJNS0_7minimumIaEEaEEEvT_T0_DpT1_,"a",@progbits
	.sectionflags	@""
	.align	4
.nv.constant0._ZN2at6native57_GLOBAL__N__f3eca4a2_24_ForeachBinaryOpScalar_cu_86b9896c25multi_tensor_apply_kernelINS1_18TensorListMetadataILi2EEENS1_21BinaryOpScalarFunctorIaLi2ELi1ELi1EEEJNS0_7minimumIaEEaEEEvT_T0_DpT1_:
	.zero		3675


//--------------------- .nv.constant0._ZN2at6native57_GLOBAL__N__f3eca4a2_24_ForeachBinaryOpScalar_cu_86b9896c25multi_tensor_apply_kernelINS1_18TensorListMetadataILi2EEENS1_21BinaryOpScalarFunctorIhLi2ELi1ELi1EEEJNS0_7minimumIhEEhEEEvT_T0_DpT1_ --------------------------
	.section	.nv.constant0._ZN2at6native57_GLOBAL__N__f3eca4a2_24_ForeachBinaryOpScalar_cu_86b9896c25multi_tensor_apply_kernelINS1_18TensorListMetadataILi2EEENS1_21BinaryOpScalarFunctorIhLi2ELi1ELi1EEEJNS0_7minimumIhEEhEEEvT_T0_DpT1_,"a",@progbits
	.sectionflags	@""
	.align	4
.nv.constant0._ZN2at6native57_GLOBAL__N__f3eca4a2_24_ForeachBinaryOpScalar_cu_86b9896c25multi_tensor_apply_kernelINS1_18TensorListMetadataILi2EEENS1_21BinaryOpScalarFunctorIhLi2ELi1ELi1EEEJNS0_7minimumIhEEhEEEvT_T0_DpT1_:
	.zero		3675


//--------------------- .nv.constant0._ZN2at6native57_GLOBAL__N__f3eca4a2_24_ForeachBinaryOpScalar_cu_86b9896c25multi_tensor_apply_kernelINS1_18TensorListMetadataILi1EEENS1_21BinaryOpScalarFunctorIN3c108BFloat16ELi1ELi1ELi0EEEJNS0_7minimumIfEEfEEEvT_T0_DpT1_ --------------------------
	.section	.nv.constant0._ZN2at6native57_GLOBAL__N__f3eca4a2_24_ForeachBinaryOpScalar_cu_86b9896c25multi_tensor_apply_kernelINS1_18TensorListMetadataILi1EEENS1_21BinaryOpScalarFunctorIN3c108BFloat16ELi1ELi1ELi0EEEJNS0_7minimumIfEEfEEEvT_T0_DpT1_,"a",@progbits
	.sectionflags	@""
	.align	4
.nv.constant0._ZN2at6native57_GLOBAL__N__f3eca4a2_24_ForeachBinaryOpScalar_cu_86b9896c25multi_tensor_apply_kernelINS1_18TensorListMetadataILi1EEENS1_21BinaryOpScalarFunctorIN3c108BFloat16ELi1ELi1ELi0EEEJNS0_7minimumIfEEfEEEvT_T0_DpT1_:
	.zero		3904


//--------------------- .nv.constant0._ZN2at6native57_GLOBAL__N__f3eca4a2_24_ForeachBinaryOpScalar_cu_86b9896c25multi_tensor_apply_kernelINS1_18TensorListMetadataILi1EEENS1_21BinaryOpScalarFunctorIN3c104HalfELi1ELi1ELi0EEEJNS0_7minimumIfEEfEEEvT_T0_DpT1_ --------------------------
	.section	.nv.constant0._ZN2at6native57_GLOBAL__N__f3eca4a2_24_ForeachBinaryOpScalar_cu_86b9896c25multi_tensor_apply_kernelINS1_18TensorListMetadataILi1EEENS1_21BinaryOpScalarFunctorIN3c104HalfELi1ELi1ELi0EEEJNS0_7minimumIfEEfEEEvT_T0_DpT1_,"a",@progbits
	.sectionflags	@""
	.align	4
.nv.constant0._ZN2at6native57_GLOBAL__N__f3eca4a2_24_ForeachBinaryOpScalar_cu_86b9896c25multi_tensor_apply_kernelINS1_18TensorListMetadataILi1EEENS1_21BinaryOpScalarFunctorIN3c104HalfELi1ELi1ELi0EEEJNS0_7minimumIfEEfEEEvT_T0_DpT1_:
	.zero		3904


//--------------------- .nv.constant0._ZN2at6native57_GLOBAL__N__f3eca4a2_24_ForeachBinaryOpScalar_cu_86b9896c25multi_tensor_apply_kernelINS1_18TensorListMetadataILi1EEENS1_21BinaryOpScalarFunctorIfLi1ELi1ELi0EEEJNS0_7minimumIfEEfEEEvT_T0_DpT1_ --------------------------
	.section	.nv.constant0._ZN2at6native57_GLOBAL__N__f3eca4a2_24_ForeachBinaryOpScalar_cu_86b9896c25multi_tensor_apply_kernelINS1_18TensorListMetadataILi1EEENS1_21BinaryOpScalarFunctorIfLi1ELi1ELi0EEEJNS0_7minimumIfEEfEEEvT_T0_DpT1_,"a",@progbits
	.sectionflags	@""
	.align	4
.nv.constant0._ZN2at6native57_GLOBAL__N__f3eca4a2_24_ForeachBinaryOpScalar_cu_86b9896c25multi_tensor_apply_kernelINS1_18TensorListMetadataILi1EEENS1_21BinaryOpScalarFunctorIfLi1ELi1ELi0EEEJNS0_7minimumIfEEfEEEvT_T0_DpT1_:
	.zero		3904


//--------------------- .nv.constant0._ZN2at6native57_GLOBAL__N__f3eca4a2_24_ForeachBinaryOpScalar_cu_86b9896c25multi_tensor_apply_kernelINS1_18TensorListMetadataILi1EEENS1_21BinaryOpScalarFunctorIdLi1ELi1ELi0EEEJNS0_7minimumIdEEdEEEvT_T0_DpT1_ --------------------------
	.section	.nv.constant0._ZN2at6native57_GLOBAL__N__f3eca4a2_24_ForeachBinaryOpScalar_cu_86b9896c25multi_tensor_apply_kernelINS1_18TensorListMetadataILi1EEENS1_21BinaryOpScalarFunctorIdLi1ELi1ELi0EEEJNS0_7minimumIdEEdEEEvT_T0_DpT1_,"a",@progbits
	.sectionflags	@""
	.align	4
.nv.constant0._ZN2at6native57_GLOBAL__N__f3eca4a2_24_ForeachBinaryOpScalar_cu_86b9896c25multi_tensor_apply_kernelINS1_18TensorListMetadataILi1EEENS1_21BinaryOpScalarFunctorIdLi1ELi1ELi0EEEJNS0_7minimumIdEEdEEEvT_T0_DpT1_:
	.zero		3912


//--------------------- .nv.constant0._ZN2at6native57_GLOBAL__N__f3eca4a2_24_ForeachBinaryOpScalar_cu_86b9896c25multi_tensor_apply_kernelINS1_18TensorListMetadataILi1EEENS1_21BinaryOpScalarFunctorIsLi1ELi1ELi0EEEJNS0_7minimumIsEEsEEEvT_T0_DpT1_ --------------------------
	.section	.nv.constant0._ZN2at6native57_GLOBAL__N__f3eca4a2_24_ForeachBinaryOpScalar_cu_86b9896c25multi_tensor_apply_kernelINS1_18TensorListMetadataILi1EEENS1_21BinaryOpScalarFunctorIsLi1ELi1ELi0EEEJNS0_7minimumIsEEsEEEvT_T0_DpT1_,"a",@progbits
	.sectionflags	@""
	.align	4
.nv.constant0._ZN2at6native57_GLOBAL__N__f3eca4a2_24_ForeachBinaryOpScalar_cu_86b9896c25multi_tensor_apply_kernelINS1_18TensorListMetadataILi1EEENS1_21BinaryOpScalarFunctorIsLi1ELi1ELi0EEEJNS0_7minimumIsEEsEEEvT_T0_DpT1_:
	.zero		3900


//--------------------- .nv.constant0._ZN2at6native57_GLOBAL__N__f3eca4a2_24_ForeachBinaryOpScalar_cu_86b9896c25multi_tensor_apply_kernelINS1_18TensorListMetadataILi1EEENS1_21BinaryOpScalarFunctorIlLi1ELi1ELi0EEEJNS0_7minimumIlEElEEEvT_T0_DpT1_ --------------------------
	.section	.nv.constant0._ZN2at6native57_GLOBAL__N__f3eca4a2_24_ForeachBinaryOpScalar_cu_86b9896c25multi_tensor_apply_kernelINS1_18TensorListMetadataILi1EEENS1_21BinaryOpScalarFunctorIlLi1ELi1ELi0EEEJNS0_7minimumIlEElEEEvT_T0_DpT1_,"a",@progbits
	.sectionflags	@""
	.align	4
.nv.constant0._ZN2at6native57_GLOBAL__N__f3eca4a2_24_ForeachBinaryOpScalar_cu_86b9896c25multi_tensor_apply_kernelINS1_18TensorListMetadataILi1EEENS1_21BinaryOpScalarFunctorIlLi1ELi1ELi0EEEJNS0_7minimumIlEElEEEvT_T0_DpT1_:
	.zero		3912


//--------------------- .nv.constant0._ZN2at6native57_GLOBAL__N__f3eca4a2_24_ForeachBinaryOpScalar_cu_86b9896c25multi_tensor_apply_kernelINS1_18TensorListMetadataILi1EEENS1_21BinaryOpScalarFunctorIiLi1ELi1ELi0EEEJNS0_7minimumIiEEiEEEvT_T0_DpT1_ --------------------------
	.section	.nv.constant0._ZN2at6native57_GLOBAL__N__f3eca4a2_24_ForeachBinaryOpScalar_cu_86b9896c25multi_tensor_apply_kernelINS1_18TensorListMetadataILi1EEENS1_21BinaryOpScalarFunctorIiLi1ELi1ELi0EEEJNS0_7minimumIiEEiEEEvT_T0_DpT1_,"a",@progbits
	.sectionflags	@""
	.align	4
.nv.constant0._ZN2at6native57_GLOBAL__N__f3eca4a2_24_ForeachBinaryOpScalar_cu_86b9896c25multi_tensor_apply_kernelINS1_18TensorListMetadataILi1EEENS1_21BinaryOpScalarFunctorIiLi1ELi1ELi0EEEJNS0_7minimumIiEEiEEEvT_T0_DpT1_:
	.zero		3904


//--------------------- .nv.constant0._ZN2at6native57_GLOBAL__N__f3eca4a2_24_ForeachBinaryOpScalar_cu_86b9896c25multi_tensor_apply_kernelINS1_18TensorListMetadataILi1EEENS1_21BinaryOpScalarFunctorIaLi1ELi1ELi0EEEJNS0_7minimumIaEEaEEEvT_T0_DpT1_ --------------------------
	.section	.nv.constant0._ZN2at6native57_GLOBAL__N__f3eca4a2_24_ForeachBinaryOpScalar_cu_86b9896c25multi_tensor_apply_kernelINS1_18TensorListMetadataILi1EEENS1_21BinaryOpScalarFunctorIaLi1ELi1ELi0EEEJNS0_7minimumIaEEaEEEvT_T0_DpT1_,"a",@progbits
	.sectionflags	@""
	.align	4
.nv.constant0._ZN2at6native57_GLOBAL__N__f3eca4a2_24_ForeachBinaryOpScalar_cu_86b9896c25multi_tensor_apply_kernelINS1_18TensorListMetadataILi1EEENS1_21BinaryOpScalarFunctorIaLi1ELi1ELi0EEEJNS0_7minimumIaEEaEEEvT_T0_DpT1_:
	.zero		3899


//--------------------- .nv.constant0._ZN2at6native57_GLOBAL__N__f3eca4a2_24_ForeachBinaryOpScalar_cu_86b9896c25multi_tensor_apply_kernelINS1_18TensorListMetadataILi1EEENS1_21BinaryOpScalarFunctorIhLi1ELi1ELi0EEEJNS0_7minimumIhEEhEEEvT_T0_DpT1_ --------------------------
	.section	.nv.constant0._ZN2at6native57_GLOBAL__N__f3eca4a2_24_ForeachBinaryOpScalar_cu_86b9896c25multi_tensor_apply_kernelINS1_18TensorListMetadataILi1EEENS1_21BinaryOpScalarFunctorIhLi1ELi1ELi0EEEJNS0_7minimumIhEEhEEEvT_T0_DpT1_,"a",@progbits
	.sectionflags	@""
	.align	4
.nv.constant0._ZN2at6native57_GLOBAL__N__f3eca4a2_24_ForeachBinaryOpScalar_cu_86b9896c25multi_tensor_apply_kernelINS1_18TensorListMetadataILi1EEENS1_21BinaryOpScalarFunctorIhLi1ELi1ELi0EEEJNS0_7minimumIhEEhEEEvT_T0_DpT1_:
	.zero		3899


//--------------------- .nv.constant0._ZN2at6native57_GLOBAL__N__f3eca4a2_24_ForeachBinaryOpScalar_cu_86b9896c25multi_tensor_apply_kernelINS1_18TensorListMetadataILi2EEENS1_21BinaryOpScalarFunctorIN3c108BFloat16ELi2ELi1ELi1EEEJSt5minusIfEfEEEvT_T0_DpT1_ --------------------------
	.section	.nv.constant0._ZN2at6native57_GLOBAL__N__f3eca4a2_24_ForeachBinaryOpScalar_cu_86b9896c25multi_tensor_apply_kernelINS1_18TensorListMetadataILi2EEENS1_21BinaryOpScalarFunctorIN3c108BFloat16ELi2ELi1ELi1EEEJSt5minusIfEfEEEvT_T0_DpT1_,"a",@progbits
	.sectionflags	@""
	.align	4
.nv.constant0._ZN2at6native57_GLOBAL__N__f3eca4a2_24_ForeachBinaryOpScalar_cu_86b9896c25multi_tensor_apply_kernelINS1_18TensorListMetadataILi2EEENS1_21BinaryOpScalarFunctorIN3c108BFloat16ELi2ELi1ELi1EEEJSt5minusIfEfEEEvT_T0_DpT1_:
	.zero		3680


//--------------------- .nv.constant0._ZN2at6native57_GLOBAL__N__f3eca4a2_24_ForeachBinaryOpScalar_cu_86b9896c25multi_tensor_apply_kernelINS1_18TensorListMetadataILi2EEENS1_21BinaryOpScalarFunctorIN3c104HalfELi2ELi1ELi1EEEJSt5minusIfEfEEEvT_T0_DpT1_ --------------------------
	.section	.nv.constant0._ZN2at6native57_GLOBAL__N__f3eca4a2_24_ForeachBinaryOpScalar_cu_86b9896c25multi_tensor_apply_kernelINS1_18TensorListMetadataILi2EEENS1_21BinaryOpScalarFunctorIN3c104HalfELi2ELi1ELi1EEEJSt5minusIfEfEEEvT_T0_DpT1_,"a",@progbits
	.sectionflags	@""
	.align	4
.nv.constant0._ZN2at6native57_GLOBAL__N__f3eca4a2_24_ForeachBinaryOpScalar_cu_86b9896c25multi_tensor_apply_kernelINS1_18TensorListMetadataILi2EEENS1_21BinaryOpScalarFunctorIN3c104HalfELi2ELi1ELi1EEEJSt5minusIfEfEEEvT_T0_DpT1_:
	.zero		3680


//--------------------- .nv.constant0._ZN2at6native57_GLOBAL__N__f3eca4a2_24_ForeachBinaryOpScalar_cu_86b9896c25multi_tensor_apply_kernelINS1_18TensorListMetadataILi2EEENS1_21BinaryOpScalarFunctorIbLi2ELi1ELi1EEEJSt5minusIbEbEEEvT_T0_DpT1_ --------------------------
	.section	.nv.constant0._ZN2at6native57_GLOBAL__N__f3eca4a2_24_ForeachBinaryOpScalar_cu_86b9896c25multi_tensor_apply_kernelINS1_18TensorListMetadataILi2EEENS1_21BinaryOpScalarFunctorIbLi2ELi1ELi1EEEJSt5minusIbEbEEEvT_T0_DpT1_,"a",@progbits
	.sectionflags	@""
	.align	4
.nv.constant0._ZN2at6native57_GLOBAL__N__f3eca4a2_24_ForeachBinaryOpScalar_cu_86b9896c25multi_tensor_apply_kernelINS1_18TensorListMetadataILi2EEENS1_21BinaryOpScalarFunctorIbLi2ELi1ELi1EEEJSt5minusIbEbEEEvT_T0_DpT1_:
	.zero		3675


//--------------------- .nv.constant0._ZN2at6native57_GLOBAL__N__f3eca4a2_24_ForeachBinaryOpScalar_cu_86b9896c25multi_tensor_apply_kernelINS1_18TensorListMetadataILi2EEENS1_21BinaryOpScalarFunctorIN3c107complexIfEELi2ELi1ELi1EEEJSt5minusIS8_ES8_EEEvT_T0_DpT1_ --------------------------
	.section	.nv.constant0._ZN2at6native57_GLOBAL__N__f3eca4a2_24_ForeachBinaryOpScalar_cu_86b9896c25multi_tensor_apply_kernelINS1_18TensorListMetadataILi2EEENS1_21BinaryOpScalarFunctorIN3c107complexIfEELi2ELi1ELi1EEEJSt5minusIS8_ES8_EEEvT_T0_DpT1_,"a",@progbits
	.sectionflags	@""
	.align	4
.nv.constant0._ZN2at6native57_GLOBAL__N__f3eca4a2_24_ForeachBinaryOpScalar_cu_86b9896c25multi_tensor_apply_kernelINS1_18TensorListMetadataILi2EEENS1_21BinaryOpScalarFunctorIN3c107complexIfEELi2ELi1ELi1EEEJSt5minusIS8_ES8_EEEvT_T0_DpT1_:
	.zero		3688


//--------------------- .nv.constant0._ZN2at6native57_GLOBAL__N__f3eca4a2_24_ForeachBinaryOpScalar_cu_86b9896c25multi_tensor_apply_kernelINS1_18TensorListMetadataILi2EEENS1_21BinaryOpScalarFunctorIN3c107complexIdEELi2ELi1ELi1EEEJSt5minusIS8_ES8_EEEvT_T0_DpT1_ --------------------------
	.section	.nv.constant0._ZN2at6native57_GLOBAL__N__f3eca4a2_24_ForeachBinaryOpScalar_cu_86b9896c25multi_tensor_apply_kernelINS1_18TensorListMetadataILi2EEENS1_21BinaryOpScalarFunctorIN3c107complexIdEELi2ELi1ELi1EEEJSt5minusIS8_ES8_EEEvT_T0_DpT1_,"a",@progbits
	.sectionflags	@""
	.align	4
.nv.constant0._ZN2at6native57_GLOBAL__N__f3eca4a2_24_ForeachBinaryOpScalar_cu_86b9896c25multi_tensor_apply_kernelINS1_18TensorListMetadataILi2EEENS1_21BinaryOpScalarFunctorIN3c107complexIdEELi2ELi1ELi1EEEJSt5minusIS8_ES8_EEEvT_T0_DpT1_:
	.zero		3696


//--------------------- .nv.constant0._ZN2at6native57_GLOBAL__N__f3eca4a2_24_ForeachBinaryOpScalar_cu_86b9896c25multi_tensor_apply_kernelINS1_18TensorListMetadataILi2EEENS1_21BinaryOpScalarFunctorIfLi2ELi1ELi1EEEJSt5minusIfEfEEEvT_T0_DpT1_ --------------------------
	.section	.nv.constant0._ZN2at6native57_GLOBAL__N__f3eca4a2_24_ForeachBinaryOpScalar_cu_86b9896c25multi_tensor_apply_kernelINS1_18TensorListMetadataILi2EEENS1_21BinaryOpScalarFunctorIfLi2ELi1ELi1EEEJSt5minusIfEfEEEvT_T0_DpT1_,"a",@progbits
	.sectionflags	@""
	.align	4
.nv.constant0._ZN2at6native57_GLOBAL__N__f3eca4a2_24_ForeachBinaryOpScalar_cu_86b9896c25multi_tensor_apply_kernelINS1_18TensorListMetadataILi2EEENS1_21BinaryOpScalarFunctorIfLi2ELi1ELi1EEEJSt5minusIfEfEEEvT_T0_DpT1_:
	.zero		3680


//--------------------- .nv.constant0._ZN2at6native57_GLOBAL__N__f3eca4a2_24_ForeachBinaryOpScalar_cu_86b9896c25multi_tensor_apply_kernelINS1_18TensorListMetadataILi2EEENS1_21BinaryOpScalarFunctorIdLi2ELi1ELi1EEEJSt5minusIdEdEEEvT_T0_DpT1_ --------------------------
	.section	.nv.constant0._ZN2at6native57_GLOBAL__N__f3eca4a2_24_ForeachBinaryOpScalar_cu_86b9896c25multi_tensor_apply_kernelINS1_18TensorListMetadataILi2EEENS1_21BinaryOpScalarFunctorIdLi2ELi1ELi1EEEJSt5minusIdEdEEEvT_T0_DpT1_,"a",@progbits
	.sectionflags	@""
	.align	4
.nv.constant0._ZN2at6native57_GLOBAL__N__f3eca4a2_24_ForeachBinaryOpScalar_cu_86b9896c25multi_tensor_apply_kernelINS1_18TensorListMetadataILi2EEENS1_21BinaryOpScalarFunctorIdLi2ELi1ELi1EEEJSt5minusIdEdEEEvT_T0_DpT1_:
	.zero		3688


//--------------------- .nv.constant0._ZN2at6native57_GLOBAL__N__f3eca4a2_24_ForeachBinaryOpScalar_cu_86b9896c25multi_tensor_apply_kernelINS1_18TensorListMetadataILi2EEENS1_21BinaryOpScalarFunctorIsLi2ELi1ELi1EEEJSt5minusIsEsEEEvT_T0_DpT1_ --------------------------
	.section	.nv.constant0._ZN2at6native57_GLOBAL__N__f3eca4a2_24_ForeachBinaryOpScalar_cu_86b9896c25multi_tensor_apply_kernelINS1_18TensorListMetadataILi2EEENS1_21BinaryOpScalarFunctorIsLi2ELi1ELi1EEEJSt5minusIsEsEEEvT_T0_DpT1_,"a",@progbits
	.sectionflags	@""
	.align	4
.nv.constant0._ZN2at6native57_GLOBAL__N__f3eca4a2_24_ForeachBinaryOpScalar_cu_86b9896c25multi_tensor_apply_kernelINS1_18TensorListMetadataILi2EEENS1_21BinaryOpScalarFunctorIsLi2ELi1ELi1EEEJSt5minusIsEsEEEvT_T0_DpT1_:
	.zero		3676


//--------------------- .nv.constant0._ZN2at6native57_GLOBAL__N__f3eca4a2_24_ForeachBinaryOpScalar_cu_86b9896c25multi_tensor_apply_kernelINS1_18TensorListMetadataILi2EEENS1_21BinaryOpScalarFunctorIlLi2ELi1ELi1EEEJSt5minusIlElEEEvT_T0_DpT1_ --------------------------
	.section	.nv.constant0._ZN2at6native57_GLOBAL__N__f3eca4a2_24_ForeachBinaryOpScalar_cu_86b9896c25multi_tensor_apply_kernelINS1_18TensorListMetadataILi2EEENS1_21BinaryOpScalarFunctorIlLi2ELi1ELi1EEEJSt5minusIlElEEEvT_T0_DpT1_,"a",@progbits
	.sectionflags	@""
	.align	4
.nv.constant0._ZN2at6native57_GLOBAL__N__f3eca4a2_24_ForeachBinaryOpScalar_cu_86b9896c25multi_tensor_apply_kernelINS1_18TensorListMetadataILi2EEENS1_21BinaryOpScalarFunctorIlLi2ELi1ELi1EEEJSt5minusIlElEEEvT_T0_DpT1_:
	.zero		3688


//--------------------- .nv.constant0._ZN2at6native57_GLOBAL__N__f3eca4a2_24_ForeachBinaryOpScalar_cu_86b9896c25multi_tensor_apply_kernelINS1_18TensorListMetadataILi2EEENS1_21BinaryOpScalarFunctorIiLi2ELi1ELi1EEEJSt5minusIiEiEEEvT_T0_DpT1_ --------------------------
	.section	.nv.constant0._ZN2at6native57_GLOBAL__N__f3eca4a2_24_ForeachBinaryOpScalar_cu_86b9896c25multi_tensor_apply_kernelINS1_18TensorListMetadataILi2EEENS1_21BinaryOpScalarFunctorIiLi2ELi1ELi1EEEJSt5minusIiEiEEEvT_T0_DpT1_,"a",@progbits
	.sectionflags	@""
	.align	4
.nv.constant0._ZN2at6native57_GLOBAL__N__f3eca4a2_24_ForeachBinaryOpScalar_cu_86b9896c25multi_tensor_apply_kernelINS1_18TensorListMetadataILi2EEENS1_21BinaryOpScalarFunctorIiLi2ELi1ELi1EEEJSt5minusIiEiEEEvT_T0_DpT1_:
	.zero		3680


//--------------------- .nv.constant0._ZN2at6native57_GLOBAL__N__f3eca4a2_24_ForeachBinaryOpScalar_cu_86b9896c25multi_tensor_apply_kernelINS1_18TensorListMetadataILi2EEENS1_21BinaryOpScalarFunctorIaLi2ELi1ELi1EEEJSt5minusIaEaEEEvT_T0_DpT1_ --------------------------
	.section	.nv.constant0._ZN2at6native57_GLOBAL__N__f3eca4a2_24_ForeachBinaryOpScalar_cu_86b9896c25multi_tensor_apply_kernelINS1_18TensorListMetadataILi2EEENS1_21BinaryOpScalarFunctorIaLi2ELi1ELi1EEEJSt5minusIaEaEEEvT_T0_DpT1_,"a",@progbits
	.sectionflags	@""
	.align	4
.nv.constant0._ZN2at6native57_GLOBAL__N__f3eca4a2_24_ForeachBinaryOpScalar_cu_86b9896c25multi_tensor_apply_kernelINS1_18TensorListMetadataILi2EEENS1_21BinaryOpScalarFunctorIaLi2ELi1ELi1EEEJSt5minusIaEaEEEvT_T0_DpT1_:
	.zero		3675


//--------------------- .nv.constant0._ZN2at6native57_GLOBAL__N__f3eca4a2_24_ForeachBinaryOpScalar_cu_86b9896c25multi_tensor_apply_kernelINS1_18TensorListMetadataILi2EEENS1_21BinaryOpScalarFunctorIhLi2ELi1ELi1EEEJSt5minusIhEhEEEvT_T0_DpT1_ --------------------------
	.section	.nv.constant0._ZN2at6native57_GLOBAL__N__f3eca4a2_24_ForeachBinaryOpScalar_cu_86b9896c25multi_tensor_apply_kernelINS1_18TensorListMetadataILi2EEENS1_21BinaryOpScalarFunctorIhLi2ELi1ELi1EEEJSt5minusIhEhEEEvT_T0_DpT1_,"a",@progbits
	.sectionflags	@""
	.align	4
.nv.constant0._ZN2at6native57_GLOBAL__N__f3eca4a2_24_ForeachBinaryOpScalar_cu_86b9896c25multi_tensor_apply_kernelINS1_18TensorListMetadataILi2EEENS1_21BinaryOpScalarFunctorIhLi2ELi1ELi1EEEJSt5minusIhEhEEEvT_T0_DpT1_:
	.zero		3675


//--------------------- .nv.constant0._ZN2at6native57_GLOBAL__N__f3eca4a2_24_ForeachBinaryOpScalar_cu_86b9896c25multi_tensor_apply_kernelINS1_18TensorListMetadataILi1EEENS1_21BinaryOpScalarFunctorIN3c108BFloat16ELi1ELi1ELi0EEEJSt5minusIfEfEEEvT_T0_DpT1_ --------------------------
	.section	.nv.constant0._ZN2at6native57_GLOBAL__N__f3eca4a2_24_ForeachBinaryOpScalar_cu_86b9896c25multi_tensor_apply_kernelINS1_18TensorListMetadataILi1EEENS1_21BinaryOpScalarFunctorIN3c108BFloat16ELi1ELi1ELi0EEEJSt5minusIfEfEEEvT_T0_DpT1_,"a",@progbits
	.sectionflags	@""
	.align	4
.nv.constant0._ZN2at6native57_GLOBAL__N__f3eca4a2_24_ForeachBinaryOpScalar_cu_86b9896c25multi_tensor_apply_kernelINS1_18TensorListMetadataILi1EEENS1_21BinaryOpScalarFunctorIN3c108BFloat16ELi1ELi1ELi0EEEJSt5minusIfEfEEEvT_T0_DpT1_:
	.zero		3904


//--------------------- .nv.constant0._ZN2at6native57_GLOBAL__N__f3eca4a2_24_ForeachBinaryOpScalar_cu_86b9896c25multi_tensor_apply_kernelINS1_18TensorListMetadataILi1EEENS1_21BinaryOpScalarFunctorIN3c104HalfELi1ELi1ELi0EEEJSt5minusIfEfEEEvT_T0_DpT1_ --------------------------
	.section	.nv.constant0._ZN2at6native57_GLOBAL__N__f3eca4a2_24_ForeachBinaryOpScalar_cu_86b9896c25multi_tensor_apply_kernelINS1_18TensorListMetadataILi1EEENS1_21BinaryOpScalarFunctorIN3c104HalfELi1ELi1ELi0EEEJSt5minusIfEfEEEvT_T0_DpT1_,"a",@progbits
	.sectionflags	@""
	.align	4
.nv.constant0._ZN2at6native57_GLOBAL__N__f3eca4a2_24_ForeachBinaryOpScalar_cu_86b9896c25multi_tensor_apply_kernelINS1_18TensorListMetadataILi1EEENS1_21BinaryOpScalarFunctorIN3c104HalfELi1ELi1ELi0EEEJSt5minusIfEfEEEvT_T0_DpT1_:
	.zero		3904


//--------------------- .nv.constant0._ZN2at6native57_GLOBAL__N__f3eca4a2_24_ForeachBinaryOpScalar_cu_86b9896c25multi_tensor_apply_kernelINS1_18TensorListMetadataILi1EEENS1_21BinaryOpScalarFunctorIbLi1ELi1ELi0EEEJSt5minusIbEbEEEvT_T0_DpT1_ --------------------------
	.section	.nv.constant0._ZN2at6native57_GLOBAL__N__f3eca4a2_24_ForeachBinaryOpScalar_cu_86b9896c25multi_tensor_apply_kernelINS1_18TensorListMetadataILi1EEENS1_21BinaryOpScalarFunctorIbLi1ELi1ELi0EEEJSt5minusIbEbEEEvT_T0_DpT1_,"a",@progbits
	.sectionflags	@""
	.align	4
.nv.constant0._ZN2at6native57_GLOBAL__N__f3eca4a2_24_ForeachBinaryOpScalar_cu_86b9896c25multi_tensor_apply_kernelINS1_18TensorListMetadataILi1EEENS1_21BinaryOpScalarFunctorIbLi1ELi1ELi0EEEJSt5minusIbEbEEEvT_T0_DpT1_:
	.zero		3899


//--------------------- .nv.constant0._ZN2at6native57_GLOBAL__N__f3eca4a2_24_ForeachBinaryOpScalar_cu_86b9896c25multi_tensor_apply_kernelINS1_18TensorListMetadataILi1EEENS1_21BinaryOpScalarFunctorIN3c107complexIfEELi1ELi1ELi0EEEJSt5minusIS8_ES8_EEEvT_T0_DpT1_ --------------------------
	.section	.nv.constant0._ZN2at6native57_GLOBAL__N__f3eca4a2_24_ForeachBinaryOpScalar_cu_86b9896c25multi_tensor_apply_kernelINS1_18TensorListMetadataILi1EEENS1_21BinaryOpScalarFunctorIN3c107complexIfEELi1ELi1ELi0EEEJSt5minusIS8_ES8_EEEvT_T0_DpT1_,"a",@progbits
	.sectionflags	@""
	.align	4
.nv.constant0._ZN2at6native57_GLOBAL__N__f3eca4a2_24_ForeachBinaryOpScalar_cu_86b9896c25multi_tensor_apply_kernelINS1_18TensorListMetadataILi1EEENS1_21BinaryOpScalarFunctorIN3c107complexIfEELi1ELi1ELi0EEEJSt5minusIS8_ES8_EEEvT_T0_DpT1_:
	.zero		3912


//--------------------- .nv.constant0._ZN2at6native57_GLOBAL__N__f3eca4a2_24_ForeachBinaryOpScalar_cu_86b9896c25multi_tensor_apply_kernelINS1_18TensorListMetadataILi1EEENS1_21BinaryOpScalarFunctorIN3c107complexIdEELi1ELi1ELi0EEEJSt5minusIS8_ES8_EEEvT_T0_DpT1_ --------------------------
	.section	.nv.constant0._ZN2at6native57_GLOBAL__N__f3eca4a2_24_ForeachBinaryOpScalar_cu_86b9896c25multi_tensor_apply_kernelINS1_18TensorListMetadataILi1EEENS1_21BinaryOpScalarFunctorIN3c107complexIdEELi1ELi1ELi0EEEJSt5minusIS8_ES8_EEEvT_T0_DpT1_,"a",@progbits
	.sectionflags	@""
	.align	4
.nv.constant0._ZN2at6native57_GLOBAL__N__f3eca4a2_24_ForeachBinaryOpScalar_cu_86b9896c25multi_tensor_apply_kernelINS1_18TensorListMetadataILi1EEENS1_21BinaryOpScalarFunctorIN3c107complexIdEELi1ELi1ELi0EEEJSt5minusIS8_ES8_EEEvT_T0_DpT1_:
	.zero		3920


//--------------------- .nv.constant0._ZN2at6native57_GLOBAL__N__f3eca4a2_24_ForeachBinaryOpScalar_cu_86b9896c25multi_tensor_apply_kernelINS1_18TensorListMetadataILi1EEENS1_21BinaryOpScalarFunctorIfLi1ELi1ELi0EEEJSt5minusIfEfEEEvT_T0_DpT1_ --------------------------
	.section	.nv.constant0._ZN2at6native57_GLOBAL__N__f3eca4a2_24_ForeachBinaryOpScalar_cu_86b9896c25multi_tensor_apply_kernelINS1_18TensorListMetadataILi1EEENS1_21BinaryOpScalarFunctorIfLi1ELi1ELi0EEEJSt5minusIfEfEEEvT_T0_DpT1_,"a",@progbits
	.sectionflags	@""
	.align	4
.nv.constant0._ZN2at6native57_GLOBAL__N__f3eca4a2_24_ForeachBinaryOpScalar_cu_86b9896c25multi_tensor_apply_kernelINS1_18TensorListMetadataILi1EEENS1_21BinaryOpScalarFunctorIfLi1ELi1ELi0EEEJSt5minusIfEfEEEvT_T0_DpT1_:
	.zero		3904


//--------------------- .nv.constant0._ZN2at6native57_GLOBAL__N__f3eca4a2_24_ForeachBinaryOpScalar_cu_86b9896c25multi_tensor_apply_kernelINS1_18TensorListMetadataILi1EEENS1_21BinaryOpScalarFunctorIdLi1ELi1ELi0EEEJSt5minusIdEdEEEvT_T0_DpT1_ --------------------------
	.section	.nv.constant0._ZN2at6native57_GLOBAL__N__f3eca4a2_24_ForeachBinaryOpScalar_cu_86b9896c25multi_tensor_apply_kernelINS1_18TensorListMetadataILi1EEENS1_21BinaryOpScalarFunctorIdLi1ELi1ELi0EEEJSt5minusIdEdEEEvT_T0_DpT1_,"a",@progbits
	.sectionflags	@""
	.align	4
.nv.constant0._ZN2at6native57_GLOBAL__N__f3eca4a2_24_ForeachBinaryOpScalar_cu_86b9896c25multi_tensor_apply_kernelINS1_18TensorListMetadataILi1EEENS1_21BinaryOpScalarFunctorIdLi1ELi1ELi0EEEJSt5minusIdEdEEEvT_T0_DpT1_:
	.zero		3912


//--------------------- .nv.constant0._ZN2at6native57_GLOBAL__N__f3eca4a2_24_ForeachBinaryOpScalar_cu_86b9896c25multi_tensor_apply_kernelINS1_18TensorListMetadataILi1EEENS1_21BinaryOpScalarFunctorIsLi1ELi1ELi0EEEJSt5minusIsEsEEEvT_T0_DpT1_ --------------------------
	.section	.nv.constant0._ZN2at6native57_GLOBAL__N__f3eca4a2_24_ForeachBinaryOpScalar_cu_86b9896c25multi_tensor_apply_kernelINS1_18TensorListMetadataILi1EEENS1_21BinaryOpScalarFunctorIsLi1ELi1ELi0EEEJSt5minusIsEsEEEvT_T0_DpT1_,"a",@progbits
	.sectionflags	@""
	.align	4
.nv.constant0._ZN2at6native57_GLOBAL__N__f3eca4a2_24_ForeachBinaryOpScalar_cu_86b9896c25multi_tensor_apply_kernelINS1_18TensorListMetadataILi1EEENS1_21BinaryOpScalarFunctorIsLi1ELi1ELi0EEEJSt5minusIsEsEEEvT_T0_DpT1_:
	.zero		3900


//--------------------- .nv.constant0._ZN2at6native57_GLOBAL__N__f3eca4a2_24_ForeachBinaryOpScalar_cu_86b9896c25multi_tensor_apply_kernelINS1_18TensorListMetadataILi1EEENS1_21BinaryOpScalarFunctorIlLi1ELi1ELi0EEEJSt5minusIlElEEEvT_T0_DpT1_ --------------------------
	.section	.nv.constant0._ZN2at6native57_GLOBAL__N__f3eca4a2_24_ForeachBinaryOpScalar_cu_86b9896c25multi_tensor_apply_kernelINS1_18TensorListMetadataILi1EEENS1_21BinaryOpScalarFunctorIlLi1ELi1ELi0EEEJSt5minusIlElEEEvT_T0_DpT1_,"a",@progbits
	.sectionflags	@""
	.align	4
.nv.constant0._ZN2at6native57_GLOBAL__N__f3eca4a2_24_ForeachBinaryOpScalar_cu_86b9896c25multi_tensor_apply_kernelINS1_18TensorListMetadataILi1EEENS1_21BinaryOpScalarFunctorIlLi1ELi1ELi0EEEJSt5minusIlElEEEvT_T0_DpT1_:
	.zero		3912


//--------------------- .nv.constant0._ZN2at6native57_GLOBAL__N__f3eca4a2_24_ForeachBinaryOpScalar_cu_86b9896c25multi_tensor_apply_kernelINS1_18TensorListMetadataILi1EEENS1_21BinaryOpScalarFunctorIiLi1ELi1ELi0EEEJSt5minusIiEiEEEvT_T0_DpT1_ --------------------------
	.section	.nv.constant0._ZN2at6native57_GLOBAL__N__f3eca4a2_24_ForeachBinaryOpScalar_cu_86b9896c25multi_tensor_apply_kernelINS1_18TensorListMetadataILi1EEENS1_21BinaryOpScalarFunctorIiLi1ELi1ELi0EEEJSt5minusIiEiEEEvT_T0_DpT1_,"a",@progbits
	.sectionflags	@""
	.align	4
.nv.constant0._ZN2at6native57_GLOBAL__N__f3eca4a2_24_ForeachBinaryOpScalar_cu_86b9896c25multi_tensor_apply_kernelINS1_18TensorListMetadataILi1EEENS1_21BinaryOpScalarFunctorIiLi1ELi1ELi0EEEJSt5minusIiEiEEEvT_T0_DpT1_:
	.zero		3904


//--------------------- .nv.constant0._ZN2at6native57_GLOBAL__N__f3eca4a2_24_ForeachBinaryOpScalar_cu_86b9896c25multi_tensor_apply_kernelINS1_18TensorListMetadataILi1EEENS1_21BinaryOpScalarFunctorIaLi1ELi1ELi0EEEJSt5minusIaEaEEEvT_T0_DpT1_ --------------------------
	.section	.nv.constant0._ZN2at6native57_GLOBAL__N__f3eca4a2_24_ForeachBinaryOpScalar_cu_86b9896c25multi_tensor_apply_kernelINS1_18TensorListMetadataILi1EEENS1_21BinaryOpScalarFunctorIaLi1ELi1ELi0EEEJSt5minusIaEaEEEvT_T0_DpT1_,"a",@progbits
	.sectionflags	@""
	.align	4
.nv.constant0._ZN2at6native57_GLOBAL__N__f3eca4a2_24_ForeachBinaryOpScalar_cu_86b9896c25multi_tensor_apply_kernelINS1_18TensorListMetadataILi1EEENS1_21BinaryOpScalarFunctorIaLi1ELi1ELi0EEEJSt5minusIaEaEEEvT_T0_DpT1_:
	.zero		3899


//--------------------- .nv.constant0._ZN2at6native57_GLOBAL__N__f3eca4a2_24_ForeachBinaryOpScalar_cu_86b9896c25multi_tensor_apply_kernelINS1_18TensorListMetadataILi1EEENS1_21BinaryOpScalarFunctorIhLi1ELi1ELi0EEEJSt5minusIhEhEEEvT_T0_DpT1_ --------------------------
	.section	.nv.constant0._ZN2at6native57_GLOBAL__N__f3eca4a2_24_ForeachBinaryOpScalar_cu_86b9896c25multi_tensor_apply_kernelINS1_18TensorListMetadataILi1EEENS1_21BinaryOpScalarFunctorIhLi1ELi1ELi0EEEJSt5minusIhEhEEEvT_T0_DpT1_,"a",@progbits
	.sectionflags	@""
	.align	4
.nv.constant0._ZN2at6native57_GLOBAL__N__f3eca4a2_24_ForeachBinaryOpScalar_cu_86b9896c25multi_tensor_apply_kernelINS1_18TensorListMetadataILi1EEENS1_21BinaryOpScalarFunctorIhLi1ELi1ELi0EEEJSt5minusIhEhEEEvT_T0_DpT1_:
	.zero		3899


//--------------------- .nv.constant0._ZN2at6native57_GLOBAL__N__f3eca4a2_24_ForeachBinaryOpScalar_cu_86b9896c25multi_tensor_apply_kernelINS1_18TensorListMetadataILi2EEENS1_21BinaryOpScalarFunctorIN3c108BFloat16ELi2ELi1ELi1EEEJNS1_21reverse_power_functorIfEEfEEEvT_T0_DpT1_ --------------------------
	.section	.nv.constant0._ZN2at6native57_GLOBAL__N__f3eca4a2_24_ForeachBinaryOpScalar_cu_86b9896c25multi_tensor_apply_kernelINS1_18TensorListMetadataILi2EEENS1_21BinaryOpScalarFunctorIN3c108BFloat16ELi2ELi1ELi1EEEJNS1_21reverse_power_functorIfEEfEEEvT_T0_DpT1_,"a",@progbits
	.sectionflags	@""
	.align	4
.nv.constant0._ZN2at6native57_GLOBAL__N__f3eca4a2_24_ForeachBinaryOpScalar_cu_86b9896c25multi_tensor_apply_kernelINS1_18TensorListMetadataILi2EEENS1_21BinaryOpScalarFunctorIN3c108BFloat16ELi2ELi1ELi1EEEJNS1_21reverse_power_functorIfEEfEEEvT_T0_DpT1_:
	.zero		3680


//--------------------- .nv.constant0._ZN2at6native57_GLOBAL__N__f3eca4a2_24_ForeachBinaryOpScalar_cu_86b9896c25multi_tensor_apply_kernelINS1_18TensorListMetadataILi2EEENS1_21BinaryOpScalarFunctorIN3c104HalfELi2ELi1ELi1EEEJNS1_21reverse_power_functorIfEEfEEEvT_T0_DpT1_ --------------------------
	.section	.nv.constant0._ZN2at6native57_GLOBAL__N__f3eca4a2_24_ForeachBinaryOpScalar_cu_86b9896c25multi_tensor_apply_kernelINS1_18TensorListMetadataILi2EEENS1_21BinaryOpScalarFunctorIN3c104HalfELi2ELi1ELi1EEEJNS1_21reverse_power_functorIfEEfEEEvT_T0_DpT1_,"a",@progbits
	.sectionflags	@""
	.align	4
.nv.constant0._ZN2at6native57_GLOBAL__N__f3eca4a2_24_ForeachBinaryOpScalar_cu_86b9896c25multi_tensor_apply_kernelINS1_18TensorListMetadataILi2EEENS1_21BinaryOpScalarFunctorIN3c104HalfELi2ELi1ELi1EEEJNS1_21reverse_power_functorIfEEfEEEvT_T0_DpT1_:
	.zero		3680


//--------------------- .nv.constant0._ZN2at6native57_GLOBAL__N__f3eca4a2_24_ForeachBinaryOpScalar_cu_86b9896c25multi_tensor_apply_kernelINS1_18TensorListMetadataILi2EEENS1_21BinaryOpScalarFunctorIN3c107complexIfEELi2ELi1ELi1EEEJNS1_21reverse_power_functorIS8_EES8_EEEvT_T0_DpT1_ --------------------------
	.section	.nv.constant0._ZN2at6native57_GLOBAL__N__f3eca4a2_24_ForeachBinaryOpScalar_cu_86b9896c25multi_tensor_apply_kernelINS1_18TensorListMetadataILi2EEENS1_21BinaryOpScalarFunctorIN3c107complexIfEELi2ELi1ELi1EEEJNS1_21reverse_power_functorIS8_EES8_EEEvT_T0_DpT1_,"a",@progbits
	.sectionflags	@""
	.align	4
.nv.constant0._ZN2at6native57_GLOBAL__N__f3eca4a2_24_ForeachBinaryOpScalar_cu_86b9896c25multi_tensor_apply_kernelINS1_18TensorListMetadataILi2EEENS1_21BinaryOpScalarFunctorIN3c107complexIfEELi2ELi1ELi1EEEJNS1_21reverse_power_functorIS8_EES8_EEEvT_T0_DpT1_:
	.zero		3688


//--------------------- .nv.constant0._ZN2at6native57_GLOBAL__N__f3eca4a2_24_ForeachBinaryOpScalar_cu_86b9896c25multi_tensor_apply_kernelINS1_18TensorListMetadataILi2EEENS1_21BinaryOpScalarFunctorIN3c107complexIdEELi2ELi1ELi1EEEJNS1_21reverse_power_functorIS8_EES8_EEEvT_T0_DpT1_ --------------------------
	.section	.nv.constant0._ZN2at6native57_GLOBAL__N__f3eca4a2_24_ForeachBinaryOpScalar_cu_86b9896c25multi_tensor_apply_kernelINS1_18TensorListMetadataILi2EEENS1_21BinaryOpScalarFunctorIN3c107complexIdEELi2ELi1ELi1EEEJNS1_21reverse_power_functorIS8_EES8_EEEvT_T0_DpT1_,"a",@progbits
	.sectionflags	@""
	.align	4
.nv.constant0._ZN2at6native57_GLOBAL__N__f3eca4a2_24_ForeachBinaryOpScalar_cu_86b9896c25multi_tensor_apply_kernelINS1_18TensorListMetadataILi2EEENS1_21BinaryOpScalarFunctorIN3c107complexIdEELi2ELi1ELi1EEEJNS1_21reverse_power_functorIS8_EES8_EEEvT_T0_DpT1_:
	.zero		3696


//--------------------- .nv.constant0._ZN2at6native57_GLOBAL__N__f3eca4a2_24_ForeachBinaryOpScalar_cu_86b9896c25multi_tensor_apply_kernelINS1_18TensorListMetadataILi2EEENS1_21BinaryOpScalarFunctorIfLi2ELi1ELi1EEEJNS1_21reverse_power_functorIfEEfEEEvT_T0_DpT1_ --------------------------
	.section	.nv.constant0._ZN2at6native57_GLOBAL__N__f3eca4a2_24_ForeachBinaryOpScalar_cu_86b9896c25multi_tensor_apply_kernelINS1_18TensorListMetadataILi2EEENS1_21BinaryOpScalarFunctorIfLi2ELi1ELi1EEEJNS1_21reverse_power_functorIfEEfEEEvT_T0_DpT1_,"a",@progbits
	.sectionflags	@""
	.align	4
.nv.constant0._ZN2at6native57_GLOBAL__N__f3eca4a2_24_ForeachBinaryOpScalar_cu_86b9896c25multi_tensor_apply_kernelINS1_18TensorListMetadataILi2EEENS1_21BinaryOpScalarFunctorIfLi2ELi1ELi1EEEJNS1_21reverse_power_functorIfEEfEEEvT_T0_DpT1_:
	.zero		3680


//--------------------- .nv.constant0._ZN2at6native57_GLOBAL__N__f3eca4a2_24_ForeachBinaryOpScalar_cu_86b9896c25multi_tensor_apply_kernelINS1_18TensorListMetadataILi2EEENS1_21BinaryOpScalarFunctorIdLi2ELi1ELi1EEEJNS1_21reverse_power_functorIdEEdEEEvT_T0_DpT1_ --------------------------
	.section	.nv.constant0._ZN2at6native57_GLOBAL__N__f3eca4a2_24_ForeachBinaryOpScalar_cu_86b9896c25multi_tensor_apply_kernelINS1_18TensorListMetadataILi2EEENS1_21BinaryOpScalarFunctorIdLi2ELi1ELi1EEEJNS1_21reverse_power_functorIdEEdEEEvT_T0_DpT1_,"a",@progbits
	.sectionflags	@""
	.align	4
.nv.constant0._ZN2at6native57_GLOBAL__N__f3eca4a2_24_ForeachBinaryOpScalar_cu_86b9896c25multi_tensor_apply_kernelINS1_18TensorListMetadataILi2EEENS1_21BinaryOpScalarFunctorIdLi2ELi1ELi1EEEJNS1_21reverse_power_functorIdEEdEEEvT_T0_DpT1_:
	.zero		3688


//--------------------- .nv.constant0._ZN2at6native57_GLOBAL__N__f3eca4a2_24_ForeachBinaryOpScalar_cu_86b9896c25multi_tensor_apply_kernelINS1_18TensorListMetadataILi2EEENS1_21BinaryOpScalarFunctorIsLi2ELi1ELi1EEEJNS1_21reverse_power_functorIsEEsEEEvT_T0_DpT1_ --------------------------
	.section	.nv.constant0._ZN2at6native57_GLOBAL__N__f3eca4a2_24_ForeachBinaryOpScalar_cu_86b9896c25multi_tensor_apply_kernelINS1_18TensorListMetadataILi2EEENS1_21BinaryOpScalarFunctorIsLi2ELi1ELi1EEEJNS1_21reverse_power_functorIsEEsEEEvT_T0_DpT1_,"a",@progbits
	.sectionflags	@""
	.align	4
.nv.constant0._ZN2at6native57_GLOBAL__N__f3eca4a2_24_ForeachBinaryOpScalar_cu_86b9896c25multi_tensor_apply_kernelINS1_18TensorListMetadataILi2EEENS1_21BinaryOpScalarFunctorIsLi2ELi1ELi1EEEJNS1_21reverse_power_functorIsEEsEEEvT_T0_DpT1_:
	.zero		3676


//--------------------- .nv.constant0._ZN2at6native57_GLOBAL__N__f3eca4a2_24_ForeachBinaryOpScalar_cu_86b9896c25multi_tensor_apply_kernelINS1_18TensorListMetadataILi2EEENS1_21BinaryOpScalarFunctorIlLi2ELi1ELi1EEEJNS1_21reverse_power_functorIlEElEEEvT_T0_DpT1_ --------------------------
	.section	.nv.constant0._ZN2at6native57_GLOBAL__N__f3eca4a2_24_ForeachBinaryOpScalar_cu_86b9896c25multi_tensor_apply_kernelINS1_18TensorListMetadataILi2EEENS1_21BinaryOpScalarFunctorIlLi2ELi1ELi1EEEJNS1_21reverse_power_functorIlEElEEEvT_T0_DpT1_,"a",@progbits
	.sectionflags	@""
	.align	4
.nv.constant0._ZN2at6native57_GLOBAL__N__f3eca4a2_24_ForeachBinaryOpScalar_cu_86b9896c25multi_tensor_apply_kernelINS1_18TensorListMetadataILi2EEENS1_21BinaryOpScalarFunctorIlLi2ELi1ELi1EEEJNS1_21reverse_power_functorIlEElEEEvT_T0_DpT1_:
	.zero		3688


//--------------------- .nv.constant0._ZN2at6native57_GLOBAL__N__f3eca4a2_24_ForeachBinaryOpScalar_cu_86b9896c25multi_tensor_apply_kernelINS1_18TensorListMetadataILi2EEENS1_21BinaryOpScalarFunctorIiLi2ELi1ELi1EEEJNS1_21reverse_power_functorIiEEiEEEvT_T0_DpT1_ --------------------------
	.section	.nv.constant0._ZN2at6native57_GLOBAL__N__f3eca4a2_24_ForeachBinaryOpScalar_cu_86b9896c25multi_tensor_apply_kernelINS1_18TensorListMetadataILi2EEENS1_21BinaryOpScalarFunctorIiLi2ELi1ELi1EEEJNS1_21reverse_power_functorIiEEiEEEvT_T0_DpT1_,"a",@progbits
	.sectionflags	@""
	.align	4
.nv.constant0._ZN2at6native57_GLOBAL__N__f3eca4a2_24_ForeachBinaryOpScalar_cu_86b9896c25multi_tensor_apply_kernelINS1_18TensorListMetadataILi2EEENS1_21BinaryOpScalarFunctorIiLi2ELi1ELi1EEEJNS1_21reverse_power_functorIiEEiEEEvT_T0_DpT1_:
	.zero		3680


//--------------------- .nv.constant0._ZN2at6native57_GLOBAL__N__f3eca4a2_24_ForeachBinaryOpScalar_cu_86b9896c25multi_tensor_apply_kernelINS1_18TensorListMetadataILi2EEENS1_21BinaryOpScalarFunctorIaLi2ELi1ELi1EEEJNS1_21reverse_power_functorIaEEaEEEvT_T0_DpT1_ --------------------------
	.section	.nv.constant0._ZN2at6native57_GLOBAL__N__f3eca4a2_24_ForeachBinaryOpScalar_cu_86b9896c25multi_tensor_apply_kernelINS1_18TensorListMetadataILi2EEENS1_21BinaryOpScalarFunctorIaLi2ELi1ELi1EEEJNS1_21reverse_power_functorIaEEaEEEvT_T0_DpT1_,"a",@progbits
	.sectionflags	@""
	.align	4
.nv.constant0._ZN2at6native57_GLOBAL__N__f3eca4a2_24_ForeachBinaryOpScalar_cu_86b9896c25multi_tensor_apply_kernelINS1_18TensorListMetadataILi2EEENS1_21BinaryOpScalarFunctorIaLi2ELi1ELi1EEEJNS1_21reverse_power_functorIaEEaEEEvT_T0_DpT1_:
	.zero		3675


//--------------------- .nv.constant0._ZN2at6native57_GLOBAL__N__f3eca4a2_24_ForeachBinaryOpScalar_cu_86b9896c25multi_tensor_apply_kernelINS1_18TensorListMetadataILi2EEENS1_21BinaryOpScalarFunctorIhLi2ELi1ELi1EEEJNS1_21reverse_power_functorIhEEhEEEvT_T0_DpT1_ --------------------------
	.section	.nv.constant0._ZN2at6native57_GLOBAL__N__f3eca4a2_24_ForeachBinaryOpScalar_cu_86b9896c25multi_tensor_apply_kernelINS1_18TensorListMetadataILi2EEENS1_21BinaryOpScalarFunctorIhLi2ELi1ELi1EEEJNS1_21reverse_power_functorIhEEhEEEvT_T0_DpT1_,"a",@progbits
	.sectionflags	@""
	.align	4
.nv.constant0._ZN2at6native57_GLOBAL__N__f3eca4a2_24_ForeachBinaryOpScalar_cu_86b9896c25multi_tensor_apply_kernelINS1_18TensorListMetadataILi2EEENS1_21BinaryOpScalarFunctorIhLi2ELi1ELi1EEEJNS1_21reverse_power_functorIhEEhEEEvT_T0_DpT1_:
	.zero		3675


//--------------------- .nv.constant0._ZN2at6native57_GLOBAL__N__f3eca4a2_24_ForeachBinaryOpScalar_cu_86b9896c25multi_tensor_apply_kernelINS1_18TensorListMetadataILi2EEENS1_21BinaryOpScalarFunctorIN3c108BFloat16ELi2ELi1ELi1EEEJNS1_13power_functorIfEEfEEEvT_T0_DpT1_ --------------------------
	.section	.nv.constant0._ZN2at6native57_GLOBAL__N__f3eca4a2_24_ForeachBinaryOpScalar_cu_86b9896c25multi_tensor_apply_kernelINS1_18TensorListMetadataILi2EEENS1_21BinaryOpScalarFunctorIN3c108BFloat16ELi2ELi1ELi1EEEJNS1_13power_functorIfEEfEEEvT_T0_DpT1_,"a",@progbits
	.sectionflags	@""
	.align	4
.nv.constant0._ZN2at6native57_GLOBAL__N__f3eca4a2_24_ForeachBinaryOpScalar_cu_86b9896c25multi_tensor_apply_kernelINS1_18TensorListMetadataILi2EEENS1_21BinaryOpScalarFunctorIN3c108BFloat16ELi2ELi1ELi1EEEJNS1_13power_functorIfEEfEEEvT_T0_DpT1_:
	.zero		3680


//--------------------- .nv.constant0._ZN2at6native57_GLOBAL__N__f3eca4a2_24_ForeachBinaryOpScalar_cu_86b9896c25multi_tensor_apply_kernelINS1_18TensorListMetadataILi2EEENS1_21BinaryOpScalarFunctorIN3c104HalfELi2ELi1ELi1EEEJNS1_13power_functorIfEEfEEEvT_T0_DpT1_ --------------------------
	.section	.nv.constant0._ZN2at6native57_GLOBAL__N__f3eca4a2_24_ForeachBinaryOpScalar_cu_86b9896c25multi_tensor_apply_kernelINS1_18TensorListMetadataILi2EEENS1_21BinaryOpScalarFunctorIN3c104HalfELi2ELi1ELi1EEEJNS1_13power_functorIfEEfEEEvT_T0_DpT1_,"a",@progbits
	.sectionflags	@""
	.align	4
.nv.constant0._ZN2at6native57_GLOBAL__N__f3eca4a2_24_ForeachBinaryOpScalar_cu_86b9896c25multi_tensor_apply_kernelINS1_18TensorListMetadataILi2EEENS1_21BinaryOpScalarFunctorIN3c104HalfELi2ELi1ELi1EEEJNS1_13power_functorIfEEfEEEvT_T0_DpT1_:
	.zero		3680


//--------------------- .nv.constant0._ZN2at6native57_GLOBAL__N__f3eca4a2_24_ForeachBinaryOpScalar_cu_86b9896c25multi_tensor_apply_kernelINS1_18TensorListMetadataILi2EEENS1_21BinaryOpScalarFunctorIN3c107complexIfEELi2ELi1ELi1EEEJNS1_13power_functorIS8_EES8_EEEvT_T0_DpT1_ --------------------------
	.section	.nv.constant0._ZN2at6native57_GLOBAL__N__f3eca4a2_24_ForeachBinaryOpScalar_cu_86b9896c25multi_tensor_apply_kernelINS1_18TensorListMetadataILi2EEENS1_21BinaryOpScalarFunctorIN3c107complexIfEELi2ELi1ELi1EEEJNS1_13power_functorIS8_EES8_EEEvT_T0_DpT1_,"a",@progbits
	.sectionflags	@""
	.align	4
.nv.constant0._ZN2at6native57_GLOBAL__N__f3eca4a2_24_ForeachBinaryOpScalar_cu_86b9896c25multi_tensor_apply_kernelINS1_18TensorListMetadataILi2EEENS1_21BinaryOpScalarFunctorIN3c107complexIfEELi2ELi1ELi1EEEJNS1_13power_functorIS8_EES8_EEEvT_T0_DpT1_:
	.zero		3688


//--------------------- .nv.constant0._ZN2at6native57_GLOBAL__N__f3eca4a2_24_ForeachBinaryOpScalar_cu_86b9896c25multi_tensor_apply_kernelINS1_18TensorListMetadataILi2EEENS1_21BinaryOpScalarFunctorIN3c107complexIdEELi2ELi1ELi1EEEJNS1_13power_functorIS8_EES8_EEEvT_T0_DpT1_ --------------------------
	.section	.nv.constant0._ZN2at6native57_GLOBAL__N__f3eca4a2_24_ForeachBinaryOpScalar_cu_86b9896c25multi_tensor_apply_kernelINS1_18TensorListMetadataILi2EEENS1_21BinaryOpScalarFunctorIN3c107complexIdEELi2ELi1ELi1EEEJNS1_13power_functorIS8_EES8_EEEvT_T0_DpT1_,"a",@progbits
	.sectionflags	@""
	.align	4
.nv.constant0._ZN2at6native57_GLOBAL__N__f3eca4a2_24_ForeachBinaryOpScalar_cu_86b9896c25multi_tensor_apply_kernelINS1_18TensorListMetadataILi2EEENS1_21BinaryOpScalarFunctorIN3c107complexIdEELi2ELi1ELi1EEEJNS1_13power_functorIS8_EES8_EEEvT_T0_DpT1_:
	.zero		3696


//--------------------- .nv.constant0._ZN2at6native57_GLOBAL__N__f3eca4a2_24_ForeachBinaryOpScalar_cu_86b9896c25multi_tensor_apply_kernelINS1_18TensorListMetadataILi2EEENS1_21BinaryOpScalarFunctorIfLi2ELi1ELi1EEEJNS1_13power_functorIfEEfEEEvT_T0_DpT1_ --------------------------
	.section	.nv.constant0._ZN2at6native57_GLOBAL__N__f3eca4a2_24_ForeachBinaryOpScalar_cu_86b9896c25multi_tensor_apply_kernelINS1_18TensorListMetadataILi2EEENS1_21BinaryOpScalarFunctorIfLi2ELi1ELi1EEEJNS1_13power_functorIfEEfEEEvT_T0_DpT1_,"a",@progbits
	.sectionflags	@""
	.align	4
.nv.constant0._ZN2at6native57_GLOBAL__N__f3eca4a2_24_ForeachBinaryOpScalar_cu_86b9896c25multi_tensor_apply_kernelINS1_18TensorListMetadataILi2EEENS1_21BinaryOpScalarFunctorIfLi2ELi1ELi1EEEJNS1_13power_functorIfEEfEEEvT_T0_DpT1_:
	.zero		3680


//--------------------- .nv.constant0._ZN2at6native57_GLOBAL__N__f3eca4a2_24_ForeachBinaryOpScalar_cu_86b9896c25multi_tensor_apply_kernelINS1_18TensorListMetadataILi2EEENS1_21BinaryOpScalarFunctorIdLi2ELi1ELi1EEEJNS1_13power_functorIdEEdEEEvT_T0_DpT1_ --------------------------
	.section	.nv.constant0._ZN2at6native57_GLOBAL__N__f3eca4a2_24_ForeachBinaryOpScalar_cu_86b9896c25multi_tensor_apply_kernelINS1_18TensorListMetadataILi2EEENS1_21BinaryOpScalarFunctorIdLi2ELi1ELi1EEEJNS1_13power_functorIdEEdEEEvT_T0_DpT1_,"a",@progbits
	.sectionflags	@""
	.align	4
.nv.constant0._ZN2at6native57_GLOBAL__N__f3eca4a2_24_ForeachBinaryOpScalar_cu_86b9896c25multi_tensor_apply_kernelINS1_18TensorListMetadataILi2EEENS1_21BinaryOpScalarFunctorIdLi2ELi1ELi1EEEJNS1_13power_functorIdEEdEEEvT_T0_DpT1_:
	.zero		3688


//--------------------- .nv.constant0._ZN2at6native57_GLOBAL__N__f3eca4a2_24_ForeachBinaryOpScalar_cu_86b9896c25multi_tensor_apply_kernelINS1_18TensorListMetadataILi2EEENS1_21BinaryOpScalarFunctorIsLi2ELi1ELi1EEEJNS1_13power_functorIsEEsEEEvT_T0_DpT1_ --------------------------
	.section	.nv.constant0._ZN2at6native57_GLOBAL__N__f3eca4a2_24_ForeachBinaryOpScalar_cu_86b9896c25multi_tensor_apply_kernelINS1_18TensorListMetadataILi2EEENS1_21BinaryOpScalarFunctorIsLi2ELi1ELi1EEEJNS1_13power_functorIsEEsEEEvT_T0_DpT1_,"a",@progbits
	.sectionflags	@""
	.align	4
.nv.constant0._ZN2at6native57_GLOBAL__N__f3eca4a2_24_ForeachBinaryOpScalar_cu_86b9896c25multi_tensor_apply_kernelINS1_18TensorListMetadataILi2EEENS1_21BinaryOpScalarFunctorIsLi2ELi1ELi1EEEJNS1_13power_functorIsEEsEEEvT_T0_DpT1_:
	.zero		3676


//--------------------- .nv.constant0._ZN2at6native57_GLOBAL__N__f3eca4a2_24_ForeachBinaryOpScalar_cu_86b9896c25multi_tensor_apply_kernelINS1_18TensorListMetadataILi2EEENS1_21BinaryOpScalarFunctorIlLi2ELi1ELi1EEEJNS1_13power_functorIlEElEEEvT_T0_DpT1_ --------------------------
	.section	.nv.constant0._ZN2at6native57_GLOBAL__N__f3eca4a2_24_ForeachBinaryOpScalar_cu_86b9896c25multi_tensor_apply_kernelINS1_18TensorListMetadataILi2EEENS1_21BinaryOpScalarFunctorIlLi2ELi1ELi1EEEJNS1_13power_functorIlEElEEEvT_T0_DpT1_,"a",@progbits
	.sectionflags	@""
	.align	4
.nv.constant0._ZN2at6native57_GLOBAL__N__f3eca4a2_24_ForeachBinaryOpScalar_cu_86b9896c25multi_tensor_apply_kernelINS1_18TensorListMetadataILi2EEENS1_21BinaryOpScalarFunctorIlLi2ELi1ELi1EEEJNS1_13power_functorIlEElEEEvT_T0_DpT1_:
	.zero		3688


//--------------------- .nv.constant0._ZN2at6native57_GLOBAL__N__f3eca4a2_24_ForeachBinaryOpScalar_cu_86b9896c25multi_tensor_apply_kernelINS1_18TensorListMetadataILi2EEENS1_21BinaryOpScalarFunctorIiLi2ELi1ELi1EEEJNS1_13power_functorIiEEiEEEvT_T0_DpT1_ --------------------------
	.section	.nv.constant0._ZN2at6native57_GLOBAL__N__f3eca4a2_24_ForeachBinaryOpScalar_cu_86b9896c25multi_tensor_apply_kernelINS1_18TensorListMetadataILi2EEENS1_21BinaryOpScalarFunctorIiLi2ELi1ELi1EEEJNS1_13power_functorIiEEiEEEvT_T0_DpT1_,"a",@progbits
	.sectionflags	@""
	.align	4
.nv.constant0._ZN2at6native57_GLOBAL__N__f3eca4a2_24_ForeachBinaryOpScalar_cu_86b9896c25multi_tensor_apply_kernelINS1_18TensorListMetadataILi2EEENS1_21BinaryOpScalarFunctorIiLi2ELi1ELi1EEEJNS1_13power_functorIiEEiEEEvT_T0_DpT1_:
	.zero		3680


//--------------------- .nv.constant0._ZN2at6native57_GLOBAL__N__f3eca4a2_24_ForeachBinaryOpScalar_cu_86b9896c25multi_tensor_apply_kernelINS1_18TensorListMetadataILi2EEENS1_21BinaryOpScalarFunctorIaLi2ELi1ELi1EEEJNS1_13power_functorIaEEaEEEvT_T0_DpT1_ --------------------------
	.section	.nv.constant0._ZN2at6native57_GLOBAL__N__f3eca4a2_24_ForeachBinaryOpScalar_cu_86b9896c25multi_tensor_apply_kernelINS1_18TensorListMetadataILi2EEENS1_21BinaryOpScalarFunctorIaLi2ELi1ELi1EEEJNS1_13power_functorIaEEaEEEvT_T0_DpT1_,"a",@progbits
	.sectionflags	@""
	.align	4
.nv.constant0._ZN2at6native57_GLOBAL__N__f3eca4a2_24_ForeachBinaryOpScalar_cu_86b9896c25multi_tensor_apply_kernelINS1_18TensorListMetadataILi2EEENS1_21BinaryOpScalarFunctorIaLi2ELi1ELi1EEEJNS1_13power_functorIaEEaEEEvT_T0_DpT1_:
	.zero		3675


//--------------------- .nv.constant0._ZN2at6native57_GLOBAL__N__f3eca4a2_24_ForeachBinaryOpScalar_cu_86b9896c25multi_tensor_apply_kernelINS1_18TensorListMetadataILi2EEENS1_21BinaryOpScalarFunctorIhLi2ELi1ELi1EEEJNS1_13power_functorIhEEhEEEvT_T0_DpT1_ --------------------------
	.section	.nv.constant0._ZN2at6native57_GLOBAL__N__f3eca4a2_24_ForeachBinaryOpScalar_cu_86b9896c25multi_tensor_apply_kernelINS1_18TensorListMetadataILi2EEENS1_21BinaryOpScalarFunctorIhLi2ELi1ELi1EEEJNS1_13power_functorIhEEhEEEvT_T0_DpT1_,"a",@progbits
	.sectionflags	@""
	.align	4
.nv.constant0._ZN2at6native57_GLOBAL__N__f3eca4a2_24_ForeachBinaryOpScalar_cu_86b9896c25multi_tensor_apply_kernelINS1_18TensorListMetadataILi2EEENS1_21BinaryOpScalarFunctorIhLi2ELi1ELi1EEEJNS1_13power_functorIhEEhEEEvT_T0_DpT1_:
	.zero		3675


//--------------------- .nv.constant0._ZN2at6native57_GLOBAL__N__f3eca4a2_24_ForeachBinaryOpScalar_cu_86b9896c25multi_tensor_apply_kernelINS1_18TensorListMetadataILi1EEENS1_21BinaryOpScalarFunctorIN3c108BFloat16ELi1ELi1ELi0EEEJNS1_13power_functorIfEEfEEEvT_T0_DpT1_ --------------------------
	.section	.nv.constant0._ZN2at6native57_GLOBAL__N__f3eca4a2_24_ForeachBinaryOpScalar_cu_86b9896c25multi_tensor_apply_kernelINS1_18TensorListMetadataILi1EEENS1_21BinaryOpScalarFunctorIN3c108BFloat16ELi1ELi1ELi0EEEJNS1_13power_functorIfEEfEEEvT_T0_DpT1_,"a",@progbits
	.sectionflags	@""
	.align	4
.nv.constant0._ZN2at6native57_GLOBAL__N__f3eca4a2_24_ForeachBinaryOpScalar_cu_86b9896c25multi_tensor_apply_kernelINS1_18TensorListMetadataILi1EEENS1_21BinaryOpScalarFunctorIN3c108BFloat16ELi1ELi1ELi0EEEJNS1_13power_functorIfEEfEEEvT_T0_DpT1_:
	.zero		3904


//--------------------- .nv.constant0._ZN2at6native57_GLOBAL__N__f3eca4a2_24_ForeachBinaryOpScalar_cu_86b9896c25multi_tensor_apply_kernelINS1_18TensorListMetadataILi1EEENS1_21BinaryOpScalarFunctorIN3c104HalfELi1ELi1ELi0EEEJNS1_13power_functorIfEEfEEEvT_T0_DpT1_ --------------------------
	.section	.nv.constant0._ZN2at6native57_GLOBAL__N__f3eca4a2_24_ForeachBinaryOpScalar_cu_86b9896c25multi_tensor_apply_kernelINS1_18TensorListMetadataILi1EEENS1_21BinaryOpScalarFunctorIN3c104HalfELi1ELi1ELi0EEEJNS1_13power_functorIfEEfEEEvT_T0_DpT1_,"a",@progbits
	.sectionflags	@""
	.align	4
.nv.constant0._ZN2at6native57_GLOBAL__N__f3eca4a2_24_ForeachBinaryOpScalar_cu_86b9896c25multi_tensor_apply_kernelINS1_18TensorListMetadataILi1EEENS1_21BinaryOpScalarFunctorIN3c104HalfELi1ELi1ELi0EEEJNS1_13power_functorIfEEfEEEvT_T0_DpT1_:
	.zero		3904


//--------------------- .nv.constant0._ZN2at6native57_GLOBAL__N__f3eca4a2_24_ForeachBinaryOpScalar_cu_86b9896c25multi_tensor_apply_kernelINS1_18TensorListMetadataILi1EEENS1_21BinaryOpScalarFunctorIN3c107complexIfEELi1ELi1ELi0EEEJNS1_13power_functorIS8_EES8_EEEvT_T0_DpT1_ --------------------------
	.section	.nv.constant0._ZN2at6native57_GLOBAL__N__f3eca4a2_24_ForeachBinaryOpScalar_cu_86b9896c25multi_tensor_apply_kernelINS1_18TensorListMetadataILi1EEENS1_21BinaryOpScalarFunctorIN3c107complexIfEELi1ELi1ELi0EEEJNS1_13power_functorIS8_EES8_EEEvT_T0_DpT1_,"a",@progbits
	.sectionflags	@""
	.align	4
.nv.constant0._ZN2at6native57_GLOBAL__N__f3eca4a2_24_ForeachBinaryOpScalar_cu_86b9896c25multi_tensor_apply_kernelINS1_18TensorListMetadataILi1EEENS1_21BinaryOpScalarFunctorIN3c107complexIfEELi1ELi1ELi0EEEJNS1_13power_functorIS8_EES8_EEEvT_T0_DpT1_:
	.zero		3912


//--------------------- .nv.constant0._ZN2at6native57_GLOBAL__N__f3eca4a2_24_ForeachBinaryOpScalar_cu_86b9896c25multi_tensor_apply_kernelINS1_18TensorListMetadataILi1EEENS1_21BinaryOpScalarFunctorIN3c107complexIdEELi1ELi1ELi0EEEJNS1_13power_functorIS8_EES8_EEEvT_T0_DpT1_ --------------------------
	.section	.nv.constant0._ZN2at6native57_GLOBAL__N__f3eca4a2_24_ForeachBinaryOpScalar_cu_86b9896c25multi_tensor_apply_kernelINS1_18TensorListMetadataILi1EEENS1_21BinaryOpScalarFunctorIN3c107complexIdEELi1ELi1ELi0EEEJNS1_13power_functorIS8_EES8_EEEvT_T0_DpT1_,"a",@progbits
	.sectionflags	@""
	.align	4
.nv.constant0._ZN2at6native57_GLOBAL__N__f3eca4a2_24_ForeachBinaryOpScalar_cu_86b9896c25multi_tensor_apply_kernelINS1_18TensorListMetadataILi1EEENS1_21BinaryOpScalarFunctorIN3c107complexIdEELi1ELi1ELi0EEEJNS1_13power_functorIS8_EES8_EEEvT_T0_DpT1_:
	.zero		3920


//--------------------- .nv.constant0._ZN2at6native57_GLOBAL__N__f3eca4a2_24_ForeachBinaryOpScalar_cu_86b9896c25multi_tensor_apply_kernelINS1_18TensorListMetadataILi1EEENS1_21BinaryOpScalarFunctorIfLi1ELi1ELi0EEEJNS1_13power_functorIfEEfEEEvT_T0_DpT1_ --------------------------
	.section	.nv.constant0._ZN2at6native57_GLOBAL__N__f3eca4a2_24_ForeachBinaryOpScalar_cu_86b9896c25multi_tensor_apply_kernelINS1_18TensorListMetadataILi1EEENS1_21BinaryOpScalarFunctorIfLi1ELi1ELi0EEEJNS1_13power_functorIfEEfEEEvT_T0_DpT1_,"a",@progbits
	.sectionflags	@""
	.align	4
.nv.constant0._ZN2at6native57_GLOBAL__N__f3eca4a2_24_ForeachBinaryOpScalar_cu_86b9896c25multi_tensor_apply_kernelINS1_18TensorListMetadataILi1EEENS1_21BinaryOpScalarFunctorIfLi1ELi1ELi0EEEJNS1_13power_functorIfEEfEEEvT_T0_DpT1_:
	.zero		3904


//--------------------- .nv.constant0._ZN2at6native57_GLOBAL__N__f3eca4a2_24_ForeachBinaryOpScalar_cu_86b9896c25multi_tensor_apply_kernelINS1_18TensorListMetadataILi1EEENS1_21BinaryOpScalarFunctorIdLi1ELi1ELi0EEEJNS1_13power_functorIdEEdEEEvT_T0_DpT1_ --------------------------
	.section	.nv.constant0._ZN2at6native57_GLOBAL__N__f3eca4a2_24_ForeachBinaryOpScalar_cu_86b9896c25multi_tensor_apply_kernelINS1_18TensorListMetadataILi1EEENS1_21BinaryOpScalarFunctorIdLi1ELi1ELi0EEEJNS1_13power_functorIdEEdEEEvT_T0_DpT1_,"a",@progbits
	.sectionflags	@""
	.align	4
.nv.constant0._ZN2at6native57_GLOBAL__N__f3eca4a2_24_ForeachBinaryOpScalar_cu_86b9896c25multi_tensor_apply_kernelINS1_18TensorListMetadataILi1EEENS1_21BinaryOpScalarFunctorIdLi1ELi1ELi0EEEJNS1_13power_functorIdEEdEEEvT_T0_DpT1_:
	.zero		3912


//--------------------- .nv.constant0._ZN2at6native57_GLOBAL__N__f3eca4a2_24_ForeachBinaryOpScalar_cu_86b9896c25multi_tensor_apply_kernelINS1_18TensorListMetadataILi1EEENS1_21BinaryOpScalarFunctorIsLi1ELi1ELi0EEEJNS1_13power_functorIsEEsEEEvT_T0_DpT1_ --------------------------
	.section	.nv.constant0._ZN2at6native57_GLOBAL__N__f3eca4a2_24_ForeachBinaryOpScalar_cu_86b9896c25multi_tensor_apply_kernelINS1_18TensorListMetadataILi1EEENS1_21BinaryOpScalarFunctorIsLi1ELi1ELi0EEEJNS1_13power_functorIsEEsEEEvT_T0_DpT1_,"a",@progbits
	.sectionflags	@""
	.align	4
.nv.constant0._ZN2at6native57_GLOBAL__N__f3eca4a2_24_ForeachBinaryOpScalar_cu_86b9896c25multi_tensor_apply_kernelINS1_18TensorListMetadataILi1EEENS1_21BinaryOpScalarFunctorIsLi1ELi1ELi0EEEJNS1_13power_functorIsEEsEEEvT_T0_DpT1_:
	.zero		3900


//--------------------- .nv.constant0._ZN2at6native57_GLOBAL__N__f3eca4a2_24_ForeachBinaryOpScalar_cu_86b9896c25multi_tensor_apply_kernelINS1_18TensorListMetadataILi1EEENS1_21BinaryOpScalarFunctorIlLi1ELi1ELi0EEEJNS1_13power_functorIlEElEEEvT_T0_DpT1_ --------------------------
	.section	.nv.constant0._ZN2at6native57_GLOBAL__N__f3eca4a2_24_ForeachBinaryOpScalar_cu_86b9896c25multi_tensor_apply_kernelINS1_18TensorListMetadataILi1EEENS1_21BinaryOpScalarFunctorIlLi1ELi1ELi0EEEJNS1_13power_functorIlEElEEEvT_T0_DpT1_,"a",@progbits
	.sectionflags	@""
	.align	4
.nv.constant0._ZN2at6native57_GLOBAL__N__f3eca4a2_24_ForeachBinaryOpScalar_cu_86b9896c25multi_tensor_apply_kernelINS1_18TensorListMetadataILi1EEENS1_21BinaryOpScalarFunctorIlLi1ELi1ELi0EEEJNS1_13power_functorIlEElEEEvT_T0_DpT1_:
	.zero		3912


//--------------------- .nv.constant0._ZN2at6native57_GLOBAL__N__f3eca4a2_24_ForeachBinaryOpScalar_cu_86b9896c25multi_tensor_apply_kernelINS1_18TensorListMetadataILi1EEENS1_21BinaryOpScalarFunctorIiLi1ELi1ELi0EEEJNS1_13power_functorIiEEiEEEvT_T0_DpT1_ --------------------------
	.section	.nv.constant0._ZN2at6native57_GLOBAL__N__f3eca4a2_24_ForeachBinaryOpScalar_cu_86b9896c25multi_tensor_apply_kernelINS1_18TensorListMetadataILi1EEENS1_21BinaryOpScalarFunctorIiLi1ELi1ELi0EEEJNS1_13power_functorIiEEiEEEvT_T0_DpT1_,"a",@progbits
	.sectionflags	@""
	.align	4
.nv.constant0._ZN2at6native57_GLOBAL__N__f3eca4a2_24_ForeachBinaryOpScalar_cu_86b9896c25multi_tensor_apply_kernelINS1_18TensorListMetadataILi1EEENS1_21BinaryOpScalarFunctorIiLi1ELi1ELi0EEEJNS1_13power_functorIiEEiEEEvT_T0_DpT1_:
	.zero		3904


//--------------------- .nv.constant0._ZN2at6native57_GLOBAL__N__f3eca4a2_24_ForeachBinaryOpScalar_cu_86b9896c25multi_tensor_apply_kernelINS1_18TensorListMetadataILi1EEENS1_21BinaryOpScalarFunctorIaLi1ELi1ELi0EEEJNS1_13power_functorIaEEaEEEvT_T0_DpT1_ --------------------------
	.section	.nv.constant0._ZN2at6native57_GLOBAL__N__f3eca4a2_24_ForeachBinaryOpScalar_cu_86b9896c25multi_tensor_apply_kernelINS1_18TensorListMetadataILi1EEENS1_21BinaryOpScalarFunctorIaLi1ELi1ELi0EEEJNS1_13power_functorIaEEaEEEvT_T0_DpT1_,"a",@progbits
	.sectionflags	@""
	.align	4
.nv.constant0._ZN2at6native57_GLOBAL__N__f3eca4a2_24_ForeachBinaryOpScalar_cu_86b9896c25multi_tensor_apply_kernelINS1_18TensorListMetadataILi1EEENS1_21BinaryOpScalarFunctorIaLi1ELi1ELi0EEEJNS1_13power_functorIaEEaEEEvT_T0_DpT1_:
	.zero		3899


//--------------------- .nv.constant0._ZN2at6native57_GLOBAL__N__f3eca4a2_24_ForeachBinaryOpScalar_cu_86b9896c25multi_tensor_apply_kernelINS1_18TensorListMetadataILi1EEENS1_21BinaryOpScalarFunctorIhLi1ELi1ELi0EEEJNS1_13power_functorIhEEhEEEvT_T0_DpT1_ --------------------------
	.section	.nv.constant0._ZN2at6native57_GLOBAL__N__f3eca4a2_24_ForeachBinaryOpScalar_cu_86b9896c25multi_tensor_apply_kernelINS1_18TensorListMetadataILi1EEENS1_21BinaryOpScalarFunctorIhLi1ELi1ELi0EEEJNS1_13power_functorIhEEhEEEvT_T0_DpT1_,"a",@progbits
	.sectionflags	@""
	.align	4
.nv.constant0._ZN2at6native57_GLOBAL__N__f3eca4a2_24_ForeachBinaryOpScalar_cu_86b9896c25multi_tensor_apply_kernelINS1_18TensorListMetadataILi1EEENS1_21BinaryOpScalarFunctorIhLi1ELi1ELi0EEEJNS1_13power_functorIhEEhEEEvT_T0_DpT1_:
	.zero		3899


//--------------------- .nv.constant0._ZN2at6native57_GLOBAL__N__f3eca4a2_24_ForeachBinaryOpScalar_cu_86b9896c25multi_tensor_apply_kernelINS1_18TensorListMetadataILi2EEENS1_21BinaryOpScalarFunctorIN3c108BFloat16ELi2ELi1ELi1EEEJSt10multipliesIfEfEEEvT_T0_DpT1_ --------------------------
	.section	.nv.constant0._ZN2at6native57_GLOBAL__N__f3eca4a2_24_ForeachBinaryOpScalar_cu_86b9896c25multi_tensor_apply_kernelINS1_18TensorListMetadataILi2EEENS1_21BinaryOpScalarFunctorIN3c108BFloat16ELi2ELi1ELi1EEEJSt10multipliesIfEfEEEvT_T0_DpT1_,"a",@progbits
	.sectionflags	@""
	.align	4
.nv.constant0._ZN2at6native57_GLOBAL__N__f3eca4a2_24_ForeachBinaryOpScalar_cu_86b9896c25multi_tensor_apply_kernelINS1_18TensorListMetadataILi2EEENS1_21BinaryOpScalarFunctorIN3c108BFloat16ELi2ELi1ELi1EEEJSt10multipliesIfEfEEEvT_T0_DpT1_:
	.zero		3680


//--------------------- .nv.constant0._ZN2at6native57_GLOBAL__N__f3eca4a2_24_ForeachBinaryOpScalar_cu_86b9896c25multi_tensor_apply_kernelINS1_18TensorListMetadataILi2EEENS1_21BinaryOpScalarFunctorIN3c104HalfELi2ELi1ELi1EEEJSt10multipliesIfEfEEEvT_T0_DpT1_ --------------------------
	.section	.nv.constant0._ZN2at6native57_GLOBAL__N__f3eca4a2_24_ForeachBinaryOpScalar_cu_86b9896c25multi_tensor_apply_kernelINS1_18TensorListMetadataILi2EEENS1_21BinaryOpScalarFunctorIN3c104HalfELi2ELi1ELi1EEEJSt10multipliesIfEfEEEvT_T0_DpT1_,"a",@progbits
	.sectionflags	@""
	.align	4
.nv.constant0._ZN2at6native57_GLOBAL__N__f3eca4a2_24_ForeachBinaryOpScalar_cu_86b9896c25multi_tensor_apply_kernelINS1_18TensorListMetadataILi2EEENS1_21BinaryOpScalarFunctorIN3c104HalfELi2ELi1ELi1EEEJSt10multipliesIfEfEEEvT_T0_DpT1_:
	.zero		3680


//--------------------- .nv.constant0._ZN2at6native57_GLOBAL__N__f3eca4a2_24_ForeachBinaryOpScalar_cu_86b9896c25multi_tensor_apply_kernelINS1_18TensorListMetadataILi2EEENS1_21BinaryOpScalarFunctorIbLi2ELi1ELi1EEEJSt10multipliesIbEbEEEvT_T0_DpT1_ --------------------------
	.section	.nv.constant0._ZN2at6native57_GLOBAL__N__f3eca4a2_24_ForeachBinaryOpScalar_cu_86b9896c25multi_tensor_apply_kernelINS1_18TensorListMetadataILi2EEENS1_21BinaryOpScalarFunctorIbLi2ELi1ELi1EEEJSt10multipliesIbEbEEEvT_T0_DpT1_,"a",@progbits
	.sectionflags	@""
	.align	4
.nv.constant0._ZN2at6native57_GLOBAL__N__f3eca4a2_24_ForeachBinaryOpScalar_cu_86b9896c25multi_tensor_apply_kernelINS1_18TensorListMetadataILi2EEENS1_21BinaryOpScalarFunctorIbLi2ELi1ELi1EEEJSt10multipliesIbEbEEEvT_T0_DpT1_:
	.zero		3675


//--------------------- .nv.constant0._ZN2at6native57_GLOBAL__N__f3eca4a2_24_ForeachBinaryOpScalar_cu_86b9896c25multi_tensor_apply_kernelINS1_18TensorListMetadataILi2EEENS1_21BinaryOpScalarFunctorIN3c107complexIfEELi2ELi1ELi1EEEJSt10multipliesIS8_ES8_EEEvT_T0_DpT1_ --------------------------
	.section	.nv.constant0._ZN2at6native57_GLOBAL__N__f3eca4a2_24_ForeachBinaryOpScalar_cu_86b9896c25multi_tensor_apply_kernelINS1_18TensorListMetadataILi2EEENS1_21BinaryOpScalarFunctorIN3c107complexIfEELi2ELi1ELi1EEEJSt10multipliesIS8_ES8_EEEvT_T0_DpT1_,"a",@progbits
	.sectionflags	@""
	.align	4
.nv.constant0._ZN2at6native57_GLOBAL__N__f3eca4a2_24_ForeachBinaryOpScalar_cu_86b9896c25multi_tensor_apply_kernelINS1_18TensorListMetadataILi2EEENS1_21BinaryOpScalarFunctorIN3c107complexIfEELi2ELi1ELi1EEEJSt10multipliesIS8_ES8_EEEvT_T0_DpT1_:
	.zero		3688


//--------------------- .nv.constant0._ZN2at6native57_GLOBAL__N__f3eca4a2_24_ForeachBinaryOpScalar_cu_86b9896c25multi_tensor_apply_kernelINS1_18TensorListMetadataILi2EEENS1_21BinaryOpScalarFunctorIN3c107complexIdEELi2ELi1ELi1EEEJSt10multipliesIS8_ES8_EEEvT_T0_DpT1_ --------------------------
	.section	.nv.constant0._ZN2at6native57_GLOBAL__N__f3eca4a2_24_ForeachBinaryOpScalar_cu_86b9896c25multi_tensor_apply_kernelINS1_18TensorListMetadataILi2EEENS1_21BinaryOpScalarFunctorIN3c107complexIdEELi2ELi1ELi1EEEJSt10multipliesIS8_ES8_EEEvT_T0_DpT1_,"a",@progbits
	.sectionflags	@""
	.align	4
.nv.constant0._ZN2at6native57_GLOBAL__N__f3eca4a2_24_ForeachBinaryOpScalar_cu_86b9896c25multi_tensor_apply_kernelINS1_18TensorListMetadataILi2EEENS1_21BinaryOpScalarFunctorIN3c107complexIdEELi2ELi1ELi1EEEJSt10multipliesIS8_ES8_EEEvT_T0_DpT1_:
	.zero		3696


//--------------------- .nv.constant0._ZN2at6native57_GLOBAL__N__f3eca4a2_24_ForeachBinaryOpScalar_cu_86b9896c25multi_tensor_apply_kernelINS1_18TensorListMetadataILi2EEENS1_21BinaryOpScalarFunctorIfLi2ELi1ELi1EEEJSt10multipliesIfEfEEEvT_T0_DpT1_ --------------------------
	.section	.nv.constant0._ZN2at6native57_GLOBAL__N__f3eca4a2_24_ForeachBinaryOpScalar_cu_86b9896c25multi_tensor_apply_kernelINS1_18TensorListMetadataILi2EEENS1_21BinaryOpScalarFunctorIfLi2ELi1ELi1EEEJSt10multipliesIfEfEEEvT_T0_DpT1_,"a",@progbits
	.sectionflags	@""
	.align	4
.nv.constant0._ZN2at6native57_GLOBAL__N__f3eca4a2_24_ForeachBinaryOpScalar_cu_86b9896c25multi_tensor_apply_kernelINS1_18TensorListMetadataILi2EEENS1_21BinaryOpScalarFunctorIfLi2ELi1ELi1EEEJSt10multipliesIfEfEEEvT_T0_DpT1_:
	.zero		3680


//--------------------- .nv.constant0._ZN2at6native57_GLOBAL__N__f3eca4a2_24_ForeachBinaryOpScalar_cu_86b9896c25multi_tensor_apply_kernelINS1_18TensorListMetadataILi2EEENS1_21BinaryOpScalarFunctorIdLi2ELi1ELi1EEEJSt10multipliesIdEdEEEvT_T0_DpT1_ --------------------------
	.section	.nv.constant0._ZN2at6native57_GLOBAL__N__f3eca4a2_24_ForeachBinaryOpScalar_cu_86b9896c25multi_tensor_apply_kernelINS1_18TensorListMetadataILi2EEENS1_21BinaryOpScalarFunctorIdLi2ELi1ELi1EEEJSt10multipliesIdEdEEEvT_T0_DpT1_,"a",@progbits
	.sectionflags	@""
	.align	4
.nv.constant0._ZN2at6native57_GLOBAL__N__f3eca4a2_24_ForeachBinaryOpScalar_cu_86b9896c25multi_tensor_apply_kernelINS1_18TensorListMetadataILi2EEENS1_21BinaryOpScalarFunctorIdLi2ELi1ELi1EEEJSt10multipliesIdEdEEEvT_T0_DpT1_:
	.zero		3688


//--------------------- .nv.constant0._ZN2at6native57_GLOBAL__N__f3eca4a2_24_ForeachBinaryOpScalar_cu_86b9896c25multi_tensor_apply_kernelINS1_18TensorListMetadataILi2EEENS1_21BinaryOpScalarFunctorIsLi2ELi1ELi1EEEJSt10multipliesIsEsEEEvT_T0_DpT1_ --------------------------
	.section	.nv.constant0._ZN2at6native57_GLOBAL__N__f3eca4a2_24_ForeachBinaryOpScalar_cu_86b9896c25multi_tensor_apply_kernelINS1_18TensorListMetadataILi2EEENS1_21BinaryOpScalarFunctorIsLi2ELi1ELi1EEEJSt10multipliesIsEsEEEvT_T0_DpT1_,"a",@progbits
	.sectionflags	@""
	.align	4
.nv.constant0._ZN2at6native57_GLOBAL__N__f3eca4a2_24_ForeachBinaryOpScalar_cu_86b9896c25multi_tensor_apply_kernelINS1_18TensorListMetadataILi2EEENS1_21BinaryOpScalarFunctorIsLi2ELi1ELi1EEEJSt10multipliesIsEsEEEvT_T0_DpT1_:
	.zero		3676


//--------------------- .nv.constant0._ZN2at6native57_GLOBAL__N__f3eca4a2_24_ForeachBinaryOpScalar_cu_86b9896c25multi_tensor_apply_kernelINS1_18TensorListMetadataILi2EEENS1_21BinaryOpScalarFunctorIlLi2ELi1ELi1EEEJSt10multipliesIlElEEEvT_T0_DpT1_ --------------------------
	.section	.nv.constant0._ZN2at6native57_GLOBAL__N__f3eca4a2_24_ForeachBinaryOpScalar_cu_86b9896c25multi_tensor_apply_kernelINS1_18TensorListMetadataILi2EEENS1_21BinaryOpScalarFunctorIlLi2ELi1ELi1EEEJSt10multipliesIlElEEEvT_T0_DpT1_,"a",@progbits
	.sectionflags	@""
	.align	4
.nv.constant0._ZN2at6native57_GLOBAL__N__f3eca4a2_24_ForeachBinaryOpScalar_cu_86b9896c25multi_tensor_apply_kernelINS1_18TensorListMetadataILi2EEENS1_21BinaryOpScalarFunctorIlLi2ELi1ELi1EEEJSt10multipliesIlElEEEvT_T0_DpT1_:
	.zero		3688


//--------------------- .nv.constant0._ZN2at6native57_GLOBAL__N__f3eca4a2_24_ForeachBinaryOpScalar_cu_86b9896c25multi_tensor_apply_kernelINS1_18TensorListMetadataILi2EEENS1_21BinaryOpScalarFunctorIiLi2ELi1ELi1EEEJSt10multipliesIiEiEEEvT_T0_DpT1_ --------------------------
	.section	.nv.constant0._ZN2at6native57_GLOBAL__N__f3eca4a2_24_ForeachBinaryOpScalar_cu_86b9896c25multi_tensor_apply_kernelINS1_18TensorListMetadataILi2EEENS1_21BinaryOpScalarFunctorIiLi2ELi1ELi1EEEJSt10multipliesIiEiEEEvT_T0_DpT1_,"a",@progbits
	.sectionflags	@""
	.align	4
.nv.constant0._ZN2at6native57_GLOBAL__N__f3eca4a2_24_ForeachBinaryOpScalar_cu_86b9896c25multi_tensor_apply_kernelINS1_18TensorListMetadataILi2EEENS1_21BinaryOpScalarFunctorIiLi2ELi1ELi1EEEJSt10multipliesIiEiEEEvT_T0_DpT1_:
	.zero		3680


//--------------------- .nv.constant0._ZN2at6native57_GLOBAL__N__f3eca4a2_24_ForeachBinaryOpScalar_cu_86b9896c25multi_tensor_apply_kernelINS1_18TensorListMetadataILi2EEENS1_21BinaryOpScalarFunctorIaLi2ELi1ELi1EEEJSt10multipliesIaEaEEEvT_T0_DpT1_ --------------------------
	.section	.nv.constant0._ZN2at6native57_GLOBAL__N__f3eca4a2_24_ForeachBinaryOpScalar_cu_86b9896c25multi_tensor_apply_kernelINS1_18TensorListMetadataILi2EEENS1_21BinaryOpScalarFunctorIaLi2ELi1ELi1EEEJSt10multipliesIaEaEEEvT_T0_DpT1_,"a",@progbits
	.sectionflags	@""
	.align	4
.nv.constant0._ZN2at6native57_GLOBAL__N__f3eca4a2_24_ForeachBinaryOpScalar_cu_86b9896c25multi_tensor_apply_kernelINS1_18TensorListMetadataILi2EEENS1_21BinaryOpScalarFunctorIaLi2ELi1ELi1EEEJSt10multipliesIaEaEEEvT_T0_DpT1_:
	.zero		3675


//--------------------- .nv.constant0._ZN2at6native57_GLOBAL__N__f3eca4a2_24_ForeachBinaryOpScalar_cu_86b9896c25multi_tensor_apply_kernelINS1_18TensorListMetadataILi2EEENS1_21BinaryOpScalarFunctorIhLi2ELi1ELi1EEEJSt10multipliesIhEhEEEvT_T0_DpT1_ --------------------------
	.section	.nv.constant0._ZN2at6native57_GLOBAL__N__f3eca4a2_24_ForeachBinaryOpScalar_cu_86b9896c25multi_tensor_apply_kernelINS1_18TensorListMetadataILi2EEENS1_21BinaryOpScalarFunctorIhLi2ELi1ELi1EEEJSt10multipliesIhEhEEEvT_T0_DpT1_,"a",@progbits
	.sectionflags	@""
	.align	4
.nv.constant0._ZN2at6native57_GLOBAL__N__f3eca4a2_24_ForeachBinaryOpScalar_cu_86b9896c25multi_tensor_apply_kernelINS1_18TensorListMetadataILi2EEENS1_21BinaryOpScalarFunctorIhLi2ELi1ELi1EEEJSt10multipliesIhEhEEEvT_T0_DpT1_:
	.zero		3675


//--------------------- .nv.constant0._ZN2at6native57_GLOBAL__N__f3eca4a2_24_ForeachBinaryOpScalar_cu_86b9896c25multi_tensor_apply_kernelINS1_18TensorListMetadataILi1EEENS1_21BinaryOpScalarFunctorIN3c108BFloat16ELi1ELi1ELi0EEEJSt10multipliesIfEfEEEvT_T0_DpT1_ --------------------------
	.section	.nv.constant0._ZN2at6native57_GLOBAL__N__f3eca4a2_24_ForeachBinaryOpScalar_cu_86b9896c25multi_tensor_apply_kernelINS1_18TensorListMetadataILi1EEENS1_21BinaryOpScalarFunctorIN3c108BFloat16ELi1ELi1ELi0EEEJSt10multipliesIfEfEEEvT_T0_DpT1_,"a",@progbits
	.sectionflags	@""
	.align	4
.nv.constant0._ZN2at6native57_GLOBAL__N__f3eca4a2_24_ForeachBinaryOpScalar_cu_86b9896c25multi_tensor_apply_kernelINS1_18TensorListMetadataILi1EEENS1_21BinaryOpScalarFunctorIN3c108BFloat16ELi1ELi1ELi0EEEJSt10multipliesIfEfEEEvT_T0_DpT1_:
	.zero		3904


//--------------------- .nv.constant0._ZN2at6native57_GLOBAL__N__f3eca4a2_24_ForeachBinaryOpScalar_cu_86b9896c25multi_tensor_apply_kernelINS1_18TensorListMetadataILi1EEENS1_21BinaryOpScalarFunctorIN3c104HalfELi1ELi1ELi0EEEJSt10multipliesIfEfEEEvT_T0_DpT1_ --------------------------
	.section	.nv.constant0._ZN2at6native57_GLOBAL__N__f3eca4a2_24_ForeachBinaryOpScalar_cu_86b9896c25multi_tensor_apply_kernelINS1_18TensorListMetadataILi1EEENS1_21BinaryOpScalarFunctorIN3c104HalfELi1ELi1ELi0EEEJSt10multipliesIfEfEEEvT_T0_DpT1_,"a",@progbits
	.sectionflags	@""
	.align	4
.nv.constant0._ZN2at6native57_GLOBAL__N__f3eca4a2_24_ForeachBinaryOpScalar_cu_86b9896c25multi_tensor_apply_kernelINS1_18TensorListMetadataILi1EEENS1_21BinaryOpScalarFunctorIN3c104HalfELi1ELi1ELi0EEEJSt10multipliesIfEfEEEvT_T0_DpT1_:
	.zero		3904


//--------------------- .nv.constant0._ZN2at6native57_GLOBAL__N__f3eca4a2_24_ForeachBinaryOpScalar_cu_86b9896c25multi_tensor_apply_kernelINS1_18TensorListMetadataILi1EEENS1_21BinaryOpScalarFunctorIbLi1ELi1ELi0EEEJSt10multipliesIbEbEEEvT_T0_DpT1_ --------------------------
	.section	.nv.constant0._ZN2at6native57_GLOBAL__N__f3eca4a2_24_ForeachBinaryOpScalar_cu_86b9896c25multi_tensor_apply_kernelINS1_18TensorListMetadataILi1EEENS1_21BinaryOpScalarFunctorIbLi1ELi1ELi0EEEJSt10multipliesIbEbEEEvT_T0_DpT1_,"a",@progbits
	.sectionflags	@""
	.align	4
.nv.constant0._ZN2at6native57_GLOBAL__N__f3eca4a2_24_ForeachBinaryOpScalar_cu_86b9896c25multi_tensor_apply_kernelINS1_18TensorListMetadataILi1EEENS1_21BinaryOpScalarFunctorIbLi1ELi1ELi0EEEJSt10multipliesIbEbEEEvT_T0_DpT1_:
	.zero		3899


//--------------------- .nv.constant0._ZN2at6native57_GLOBAL__N__f3eca4a2_24_ForeachBinaryOpScalar_cu_86b9896c25multi_tensor_apply_kernelINS1_18TensorListMetadataILi1EEENS1_21BinaryOpScalarFunctorIN3c107complexIfEELi1ELi1ELi0EEEJSt10multipliesIS8_ES8_EEEvT_T0_DpT1_ --------------------------
	.section	.nv.constant0._ZN2at6native57_GLOBAL__N__f3eca4a2_24_ForeachBinaryOpScalar_cu_86b9896c25multi_tensor_apply_kernelINS1_18TensorListMetadataILi1EEENS1_21BinaryOpScalarFunctorIN3c107complexIfEELi1ELi1ELi0EEEJSt10multipliesIS8_ES8_EEEvT_T0_DpT1_,"a",@progbits
	.sectionflags	@""
	.align	4
.nv.constant0._ZN2at6native57_GLOBAL__N__f3eca4a2_24_ForeachBinaryOpScalar_cu_86b9896c25multi_tensor_apply_kernelINS1_18TensorListMetadataILi1EEENS1_21BinaryOpScalarFunctorIN3c107complexIfEELi1ELi1ELi0EEEJSt10multipliesIS8_ES8_EEEvT_T0_DpT1_:
	.zero		3912


//--------------------- .nv.constant0._ZN2at6native57_GLOBAL__N__f3eca4a2_24_ForeachBinaryOpScalar_cu_86b9896c25multi_tensor_apply_kernelINS1_18TensorListMetadataILi1EEENS1_21BinaryOpScalarFunctorIN3c107complexIdEELi1ELi1ELi0EEEJSt10multipliesIS8_ES8_EEEvT_T0_DpT1_ --------------------------
	.section	.nv.constant0._ZN2at6native57_GLOBAL__N__f3eca4a2_24_ForeachBinaryOpScalar_cu_86b9896c25multi_tensor_apply_kernelINS1_18TensorListMetadataILi1EEENS1_21BinaryOpScalarFunctorIN3c107complexIdEELi1ELi1ELi0EEEJSt10multipliesIS8_ES8_EEEvT_T0_DpT1_,"a",@progbits
	.sectionflags	@""
	.align	4
.nv.constant0._ZN2at6native57_GLOBAL__N__f3eca4a2_24_ForeachBinaryOpScalar_cu_86b9896c25multi_tensor_apply_kernelINS1_18TensorListMetadataILi1EEENS1_21BinaryOpScalarFunctorIN3c107complexIdEELi1ELi1ELi0EEEJSt10multipliesIS8_ES8_EEEvT_T0_DpT1_:
	.zero		3920


//--------------------- .nv.constant0._ZN2at6native57_GLOBAL__N__f3eca4a2_24_ForeachBinaryOpScalar_cu_86b9896c25multi_tensor_apply_kernelINS1_18TensorListMetadataILi1EEENS1_21BinaryOpScalarFunctorIfLi1ELi1ELi0EEEJSt10multipliesIfEfEEEvT_T0_DpT1_ --------------------------
	.section	.nv.constant0._ZN2at6native57_GLOBAL__N__f3eca4a2_24_ForeachBinaryOpScalar_cu_86b9896c25multi_tensor_apply_kernelINS1_18TensorListMetadataILi1EEENS1_21BinaryOpScalarFunctorIfLi1ELi1ELi0EEEJSt10multipliesIfEfEEEvT_T0_DpT1_,"a",@progbits
	.sectionflags	@""
	.align	4
.nv.constant0._ZN2at6native57_GLOBAL__N__f3eca4a2_24_ForeachBinaryOpScalar_cu_86b9896c25multi_tensor_apply_kernelINS1_18TensorListMetadataILi1EEENS1_21BinaryOpScalarFunctorIfLi1ELi1ELi0EEEJSt10multipliesIfEfEEEvT_T0_DpT1_:
	.zero		3904


//--------------------- .nv.constant0._ZN2at6native57_GLOBAL__N__f3eca4a2_24_ForeachBinaryOpScalar_cu_86b9896c25multi_tensor_apply_kernelINS1_18TensorListMetadataILi1EEENS1_21BinaryOpScalarFunctorIdLi1ELi1ELi0EEEJSt10multipliesIdEdEEEvT_T0_DpT1_ --------------------------
	.section	.nv.constant0._ZN2at6native57_GLOBAL__N__f3eca4a2_24_ForeachBinaryOpScalar_cu_86b9896c25multi_tensor_apply_kernelINS1_18TensorListMetadataILi1EEENS1_21BinaryOpScalarFunctorIdLi1ELi1ELi0EEEJSt10multipliesIdEdEEEvT_T0_DpT1_,"a",@progbits
	.sectionflags	@""
	.align	4
.nv.constant0._ZN2at6native57_GLOBAL__N__f3eca4a2_24_ForeachBinaryOpScalar_cu_86b9896c25multi_tensor_apply_kernelINS1_18TensorListMetadataILi1EEENS1_21BinaryOpScalarFunctorIdLi1ELi1ELi0EEEJSt10multipliesIdEdEEEvT_T0_DpT1_:
	.zero		3912


//--------------------- .nv.constant0._ZN2at6native57_GLOBAL__N__f3eca4a2_24_ForeachBinaryOpScalar_cu_86b9896c25multi_tensor_apply_kernelINS1_18TensorListMetadataILi1EEENS1_21BinaryOpScalarFunctorIsLi1ELi1ELi0EEEJSt10multipliesIsEsEEEvT_T0_DpT1_ --------------------------
	.section	.nv.constant0._ZN2at6native57_GLOBAL__N__f3eca4a2_24_ForeachBinaryOpScalar_cu_86b9896c25multi_tensor_apply_kernelINS1_18TensorListMetadataILi1EEENS1_21BinaryOpScalarFunctorIsLi1ELi1ELi0EEEJSt10multipliesIsEsEEEvT_T0_DpT1_,"a",@progbits
	.sectionflags	@""
	.align	4
.nv.constant0._ZN2at6native57_GLOBAL__N__f3eca4a2_24_ForeachBinaryOpScalar_cu_86b9896c25multi_tensor_apply_kernelINS1_18TensorListMetadataILi1EEENS1_21BinaryOpScalarFunctorIsLi1ELi1ELi0EEEJSt10multipliesIsEsEEEvT_T0_DpT1_:
	.zero		3900


//--------------------- .nv.constant0._ZN2at6native57_GLOBAL__N__f3eca4a2_24_ForeachBinaryOpScalar_cu_86b9896c25multi_tensor_apply_kernelINS1_18TensorListMetadataILi1EEENS1_21BinaryOpScalarFunctorIlLi1ELi1ELi0EEEJSt10multipliesIlElEEEvT_T0_DpT1_ --------------------------
	.section	.nv.constant0._ZN2at6native57_GLOBAL__N__f3eca4a2_24_ForeachBinaryOpScalar_cu_86b9896c25multi_tensor_apply_kernelINS1_18TensorListMetadataILi1EEENS1_21BinaryOpScalarFunctorIlLi1ELi1ELi0EEEJSt10multipliesIlElEEEvT_T0_DpT1_,"a",@progbits
	.sectionflags	@""
	.align	4
.nv.constant0._ZN2at6native57_GLOBAL__N__f3eca4a2_24_ForeachBinaryOpScalar_cu_86b9896c25multi_tensor_apply_kernelINS1_18TensorListMetadataILi1EEENS1_21BinaryOpScalarFunctorIlLi1ELi1ELi0EEEJSt10multipliesIlElEEEvT_T0_DpT1_:
	.zero		3912


//--------------------- .nv.constant0._ZN2at6native57_GLOBAL__N__f3eca4a2_24_ForeachBinaryOpScalar_cu_86b9896c25multi_tensor_apply_kernelINS1_18TensorListMetadataILi1EEENS1_21BinaryOpScalarFunctorIiLi1ELi1ELi0EEEJSt10multipliesIiEiEEEvT_T0_DpT1_ --------------------------
	.section	.nv.constant0._ZN2at6native57_GLOBAL__N__f3eca4a2_24_ForeachBinaryOpScalar_cu_86b9896c25multi_tensor_apply_kernelINS1_18TensorListMetadataILi1EEENS1_21BinaryOpScalarFunctorIiLi1ELi1ELi0EEEJSt10multipliesIiEiEEEvT_T0_DpT1_,"a",@progbits
	.sectionflags	@""
	.align	4
.nv.constant0._ZN2at6native57_GLOBAL__N__f3eca4a2_24_ForeachBinaryOpScalar_cu_86b9896c25multi_tensor_apply_kernelINS1_18TensorListMetadataILi1EEENS1_21BinaryOpScalarFunctorIiLi1ELi1ELi0EEEJSt10multipliesIiEiEEEvT_T0_DpT1_:
	.zero		3904


//--------------------- .nv.constant0._ZN2at6native57_GLOBAL__N__f3eca4a2_24_ForeachBinaryOpScalar_cu_86b9896c25multi_tensor_apply_kernelINS1_18TensorListMetadataILi1EEENS1_21BinaryOpScalarFunctorIaLi1ELi1ELi0EEEJSt10multipliesIaEaEEEvT_T0_DpT1_ --------------------------
	.section	.nv.constant0._ZN2at6native57_GLOBAL__N__f3eca4a2_24_ForeachBinaryOpScalar_cu_86b9896c25multi_tensor_apply_kernelINS1_18TensorListMetadataILi1EEENS1_21BinaryOpScalarFunctorIaLi1ELi1ELi0EEEJSt10multipliesIaEaEEEvT_T0_DpT1_,"a",@progbits
	.sectionflags	@""
	.align	4
.nv.constant0._ZN2at6native57_GLOBAL__N__f3eca4a2_24_ForeachBinaryOpScalar_cu_86b9896c25multi_tensor_apply_kernelINS1_18TensorListMetadataILi1EEENS1_21BinaryOpScalarFunctorIaLi1ELi1ELi0EEEJSt10multipliesIaEaEEEvT_T0_DpT1_:
	.zero		3899


//--------------------- .nv.constant0._ZN2at6native57_GLOBAL__N__f3eca4a2_24_ForeachBinaryOpScalar_cu_86b9896c25multi_tensor_apply_kernelINS1_18TensorListMetadataILi1EEENS1_21BinaryOpScalarFunctorIhLi1ELi1ELi0EEEJSt10multipliesIhEhEEEvT_T0_DpT1_ --------------------------
	.section	.nv.constant0._ZN2at6native57_GLOBAL__N__f3eca4a2_24_ForeachBinaryOpScalar_cu_86b9896c25multi_tensor_apply_kernelINS1_18TensorListMetadataILi1EEENS1_21BinaryOpScalarFunctorIhLi1ELi1ELi0EEEJSt10multipliesIhEhEEEvT_T0_DpT1_,"a",@progbits
	.sectionflags	@""
	.align	4
.nv.constant0._ZN2at6native57_GLOBAL__N__f3eca4a2_24_ForeachBinaryOpScalar_cu_86b9896c25multi_tensor_apply_kernelINS1_18TensorListMetadataILi1EEENS1_21BinaryOpScalarFunctorIhLi1ELi1ELi0EEEJSt10multipliesIhEhEEEvT_T0_DpT1_:
	.zero		3899


//--------------------- .nv.constant0._ZN2at6native57_GLOBAL__N__f3eca4a2_24_ForeachBinaryOpScalar_cu_86b9896c25multi_tensor_apply_kernelINS1_18TensorListMetadataILi2EEENS1_21BinaryOpScalarFunctorIN3c108BFloat16ELi2ELi1ELi1EEEJSt4plusIfEfEEEvT_T0_DpT1_ --------------------------
	.section	.nv.constant0._ZN2at6native57_GLOBAL__N__f3eca4a2_24_ForeachBinaryOpScalar_cu_86b9896c25multi_tensor_apply_kernelINS1_18TensorListMetadataILi2EEENS1_21BinaryOpScalarFunctorIN3c108BFloat16ELi2ELi1ELi1EEEJSt4plusIfEfEEEvT_T0_DpT1_,"a",@progbits
	.sectionflags	@""
	.align	4
.nv.constant0._ZN2at6native57_GLOBAL__N__f3eca4a2_24_ForeachBinaryOpScalar_cu_86b9896c25multi_tensor_apply_kernelINS1_18TensorListMetadataILi2EEENS1_21BinaryOpScalarFunctorIN3c108BFloat16ELi2ELi1ELi1EEEJSt4plusIfEfEEEvT_T0_DpT1_:
	.zero		3680


//--------------------- .nv.constant0._ZN2at6native57_GLOBAL__N__f3eca4a2_24_ForeachBinaryOpScalar_cu_86b9896c25multi_tensor_apply_kernelINS1_18TensorListMetadataILi2EEENS1_21BinaryOpScalarFunctorIN3c104HalfELi2ELi1ELi1EEEJSt4plusIfEfEEEvT_T0_DpT1_ --------------------------
	.section	.nv.constant0._ZN2at6native57_GLOBAL__N__f3eca4a2_24_ForeachBinaryOpScalar_cu_86b9896c25multi_tensor_apply_kernelINS1_18TensorListMetadataILi2EEENS1_21BinaryOpScalarFunctorIN3c104HalfELi2ELi1ELi1EEEJSt4plusIfEfEEEvT_T0_DpT1_,"a",@progbits
	.sectionflags	@""
	.align	4
.nv.constant0._ZN2at6native57_GLOBAL__N__f3eca4a2_24_ForeachBinaryOpScalar_cu_86b9896c25multi_tensor_apply_kernelINS1_18TensorListMetadataILi2EEENS1_21BinaryOpScalarFunctorIN3c104HalfELi2ELi1ELi1EEEJSt4plusIfEfEEEvT_T0_DpT1_:
	.zero		3680


//--------------------- .nv.constant0._ZN2at6native57_GLOBAL__N__f3eca4a2_24_ForeachBinaryOpScalar_cu_86b9896c25multi_tensor_apply_kernelINS1_18TensorListMetadataILi2EEENS1_21BinaryOpScalarFunctorIbLi2ELi1ELi1EEEJSt4plusIbEbEEEvT_T0_DpT1_ --------------------------
	.section	.nv.constant0._ZN2at6native57_GLOBAL__N__f3eca4a2_24_ForeachBinaryOpScalar_cu_86b9896c25multi_tensor_apply_kernelINS1_18TensorListMetadataILi2EEENS1_21BinaryOpScalarFunctorIbLi2ELi1ELi1EEEJSt4plusIbEbEEEvT_T0_DpT1_,"a",@progbits
	.sectionflags	@""
	.align	4
.nv.constant0._ZN2at6native57_GLOBAL__N__f3eca4a2_24_ForeachBinaryOpScalar_cu_86b9896c25multi_tensor_apply_kernelINS1_18TensorListMetadataILi2EEENS1_21BinaryOpScalarFunctorIbLi2ELi1ELi1EEEJSt4plusIbEbEEEvT_T0_DpT1_:
	.zero		3675


//--------------------- .nv.constant0._ZN2at6native57_GLOBAL__N__f3eca4a2_24_ForeachBinaryOpScalar_cu_86b9896c25multi_tensor_apply_kernelINS1_18TensorListMetadataILi2EEENS1_21BinaryOpScalarFunctorIN3c107complexIfEELi2ELi1ELi1EEEJSt4plusIS8_ES8_EEEvT_T0_DpT1_ --------------------------
	.section	.nv.constant0._ZN2at6native57_GLOBAL__N__f3eca4a2_24_ForeachBinaryOpScalar_cu_86b9896c25multi_tensor_apply_kernelINS1_18TensorListMetadataILi2EEENS1_21BinaryOpScalarFunctorIN3c107complexIfEELi2ELi1ELi1EEEJSt4plusIS8_ES8_EEEvT_T0_DpT1_,"a",@progbits
	.sectionflags	@""
	.align	4
.nv.constant0._ZN2at6native57_GLOBAL__N__f3eca4a2_24_ForeachBinaryOpScalar_cu_86b9896c25multi_tensor_apply_kernelINS1_18TensorListMetadataILi2EEENS1_21BinaryOpScalarFunctorIN3c107complexIfEELi2ELi1ELi1EEEJSt4plusIS8_ES8_EEEvT_T0_DpT1_:
	.zero		3688


//--------------------- .nv.constant0._ZN2at6native57_GLOBAL__N__f3eca4a2_24_ForeachBinaryOpScalar_cu_86b9896c25multi_tensor_apply_kernelINS1_18TensorListMetadataILi2EEENS1_21BinaryOpScalarFunctorIN3c107complexIdEELi2ELi1ELi1EEEJSt4plusIS8_ES8_EEEvT_T0_DpT1_ --------------------------
	.section	.nv.constant0._ZN2at6native57_GLOBAL__N__f3eca4a2_24_ForeachBinaryOpScalar_cu_86b9896c25multi_tensor_apply_kernelINS1_18TensorListMetadataILi2EEENS1_21BinaryOpScalarFunctorIN3c107complexIdEELi2ELi1ELi1EEEJSt4plusIS8_ES8_EEEvT_T0_DpT1_,"a",@progbits
	.sectionflags	@""
	.align	4
.nv.constant0._ZN2at6native57_GLOBAL__N__f3eca4a2_24_ForeachBinaryOpScalar_cu_86b9896c25multi_tensor_apply_kernelINS1_18TensorListMetadataILi2EEENS1_21BinaryOpScalarFunctorIN3c107complexIdEELi2ELi1ELi1EEEJSt4plusIS8_ES8_EEEvT_T0_DpT1_:
	.zero		3696


//--------------------- .nv.constant0._ZN2at6native57_GLOBAL__N__f3eca4a2_24_ForeachBinaryOpScalar_cu_86b9896c25multi_tensor_apply_kernelINS1_18TensorListMetadataILi2EEENS1_21BinaryOpScalarFunctorIfLi2ELi1ELi1EEEJSt4plusIfEfEEEvT_T0_DpT1_ --------------------------
	.section	.nv.constant0._ZN2at6native57_GLOBAL__N__f3eca4a2_24_ForeachBinaryOpScalar_cu_86b9896c25multi_tensor_apply_kernelINS1_18TensorListMetadataILi2EEENS1_21BinaryOpScalarFunctorIfLi2ELi1ELi1EEEJSt4plusIfEfEEEvT_T0_DpT1_,"a",@progbits
	.sectionflags	@""
	.align	4
.nv.constant0._ZN2at6native57_GLOBAL__N__f3eca4a2_24_ForeachBinaryOpScalar_cu_86b9896c25multi_tensor_apply_kernelINS1_18TensorListMetadataILi2EEENS1_21BinaryOpScalarFunctorIfLi2ELi1ELi1EEEJSt4plusIfEfEEEvT_T0_DpT1_:
	.zero		3680


//--------------------- .nv.constant0._ZN2at6native57_GLOBAL__N__f3eca4a2_24_ForeachBinaryOpScalar_cu_86b9896c25multi_tensor_apply_kernelINS1_18TensorListMetadataILi2EEENS1_21BinaryOpScalarFunctorIdLi2ELi1ELi1EEEJSt4plusIdEdEEEvT_T0_DpT1_ --------------------------
	.section	.nv.constant0._ZN2at6native57_GLOBAL__N__f3eca4a2_24_ForeachBinaryOpScalar_cu_86b9896c25multi_tensor_apply_kernelINS1_18TensorListMetadataILi2EEENS1_21BinaryOpScalarFunctorIdLi2ELi1ELi1EEEJSt4plusIdEdEEEvT_T0_DpT1_,"a",@progbits
	.sectionflags	@""
	.align	4
.nv.constant0._ZN2at6native57_GLOBAL__N__f3eca4a2_24_ForeachBinaryOpScalar_cu_86b9896c25multi_tensor_apply_kernelINS1_18TensorListMetadataILi2EEENS1_21BinaryOpScalarFunctorIdLi2ELi1ELi1EEEJSt4plusIdEdEEEvT_T0_DpT1_:
	.zero		3688


//--------------------- .nv.constant0._ZN2at6native57_GLOBAL__N__f3eca4a2_24_ForeachBinaryOpScalar_cu_86b9896c25multi_tensor_apply_kernelINS1_18TensorListMetadataILi2EEENS1_21BinaryOpScalarFunctorIsLi2ELi1ELi1EEEJSt4plusIsEsEEEvT_T0_DpT1_ --------------------------
	.section	.nv.constant0._ZN2at6native57_GLOBAL__N__f3eca4a2_24_ForeachBinaryOpScalar_cu_86b9896c25multi_tensor_apply_kernelINS1_18TensorListMetadataILi2EEENS1_21BinaryOpScalarFunctorIsLi2ELi1ELi1EEEJSt4plusIsEsEEEvT_T0_DpT1_,"a",@progbits
	.sectionflags	@""
	.align	4
.nv.constant0._ZN2at6native57_GLOBAL__N__f3eca4a2_24_ForeachBinaryOpScalar_cu_86b9896c25multi_tensor_apply_kernelINS1_18TensorListMetadataILi2EEENS1_21BinaryOpScalarFunctorIsLi2ELi1ELi1EEEJSt4plusIsEsEEEvT_T0_DpT1_:
	.zero		3676


//--------------------- .nv.constant0._ZN2at6native57_GLOBAL__N__f3eca4a2_24_ForeachBinaryOpScalar_cu_86b9896c25multi_tensor_apply_kernelINS1_18TensorListMetadataILi2EEENS1_21BinaryOpScalarFunctorIlLi2ELi1ELi1EEEJSt4plusIlElEEEvT_T0_DpT1_ --------------------------
	.section	.nv.constant0._ZN2at6native57_GLOBAL__N__f3eca4a2_24_ForeachBinaryOpScalar_cu_86b9896c25multi_tensor_apply_kernelINS1_18TensorListMetadataILi2EEENS1_21BinaryOpScalarFunctorIlLi2ELi1ELi1EEEJSt4plusIlElEEEvT_T0_DpT1_,"a",@progbits
	.sectionflags	@""
	.align	4
.nv.constant0._ZN2at6native57_GLOBAL__N__f3eca4a2_24_ForeachBinaryOpScalar_cu_86b9896c25multi_tensor_apply_kernelINS1_18TensorListMetadataILi2EEENS1_21BinaryOpScalarFunctorIlLi2ELi1ELi1EEEJSt4plusIlElEEEvT_T0_DpT1_:
	.zero		3688


//--------------------- .nv.constant0._ZN2at6native57_GLOBAL__N__f3eca4a2_24_ForeachBinaryOpScalar_cu_86b9896c25multi_tensor_apply_kernelINS1_18TensorListMetadataILi2EEENS1_21BinaryOpScalarFunctorIiLi2ELi1ELi1EEEJSt4plusIiEiEEEvT_T0_DpT1_ --------------------------
	.section	.nv.constant0._ZN2at6native57_GLOBAL__N__f3eca4a2_24_ForeachBinaryOpScalar_cu_86b9896c25multi_tensor_apply_kernelINS1_18TensorListMetadataILi2EEENS1_21BinaryOpScalarFunctorIiLi2ELi1ELi1EEEJSt4plusIiEiEEEvT_T0_DpT1_,"a",@progbits
	.sectionflags	@""
	.align	4
.nv.constant0._ZN2at6native57_GLOBAL__N__f3eca4a2_24_ForeachBinaryOpScalar_cu_86b9896c25multi_tensor_apply_kernelINS1_18TensorListMetadataILi2EEENS1_21BinaryOpScalarFunctorIiLi2ELi1ELi1EEEJSt4plusIiEiEEEvT_T0_DpT1_:
	.zero		3680


//--------------------- .nv.constant0._ZN2at6native57_GLOBAL__N__f3eca4a2_24_ForeachBinaryOpScalar_cu_86b9896c25multi_tensor_apply_kernelINS1_18TensorListMetadataILi2EEENS1_21BinaryOpScalarFunctorIaLi2ELi1ELi1EEEJSt4plusIaEaEEEvT_T0_DpT1_ --------------------------
	.section	.nv.constant0._ZN2at6native57_GLOBAL__N__f3eca4a2_24_ForeachBinaryOpScalar_cu_86b9896c25multi_tensor_apply_kernelINS1_18TensorListMetadataILi2EEENS1_21BinaryOpScalarFunctorIaLi2ELi1ELi1EEEJSt4plusIaEaEEEvT_T0_DpT1_,"a",@progbits
	.sectionflags	@""
	.align	4
.nv.constant0._ZN2at6native57_GLOBAL__N__f3eca4a2_24_ForeachBinaryOpScalar_cu_86b9896c25multi_tensor_apply_kernelINS1_18TensorListMetadataILi2EEENS1_21BinaryOpScalarFunctorIaLi2ELi1ELi1EEEJSt4plusIaEaEEEvT_T0_DpT1_:
	.zero		3675


//--------------------- .nv.constant0._ZN2at6native57_GLOBAL__N__f3eca4a2_24_ForeachBinaryOpScalar_cu_86b9896c25multi_tensor_apply_kernelINS1_18TensorListMetadataILi2EEENS1_21BinaryOpScalarFunctorIhLi2ELi1ELi1EEEJSt4plusIhEhEEEvT_T0_DpT1_ --------------------------
	.section	.nv.constant0._ZN2at6native57_GLOBAL__N__f3eca4a2_24_ForeachBinaryOpScalar_cu_86b9896c25multi_tensor_apply_kernelINS1_18TensorListMetadataILi2EEENS1_21BinaryOpScalarFunctorIhLi2ELi1ELi1EEEJSt4plusIhEhEEEvT_T0_DpT1_,"a",@progbits
	.sectionflags	@""
	.align	4
.nv.constant0._ZN2at6native57_GLOBAL__N__f3eca4a2_24_ForeachBinaryOpScalar_cu_86b9896c25multi_tensor_apply_kernelINS1_18TensorListMetadataILi2EEENS1_21BinaryOpScalarFunctorIhLi2ELi1ELi1EEEJSt4plusIhEhEEEvT_T0_DpT1_:
	.zero		3675


//--------------------- .nv.constant0._ZN2at6native57_GLOBAL__N__f3eca4a2_24_ForeachBinaryOpScalar_cu_86b9896c25multi_tensor_apply_kernelINS1_18TensorListMetadataILi1EEENS1_21BinaryOpScalarFunctorIN3c108BFloat16ELi1ELi1ELi0EEEJSt4plusIfEfEEEvT_T0_DpT1_ --------------------------
	.section	.nv.constant0._ZN2at6native57_GLOBAL__N__f3eca4a2_24_ForeachBinaryOpScalar_cu_86b9896c25multi_tensor_apply_kernelINS1_18TensorListMetadataILi1EEENS1_21BinaryOpScalarFunctorIN3c108BFloat16ELi1ELi1ELi0EEEJSt4plusIfEfEEEvT_T0_DpT1_,"a",@progbits
	.sectionflags	@""
	.align	4
.nv.constant0._ZN2at6native57_GLOBAL__N__f3eca4a2_24_ForeachBinaryOpScalar_cu_86b9896c25multi_tensor_apply_kernelINS1_18TensorListMetadataILi1EEENS1_21BinaryOpScalarFunctorIN3c108BFloat16ELi1ELi1ELi0EEEJSt4plusIfEfEEEvT_T0_DpT1_:
	.zero		3904


//--------------------- .nv.constant0._ZN2at6native57_GLOBAL__N__f3eca4a2_24_ForeachBinaryOpScalar_cu_86b9896c25multi_tensor_apply_kernelINS1_18TensorListMetadataILi1EEENS1_21BinaryOpScalarFunctorIN3c104HalfELi1ELi1ELi0EEEJSt4plusIfEfEEEvT_T0_DpT1_ --------------------------
	.section	.nv.constant0._ZN2at6native57_GLOBAL__N__f3eca4a2_24_ForeachBinaryOpScalar_cu_86b9896c25multi_tensor_apply_kernelINS1_18TensorListMetadataILi1EEENS1_21BinaryOpScalarFunctorIN3c104HalfELi1ELi1ELi0EEEJSt4plusIfEfEEEvT_T0_DpT1_,"a",@progbits
	.sectionflags	@""
	.align	4
.nv.constant0._ZN2at6native57_GLOBAL__N__f3eca4a2_24_ForeachBinaryOpScalar_cu_86b9896c25multi_tensor_apply_kernelINS1_18TensorListMetadataILi1EEENS1_21BinaryOpScalarFunctorIN3c104HalfELi1ELi1ELi0EEEJSt4plusIfEfEEEvT_T0_DpT1_:
	.zero		3904


//--------------------- .nv.constant0._ZN2at6native57_GLOBAL__N__f3eca4a2_24_ForeachBinaryOpScalar_cu_86b9896c25multi_tensor_apply_kernelINS1_18TensorListMetadataILi1EEENS1_21BinaryOpScalarFunctorIbLi1ELi1ELi0EEEJSt4plusIbEbEEEvT_T0_DpT1_ --------------------------
	.section	.nv.constant0._ZN2at6native57_GLOBAL__N__f3eca4a2_24_ForeachBinaryOpScalar_cu_86b9896c25multi_tensor_apply_kernelINS1_18TensorListMetadataILi1EEENS1_21BinaryOpScalarFunctorIbLi1ELi1ELi0EEEJSt4plusIbEbEEEvT_T0_DpT1_,"a",@progbits
	.sectionflags	@""
	.align	4
.nv.constant0._ZN2at6native57_GLOBAL__N__f3eca4a2_24_ForeachBinaryOpScalar_cu_86b9896c25multi_tensor_apply_kernelINS1_18TensorListMetadataILi1EEENS1_21BinaryOpScalarFunctorIbLi1ELi1ELi0EEEJSt4plusIbEbEEEvT_T0_DpT1_:
	.zero		3899


//--------------------- .nv.constant0._ZN2at6native57_GLOBAL__N__f3eca4a2_24_ForeachBinaryOpScalar_cu_86b9896c25multi_tensor_apply_kernelINS1_18TensorListMetadataILi1EEENS1_21BinaryOpScalarFunctorIN3c107complexIfEELi1ELi1ELi0EEEJSt4plusIS8_ES8_EEEvT_T0_DpT1_ --------------------------
	.section	.nv.constant0._ZN2at6native57_GLOBAL__N__f3eca4a2_24_ForeachBinaryOpScalar_cu_86b9896c25multi_tensor_apply_kernelINS1_18TensorListMetadataILi1EEENS1_21BinaryOpScalarFunctorIN3c107complexIfEELi1ELi1ELi0EEEJSt4plusIS8_ES8_EEEvT_T0_DpT1_,"a",@progbits
	.sectionflags	@""
	.align	4
.nv.constant0._ZN2at6native57_GLOBAL__N__f3eca4a2_24_ForeachBinaryOpScalar_cu_86b9896c25multi_tensor_apply_kernelINS1_18TensorListMetadataILi1EEENS1_21BinaryOpScalarFunctorIN3c107complexIfEELi1ELi1ELi0EEEJSt4plusIS8_ES8_EEEvT_T0_DpT1_:
	.zero		3912


//--------------------- .nv.constant0._ZN2at6native57_GLOBAL__N__f3eca4a2_24_ForeachBinaryOpScalar_cu_86b9896c25multi_tensor_apply_kernelINS1_18TensorListMetadataILi1EEENS1_21BinaryOpScalarFunctorIN3c107complexIdEELi1ELi1ELi0EEEJSt4plusIS8_ES8_EEEvT_T0_DpT1_ --------------------------
	.section	.nv.constant0._ZN2at6native57_GLOBAL__N__f3eca4a2_24_ForeachBinaryOpScalar_cu_86b9896c25multi_tensor_apply_kernelINS1_18TensorListMetadataILi1EEENS1_21BinaryOpScalarFunctorIN3c107complexIdEELi1ELi1ELi0EEEJSt4plusIS8_ES8_EEEvT_T0_DpT1_,"a",@progbits
	.sectionflags	@""
	.align	4
.nv.constant0._ZN2at6native57_GLOBAL__N__f3eca4a2_24_ForeachBinaryOpScalar_cu_86b9896c25multi_tensor_apply_kernelINS1_18TensorListMetadataILi1EEENS1_21BinaryOpScalarFunctorIN3c107complexIdEELi1ELi1ELi0EEEJSt4plusIS8_ES8_EEEvT_T0_DpT1_:
	.zero		3920


//--------------------- .nv.constant0._ZN2at6native57_GLOBAL__N__f3eca4a2_24_ForeachBinaryOpScalar_cu_86b9896c25multi_tensor_apply_kernelINS1_18TensorListMetadataILi1EEENS1_21BinaryOpScalarFunctorIfLi1ELi1ELi0EEEJSt4plusIfEfEEEvT_T0_DpT1_ --------------------------
	.section	.nv.constant0._ZN2at6native57_GLOBAL__N__f3eca4a2_24_ForeachBinaryOpScalar_cu_86b9896c25multi_tensor_apply_kernelINS1_18TensorListMetadataILi1EEENS1_21BinaryOpScalarFunctorIfLi1ELi1ELi0EEEJSt4plusIfEfEEEvT_T0_DpT1_,"a",@progbits
	.sectionflags	@""
	.align	4
.nv.constant0._ZN2at6native57_GLOBAL__N__f3eca4a2_24_ForeachBinaryOpScalar_cu_86b9896c25multi_tensor_apply_kernelINS1_18TensorListMetadataILi1EEENS1_21BinaryOpScalarFunctorIfLi1ELi1ELi0EEEJSt4plusIfEfEEEvT_T0_DpT1_:
	.zero		3904


//--------------------- .nv.constant0._ZN2at6native57_GLOBAL__N__f3eca4a2_24_ForeachBinaryOpScalar_cu_86b9896c25multi_tensor_apply_kernelINS1_18TensorListMetadataILi1EEENS1_21BinaryOpScalarFunctorIdLi1ELi1ELi0EEEJSt4plusIdEdEEEvT_T0_DpT1_ --------------------------
	.section	.nv.constant0._ZN2at6native57_GLOBAL__N__f3eca4a2_24_ForeachBinaryOpScalar_cu_86b9896c25multi_tensor_apply_kernelINS1_18TensorListMetadataILi1EEENS1_21BinaryOpScalarFunctorIdLi1ELi1ELi0EEEJSt4plusIdEdEEEvT_T0_DpT1_,"a",@progbits
	.sectionflags	@""
	.align	4
.nv.constant0._ZN2at6native57_GLOBAL__N__f3eca4a2_24_ForeachBinaryOpScalar_cu_86b9896c25multi_tensor_apply_kernelINS1_18TensorListMetadataILi1EEENS1_21BinaryOpScalarFunctorIdLi1ELi1ELi0EEEJSt4plusIdEdEEEvT_T0_DpT1_:
	.zero		3912


//--------------------- .nv.constant0._ZN2at6native57_GLOBAL__N__f3eca4a2_24_ForeachBinaryOpScalar_cu_86b9896c25multi_tensor_apply_kernelINS1_18TensorListMetadataILi1EEENS1_21BinaryOpScalarFunctorIsLi1ELi1ELi0EEEJSt4plusIsEsEEEvT_T0_DpT1_ --------------------------
	.section	.nv.constant0._ZN2at6native57_GLOBAL__N__f3eca4a2_24_ForeachBinaryOpScalar_cu_86b9896c25multi_tensor_apply_kernelINS1_18TensorListMetadataILi1EEENS1_21BinaryOpScalarFunctorIsLi1ELi1ELi0EEEJSt4plusIsEsEEEvT_T0_DpT1_,"a",@progbits
	.sectionflags	@""
	.align	4
.nv.constant0._ZN2at6native57_GLOBAL__N__f3eca4a2_24_ForeachBinaryOpScalar_cu_86b9896c25multi_tensor_apply_kernelINS1_18TensorListMetadataILi1EEENS1_21BinaryOpScalarFunctorIsLi1ELi1ELi0EEEJSt4plusIsEsEEEvT_T0_DpT1_:
	.zero		3900


//--------------------- .nv.constant0._ZN2at6native57_GLOBAL__N__f3eca4a2_24_ForeachBinaryOpScalar_cu_86b9896c25multi_tensor_apply_kernelINS1_18TensorListMetadataILi1EEENS1_21BinaryOpScalarFunctorIlLi1ELi1ELi0EEEJSt4plusIlElEEEvT_T0_DpT1_ --------------------------
	.section	.nv.constant0._ZN2at6native57_GLOBAL__N__f3eca4a2_24_ForeachBinaryOpScalar_cu_86b9896c25multi_tensor_apply_kernelINS1_18TensorListMetadataILi1EEENS1_21BinaryOpScalarFunctorIlLi1ELi1ELi0EEEJSt4plusIlElEEEvT_T0_DpT1_,"a",@progbits
	.sectionflags	@""
	.align	4
.nv.constant0._ZN2at6native57_GLOBAL__N__f3eca4a2_24_ForeachBinaryOpScalar_cu_86b9896c25multi_tensor_apply_kernelINS1_18TensorListMetadataILi1EEENS1_21BinaryOpScalarFunctorIlLi1ELi1ELi0EEEJSt4plusIlElEEEvT_T0_DpT1_:
	.zero		3912


//--------------------- .nv.constant0._ZN2at6native57_GLOBAL__N__f3eca4a2_24_ForeachBinaryOpScalar_cu_86b9896c25multi_tensor_apply_kernelINS1_18TensorListMetadataILi1EEENS1_21BinaryOpScalarFunctorIiLi1ELi1ELi0EEEJSt4plusIiEiEEEvT_T0_DpT1_ --------------------------
	.section	.nv.constant0._ZN2at6native57_GLOBAL__N__f3eca4a2_24_ForeachBinaryOpScalar_cu_86b9896c25multi_tensor_apply_kernelINS1_18TensorListMetadataILi1EEENS1_21BinaryOpScalarFunctorIiLi1ELi1ELi0EEEJSt4plusIiEiEEEvT_T0_DpT1_,"a",@progbits
	.sectionflags	@""
	.align	4
.nv.constant0._ZN2at6native57_GLOBAL__N__f3eca4a2_24_ForeachBinaryOpScalar_cu_86b9896c25multi_tensor_apply_kernelINS1_18TensorListMetadataILi1EEENS1_21BinaryOpScalarFunctorIiLi1ELi1ELi0EEEJSt4plusIiEiEEEvT_T0_DpT1_:
	.zero		3904


//--------------------- .nv.constant0._ZN2at6native57_GLOBAL__N__f3eca4a2_24_ForeachBinaryOpScalar_cu_86b9896c25multi_tensor_apply_kernelINS1_18TensorListMetadataILi1EEENS1_21BinaryOpScalarFunctorIaLi1ELi1ELi0EEEJSt4plusIaEaEEEvT_T0_DpT1_ --------------------------
	.section	.nv.constant0._ZN2at6native57_GLOBAL__N__f3eca4a2_24_ForeachBinaryOpScalar_cu_86b9896c25multi_tensor_apply_kernelINS1_18TensorListMetadataILi1EEENS1_21BinaryOpScalarFunctorIaLi1ELi1ELi0EEEJSt4plusIaEaEEEvT_T0_DpT1_,"a",@progbits
	.sectionflags	@""
	.align	4
.nv.constant0._ZN2at6native57_GLOBAL__N__f3eca4a2_24_ForeachBinaryOpScalar_cu_86b9896c25multi_tensor_apply_kernelINS1_18TensorListMetadataILi1EEENS1_21BinaryOpScalarFunctorIaLi1ELi1ELi0EEEJSt4plusIaEaEEEvT_T0_DpT1_:
	.zero		3899


//--------------------- .nv.constant0._ZN2at6native57_GLOBAL__N__f3eca4a2_24_ForeachBinaryOpScalar_cu_86b9896c25multi_tensor_apply_kernelINS1_18TensorListMetadataILi1EEENS1_21BinaryOpScalarFunctorIhLi1ELi1ELi0EEEJSt4plusIhEhEEEvT_T0_DpT1_ --------------------------
	.section	.nv.constant0._ZN2at6native57_GLOBAL__N__f3eca4a2_24_ForeachBinaryOpScalar_cu_86b9896c25multi_tensor_apply_kernelINS1_18TensorListMetadataILi1EEENS1_21BinaryOpScalarFunctorIhLi1ELi1ELi0EEEJSt4plusIhEhEEEvT_T0_DpT1_,"a",@progbits
	.sectionflags	@""
	.align	4
.nv.constant0._ZN2at6native57_GLOBAL__N__f3eca4a2_24_ForeachBinaryOpScalar_cu_86b9896c25multi_tensor_apply_kernelINS1_18TensorListMetadataILi1EEENS1_21BinaryOpScalarFunctorIhLi1ELi1ELi0EEEJSt4plusIhEhEEEvT_T0_DpT1_:
	.zero		3899


//--------------------- SYMBOLS --------------------------

	.type		.nv.reservedSmem.offset0,@object
	.size		.nv.reservedSmem.offset0,0x4
